	.target	sm_103a

	.elftype	@"ET_EXEC"


//--------------------- .note.nv.tkinfo           --------------------------
	.section	.note.nv.tkinfo,"",@"SHT_NOTE"
	.sectionflags	@"SHF_NOTE_NV_TKINFO"
	.tkinfo
        /*0018*/ 	.word	0x00000002
        /*0030*/ 	.string	""
        /*0030*/ 	.string	"ptxas"
        /*0030*/ 	.string	"Cuda compilation tools, release 13.0, V13.0.88"
        /*0030*/ 	.string	"Build cuda_13.0.r13.0/compiler.36424714_0"
        /*0030*/ 	.string	"-arch sm_103a -m 64 "



//--------------------- .note.nv.cuinfo           --------------------------
	.section	.note.nv.cuinfo,"",@"SHT_NOTE"
	.sectionflags	@"SHF_NOTE_NV_CUINFO"
        /*0018*/ 	.short	0x0002
        /*001a*/ 	.short	0x0067
        /*001c*/ 	.short	0x0082
	.zero		2


//--------------------- .nv.info                  --------------------------
	.section	.nv.info,"",@"SHT_CUDA_INFO"
	.align	4


	//----- nvinfo : EIATTR_REGCOUNT
	.align		4
        /*0000*/ 	.byte	0x04, 0x2f
        /*0002*/ 	.short	(.L_41 - .L_40)
	.align		4
.L_40:
        /*0004*/ 	.word	index@(_Z35group_norm_nhwc_fwd_one_pass_kernelI11Fp32IOFp16WLi512ELi30ELi480EEv26Group_norm_nhwc_fwd_params)
        /*0008*/ 	.word	0x00000078


	//----- nvinfo : EIATTR_FRAME_SIZE
	.align		4
.L_41:
        /*000c*/ 	.byte	0x04, 0x11
        /*000e*/ 	.short	(.L_43 - .L_42)
	.align		4
.L_42:
        /*0010*/ 	.word	index@(_Z35group_norm_nhwc_fwd_one_pass_kernelI11Fp32IOFp16WLi512ELi30ELi480EEv26Group_norm_nhwc_fwd_params)
        /*0014*/ 	.word	0x00000000


	//----- nvinfo : EIATTR_REGCOUNT
	.align		4
.L_43:
        /*0018*/ 	.byte	0x04, 0x2f
        /*001a*/ 	.short	(.L_45 - .L_44)
	.align		4
.L_44:
        /*001c*/ 	.word	index@(_Z35group_norm_nhwc_fwd_one_pass_kernelI11Fp32IOFp16WLi256ELi30ELi480EEv26Group_norm_nhwc_fwd_params)
        /*0020*/ 	.word	0x00000028


	//----- nvinfo : EIATTR_FRAME_SIZE
	.align		4
.L_45:
        /*0024*/ 	.byte	0x04, 0x11
        /*0026*/ 	.short	(.L_47 - .L_46)
	.align		4
.L_46:
        /*0028*/ 	.word	index@(_Z35group_norm_nhwc_fwd_one_pass_kernelI11Fp32IOFp16WLi256ELi30ELi480EEv26Group_norm_nhwc_fwd_params)
        /*002c*/ 	.word	0x00000000


	//----- nvinfo : EIATTR_REGCOUNT
	.align		4
.L_47:
        /*0030*/ 	.byte	0x04, 0x2f
        /*0032*/ 	.short	(.L_49 - .L_48)
	.align		4
.L_48:
        /*0034*/ 	.word	index@(_Z35group_norm_nhwc_fwd_one_pass_kernelI11Fp32IOFp16WLi128ELi30ELi480EEv26Group_norm_nhwc_fwd_params)
        /*0038*/ 	.word	0x00000020


	//----- nvinfo : EIATTR_FRAME_SIZE
	.align		4
.L_49:
        /*003c*/ 	.byte	0x04, 0x11
        /*003e*/ 	.short	(.L_51 - .L_50)
	.align		4
.L_50:
        /*0040*/ 	.word	index@(_Z35group_norm_nhwc_fwd_one_pass_kernelI11Fp32IOFp16WLi128ELi30ELi480EEv26Group_norm_nhwc_fwd_params)
        /*0044*/ 	.word	0x00000000


	//----- nvinfo : EIATTR_REGCOUNT
	.align		4
.L_51:
        /*0048*/ 	.byte	0x04, 0x2f
        /*004a*/ 	.short	(.L_53 - .L_52)
	.align		4
.L_52:
        /*004c*/ 	.word	index@(_Z35group_norm_nhwc_fwd_one_pass_kernelI11Fp32IOFp16WLi64ELi30ELi480EEv26Group_norm_nhwc_fwd_params)
        /*0050*/ 	.word	0x00000020


	//----- nvinfo : EIATTR_FRAME_SIZE
	.align		4
.L_53:
        /*0054*/ 	.byte	0x04, 0x11
        /*0056*/ 	.short	(.L_55 - .L_54)
	.align		4
.L_54:
        /*0058*/ 	.word	index@(_Z35group_norm_nhwc_fwd_one_pass_kernelI11Fp32IOFp16WLi64ELi30ELi480EEv26Group_norm_nhwc_fwd_params)
        /*005c*/ 	.word	0x00000000


	//----- nvinfo : EIATTR_REGCOUNT
	.align		4
.L_55:
        /*0060*/ 	.byte	0x04, 0x2f
        /*0062*/ 	.short	(.L_57 - .L_56)
	.align		4
.L_56:
        /*0064*/ 	.word	index@(_Z35group_norm_nhwc_fwd_one_pass_kernelI11Fp32IOBf16WLi512ELi30ELi480EEv26Group_norm_nhwc_fwd_params)
        /*0068*/ 	.word	0x00000078


	//----- nvinfo : EIATTR_FRAME_SIZE
	.align		4
.L_57:
        /*006c*/ 	.byte	0x04, 0x11
        /*006e*/ 	.short	(.L_59 - .L_58)
	.align		4
.L_58:
        /*0070*/ 	.word	index@(_Z35group_norm_nhwc_fwd_one_pass_kernelI11Fp32IOBf16WLi512ELi30ELi480EEv26Group_norm_nhwc_fwd_params)
        /*0074*/ 	.word	0x00000000


	//----- nvinfo : EIATTR_REGCOUNT
	.align		4
.L_59:
        /*0078*/ 	.byte	0x04, 0x2f
        /*007a*/ 	.short	(.L_61 - .L_60)
	.align		4
.L_60:
        /*007c*/ 	.word	index@(_Z35group_norm_nhwc_fwd_one_pass_kernelI11Fp32IOBf16WLi256ELi30ELi480EEv26Group_norm_nhwc_fwd_params)
        /*0080*/ 	.word	0x00000028


	//----- nvinfo : EIATTR_FRAME_SIZE
	.align		4
.L_61:
        /*0084*/ 	.byte	0x04, 0x11
        /*0086*/ 	.short	(.L_63 - .L_62)
	.align		4
.L_62:
        /*0088*/ 	.word	index@(_Z35group_norm_nhwc_fwd_one_pass_kernelI11Fp32IOBf16WLi256ELi30ELi480EEv26Group_norm_nhwc_fwd_params)
        /*008c*/ 	.word	0x00000000


	//----- nvinfo : EIATTR_REGCOUNT
	.align		4
.L_63:
        /*0090*/ 	.byte	0x04, 0x2f
        /*0092*/ 	.short	(.L_65 - .L_64)
	.align		4
.L_64:
        /*0094*/ 	.word	index@(_Z35group_norm_nhwc_fwd_one_pass_kernelI11Fp32IOBf16WLi128ELi30ELi480EEv26Group_norm_nhwc_fwd_params)
        /*0098*/ 	.word	0x00000020


	//----- nvinfo : EIATTR_FRAME_SIZE
	.align		4
.L_65:
        /*009c*/ 	.byte	0x04, 0x11
        /*009e*/ 	.short	(.L_67 - .L_66)
	.align		4
.L_66:
        /*00a0*/ 	.word	index@(_Z35group_norm_nhwc_fwd_one_pass_kernelI11Fp32IOBf16WLi128ELi30ELi480EEv26Group_norm_nhwc_fwd_params)
        /*00a4*/ 	.word	0x00000000


	//----- nvinfo : EIATTR_REGCOUNT
	.align		4
.L_67:
        /*00a8*/ 	.byte	0x04, 0x2f
        /*00aa*/ 	.short	(.L_69 - .L_68)
	.align		4
.L_68:
        /*00ac*/ 	.word	index@(_Z35group_norm_nhwc_fwd_one_pass_kernelI11Fp32IOBf16WLi64ELi30ELi480EEv26Group_norm_nhwc_fwd_params)
        /*00b0*/ 	.word	0x00000020


	//----- nvinfo : EIATTR_FRAME_SIZE
	.align		4
.L_69:
        /*00b4*/ 	.byte	0x04, 0x11
        /*00b6*/ 	.short	(.L_71 - .L_70)
	.align		4
.L_70:
        /*00b8*/ 	.word	index@(_Z35group_norm_nhwc_fwd_one_pass_kernelI11Fp32IOBf16WLi64ELi30ELi480EEv26Group_norm_nhwc_fwd_params)
        /*00bc*/ 	.word	0x00000000


	//----- nvinfo : EIATTR_REGCOUNT
	.align		4
.L_71:
        /*00c0*/ 	.byte	0x04, 0x2f
        /*00c2*/ 	.short	(.L_73 - .L_72)
	.align		4
.L_72:
        /*00c4*/ 	.word	index@(_Z35group_norm_nhwc_fwd_one_pass_kernelI11Fp32IOFp32WLi512ELi30ELi480EEv26Group_norm_nhwc_fwd_params)
        /*00c8*/ 	.word	0x00000078


	//----- nvinfo : EIATTR_FRAME_SIZE
	.align		4
.L_73:
        /*00cc*/ 	.byte	0x04, 0x11
        /*00ce*/ 	.short	(.L_75 - .L_74)
	.align		4
.L_74:
        /*00d0*/ 	.word	index@(_Z35group_norm_nhwc_fwd_one_pass_kernelI11Fp32IOFp32WLi512ELi30ELi480EEv26Group_norm_nhwc_fwd_params)
        /*00d4*/ 	.word	0x00000000


	//----- nvinfo : EIATTR_REGCOUNT
	.align		4
.L_75:
        /*00d8*/ 	.byte	0x04, 0x2f
        /*00da*/ 	.short	(.L_77 - .L_76)
	.align		4
.L_76:
        /*00dc*/ 	.word	index@(_Z35group_norm_nhwc_fwd_one_pass_kernelI11Fp32IOFp32WLi256ELi30ELi480EEv26Group_norm_nhwc_fwd_params)
        /*00e0*/ 	.word	0x00000028


	//----- nvinfo : EIATTR_FRAME_SIZE
	.align		4
.L_77:
        /*00e4*/ 	.byte	0x04, 0x11
        /*00e6*/ 	.short	(.L_79 - .L_78)
	.align		4
.L_78:
        /*00e8*/ 	.word	index@(_Z35group_norm_nhwc_fwd_one_pass_kernelI11Fp32IOFp32WLi256ELi30ELi480EEv26Group_norm_nhwc_fwd_params)
        /*00ec*/ 	.word	0x00000000


	//----- nvinfo : EIATTR_REGCOUNT
	.align		4
.L_79:
        /*00f0*/ 	.byte	0x04, 0x2f
        /*00f2*/ 	.short	(.L_81 - .L_80)
	.align		4
.L_80:
        /*00f4*/ 	.word	index@(_Z35group_norm_nhwc_fwd_one_pass_kernelI11Fp32IOFp32WLi128ELi30ELi480EEv26Group_norm_nhwc_fwd_params)
        /*00f8*/ 	.word	0x00000020


	//----- nvinfo : EIATTR_FRAME_SIZE
	.align		4
.L_81:
        /*00fc*/ 	.byte	0x04, 0x11
        /*00fe*/ 	.short	(.L_83 - .L_82)
	.align		4
.L_82:
        /*0100*/ 	.word	index@(_Z35group_norm_nhwc_fwd_one_pass_kernelI11Fp32IOFp32WLi128ELi30ELi480EEv26Group_norm_nhwc_fwd_params)
        /*0104*/ 	.word	0x00000000


	//----- nvinfo : EIATTR_REGCOUNT
	.align		4
.L_83:
        /*0108*/ 	.byte	0x04, 0x2f
        /*010a*/ 	.short	(.L_85 - .L_84)
	.align		4
.L_84:
        /*010c*/ 	.word	index@(_Z35group_norm_nhwc_fwd_one_pass_kernelI11Fp32IOFp32WLi64ELi30ELi480EEv26Group_norm_nhwc_fwd_params)
        /*0110*/ 	.word	0x00000020


	//----- nvinfo : EIATTR_FRAME_SIZE
	.align		4
.L_85:
        /*0114*/ 	.byte	0x04, 0x11
        /*0116*/ 	.short	(.L_87 - .L_86)
	.align		4
.L_86:
        /*0118*/ 	.word	index@(_Z35group_norm_nhwc_fwd_one_pass_kernelI11Fp32IOFp32WLi64ELi30ELi480EEv26Group_norm_nhwc_fwd_params)
        /*011c*/ 	.word	0x00000000


	//----- nvinfo : EIATTR_REGCOUNT
	.align		4
.L_87:
        /*0120*/ 	.byte	0x04, 0x2f
        /*0122*/ 	.short	(.L_89 - .L_88)
	.align		4
.L_88:
        /*0124*/ 	.word	index@(_Z35group_norm_nhwc_fwd_one_pass_kernelI11Fp16IOFp16WLi512ELi30ELi480EEv26Group_norm_nhwc_fwd_params)
        /*0128*/ 	.word	0x0000006c


	//----- nvinfo : EIATTR_FRAME_SIZE
	.align		4
.L_89:
        /*012c*/ 	.byte	0x04, 0x11
        /*012e*/ 	.short	(.L_91 - .L_90)
	.align		4
.L_90:
        /*0130*/ 	.word	index@(_Z35group_norm_nhwc_fwd_one_pass_kernelI11Fp16IOFp16WLi512ELi30ELi480EEv26Group_norm_nhwc_fwd_params)
        /*0134*/ 	.word	0x00000000


	//----- nvinfo : EIATTR_REGCOUNT
	.align		4
.L_91:
        /*0138*/ 	.byte	0x04, 0x2f
        /*013a*/ 	.short	(.L_93 - .L_92)
	.align		4
.L_92:
        /*013c*/ 	.word	index@(_Z35group_norm_nhwc_fwd_one_pass_kernelI11Fp16IOFp16WLi256ELi30ELi480EEv26Group_norm_nhwc_fwd_params)
        /*0140*/ 	.word	0x00000028


	//----- nvinfo : EIATTR_FRAME_SIZE
	.align		4
.L_93:
        /*0144*/ 	.byte	0x04, 0x11
        /*0146*/ 	.short	(.L_95 - .L_94)
	.align		4
.L_94:
        /*0148*/ 	.word	index@(_Z35group_norm_nhwc_fwd_one_pass_kernelI11Fp16IOFp16WLi256ELi30ELi480EEv26Group_norm_nhwc_fwd_params)
        /*014c*/ 	.word	0x00000000


	//----- nvinfo : EIATTR_REGCOUNT
	.align		4
.L_95:
        /*0150*/ 	.byte	0x04, 0x2f
        /*0152*/ 	.short	(.L_97 - .L_96)
	.align		4
.L_96:
        /*0154*/ 	.word	index@(_Z35group_norm_nhwc_fwd_one_pass_kernelI11Fp16IOFp16WLi128ELi30ELi480EEv26Group_norm_nhwc_fwd_params)
        /*0158*/ 	.word	0x00000020


	//----- nvinfo : EIATTR_FRAME_SIZE
	.align		4
.L_97:
        /*015c*/ 	.byte	0x04, 0x11
        /*015e*/ 	.short	(.L_99 - .L_98)
	.align		4
.L_98:
        /*0160*/ 	.word	index@(_Z35group_norm_nhwc_fwd_one_pass_kernelI11Fp16IOFp16WLi128ELi30ELi480EEv26Group_norm_nhwc_fwd_params)
        /*0164*/ 	.word	0x00000000


	//----- nvinfo : EIATTR_REGCOUNT
	.align		4
.L_99:
        /*0168*/ 	.byte	0x04, 0x2f
        /*016a*/ 	.short	(.L_101 - .L_100)
	.align		4
.L_100:
        /*016c*/ 	.word	index@(_Z35group_norm_nhwc_fwd_one_pass_kernelI11Fp16IOFp16WLi64ELi30ELi480EEv26Group_norm_nhwc_fwd_params)
        /*0170*/ 	.word	0x00000020


	//----- nvinfo : EIATTR_FRAME_SIZE
	.align		4
.L_101:
        /*0174*/ 	.byte	0x04, 0x11
        /*0176*/ 	.short	(.L_103 - .L_102)
	.align		4
.L_102:
        /*0178*/ 	.word	index@(_Z35group_norm_nhwc_fwd_one_pass_kernelI11Fp16IOFp16WLi64ELi30ELi480EEv26Group_norm_nhwc_fwd_params)
        /*017c*/ 	.word	0x00000000


	//----- nvinfo : EIATTR_REGCOUNT
	.align		4
.L_103:
        /*0180*/ 	.byte	0x04, 0x2f
        /*0182*/ 	.short	(.L_105 - .L_104)
	.align		4
.L_104:
        /*0184*/ 	.word	index@(_Z35group_norm_nhwc_fwd_one_pass_kernelI11Fp16IOBf16WLi512ELi30ELi480EEv26Group_norm_nhwc_fwd_params)
        /*0188*/ 	.word	0x0000006c


	//----- nvinfo : EIATTR_FRAME_SIZE
	.align		4
.L_105:
        /*018c*/ 	.byte	0x04, 0x11
        /*018e*/ 	.short	(.L_107 - .L_106)
	.align		4
.L_106:
        /*0190*/ 	.word	index@(_Z35group_norm_nhwc_fwd_one_pass_kernelI11Fp16IOBf16WLi512ELi30ELi480EEv26Group_norm_nhwc_fwd_params)
        /*0194*/ 	.word	0x00000000


	//----- nvinfo : EIATTR_REGCOUNT
	.align		4
.L_107:
        /*0198*/ 	.byte	0x04, 0x2f
        /*019a*/ 	.short	(.L_109 - .L_108)
	.align		4
.L_108:
        /*019c*/ 	.word	index@(_Z35group_norm_nhwc_fwd_one_pass_kernelI11Fp16IOBf16WLi256ELi30ELi480EEv26Group_norm_nhwc_fwd_params)
        /*01a0*/ 	.word	0x00000028


	//----- nvinfo : EIATTR_FRAME_SIZE
	.align		4
.L_109:
        /*01a4*/ 	.byte	0x04, 0x11
        /*01a6*/ 	.short	(.L_111 - .L_110)
	.align		4
.L_110:
        /*01a8*/ 	.word	index@(_Z35group_norm_nhwc_fwd_one_pass_kernelI11Fp16IOBf16WLi256ELi30ELi480EEv26Group_norm_nhwc_fwd_params)
        /*01ac*/ 	.word	0x00000000


	//----- nvinfo : EIATTR_REGCOUNT
	.align		4
.L_111:
        /*01b0*/ 	.byte	0x04, 0x2f
        /*01b2*/ 	.short	(.L_113 - .L_112)
	.align		4
.L_112:
        /*01b4*/ 	.word	index@(_Z35group_norm_nhwc_fwd_one_pass_kernelI11Fp16IOBf16WLi128ELi30ELi480EEv26Group_norm_nhwc_fwd_params)
        /*01b8*/ 	.word	0x00000020


	//----- nvinfo : EIATTR_FRAME_SIZE
	.align		4
.L_113:
        /*01bc*/ 	.byte	0x04, 0x11
        /*01be*/ 	.short	(.L_115 - .L_114)
	.align		4
.L_114:
        /*01c0*/ 	.word	index@(_Z35group_norm_nhwc_fwd_one_pass_kernelI11Fp16IOBf16WLi128ELi30ELi480EEv26Group_norm_nhwc_fwd_params)
        /*01c4*/ 	.word	0x00000000


	//----- nvinfo : EIATTR_REGCOUNT
	.align		4
.L_115:
        /*01c8*/ 	.byte	0x04, 0x2f
        /*01ca*/ 	.short	(.L_117 - .L_116)
	.align		4
.L_116:
        /*01cc*/ 	.word	index@(_Z35group_norm_nhwc_fwd_one_pass_kernelI11Fp16IOBf16WLi64ELi30ELi480EEv26Group_norm_nhwc_fwd_params)
        /*01d0*/ 	.word	0x00000020


	//----- nvinfo : EIATTR_FRAME_SIZE
	.align		4
.L_117:
        /*01d4*/ 	.byte	0x04, 0x11
        /*01d6*/ 	.short	(.L_119 - .L_118)
	.align		4
.L_118:
        /*01d8*/ 	.word	index@(_Z35group_norm_nhwc_fwd_one_pass_kernelI11Fp16IOBf16WLi64ELi30ELi480EEv26Group_norm_nhwc_fwd_params)
        /*01dc*/ 	.word	0x00000000


	//----- nvinfo : EIATTR_REGCOUNT
	.align		4
.L_119:
        /*01e0*/ 	.byte	0x04, 0x2f
        /*01e2*/ 	.short	(.L_121 - .L_120)
	.align		4
.L_120:
        /*01e4*/ 	.word	index@(_Z35group_norm_nhwc_fwd_one_pass_kernelI11Fp16IOFp32WLi512ELi30ELi480EEv26Group_norm_nhwc_fwd_params)
        /*01e8*/ 	.word	0x0000006b


	//----- nvinfo : EIATTR_FRAME_SIZE
	.align		4
.L_121:
        /*01ec*/ 	.byte	0x04, 0x11
        /*01ee*/ 	.short	(.L_123 - .L_122)
	.align		4
.L_122:
        /*01f0*/ 	.word	index@(_Z35group_norm_nhwc_fwd_one_pass_kernelI11Fp16IOFp32WLi512ELi30ELi480EEv26Group_norm_nhwc_fwd_params)
        /*01f4*/ 	.word	0x00000000


	//----- nvinfo : EIATTR_REGCOUNT
	.align		4
.L_123:
        /*01f8*/ 	.byte	0x04, 0x2f
        /*01fa*/ 	.short	(.L_125 - .L_124)
	.align		4
.L_124:
        /*01fc*/ 	.word	index@(_Z35group_norm_nhwc_fwd_one_pass_kernelI11Fp16IOFp32WLi256ELi30ELi480EEv26Group_norm_nhwc_fwd_params)
        /*0200*/ 	.word	0x00000028


	//----- nvinfo : EIATTR_FRAME_SIZE
	.align		4
.L_125:
        /*0204*/ 	.byte	0x04, 0x11
        /*0206*/ 	.short	(.L_127 - .L_126)
	.align		4
.L_126:
        /*0208*/ 	.word	index@(_Z35group_norm_nhwc_fwd_one_pass_kernelI11Fp16IOFp32WLi256ELi30ELi480EEv26Group_norm_nhwc_fwd_params)
        /*020c*/ 	.word	0x00000000


	//----- nvinfo : EIATTR_REGCOUNT
	.align		4
.L_127:
        /*0210*/ 	.byte	0x04, 0x2f
        /*0212*/ 	.short	(.L_129 - .L_128)
	.align		4
.L_128:
        /*0214*/ 	.word	index@(_Z35group_norm_nhwc_fwd_one_pass_kernelI11Fp16IOFp32WLi128ELi30ELi480EEv26Group_norm_nhwc_fwd_params)
        /*0218*/ 	.word	0x00000020


	//----- nvinfo : EIATTR_FRAME_SIZE
	.align		4
.L_129:
        /*021c*/ 	.byte	0x04, 0x11
        /*021e*/ 	.short	(.L_131 - .L_130)
	.align		4
.L_130:
        /*0220*/ 	.word	index@(_Z35group_norm_nhwc_fwd_one_pass_kernelI11Fp16IOFp32WLi128ELi30ELi480EEv26Group_norm_nhwc_fwd_params)
        /*0224*/ 	.word	0x00000000


	//----- nvinfo : EIATTR_REGCOUNT
	.align		4
.L_131:
        /*0228*/ 	.byte	0x04, 0x2f
        /*022a*/ 	.short	(.L_133 - .L_132)
	.align		4
.L_132:
        /*022c*/ 	.word	index@(_Z35group_norm_nhwc_fwd_one_pass_kernelI11Fp16IOFp32WLi64ELi30ELi480EEv26Group_norm_nhwc_fwd_params)
        /*0230*/ 	.word	0x00000020


	//----- nvinfo : EIATTR_FRAME_SIZE
	.align		4
.L_133:
        /*0234*/ 	.byte	0x04, 0x11
        /*0236*/ 	.short	(.L_135 - .L_134)
	.align		4
.L_134:
        /*0238*/ 	.word	index@(_Z35group_norm_nhwc_fwd_one_pass_kernelI11Fp16IOFp32WLi64ELi30ELi480EEv26Group_norm_nhwc_fwd_params)
        /*023c*/ 	.word	0x00000000


	//----- nvinfo : EIATTR_REGCOUNT
	.align		4
.L_135:
        /*0240*/ 	.byte	0x04, 0x2f
        /*0242*/ 	.short	(.L_137 - .L_136)
	.align		4
.L_136:
        /*0244*/ 	.word	index@(_Z35group_norm_nhwc_fwd_one_pass_kernelI11Bf16IOFp16WLi512ELi30ELi480EEv26Group_norm_nhwc_fwd_params)
        /*0248*/ 	.word	0x0000006c


	//----- nvinfo : EIATTR_FRAME_SIZE
	.align		4
.L_137:
        /*024c*/ 	.byte	0x04, 0x11
        /*024e*/ 	.short	(.L_139 - .L_138)
	.align		4
.L_138:
        /*0250*/ 	.word	index@(_Z35group_norm_nhwc_fwd_one_pass_kernelI11Bf16IOFp16WLi512ELi30ELi480EEv26Group_norm_nhwc_fwd_params)
        /*0254*/ 	.word	0x00000000


	//----- nvinfo : EIATTR_REGCOUNT
	.align		4
.L_139:
        /*0258*/ 	.byte	0x04, 0x2f
        /*025a*/ 	.short	(.L_141 - .L_140)
	.align		4
.L_140:
        /*025c*/ 	.word	index@(_Z35group_norm_nhwc_fwd_one_pass_kernelI11Bf16IOFp16WLi256ELi30ELi480EEv26Group_norm_nhwc_fwd_params)
        /*0260*/ 	.word	0x00000028


	//----- nvinfo : EIATTR_FRAME_SIZE
	.align		4
.L_141:
        /*0264*/ 	.byte	0x04, 0x11
        /*0266*/ 	.short	(.L_143 - .L_142)
	.align		4
.L_142:
        /*0268*/ 	.word	index@(_Z35group_norm_nhwc_fwd_one_pass_kernelI11Bf16IOFp16WLi256ELi30ELi480EEv26Group_norm_nhwc_fwd_params)
        /*026c*/ 	.word	0x00000000


	//----- nvinfo : EIATTR_REGCOUNT
	.align		4
.L_143:
        /*0270*/ 	.byte	0x04, 0x2f
        /*0272*/ 	.short	(.L_145 - .L_144)
	.align		4
.L_144:
        /*0274*/ 	.word	index@(_Z35group_norm_nhwc_fwd_one_pass_kernelI11Bf16IOFp16WLi128ELi30ELi480EEv26Group_norm_nhwc_fwd_params)
        /*0278*/ 	.word	0x00000020


	//----- nvinfo : EIATTR_FRAME_SIZE
	.align		4
.L_145:
        /*027c*/ 	.byte	0x04, 0x11
        /*027e*/ 	.short	(.L_147 - .L_146)
	.align		4
.L_146:
        /*0280*/ 	.word	index@(_Z35group_norm_nhwc_fwd_one_pass_kernelI11Bf16IOFp16WLi128ELi30ELi480EEv26Group_norm_nhwc_fwd_params)
        /*0284*/ 	.word	0x00000000


	//----- nvinfo : EIATTR_REGCOUNT
	.align		4
.L_147:
        /*0288*/ 	.byte	0x04, 0x2f
        /*028a*/ 	.short	(.L_149 - .L_148)
	.align		4
.L_148:
        /*028c*/ 	.word	index@(_Z35group_norm_nhwc_fwd_one_pass_kernelI11Bf16IOFp16WLi64ELi30ELi480EEv26Group_norm_nhwc_fwd_params)
        /*0290*/ 	.word	0x00000020


	//----- nvinfo : EIATTR_FRAME_SIZE
	.align		4
.L_149:
        /*0294*/ 	.byte	0x04, 0x11
        /*0296*/ 	.short	(.L_151 - .L_150)
	.align		4
.L_150:
        /*0298*/ 	.word	index@(_Z35group_norm_nhwc_fwd_one_pass_kernelI11Bf16IOFp16WLi64ELi30ELi480EEv26Group_norm_nhwc_fwd_params)
        /*029c*/ 	.word	0x00000000


	//----- nvinfo : EIATTR_REGCOUNT
	.align		4
.L_151:
        /*02a0*/ 	.byte	0x04, 0x2f
        /*02a2*/ 	.short	(.L_153 - .L_152)
	.align		4
.L_152:
        /*02a4*/ 	.word	index@(_Z35group_norm_nhwc_fwd_one_pass_kernelI11Bf16IOBf16WLi512ELi30ELi480EEv26Group_norm_nhwc_fwd_params)
        /*02a8*/ 	.word	0x0000006c


	//----- nvinfo : EIATTR_FRAME_SIZE
	.align		4
.L_153:
        /*02ac*/ 	.byte	0x04, 0x11
        /*02ae*/ 	.short	(.L_155 - .L_154)
	.align		4
.L_154:
        /*02b0*/ 	.word	index@(_Z35group_norm_nhwc_fwd_one_pass_kernelI11Bf16IOBf16WLi512ELi30ELi480EEv26Group_norm_nhwc_fwd_params)
        /*02b4*/ 	.word	0x00000000


	//----- nvinfo : EIATTR_REGCOUNT
	.align		4
.L_155:
        /*02b8*/ 	.byte	0x04, 0x2f
        /*02ba*/ 	.short	(.L_157 - .L_156)
	.align		4
.L_156:
        /*02bc*/ 	.word	index@(_Z35group_norm_nhwc_fwd_one_pass_kernelI11Bf16IOBf16WLi256ELi30ELi480EEv26Group_norm_nhwc_fwd_params)
        /*02c0*/ 	.word	0x00000028


	//----- nvinfo : EIATTR_FRAME_SIZE
	.align		4
.L_157:
        /*02c4*/ 	.byte	0x04, 0x11
        /*02c6*/ 	.short	(.L_159 - .L_158)
	.align		4
.L_158:
        /*02c8*/ 	.word	index@(_Z35group_norm_nhwc_fwd_one_pass_kernelI11Bf16IOBf16WLi256ELi30ELi480EEv26Group_norm_nhwc_fwd_params)
        /*02cc*/ 	.word	0x00000000


	//----- nvinfo : EIATTR_REGCOUNT
	.align		4
.L_159:
        /*02d0*/ 	.byte	0x04, 0x2f
        /*02d2*/ 	.short	(.L_161 - .L_160)
	.align		4
.L_160:
        /*02d4*/ 	.word	index@(_Z35group_norm_nhwc_fwd_one_pass_kernelI11Bf16IOBf16WLi128ELi30ELi480EEv26Group_norm_nhwc_fwd_params)
        /*02d8*/ 	.word	0x00000020


	//----- nvinfo : EIATTR_FRAME_SIZE
	.align		4
.L_161:
        /*02dc*/ 	.byte	0x04, 0x11
        /*02de*/ 	.short	(.L_163 - .L_162)
	.align		4
.L_162:
        /*02e0*/ 	.word	index@(_Z35group_norm_nhwc_fwd_one_pass_kernelI11Bf16IOBf16WLi128ELi30ELi480EEv26Group_norm_nhwc_fwd_params)
        /*02e4*/ 	.word	0x00000000


	//----- nvinfo : EIATTR_REGCOUNT
	.align		4
.L_163:
        /*02e8*/ 	.byte	0x04, 0x2f
        /*02ea*/ 	.short	(.L_165 - .L_164)
	.align		4
.L_164:
        /*02ec*/ 	.word	index@(_Z35group_norm_nhwc_fwd_one_pass_kernelI11Bf16IOBf16WLi64ELi30ELi480EEv26Group_norm_nhwc_fwd_params)
        /*02f0*/ 	.word	0x00000020


	//----- nvinfo : EIATTR_FRAME_SIZE
	.align		4
.L_165:
        /*02f4*/ 	.byte	0x04, 0x11
        /*02f6*/ 	.short	(.L_167 - .L_166)
	.align		4
.L_166:
        /*02f8*/ 	.word	index@(_Z35group_norm_nhwc_fwd_one_pass_kernelI11Bf16IOBf16WLi64ELi30ELi480EEv26Group_norm_nhwc_fwd_params)
        /*02fc*/ 	.word	0x00000000


	//----- nvinfo : EIATTR_REGCOUNT
	.align		4
.L_167:
        /*0300*/ 	.byte	0x04, 0x2f
        /*0302*/ 	.short	(.L_169 - .L_168)
	.align		4
.L_168:
        /*0304*/ 	.word	index@(_Z35group_norm_nhwc_fwd_one_pass_kernelI11Bf16IOFp32WLi512ELi30ELi480EEv26Group_norm_nhwc_fwd_params)
        /*0308*/ 	.word	0x0000006b


	//----- nvinfo : EIATTR_FRAME_SIZE
	.align		4
.L_169:
        /*030c*/ 	.byte	0x04, 0x11
        /*030e*/ 	.short	(.L_171 - .L_170)
	.align		4
.L_170:
        /*0310*/ 	.word	index@(_Z35group_norm_nhwc_fwd_one_pass_kernelI11Bf16IOFp32WLi512ELi30ELi480EEv26Group_norm_nhwc_fwd_params)
        /*0314*/ 	.word	0x00000000


	//----- nvinfo : EIATTR_REGCOUNT
	.align		4
.L_171:
        /*0318*/ 	.byte	0x04, 0x2f
        /*031a*/ 	.short	(.L_173 - .L_172)
	.align		4
.L_172:
        /*031c*/ 	.word	index@(_Z35group_norm_nhwc_fwd_one_pass_kernelI11Bf16IOFp32WLi256ELi30ELi480EEv26Group_norm_nhwc_fwd_params)
        /*0320*/ 	.word	0x00000028


	//----- nvinfo : EIATTR_FRAME_SIZE
	.align		4
.L_173:
        /*0324*/ 	.byte	0x04, 0x11
        /*0326*/ 	.short	(.L_175 - .L_174)
	.align		4
.L_174:
        /*0328*/ 	.word	index@(_Z35group_norm_nhwc_fwd_one_pass_kernelI11Bf16IOFp32WLi256ELi30ELi480EEv26Group_norm_nhwc_fwd_params)
        /*032c*/ 	.word	0x00000000


	//----- nvinfo : EIATTR_REGCOUNT
	.align		4
.L_175:
        /*0330*/ 	.byte	0x04, 0x2f
        /*0332*/ 	.short	(.L_177 - .L_176)
	.align		4
.L_176:
        /*0334*/ 	.word	index@(_Z35group_norm_nhwc_fwd_one_pass_kernelI11Bf16IOFp32WLi128ELi30ELi480EEv26Group_norm_nhwc_fwd_params)
        /*0338*/ 	.word	0x00000020


	//----- nvinfo : EIATTR_FRAME_SIZE
	.align		4
.L_177:
        /*033c*/ 	.byte	0x04, 0x11
        /*033e*/ 	.short	(.L_179 - .L_178)
	.align		4
.L_178:
        /*0340*/ 	.word	index@(_Z35group_norm_nhwc_fwd_one_pass_kernelI11Bf16IOFp32WLi128ELi30ELi480EEv26Group_norm_nhwc_fwd_params)
        /*0344*/ 	.word	0x00000000


	//----- nvinfo : EIATTR_REGCOUNT
	.align		4
.L_179:
        /*0348*/ 	.byte	0x04, 0x2f
        /*034a*/ 	.short	(.L_181 - .L_180)
	.align		4
.L_180:
        /*034c*/ 	.word	index@(_Z35group_norm_nhwc_fwd_one_pass_kernelI11Bf16IOFp32WLi64ELi30ELi480EEv26Group_norm_nhwc_fwd_params)
        /*0350*/ 	.word	0x00000020


	//----- nvinfo : EIATTR_FRAME_SIZE
	.align		4
.L_181:
        /*0354*/ 	.byte	0x04, 0x11
        /*0356*/ 	.short	(.L_183 - .L_182)
	.align		4
.L_182:
        /*0358*/ 	.word	index@(_Z35group_norm_nhwc_fwd_one_pass_kernelI11Bf16IOFp32WLi64ELi30ELi480EEv26Group_norm_nhwc_fwd_params)
        /*035c*/ 	.word	0x00000000


	//----- nvinfo : EIATTR_REGCOUNT
	.align		4
.L_183:
        /*0360*/ 	.byte	0x04, 0x2f
        /*0362*/ 	.short	(.L_185 - .L_184)
	.align		4
.L_184:
        /*0364*/ 	.word	index@(_Z35group_norm_nhwc_bwd_one_pass_kernelI11Fp32IOFp16WLi512ELi30ELi480EEv26Group_norm_nhwc_bwd_params)
        /*0368*/ 	.word	0x00000080


	//----- nvinfo : EIATTR_FRAME_SIZE
	.align		4
.L_185:
        /*036c*/ 	.byte	0x04, 0x11
        /*036e*/ 	.short	(.L_187 - .L_186)
	.align		4
.L_186:
        /*0370*/ 	.word	index@(_Z35group_norm_nhwc_bwd_one_pass_kernelI11Fp32IOFp16WLi512ELi30ELi480EEv26Group_norm_nhwc_bwd_params)
        /*0374*/ 	.word	0x00000000


	//----- nvinfo : EIATTR_REGCOUNT
	.align		4
.L_187:
        /*0378*/ 	.byte	0x04, 0x2f
        /*037a*/ 	.short	(.L_189 - .L_188)
	.align		4
.L_188:
        /*037c*/ 	.word	index@(_Z35group_norm_nhwc_bwd_one_pass_kernelI11Fp32IOFp16WLi256ELi30ELi480EEv26Group_norm_nhwc_bwd_params)
        /*0380*/ 	.word	0x00000040


	//----- nvinfo : EIATTR_FRAME_SIZE
	.align		4
.L_189:
        /*0384*/ 	.byte	0x04, 0x11
        /*0386*/ 	.short	(.L_191 - .L_190)
	.align		4
.L_190:
        /*0388*/ 	.word	index@(_Z35group_norm_nhwc_bwd_one_pass_kernelI11Fp32IOFp16WLi256ELi30ELi480EEv26Group_norm_nhwc_bwd_params)
        /*038c*/ 	.word	0x00000000


	//----- nvinfo : EIATTR_REGCOUNT
	.align		4
.L_191:
        /*0390*/ 	.byte	0x04, 0x2f
        /*0392*/ 	.short	(.L_193 - .L_192)
	.align		4
.L_192:
        /*0394*/ 	.word	index@(_Z35group_norm_nhwc_bwd_one_pass_kernelI11Fp32IOFp16WLi128ELi30ELi480EEv26Group_norm_nhwc_bwd_params)
        /*0398*/ 	.word	0x00000040


	//----- nvinfo : EIATTR_FRAME_SIZE
	.align		4
.L_193:
        /*039c*/ 	.byte	0x04, 0x11
        /*039e*/ 	.short	(.L_195 - .L_194)
	.align		4
.L_194:
        /*03a0*/ 	.word	index@(_Z35group_norm_nhwc_bwd_one_pass_kernelI11Fp32IOFp16WLi128ELi30ELi480EEv26Group_norm_nhwc_bwd_params)
        /*03a4*/ 	.word	0x00000000


	//----- nvinfo : EIATTR_REGCOUNT
	.align		4
.L_195:
        /*03a8*/ 	.byte	0x04, 0x2f
        /*03aa*/ 	.short	(.L_197 - .L_196)
	.align		4
.L_196:
        /*03ac*/ 	.word	index@(_Z35group_norm_nhwc_bwd_one_pass_kernelI11Fp32IOFp16WLi64ELi30ELi480EEv26Group_norm_nhwc_bwd_params)
        /*03b0*/ 	.word	0x0000003f


	//----- nvinfo : EIATTR_FRAME_SIZE
	.align		4
.L_197:
        /*03b4*/ 	.byte	0x04, 0x11
        /*03b6*/ 	.short	(.L_199 - .L_198)
	.align		4
.L_198:
        /*03b8*/ 	.word	index@(_Z35group_norm_nhwc_bwd_one_pass_kernelI11Fp32IOFp16WLi64ELi30ELi480EEv26Group_norm_nhwc_bwd_params)
        /*03bc*/ 	.word	0x00000000


	//----- nvinfo : EIATTR_REGCOUNT
	.align		4
.L_199:
        /*03c0*/ 	.byte	0x04, 0x2f
        /*03c2*/ 	.short	(.L_201 - .L_200)
	.align		4
.L_200:
        /*03c4*/ 	.word	index@(_Z35group_norm_nhwc_bwd_one_pass_kernelI11Fp32IOBf16WLi512ELi30ELi480EEv26Group_norm_nhwc_bwd_params)
        /*03c8*/ 	.word	0x00000080


	//----- nvinfo : EIATTR_FRAME_SIZE
	.align		4
.L_201:
        /*03cc*/ 	.byte	0x04, 0x11
        /*03ce*/ 	.short	(.L_203 - .L_202)
	.align		4
.L_202:
        /*03d0*/ 	.word	index@(_Z35group_norm_nhwc_bwd_one_pass_kernelI11Fp32IOBf16WLi512ELi30ELi480EEv26Group_norm_nhwc_bwd_params)
        /*03d4*/ 	.word	0x00000000


	//----- nvinfo : EIATTR_REGCOUNT
	.align		4
.L_203:
        /*03d8*/ 	.byte	0x04, 0x2f
        /*03da*/ 	.short	(.L_205 - .L_204)
	.align		4
.L_204:
        /*03dc*/ 	.word	index@(_Z35group_norm_nhwc_bwd_one_pass_kernelI11Fp32IOBf16WLi256ELi30ELi480EEv26Group_norm_nhwc_bwd_params)
        /*03e0*/ 	.word	0x00000040


	//----- nvinfo : EIATTR_FRAME_SIZE
	.align		4
.L_205:
        /*03e4*/ 	.byte	0x04, 0x11
        /*03e6*/ 	.short	(.L_207 - .L_206)
	.align		4
.L_206:
        /*03e8*/ 	.word	index@(_Z35group_norm_nhwc_bwd_one_pass_kernelI11Fp32IOBf16WLi256ELi30ELi480EEv26Group_norm_nhwc_bwd_params)
        /*03ec*/ 	.word	0x00000000


	//----- nvinfo : EIATTR_REGCOUNT
	.align		4
.L_207:
        /*03f0*/ 	.byte	0x04, 0x2f
        /*03f2*/ 	.short	(.L_209 - .L_208)
	.align		4
.L_208:
        /*03f4*/ 	.word	index@(_Z35group_norm_nhwc_bwd_one_pass_kernelI11Fp32IOBf16WLi128ELi30ELi480EEv26Group_norm_nhwc_bwd_params)
        /*03f8*/ 	.word	0x00000040


	//----- nvinfo : EIATTR_FRAME_SIZE
	.align		4
.L_209:
        /*03fc*/ 	.byte	0x04, 0x11
        /*03fe*/ 	.short	(.L_211 - .L_210)
	.align		4
.L_210:
        /*0400*/ 	.word	index@(_Z35group_norm_nhwc_bwd_one_pass_kernelI11Fp32IOBf16WLi128ELi30ELi480EEv26Group_norm_nhwc_bwd_params)
        /*0404*/ 	.word	0x00000000


	//----- nvinfo : EIATTR_REGCOUNT
	.align		4
.L_211:
        /*0408*/ 	.byte	0x04, 0x2f
        /*040a*/ 	.short	(.L_213 - .L_212)
	.align		4
.L_212:
        /*040c*/ 	.word	index@(_Z35group_norm_nhwc_bwd_one_pass_kernelI11Fp32IOBf16WLi64ELi30ELi480EEv26Group_norm_nhwc_bwd_params)
        /*0410*/ 	.word	0x0000003f


	//----- nvinfo : EIATTR_FRAME_SIZE
	.align		4
.L_213:
        /*0414*/ 	.byte	0x04, 0x11
        /*0416*/ 	.short	(.L_215 - .L_214)
	.align		4
.L_214:
        /*0418*/ 	.word	index@(_Z35group_norm_nhwc_bwd_one_pass_kernelI11Fp32IOBf16WLi64ELi30ELi480EEv26Group_norm_nhwc_bwd_params)
        /*041c*/ 	.word	0x00000000


	//----- nvinfo : EIATTR_REGCOUNT
	.align		4
.L_215:
        /*0420*/ 	.byte	0x04, 0x2f
        /*0422*/ 	.short	(.L_217 - .L_216)
	.align		4
.L_216:
        /*0424*/ 	.word	index@(_Z35group_norm_nhwc_bwd_one_pass_kernelI11Fp32IOFp32WLi512ELi30ELi480EEv26Group_norm_nhwc_bwd_params)
        /*0428*/ 	.word	0x00000080


	//----- nvinfo : EIATTR_FRAME_SIZE
	.align		4
.L_217:
        /*042c*/ 	.byte	0x04, 0x11
        /*042e*/ 	.short	(.L_219 - .L_218)
	.align		4
.L_218:
        /*0430*/ 	.word	index@(_Z35group_norm_nhwc_bwd_one_pass_kernelI11Fp32IOFp32WLi512ELi30ELi480EEv26Group_norm_nhwc_bwd_params)
        /*0434*/ 	.word	0x00000000


	//----- nvinfo : EIATTR_REGCOUNT
	.align		4
.L_219:
        /*0438*/ 	.byte	0x04, 0x2f
        /*043a*/ 	.short	(.L_221 - .L_220)
	.align		4
.L_220:
        /*043c*/ 	.word	index@(_Z35group_norm_nhwc_bwd_one_pass_kernelI11Fp32IOFp32WLi256ELi30ELi480EEv26Group_norm_nhwc_bwd_params)
        /*0440*/ 	.word	0x00000040


	//----- nvinfo : EIATTR_FRAME_SIZE
	.align		4
.L_221:
        /*0444*/ 	.byte	0x04, 0x11
        /*0446*/ 	.short	(.L_223 - .L_222)
	.align		4
.L_222:
        /*0448*/ 	.word	index@(_Z35group_norm_nhwc_bwd_one_pass_kernelI11Fp32IOFp32WLi256ELi30ELi480EEv26Group_norm_nhwc_bwd_params)
        /*044c*/ 	.word	0x00000000


	//----- nvinfo : EIATTR_REGCOUNT
	.align		4
.L_223:
        /*0450*/ 	.byte	0x04, 0x2f
        /*0452*/ 	.short	(.L_225 - .L_224)
	.align		4
.L_224:
        /*0454*/ 	.word	index@(_Z35group_norm_nhwc_bwd_one_pass_kernelI11Fp32IOFp32WLi128ELi30ELi480EEv26Group_norm_nhwc_bwd_params)
        /*0458*/ 	.word	0x00000040


	//----- nvinfo : EIATTR_FRAME_SIZE
	.align		4
.L_225:
        /*045c*/ 	.byte	0x04, 0x11
        /*045e*/ 	.short	(.L_227 - .L_226)
	.align		4
.L_226:
        /*0460*/ 	.word	index@(_Z35group_norm_nhwc_bwd_one_pass_kernelI11Fp32IOFp32WLi128ELi30ELi480EEv26Group_norm_nhwc_bwd_params)
        /*0464*/ 	.word	0x00000000


	//----- nvinfo : EIATTR_REGCOUNT
	.align		4
.L_227:
        /*0468*/ 	.byte	0x04, 0x2f
        /*046a*/ 	.short	(.L_229 - .L_228)
	.align		4
.L_228:
        /*046c*/ 	.word	index@(_Z35group_norm_nhwc_bwd_one_pass_kernelI11Fp32IOFp32WLi64ELi30ELi480EEv26Group_norm_nhwc_bwd_params)
        /*0470*/ 	.word	0x0000003f


	//----- nvinfo : EIATTR_FRAME_SIZE
	.align		4
.L_229:
        /*0474*/ 	.byte	0x04, 0x11
        /*0476*/ 	.short	(.L_231 - .L_230)
	.align		4
.L_230:
        /*0478*/ 	.word	index@(_Z35group_norm_nhwc_bwd_one_pass_kernelI11Fp32IOFp32WLi64ELi30ELi480EEv26Group_norm_nhwc_bwd_params)
        /*047c*/ 	.word	0x00000000


	//----- nvinfo : EIATTR_REGCOUNT
	.align		4
.L_231:
        /*0480*/ 	.byte	0x04, 0x2f
        /*0482*/ 	.short	(.L_233 - .L_232)
	.align		4
.L_232:
        /*0484*/ 	.word	index@(_Z35group_norm_nhwc_bwd_one_pass_kernelI11Fp16IOFp16WLi512ELi30ELi480EEv26Group_norm_nhwc_bwd_params)
        /*0488*/ 	.word	0x00000040


	//----- nvinfo : EIATTR_FRAME_SIZE
	.align		4
.L_233:
        /*048c*/ 	.byte	0x04, 0x11
        /*048e*/ 	.short	(.L_235 - .L_234)
	.align		4
.L_234:
        /*0490*/ 	.word	index@(_Z35group_norm_nhwc_bwd_one_pass_kernelI11Fp16IOFp16WLi512ELi30ELi480EEv26Group_norm_nhwc_bwd_params)
        /*0494*/ 	.word	0x00000000


	//----- nvinfo : EIATTR_REGCOUNT
	.align		4
.L_235:
        /*0498*/ 	.byte	0x04, 0x2f
        /*049a*/ 	.short	(.L_237 - .L_236)
	.align		4
.L_236:
        /*049c*/ 	.word	index@(_Z35group_norm_nhwc_bwd_one_pass_kernelI11Fp16IOFp16WLi256ELi30ELi480EEv26Group_norm_nhwc_bwd_params)
        /*04a0*/ 	.word	0x00000040


	//----- nvinfo : EIATTR_FRAME_SIZE
	.align		4
.L_237:
        /*04a4*/ 	.byte	0x04, 0x11
        /*04a6*/ 	.short	(.L_239 - .L_238)
	.align		4
.L_238:
        /*04a8*/ 	.word	index@(_Z35group_norm_nhwc_bwd_one_pass_kernelI11Fp16IOFp16WLi256ELi30ELi480EEv26Group_norm_nhwc_bwd_params)
        /*04ac*/ 	.word	0x00000000


	//----- nvinfo : EIATTR_REGCOUNT
	.align		4
.L_239:
        /*04b0*/ 	.byte	0x04, 0x2f
        /*04b2*/ 	.short	(.L_241 - .L_240)
	.align		4
.L_240:
        /*04b4*/ 	.word	index@(_Z35group_norm_nhwc_bwd_one_pass_kernelI11Fp16IOFp16WLi128ELi30ELi480EEv26Group_norm_nhwc_bwd_params)
        /*04b8*/ 	.word	0x00000040


	//----- nvinfo : EIATTR_FRAME_SIZE
	.align		4
.L_241:
        /*04bc*/ 	.byte	0x04, 0x11
        /*04be*/ 	.short	(.L_243 - .L_242)
	.align		4
.L_242:
        /*04c0*/ 	.word	index@(_Z35group_norm_nhwc_bwd_one_pass_kernelI11Fp16IOFp16WLi128ELi30ELi480EEv26Group_norm_nhwc_bwd_params)
        /*04c4*/ 	.word	0x00000000


	//----- nvinfo : EIATTR_REGCOUNT
	.align		4
.L_243:
        /*04c8*/ 	.byte	0x04, 0x2f
        /*04ca*/ 	.short	(.L_245 - .L_244)
	.align		4
.L_244:
        /*04cc*/ 	.word	index@(_Z35group_norm_nhwc_bwd_one_pass_kernelI11Fp16IOFp16WLi64ELi30ELi480EEv26Group_norm_nhwc_bwd_params)
        /*04d0*/ 	.word	0x00000028


	//----- nvinfo : EIATTR_FRAME_SIZE
	.align		4
.L_245:
        /*04d4*/ 	.byte	0x04, 0x11
        /*04d6*/ 	.short	(.L_247 - .L_246)
	.align		4
.L_246:
        /*04d8*/ 	.word	index@(_Z35group_norm_nhwc_bwd_one_pass_kernelI11Fp16IOFp16WLi64ELi30ELi480EEv26Group_norm_nhwc_bwd_params)
        /*04dc*/ 	.word	0x00000000


	//----- nvinfo : EIATTR_REGCOUNT
	.align		4
.L_247:
        /*04e0*/ 	.byte	0x04, 0x2f
        /*04e2*/ 	.short	(.L_249 - .L_248)
	.align		4
.L_248:
        /*04e4*/ 	.word	index@(_Z35group_norm_nhwc_bwd_one_pass_kernelI11Fp16IOBf16WLi512ELi30ELi480EEv26Group_norm_nhwc_bwd_params)
        /*04e8*/ 	.word	0x00000040


	//----- nvinfo : EIATTR_FRAME_SIZE
	.align		4
.L_249:
        /*04ec*/ 	.byte	0x04, 0x11
        /*04ee*/ 	.short	(.L_251 - .L_250)
	.align		4
.L_250:
        /*04f0*/ 	.word	index@(_Z35group_norm_nhwc_bwd_one_pass_kernelI11Fp16IOBf16WLi512ELi30ELi480EEv26Group_norm_nhwc_bwd_params)
        /*04f4*/ 	.word	0x00000000


	//----- nvinfo : EIATTR_REGCOUNT
	.align		4
.L_251:
        /*04f8*/ 	.byte	0x04, 0x2f
        /*04fa*/ 	.short	(.L_253 - .L_252)
	.align		4
.L_252:
        /*04fc*/ 	.word	index@(_Z35group_norm_nhwc_bwd_one_pass_kernelI11Fp16IOBf16WLi256ELi30ELi480EEv26Group_norm_nhwc_bwd_params)
        /*0500*/ 	.word	0x00000040


	//----- nvinfo : EIATTR_FRAME_SIZE
	.align		4
.L_253:
        /*0504*/ 	.byte	0x04, 0x11
        /*0506*/ 	.short	(.L_255 - .L_254)
	.align		4
.L_254:
        /*0508*/ 	.word	index@(_Z35group_norm_nhwc_bwd_one_pass_kernelI11Fp16IOBf16WLi256ELi30ELi480EEv26Group_norm_nhwc_bwd_params)
        /*050c*/ 	.word	0x00000000


	//----- nvinfo : EIATTR_REGCOUNT
	.align		4
.L_255:
        /*0510*/ 	.byte	0x04, 0x2f
        /*0512*/ 	.short	(.L_257 - .L_256)
	.align		4
.L_256:
        /*0514*/ 	.word	index@(_Z35group_norm_nhwc_bwd_one_pass_kernelI11Fp16IOBf16WLi128ELi30ELi480EEv26Group_norm_nhwc_bwd_params)
        /*0518*/ 	.word	0x00000040


	//----- nvinfo : EIATTR_FRAME_SIZE
	.align		4
.L_257:
        /*051c*/ 	.byte	0x04, 0x11
        /*051e*/ 	.short	(.L_259 - .L_258)
	.align		4
.L_258:
        /*0520*/ 	.word	index@(_Z35group_norm_nhwc_bwd_one_pass_kernelI11Fp16IOBf16WLi128ELi30ELi480EEv26Group_norm_nhwc_bwd_params)
        /*0524*/ 	.word	0x00000000


	//----- nvinfo : EIATTR_REGCOUNT
	.align		4
.L_259:
        /*0528*/ 	.byte	0x04, 0x2f
        /*052a*/ 	.short	(.L_261 - .L_260)
	.align		4
.L_260:
        /*052c*/ 	.word	index@(_Z35group_norm_nhwc_bwd_one_pass_kernelI11Fp16IOBf16WLi64ELi30ELi480EEv26Group_norm_nhwc_bwd_params)
        /*0530*/ 	.word	0x00000028


	//----- nvinfo : EIATTR_FRAME_SIZE
	.align		4
.L_261:
        /*0534*/ 	.byte	0x04, 0x11
        /*0536*/ 	.short	(.L_263 - .L_262)
	.align		4
.L_262:
        /*0538*/ 	.word	index@(_Z35group_norm_nhwc_bwd_one_pass_kernelI11Fp16IOBf16WLi64ELi30ELi480EEv26Group_norm_nhwc_bwd_params)
        /*053c*/ 	.word	0x00000000


	//----- nvinfo : EIATTR_REGCOUNT
	.align		4
.L_263:
        /*0540*/ 	.byte	0x04, 0x2f
        /*0542*/ 	.short	(.L_265 - .L_264)
	.align		4
.L_264:
        /*0544*/ 	.word	index@(_Z35group_norm_nhwc_bwd_one_pass_kernelI11Fp16IOFp32WLi512ELi30ELi480EEv26Group_norm_nhwc_bwd_params)
        /*0548*/ 	.word	0x00000040


	//----- nvinfo : EIATTR_FRAME_SIZE
	.align		4
.L_265:
        /*054c*/ 	.byte	0x04, 0x11
        /*054e*/ 	.short	(.L_267 - .L_266)
	.align		4
.L_266:
        /*0550*/ 	.word	index@(_Z35group_norm_nhwc_bwd_one_pass_kernelI11Fp16IOFp32WLi512ELi30ELi480EEv26Group_norm_nhwc_bwd_params)
        /*0554*/ 	.word	0x00000000


	//----- nvinfo : EIATTR_REGCOUNT
	.align		4
.L_267:
        /*0558*/ 	.byte	0x04, 0x2f
        /*055a*/ 	.short	(.L_269 - .L_268)
	.align		4
.L_268:
        /*055c*/ 	.word	index@(_Z35group_norm_nhwc_bwd_one_pass_kernelI11Fp16IOFp32WLi256ELi30ELi480EEv26Group_norm_nhwc_bwd_params)
        /*0560*/ 	.word	0x00000040


	//----- nvinfo : EIATTR_FRAME_SIZE
	.align		4
.L_269:
        /*0564*/ 	.byte	0x04, 0x11
        /*0566*/ 	.short	(.L_271 - .L_270)
	.align		4
.L_270:
        /*0568*/ 	.word	index@(_Z35group_norm_nhwc_bwd_one_pass_kernelI11Fp16IOFp32WLi256ELi30ELi480EEv26Group_norm_nhwc_bwd_params)
        /*056c*/ 	.word	0x00000000


	//----- nvinfo : EIATTR_REGCOUNT
	.align		4
.L_271:
        /*0570*/ 	.byte	0x04, 0x2f
        /*0572*/ 	.short	(.L_273 - .L_272)
	.align		4
.L_272:
        /*0574*/ 	.word	index@(_Z35group_norm_nhwc_bwd_one_pass_kernelI11Fp16IOFp32WLi128ELi30ELi480EEv26Group_norm_nhwc_bwd_params)
        /*0578*/ 	.word	0x00000040


	//----- nvinfo : EIATTR_FRAME_SIZE
	.align		4
.L_273:
        /*057c*/ 	.byte	0x04, 0x11
        /*057e*/ 	.short	(.L_275 - .L_274)
	.align		4
.L_274:
        /*0580*/ 	.word	index@(_Z35group_norm_nhwc_bwd_one_pass_kernelI11Fp16IOFp32WLi128ELi30ELi480EEv26Group_norm_nhwc_bwd_params)
        /*0584*/ 	.word	0x00000000


	//----- nvinfo : EIATTR_REGCOUNT
	.align		4
.L_275:
        /*0588*/ 	.byte	0x04, 0x2f
        /*058a*/ 	.short	(.L_277 - .L_276)
	.align		4
.L_276:
        /*058c*/ 	.word	index@(_Z35group_norm_nhwc_bwd_one_pass_kernelI11Fp16IOFp32WLi64ELi30ELi480EEv26Group_norm_nhwc_bwd_params)
        /*0590*/ 	.word	0x00000028


	//----- nvinfo : EIATTR_FRAME_SIZE
	.align		4
.L_277:
        /*0594*/ 	.byte	0x04, 0x11
        /*0596*/ 	.short	(.L_279 - .L_278)
	.align		4
.L_278:
        /*0598*/ 	.word	index@(_Z35group_norm_nhwc_bwd_one_pass_kernelI11Fp16IOFp32WLi64ELi30ELi480EEv26Group_norm_nhwc_bwd_params)
        /*059c*/ 	.word	0x00000000


	//----- nvinfo : EIATTR_REGCOUNT
	.align		4
.L_279:
        /*05a0*/ 	.byte	0x04, 0x2f
        /*05a2*/ 	.short	(.L_281 - .L_280)
	.align		4
.L_280:
        /*05a4*/ 	.word	index@(_Z35group_norm_nhwc_bwd_one_pass_kernelI11Bf16IOFp16WLi512ELi30ELi480EEv26Group_norm_nhwc_bwd_params)
        /*05a8*/ 	.word	0x00000080


	//----- nvinfo : EIATTR_FRAME_SIZE
	.align		4
.L_281:
        /*05ac*/ 	.byte	0x04, 0x11
        /*05ae*/ 	.short	(.L_283 - .L_282)
	.align		4
.L_282:
        /*05b0*/ 	.word	index@(_Z35group_norm_nhwc_bwd_one_pass_kernelI11Bf16IOFp16WLi512ELi30ELi480EEv26Group_norm_nhwc_bwd_params)
        /*05b4*/ 	.word	0x00000000


	//----- nvinfo : EIATTR_REGCOUNT
	.align		4
.L_283:
        /*05b8*/ 	.byte	0x04, 0x2f
        /*05ba*/ 	.short	(.L_285 - .L_284)
	.align		4
.L_284:
        /*05bc*/ 	.word	index@(_Z35group_norm_nhwc_bwd_one_pass_kernelI11Bf16IOFp16WLi256ELi30ELi480EEv26Group_norm_nhwc_bwd_params)
        /*05c0*/ 	.word	0x00000062


	//----- nvinfo : EIATTR_FRAME_SIZE
	.align		4
.L_285:
        /*05c4*/ 	.byte	0x04, 0x11
        /*05c6*/ 	.short	(.L_287 - .L_286)
	.align		4
.L_286:
        /*05c8*/ 	.word	index@(_Z35group_norm_nhwc_bwd_one_pass_kernelI11Bf16IOFp16WLi256ELi30ELi480EEv26Group_norm_nhwc_bwd_params)
        /*05cc*/ 	.word	0x00000000


	//----- nvinfo : EIATTR_REGCOUNT
	.align		4
.L_287:
        /*05d0*/ 	.byte	0x04, 0x2f
        /*05d2*/ 	.short	(.L_289 - .L_288)
	.align		4
.L_288:
        /*05d4*/ 	.word	index@(_Z35group_norm_nhwc_bwd_one_pass_kernelI11Bf16IOFp16WLi128ELi30ELi480EEv26Group_norm_nhwc_bwd_params)
        /*05d8*/ 	.word	0x00000040


	//----- nvinfo : EIATTR_FRAME_SIZE
	.align		4
.L_289:
        /*05dc*/ 	.byte	0x04, 0x11
        /*05de*/ 	.short	(.L_291 - .L_290)
	.align		4
.L_290:
        /*05e0*/ 	.word	index@(_Z35group_norm_nhwc_bwd_one_pass_kernelI11Bf16IOFp16WLi128ELi30ELi480EEv26Group_norm_nhwc_bwd_params)
        /*05e4*/ 	.word	0x00000000


	//----- nvinfo : EIATTR_REGCOUNT
	.align		4
.L_291:
        /*05e8*/ 	.byte	0x04, 0x2f
        /*05ea*/ 	.short	(.L_293 - .L_292)
	.align		4
.L_292:
        /*05ec*/ 	.word	index@(_Z35group_norm_nhwc_bwd_one_pass_kernelI11Bf16IOFp16WLi64ELi30ELi480EEv26Group_norm_nhwc_bwd_params)
        /*05f0*/ 	.word	0x0000003f


	//----- nvinfo : EIATTR_FRAME_SIZE
	.align		4
.L_293:
        /*05f4*/ 	.byte	0x04, 0x11
        /*05f6*/ 	.short	(.L_295 - .L_294)
	.align		4
.L_294:
        /*05f8*/ 	.word	index@(_Z35group_norm_nhwc_bwd_one_pass_kernelI11Bf16IOFp16WLi64ELi30ELi480EEv26Group_norm_nhwc_bwd_params)
        /*05fc*/ 	.word	0x00000000


	//----- nvinfo : EIATTR_REGCOUNT
	.align		4
.L_295:
        /*0600*/ 	.byte	0x04, 0x2f
        /*0602*/ 	.short	(.L_297 - .L_296)
	.align		4
.L_296:
        /*0604*/ 	.word	index@(_Z35group_norm_nhwc_bwd_one_pass_kernelI11Bf16IOBf16WLi512ELi30ELi480EEv26Group_norm_nhwc_bwd_params)
        /*0608*/ 	.word	0x00000080


	//----- nvinfo : EIATTR_FRAME_SIZE
	.align		4
.L_297:
        /*060c*/ 	.byte	0x04, 0x11
        /*060e*/ 	.short	(.L_299 - .L_298)
	.align		4
.L_298:
        /*0610*/ 	.word	index@(_Z35group_norm_nhwc_bwd_one_pass_kernelI11Bf16IOBf16WLi512ELi30ELi480EEv26Group_norm_nhwc_bwd_params)
        /*0614*/ 	.word	0x00000000


	//----- nvinfo : EIATTR_REGCOUNT
	.align		4
.L_299:
        /*0618*/ 	.byte	0x04, 0x2f
        /*061a*/ 	.short	(.L_301 - .L_300)
	.align		4
.L_300:
        /*061c*/ 	.word	index@(_Z35group_norm_nhwc_bwd_one_pass_kernelI11Bf16IOBf16WLi256ELi30ELi480EEv26Group_norm_nhwc_bwd_params)
        /*0620*/ 	.word	0x00000062


	//----- nvinfo : EIATTR_FRAME_SIZE
	.align		4
.L_301:
        /*0624*/ 	.byte	0x04, 0x11
        /*0626*/ 	.short	(.L_303 - .L_302)
	.align		4
.L_302:
        /*0628*/ 	.word	index@(_Z35group_norm_nhwc_bwd_one_pass_kernelI11Bf16IOBf16WLi256ELi30ELi480EEv26Group_norm_nhwc_bwd_params)
        /*062c*/ 	.word	0x00000000


	//----- nvinfo : EIATTR_REGCOUNT
	.align		4
.L_303:
        /*0630*/ 	.byte	0x04, 0x2f
        /*0632*/ 	.short	(.L_305 - .L_304)
	.align		4
.L_304:
        /*0634*/ 	.word	index@(_Z35group_norm_nhwc_bwd_one_pass_kernelI11Bf16IOBf16WLi128ELi30ELi480EEv26Group_norm_nhwc_bwd_params)
        /*0638*/ 	.word	0x00000040


	//----- nvinfo : EIATTR_FRAME_SIZE
	.align		4
.L_305:
        /*063c*/ 	.byte	0x04, 0x11
        /*063e*/ 	.short	(.L_307 - .L_306)
	.align		4
.L_306:
        /*0640*/ 	.word	index@(_Z35group_norm_nhwc_bwd_one_pass_kernelI11Bf16IOBf16WLi128ELi30ELi480EEv26Group_norm_nhwc_bwd_params)
        /*0644*/ 	.word	0x00000000


	//----- nvinfo : EIATTR_REGCOUNT
	.align		4
.L_307:
        /*0648*/ 	.byte	0x04, 0x2f
        /*064a*/ 	.short	(.L_309 - .L_308)
	.align		4
.L_308:
        /*064c*/ 	.word	index@(_Z35group_norm_nhwc_bwd_one_pass_kernelI11Bf16IOBf16WLi64ELi30ELi480EEv26Group_norm_nhwc_bwd_params)
        /*0650*/ 	.word	0x0000003f


	//----- nvinfo : EIATTR_FRAME_SIZE
	.align		4
.L_309:
        /*0654*/ 	.byte	0x04, 0x11
        /*0656*/ 	.short	(.L_311 - .L_310)
	.align		4
.L_310:
        /*0658*/ 	.word	index@(_Z35group_norm_nhwc_bwd_one_pass_kernelI11Bf16IOBf16WLi64ELi30ELi480EEv26Group_norm_nhwc_bwd_params)
        /*065c*/ 	.word	0x00000000


	//----- nvinfo : EIATTR_REGCOUNT
	.align		4
.L_311:
        /*0660*/ 	.byte	0x04, 0x2f
        /*0662*/ 	.short	(.L_313 - .L_312)
	.align		4
.L_312:
        /*0664*/ 	.word	index@(_Z35group_norm_nhwc_bwd_one_pass_kernelI11Bf16IOFp32WLi512ELi30ELi480EEv26Group_norm_nhwc_bwd_params)
        /*0668*/ 	.word	0x00000080


	//----- nvinfo : EIATTR_FRAME_SIZE
	.align		4
.L_313:
        /*066c*/ 	.byte	0x04, 0x11
        /*066e*/ 	.short	(.L_315 - .L_314)
	.align		4
.L_314:
        /*0670*/ 	.word	index@(_Z35group_norm_nhwc_bwd_one_pass_kernelI11Bf16IOFp32WLi512ELi30ELi480EEv26Group_norm_nhwc_bwd_params)
        /*0674*/ 	.word	0x00000000


	//----- nvinfo : EIATTR_REGCOUNT
	.align		4
.L_315:
        /*0678*/ 	.byte	0x04, 0x2f
        /*067a*/ 	.short	(.L_317 - .L_316)
	.align		4
.L_316:
        /*067c*/ 	.word	index@(_Z35group_norm_nhwc_bwd_one_pass_kernelI11Bf16IOFp32WLi256ELi30ELi480EEv26Group_norm_nhwc_bwd_params)
        /*0680*/ 	.word	0x0000006a


	//----- nvinfo : EIATTR_FRAME_SIZE
	.align		4
.L_317:
        /*0684*/ 	.byte	0x04, 0x11
        /*0686*/ 	.short	(.L_319 - .L_318)
	.align		4
.L_318:
        /*0688*/ 	.word	index@(_Z35group_norm_nhwc_bwd_one_pass_kernelI11Bf16IOFp32WLi256ELi30ELi480EEv26Group_norm_nhwc_bwd_params)
        /*068c*/ 	.word	0x00000000


	//----- nvinfo : EIATTR_REGCOUNT
	.align		4
.L_319:
        /*0690*/ 	.byte	0x04, 0x2f
        /*0692*/ 	.short	(.L_321 - .L_320)
	.align		4
.L_320:
        /*0694*/ 	.word	index@(_Z35group_norm_nhwc_bwd_one_pass_kernelI11Bf16IOFp32WLi128ELi30ELi480EEv26Group_norm_nhwc_bwd_params)
        /*0698*/ 	.word	0x00000040


	//----- nvinfo : EIATTR_FRAME_SIZE
	.align		4
.L_321:
        /*069c*/ 	.byte	0x04, 0x11
        /*069e*/ 	.short	(.L_323 - .L_322)
	.align		4
.L_322:
        /*06a0*/ 	.word	index@(_Z35group_norm_nhwc_bwd_one_pass_kernelI11Bf16IOFp32WLi128ELi30ELi480EEv26Group_norm_nhwc_bwd_params)
        /*06a4*/ 	.word	0x00000000


	//----- nvinfo : EIATTR_REGCOUNT
	.align		4
.L_323:
        /*06a8*/ 	.byte	0x04, 0x2f
        /*06aa*/ 	.short	(.L_325 - .L_324)
	.align		4
.L_324:
        /*06ac*/ 	.word	index@(_Z35group_norm_nhwc_bwd_one_pass_kernelI11Bf16IOFp32WLi64ELi30ELi480EEv26Group_norm_nhwc_bwd_params)
        /*06b0*/ 	.word	0x0000003f


	//----- nvinfo : EIATTR_FRAME_SIZE
	.align		4
.L_325:
        /*06b4*/ 	.byte	0x04, 0x11
        /*06b6*/ 	.short	(.L_327 - .L_326)
	.align		4
.L_326:
        /*06b8*/ 	.word	index@(_Z35group_norm_nhwc_bwd_one_pass_kernelI11Bf16IOFp32WLi64ELi30ELi480EEv26Group_norm_nhwc_bwd_params)
        /*06bc*/ 	.word	0x00000000


	//----- nvinfo : EIATTR_REGCOUNT
	.align		4
.L_327:
        /*06c0*/ 	.byte	0x04, 0x2f
        /*06c2*/ 	.short	(.L_329 - .L_328)
	.align		4
.L_328:
        /*06c4*/ 	.word	index@(_ZN3cub18CUB_300001_SM_10306detail11EmptyKernelIvEEvv)
        /*06c8*/ 	.word	0x00000004


	//----- nvinfo : EIATTR_FRAME_SIZE
	.align		4
.L_329:
        /*06cc*/ 	.byte	0x04, 0x11
        /*06ce*/ 	.short	(.L_331 - .L_330)
	.align		4
.L_330:
        /*06d0*/ 	.word	index@(_ZN3cub18CUB_300001_SM_10306detail11EmptyKernelIvEEvv)
        /*06d4*/ 	.word	0x00000000


	//----- nvinfo : EIATTR_MIN_STACK_SIZE
	.align		4
.L_331:
        /*06d8*/ 	.byte	0x04, 0x12
        /*06da*/ 	.short	(.L_333 - .L_332)
	.align		4
.L_332:
        /*06dc*/ 	.word	index@(_ZN3cub18CUB_300001_SM_10306detail11EmptyKernelIvEEvv)
        /*06e0*/ 	.word	0x00000000


	//----- nvinfo : EIATTR_MIN_STACK_SIZE
	.align		4
.L_333:
        /*06e4*/ 	.byte	0x04, 0x12
        /*06e6*/ 	.short	(.L_335 - .L_334)
	.align		4
.L_334:
        /*06e8*/ 	.word	index@(_Z35group_norm_nhwc_bwd_one_pass_kernelI11Bf16IOFp32WLi64ELi30ELi480EEv26Group_norm_nhwc_bwd_params)
        /*06ec*/ 	.word	0x00000000


	//----- nvinfo : EIATTR_MIN_STACK_SIZE
	.align		4
.L_335:
        /*06f0*/ 	.byte	0x04, 0x12
        /*06f2*/ 	.short	(.L_337 - .L_336)
	.align		4
.L_336:
        /*06f4*/ 	.word	index@(_Z35group_norm_nhwc_bwd_one_pass_kernelI11Bf16IOFp32WLi128ELi30ELi480EEv26Group_norm_nhwc_bwd_params)
        /*06f8*/ 	.word	0x00000000


	//----- nvinfo : EIATTR_MIN_STACK_SIZE
	.align		4
.L_337:
        /*06fc*/ 	.byte	0x04, 0x12
        /*06fe*/ 	.short	(.L_339 - .L_338)
	.align		4
.L_338:
        /*0700*/ 	.word	index@(_Z35group_norm_nhwc_bwd_one_pass_kernelI11Bf16IOFp32WLi256ELi30ELi480EEv26Group_norm_nhwc_bwd_params)
        /*0704*/ 	.word	0x00000000


	//----- nvinfo : EIATTR_MIN_STACK_SIZE
	.align		4
.L_339:
        /*0708*/ 	.byte	0x04, 0x12
        /*070a*/ 	.short	(.L_341 - .L_340)
	.align		4
.L_340:
        /*070c*/ 	.word	index@(_Z35group_norm_nhwc_bwd_one_pass_kernelI11Bf16IOFp32WLi512ELi30ELi480EEv26Group_norm_nhwc_bwd_params)
        /*0710*/ 	.word	0x00000000


	//----- nvinfo : EIATTR_MIN_STACK_SIZE
	.align		4
.L_341:
        /*0714*/ 	.byte	0x04, 0x12
        /*0716*/ 	.short	(.L_343 - .L_342)
	.align		4
.L_342:
        /*0718*/ 	.word	index@(_Z35group_norm_nhwc_bwd_one_pass_kernelI11Bf16IOBf16WLi64ELi30ELi480EEv26Group_norm_nhwc_bwd_params)
        /*071c*/ 	.word	0x00000000


	//----- nvinfo : EIATTR_MIN_STACK_SIZE
	.align		4
.L_343:
        /*0720*/ 	.byte	0x04, 0x12
        /*0722*/ 	.short	(.L_345 - .L_344)
	.align		4
.L_344:
        /*0724*/ 	.word	index@(_Z35group_norm_nhwc_bwd_one_pass_kernelI11Bf16IOBf16WLi128ELi30ELi480EEv26Group_norm_nhwc_bwd_params)
        /*0728*/ 	.word	0x00000000


	//----- nvinfo : EIATTR_MIN_STACK_SIZE
	.align		4
.L_345:
        /*072c*/ 	.byte	0x04, 0x12
        /*072e*/ 	.short	(.L_347 - .L_346)
	.align		4
.L_346:
        /*0730*/ 	.word	index@(_Z35group_norm_nhwc_bwd_one_pass_kernelI11Bf16IOBf16WLi256ELi30ELi480EEv26Group_norm_nhwc_bwd_params)
        /*0734*/ 	.word	0x00000000


	//----- nvinfo : EIATTR_MIN_STACK_SIZE
	.align		4
.L_347:
        /*0738*/ 	.byte	0x04, 0x12
        /*073a*/ 	.short	(.L_349 - .L_348)
	.align		4
.L_348:
        /*073c*/ 	.word	index@(_Z35group_norm_nhwc_bwd_one_pass_kernelI11Bf16IOBf16WLi512ELi30ELi480EEv26Group_norm_nhwc_bwd_params)
        /*0740*/ 	.word	0x00000000


	//----- nvinfo : EIATTR_MIN_STACK_SIZE
	.align		4
.L_349:
        /*0744*/ 	.byte	0x04, 0x12
        /*0746*/ 	.short	(.L_351 - .L_350)
	.align		4
.L_350:
        /*0748*/ 	.word	index@(_Z35group_norm_nhwc_bwd_one_pass_kernelI11Bf16IOFp16WLi64ELi30ELi480EEv26Group_norm_nhwc_bwd_params)
        /*074c*/ 	.word	0x00000000


	//----- nvinfo : EIATTR_MIN_STACK_SIZE
	.align		4
.L_351:
        /*0750*/ 	.byte	0x04, 0x12
        /*0752*/ 	.short	(.L_353 - .L_352)
	.align		4
.L_352:
        /*0754*/ 	.word	index@(_Z35group_norm_nhwc_bwd_one_pass_kernelI11Bf16IOFp16WLi128ELi30ELi480EEv26Group_norm_nhwc_bwd_params)
        /*0758*/ 	.word	0x00000000


	//----- nvinfo : EIATTR_MIN_STACK_SIZE
	.align		4
.L_353:
        /*075c*/ 	.byte	0x04, 0x12
        /*075e*/ 	.short	(.L_355 - .L_354)
	.align		4
.L_354:
        /*0760*/ 	.word	index@(_Z35group_norm_nhwc_bwd_one_pass_kernelI11Bf16IOFp16WLi256ELi30ELi480EEv26Group_norm_nhwc_bwd_params)
        /*0764*/ 	.word	0x00000000


	//----- nvinfo : EIATTR_MIN_STACK_SIZE
	.align		4
.L_355:
        /*0768*/ 	.byte	0x04, 0x12
        /*076a*/ 	.short	(.L_357 - .L_356)
	.align		4
.L_356:
        /*076c*/ 	.word	index@(_Z35group_norm_nhwc_bwd_one_pass_kernelI11Bf16IOFp16WLi512ELi30ELi480EEv26Group_norm_nhwc_bwd_params)
        /*0770*/ 	.word	0x00000000


	//----- nvinfo : EIATTR_MIN_STACK_SIZE
	.align		4
.L_357:
        /*0774*/ 	.byte	0x04, 0x12
        /*0776*/ 	.short	(.L_359 - .L_358)
	.align		4
.L_358:
        /*0778*/ 	.word	index@(_Z35group_norm_nhwc_bwd_one_pass_kernelI11Fp16IOFp32WLi64ELi30ELi480EEv26Group_norm_nhwc_bwd_params)
        /*077c*/ 	.word	0x00000000


	//----- nvinfo : EIATTR_MIN_STACK_SIZE
	.align		4
.L_359:
        /*0780*/ 	.byte	0x04, 0x12
        /*0782*/ 	.short	(.L_361 - .L_360)
	.align		4
.L_360:
        /*0784*/ 	.word	index@(_Z35group_norm_nhwc_bwd_one_pass_kernelI11Fp16IOFp32WLi128ELi30ELi480EEv26Group_norm_nhwc_bwd_params)
        /*0788*/ 	.word	0x00000000


	//----- nvinfo : EIATTR_MIN_STACK_SIZE
	.align		4
.L_361:
        /*078c*/ 	.byte	0x04, 0x12
        /*078e*/ 	.short	(.L_363 - .L_362)
	.align		4
.L_362:
        /*0790*/ 	.word	index@(_Z35group_norm_nhwc_bwd_one_pass_kernelI11Fp16IOFp32WLi256ELi30ELi480EEv26Group_norm_nhwc_bwd_params)
        /*0794*/ 	.word	0x00000000


	//----- nvinfo : EIATTR_MIN_STACK_SIZE
	.align		4
.L_363:
        /*0798*/ 	.byte	0x04, 0x12
        /*079a*/ 	.short	(.L_365 - .L_364)
	.align		4
.L_364:
        /*079c*/ 	.word	index@(_Z35group_norm_nhwc_bwd_one_pass_kernelI11Fp16IOFp32WLi512ELi30ELi480EEv26Group_norm_nhwc_bwd_params)
        /*07a0*/ 	.word	0x00000000


	//----- nvinfo : EIATTR_MIN_STACK_SIZE
	.align		4
.L_365:
        /*07a4*/ 	.byte	0x04, 0x12
        /*07a6*/ 	.short	(.L_367 - .L_366)
	.align		4
.L_366:
        /*07a8*/ 	.word	index@(_Z35group_norm_nhwc_bwd_one_pass_kernelI11Fp16IOBf16WLi64ELi30ELi480EEv26Group_norm_nhwc_bwd_params)
        /*07ac*/ 	.word	0x00000000


	//----- nvinfo : EIATTR_MIN_STACK_SIZE
	.align		4
.L_367:
        /*07b0*/ 	.byte	0x04, 0x12
        /*07b2*/ 	.short	(.L_369 - .L_368)
	.align		4
.L_368:
        /*07b4*/ 	.word	index@(_Z35group_norm_nhwc_bwd_one_pass_kernelI11Fp16IOBf16WLi128ELi30ELi480EEv26Group_norm_nhwc_bwd_params)
        /*07b8*/ 	.word	0x00000000


	//----- nvinfo : EIATTR_MIN_STACK_SIZE
	.align		4
.L_369:
        /*07bc*/ 	.byte	0x04, 0x12
        /*07be*/ 	.short	(.L_371 - .L_370)
	.align		4
.L_370:
        /*07c0*/ 	.word	index@(_Z35group_norm_nhwc_bwd_one_pass_kernelI11Fp16IOBf16WLi256ELi30ELi480EEv26Group_norm_nhwc_bwd_params)
        /*07c4*/ 	.word	0x00000000


	//----- nvinfo : EIATTR_MIN_STACK_SIZE
	.align		4
.L_371:
        /*07c8*/ 	.byte	0x04, 0x12
        /*07ca*/ 	.short	(.L_373 - .L_372)
	.align		4
.L_372:
        /*07cc*/ 	.word	index@(_Z35group_norm_nhwc_bwd_one_pass_kernelI11Fp16IOBf16WLi512ELi30ELi480EEv26Group_norm_nhwc_bwd_params)
        /*07d0*/ 	.word	0x00000000


	//----- nvinfo : EIATTR_MIN_STACK_SIZE
	.align		4
.L_373:
        /*07d4*/ 	.byte	0x04, 0x12
        /*07d6*/ 	.short	(.L_375 - .L_374)
	.align		4
.L_374:
        /*07d8*/ 	.word	index@(_Z35group_norm_nhwc_bwd_one_pass_kernelI11Fp16IOFp16WLi64ELi30ELi480EEv26Group_norm_nhwc_bwd_params)
        /*07dc*/ 	.word	0x00000000


	//----- nvinfo : EIATTR_MIN_STACK_SIZE
	.align		4
.L_375:
        /*07e0*/ 	.byte	0x04, 0x12
        /*07e2*/ 	.short	(.L_377 - .L_376)
	.align		4
.L_376:
        /*07e4*/ 	.word	index@(_Z35group_norm_nhwc_bwd_one_pass_kernelI11Fp16IOFp16WLi128ELi30ELi480EEv26Group_norm_nhwc_bwd_params)
        /*07e8*/ 	.word	0x00000000


	//----- nvinfo : EIATTR_MIN_STACK_SIZE
	.align		4
.L_377:
        /*07ec*/ 	.byte	0x04, 0x12
        /*07ee*/ 	.short	(.L_379 - .L_378)
	.align		4
.L_378:
        /*07f0*/ 	.word	index@(_Z35group_norm_nhwc_bwd_one_pass_kernelI11Fp16IOFp16WLi256ELi30ELi480EEv26Group_norm_nhwc_bwd_params)
        /*07f4*/ 	.word	0x00000000


	//----- nvinfo : EIATTR_MIN_STACK_SIZE
	.align		4
.L_379:
        /*07f8*/ 	.byte	0x04, 0x12
        /*07fa*/ 	.short	(.L_381 - .L_380)
	.align		4
.L_380:
        /*07fc*/ 	.word	index@(_Z35group_norm_nhwc_bwd_one_pass_kernelI11Fp16IOFp16WLi512ELi30ELi480EEv26Group_norm_nhwc_bwd_params)
        /*0800*/ 	.word	0x00000000


	//----- nvinfo : EIATTR_MIN_STACK_SIZE
	.align		4
.L_381:
        /*0804*/ 	.byte	0x04, 0x12
        /*0806*/ 	.short	(.L_383 - .L_382)
	.align		4
.L_382:
        /*0808*/ 	.word	index@(_Z35group_norm_nhwc_bwd_one_pass_kernelI11Fp32IOFp32WLi64ELi30ELi480EEv26Group_norm_nhwc_bwd_params)
        /*080c*/ 	.word	0x00000000


	//----- nvinfo : EIATTR_MIN_STACK_SIZE
	.align		4
.L_383:
        /*0810*/ 	.byte	0x04, 0x12
        /*0812*/ 	.short	(.L_385 - .L_384)
	.align		4
.L_384:
        /*0814*/ 	.word	index@(_Z35group_norm_nhwc_bwd_one_pass_kernelI11Fp32IOFp32WLi128ELi30ELi480EEv26Group_norm_nhwc_bwd_params)
        /*0818*/ 	.word	0x00000000


	//----- nvinfo : EIATTR_MIN_STACK_SIZE
	.align		4
.L_385:
        /*081c*/ 	.byte	0x04, 0x12
        /*081e*/ 	.short	(.L_387 - .L_386)
	.align		4
.L_386:
        /*0820*/ 	.word	index@(_Z35group_norm_nhwc_bwd_one_pass_kernelI11Fp32IOFp32WLi256ELi30ELi480EEv26Group_norm_nhwc_bwd_params)
        /*0824*/ 	.word	0x00000000


	//----- nvinfo : EIATTR_MIN_STACK_SIZE
	.align		4
.L_387:
        /*0828*/ 	.byte	0x04, 0x12
        /*082a*/ 	.short	(.L_389 - .L_388)
	.align		4
.L_388:
        /*082c*/ 	.word	index@(_Z35group_norm_nhwc_bwd_one_pass_kernelI11Fp32IOFp32WLi512ELi30ELi480EEv26Group_norm_nhwc_bwd_params)
        /*0830*/ 	.word	0x00000000


	//----- nvinfo : EIATTR_MIN_STACK_SIZE
	.align		4
.L_389:
        /*0834*/ 	.byte	0x04, 0x12
        /*0836*/ 	.short	(.L_391 - .L_390)
	.align		4
.L_390:
        /*0838*/ 	.word	index@(_Z35group_norm_nhwc_bwd_one_pass_kernelI11Fp32IOBf16WLi64ELi30ELi480EEv26Group_norm_nhwc_bwd_params)
        /*083c*/ 	.word	0x00000000


	//----- nvinfo : EIATTR_MIN_STACK_SIZE
	.align		4
.L_391:
        /*0840*/ 	.byte	0x04, 0x12
        /*0842*/ 	.short	(.L_393 - .L_392)
	.align		4
.L_392:
        /*0844*/ 	.word	index@(_Z35group_norm_nhwc_bwd_one_pass_kernelI11Fp32IOBf16WLi128ELi30ELi480EEv26Group_norm_nhwc_bwd_params)
        /*0848*/ 	.word	0x00000000


	//----- nvinfo : EIATTR_MIN_STACK_SIZE
	.align		4
.L_393:
        /*084c*/ 	.byte	0x04, 0x12
        /*084e*/ 	.short	(.L_395 - .L_394)
	.align		4
.L_394:
        /*0850*/ 	.word	index@(_Z35group_norm_nhwc_bwd_one_pass_kernelI11Fp32IOBf16WLi256ELi30ELi480EEv26Group_norm_nhwc_bwd_params)
        /*0854*/ 	.word	0x00000000


	//----- nvinfo : EIATTR_MIN_STACK_SIZE
	.align		4
.L_395:
        /*0858*/ 	.byte	0x04, 0x12
        /*085a*/ 	.short	(.L_397 - .L_396)
	.align		4
.L_396:
        /*085c*/ 	.word	index@(_Z35group_norm_nhwc_bwd_one_pass_kernelI11Fp32IOBf16WLi512ELi30ELi480EEv26Group_norm_nhwc_bwd_params)
        /*0860*/ 	.word	0x00000000


	//----- nvinfo : EIATTR_MIN_STACK_SIZE
	.align		4
.L_397:
        /*0864*/ 	.byte	0x04, 0x12
        /*0866*/ 	.short	(.L_399 - .L_398)
	.align		4
.L_398:
        /*0868*/ 	.word	index@(_Z35group_norm_nhwc_bwd_one_pass_kernelI11Fp32IOFp16WLi64ELi30ELi480EEv26Group_norm_nhwc_bwd_params)
        /*086c*/ 	.word	0x00000000


	//----- nvinfo : EIATTR_MIN_STACK_SIZE
	.align		4
.L_399:
        /*0870*/ 	.byte	0x04, 0x12
        /*0872*/ 	.short	(.L_401 - .L_400)
	.align		4
.L_400:
        /*0874*/ 	.word	index@(_Z35group_norm_nhwc_bwd_one_pass_kernelI11Fp32IOFp16WLi128ELi30ELi480EEv26Group_norm_nhwc_bwd_params)
        /*0878*/ 	.word	0x00000000


	//----- nvinfo : EIATTR_MIN_STACK_SIZE
	.align		4
.L_401:
        /*087c*/ 	.byte	0x04, 0x12
        /*087e*/ 	.short	(.L_403 - .L_402)
	.align		4
.L_402:
        /*0880*/ 	.word	index@(_Z35group_norm_nhwc_bwd_one_pass_kernelI11Fp32IOFp16WLi256ELi30ELi480EEv26Group_norm_nhwc_bwd_params)
        /*0884*/ 	.word	0x00000000


	//----- nvinfo : EIATTR_MIN_STACK_SIZE
	.align		4
.L_403:
        /*0888*/ 	.byte	0x04, 0x12
        /*088a*/ 	.short	(.L_405 - .L_404)
	.align		4
.L_404:
        /*088c*/ 	.word	index@(_Z35group_norm_nhwc_bwd_one_pass_kernelI11Fp32IOFp16WLi512ELi30ELi480EEv26Group_norm_nhwc_bwd_params)
        /*0890*/ 	.word	0x00000000


	//----- nvinfo : EIATTR_MIN_STACK_SIZE
	.align		4
.L_405:
        /*0894*/ 	.byte	0x04, 0x12
        /*0896*/ 	.short	(.L_407 - .L_406)
	.align		4
.L_406:
        /*0898*/ 	.word	index@(_Z35group_norm_nhwc_fwd_one_pass_kernelI11Bf16IOFp32WLi64ELi30ELi480EEv26Group_norm_nhwc_fwd_params)
        /*089c*/ 	.word	0x00000000


	//----- nvinfo : EIATTR_MIN_STACK_SIZE
	.align		4
.L_407:
        /*08a0*/ 	.byte	0x04, 0x12
        /*08a2*/ 	.short	(.L_409 - .L_408)
	.align		4
.L_408:
        /*08a4*/ 	.word	index@(_Z35group_norm_nhwc_fwd_one_pass_kernelI11Bf16IOFp32WLi128ELi30ELi480EEv26Group_norm_nhwc_fwd_params)
        /*08a8*/ 	.word	0x00000000


	//----- nvinfo : EIATTR_MIN_STACK_SIZE
	.align		4
.L_409:
        /*08ac*/ 	.byte	0x04, 0x12
        /*08ae*/ 	.short	(.L_411 - .L_410)
	.align		4
.L_410:
        /*08b0*/ 	.word	index@(_Z35group_norm_nhwc_fwd_one_pass_kernelI11Bf16IOFp32WLi256ELi30ELi480EEv26Group_norm_nhwc_fwd_params)
        /*08b4*/ 	.word	0x00000000


	//----- nvinfo : EIATTR_MIN_STACK_SIZE
	.align		4
.L_411:
        /*08b8*/ 	.byte	0x04, 0x12
        /*08ba*/ 	.short	(.L_413 - .L_412)
	.align		4
.L_412:
        /*08bc*/ 	.word	index@(_Z35group_norm_nhwc_fwd_one_pass_kernelI11Bf16IOFp32WLi512ELi30ELi480EEv26Group_norm_nhwc_fwd_params)
        /*08c0*/ 	.word	0x00000000


	//----- nvinfo : EIATTR_MIN_STACK_SIZE
	.align		4
.L_413:
        /*08c4*/ 	.byte	0x04, 0x12
        /*08c6*/ 	.short	(.L_415 - .L_414)
	.align		4
.L_414:
        /*08c8*/ 	.word	index@(_Z35group_norm_nhwc_fwd_one_pass_kernelI11Bf16IOBf16WLi64ELi30ELi480EEv26Group_norm_nhwc_fwd_params)
        /*08cc*/ 	.word	0x00000000


	//----- nvinfo : EIATTR_MIN_STACK_SIZE
	.align		4
.L_415:
        /*08d0*/ 	.byte	0x04, 0x12
        /*08d2*/ 	.short	(.L_417 - .L_416)
	.align		4
.L_416:
        /*08d4*/ 	.word	index@(_Z35group_norm_nhwc_fwd_one_pass_kernelI11Bf16IOBf16WLi128ELi30ELi480EEv26Group_norm_nhwc_fwd_params)
        /*08d8*/ 	.word	0x00000000


	//----- nvinfo : EIATTR_MIN_STACK_SIZE
	.align		4
.L_417:
        /*08dc*/ 	.byte	0x04, 0x12
        /*08de*/ 	.short	(.L_419 - .L_418)
	.align		4
.L_418:
        /*08e0*/ 	.word	index@(_Z35group_norm_nhwc_fwd_one_pass_kernelI11Bf16IOBf16WLi256ELi30ELi480EEv26Group_norm_nhwc_fwd_params)
        /*08e4*/ 	.word	0x00000000


	//----- nvinfo : EIATTR_MIN_STACK_SIZE
	.align		4
.L_419:
        /*08e8*/ 	.byte	0x04, 0x12
        /*08ea*/ 	.short	(.L_421 - .L_420)
	.align		4
.L_420:
        /*08ec*/ 	.word	index@(_Z35group_norm_nhwc_fwd_one_pass_kernelI11Bf16IOBf16WLi512ELi30ELi480EEv26Group_norm_nhwc_fwd_params)
        /*08f0*/ 	.word	0x00000000


	//----- nvinfo : EIATTR_MIN_STACK_SIZE
	.align		4
.L_421:
        /*08f4*/ 	.byte	0x04, 0x12
        /*08f6*/ 	.short	(.L_423 - .L_422)
	.align		4
.L_422:
        /*08f8*/ 	.word	index@(_Z35group_norm_nhwc_fwd_one_pass_kernelI11Bf16IOFp16WLi64ELi30ELi480EEv26Group_norm_nhwc_fwd_params)
        /*08fc*/ 	.word	0x00000000


	//----- nvinfo : EIATTR_MIN_STACK_SIZE
	.align		4
.L_423:
        /*0900*/ 	.byte	0x04, 0x12
        /*0902*/ 	.short	(.L_425 - .L_424)
	.align		4
.L_424:
        /*0904*/ 	.word	index@(_Z35group_norm_nhwc_fwd_one_pass_kernelI11Bf16IOFp16WLi128ELi30ELi480EEv26Group_norm_nhwc_fwd_params)
        /*0908*/ 	.word	0x00000000


	//----- nvinfo : EIATTR_MIN_STACK_SIZE
	.align		4
.L_425:
        /*090c*/ 	.byte	0x04, 0x12
        /*090e*/ 	.short	(.L_427 - .L_426)
	.align		4
.L_426:
        /*0910*/ 	.word	index@(_Z35group_norm_nhwc_fwd_one_pass_kernelI11Bf16IOFp16WLi256ELi30ELi480EEv26Group_norm_nhwc_fwd_params)
        /*0914*/ 	.word	0x00000000


	//----- nvinfo : EIATTR_MIN_STACK_SIZE
	.align		4
.L_427:
        /*0918*/ 	.byte	0x04, 0x12
        /*091a*/ 	.short	(.L_429 - .L_428)
	.align		4
.L_428:
        /*091c*/ 	.word	index@(_Z35group_norm_nhwc_fwd_one_pass_kernelI11Bf16IOFp16WLi512ELi30ELi480EEv26Group_norm_nhwc_fwd_params)
        /*0920*/ 	.word	0x00000000


	//----- nvinfo : EIATTR_MIN_STACK_SIZE
	.align		4
.L_429:
        /*0924*/ 	.byte	0x04, 0x12
        /*0926*/ 	.short	(.L_431 - .L_430)
	.align		4
.L_430:
        /*0928*/ 	.word	index@(_Z35group_norm_nhwc_fwd_one_pass_kernelI11Fp16IOFp32WLi64ELi30ELi480EEv26Group_norm_nhwc_fwd_params)
        /*092c*/ 	.word	0x00000000


	//----- nvinfo : EIATTR_MIN_STACK_SIZE
	.align		4
.L_431:
        /*0930*/ 	.byte	0x04, 0x12
        /*0932*/ 	.short	(.L_433 - .L_432)
	.align		4
.L_432:
        /*0934*/ 	.word	index@(_Z35group_norm_nhwc_fwd_one_pass_kernelI11Fp16IOFp32WLi128ELi30ELi480EEv26Group_norm_nhwc_fwd_params)
        /*0938*/ 	.word	0x00000000


	//----- nvinfo : EIATTR_MIN_STACK_SIZE
	.align		4
.L_433:
        /*093c*/ 	.byte	0x04, 0x12
        /*093e*/ 	.short	(.L_435 - .L_434)
	.align		4
.L_434:
        /*0940*/ 	.word	index@(_Z35group_norm_nhwc_fwd_one_pass_kernelI11Fp16IOFp32WLi256ELi30ELi480EEv26Group_norm_nhwc_fwd_params)
        /*0944*/ 	.word	0x00000000


	//----- nvinfo : EIATTR_MIN_STACK_SIZE
	.align		4
.L_435:
        /*0948*/ 	.byte	0x04, 0x12
        /*094a*/ 	.short	(.L_437 - .L_436)
	.align		4
.L_436:
        /*094c*/ 	.word	index@(_Z35group_norm_nhwc_fwd_one_pass_kernelI11Fp16IOFp32WLi512ELi30ELi480EEv26Group_norm_nhwc_fwd_params)
        /*0950*/ 	.word	0x00000000


	//----- nvinfo : EIATTR_MIN_STACK_SIZE
	.align		4
.L_437:
        /*0954*/ 	.byte	0x04, 0x12
        /*0956*/ 	.short	(.L_439 - .L_438)
	.align		4
.L_438:
        /*0958*/ 	.word	index@(_Z35group_norm_nhwc_fwd_one_pass_kernelI11Fp16IOBf16WLi64ELi30ELi480EEv26Group_norm_nhwc_fwd_params)
        /*095c*/ 	.word	0x00000000


	//----- nvinfo : EIATTR_MIN_STACK_SIZE
	.align		4
.L_439:
        /*0960*/ 	.byte	0x04, 0x12
        /*0962*/ 	.short	(.L_441 - .L_440)
	.align		4
.L_440:
        /*0964*/ 	.word	index@(_Z35group_norm_nhwc_fwd_one_pass_kernelI11Fp16IOBf16WLi128ELi30ELi480EEv26Group_norm_nhwc_fwd_params)
        /*0968*/ 	.word	0x00000000


	//----- nvinfo : EIATTR_MIN_STACK_SIZE
	.align		4
.L_441:
        /*096c*/ 	.byte	0x04, 0x12
        /*096e*/ 	.short	(.L_443 - .L_442)
	.align		4
.L_442:
        /*0970*/ 	.word	index@(_Z35group_norm_nhwc_fwd_one_pass_kernelI11Fp16IOBf16WLi256ELi30ELi480EEv26Group_norm_nhwc_fwd_params)
        /*0974*/ 	.word	0x00000000


	//----- nvinfo : EIATTR_MIN_STACK_SIZE
	.align		4
.L_443:
        /*0978*/ 	.byte	0x04, 0x12
        /*097a*/ 	.short	(.L_445 - .L_444)
	.align		4
.L_444:
        /*097c*/ 	.word	index@(_Z35group_norm_nhwc_fwd_one_pass_kernelI11Fp16IOBf16WLi512ELi30ELi480EEv26Group_norm_nhwc_fwd_params)
        /*0980*/ 	.word	0x00000000


	//----- nvinfo : EIATTR_MIN_STACK_SIZE
	.align		4
.L_445:
        /*0984*/ 	.byte	0x04, 0x12
        /*0986*/ 	.short	(.L_447 - .L_446)
	.align		4
.L_446:
        /*0988*/ 	.word	index@(_Z35group_norm_nhwc_fwd_one_pass_kernelI11Fp16IOFp16WLi64ELi30ELi480EEv26Group_norm_nhwc_fwd_params)
        /*098c*/ 	.word	0x00000000


	//----- nvinfo : EIATTR_MIN_STACK_SIZE
	.align		4
.L_447:
        /*0990*/ 	.byte	0x04, 0x12
        /*0992*/ 	.short	(.L_449 - .L_448)
	.align		4
.L_448:
        /*0994*/ 	.word	index@(_Z35group_norm_nhwc_fwd_one_pass_kernelI11Fp16IOFp16WLi128ELi30ELi480EEv26Group_norm_nhwc_fwd_params)
        /*0998*/ 	.word	0x00000000


	//----- nvinfo : EIATTR_MIN_STACK_SIZE
	.align		4
.L_449:
        /*099c*/ 	.byte	0x04, 0x12
        /*099e*/ 	.short	(.L_451 - .L_450)
	.align		4
.L_450:
        /*09a0*/ 	.word	index@(_Z35group_norm_nhwc_fwd_one_pass_kernelI11Fp16IOFp16WLi256ELi30ELi480EEv26Group_norm_nhwc_fwd_params)
        /*09a4*/ 	.word	0x00000000


	//----- nvinfo : EIATTR_MIN_STACK_SIZE
	.align		4
.L_451:
        /*09a8*/ 	.byte	0x04, 0x12
        /*09aa*/ 	.short	(.L_453 - .L_452)
	.align		4
.L_452:
        /*09ac*/ 	.word	index@(_Z35group_norm_nhwc_fwd_one_pass_kernelI11Fp16IOFp16WLi512ELi30ELi480EEv26Group_norm_nhwc_fwd_params)
        /*09b0*/ 	.word	0x00000000


	//----- nvinfo : EIATTR_MIN_STACK_SIZE
	.align		4
.L_453:
        /*09b4*/ 	.byte	0x04, 0x12
        /*09b6*/ 	.short	(.L_455 - .L_454)
	.align		4
.L_454:
        /*09b8*/ 	.word	index@(_Z35group_norm_nhwc_fwd_one_pass_kernelI11Fp32IOFp32WLi64ELi30ELi480EEv26Group_norm_nhwc_fwd_params)
        /*09bc*/ 	.word	0x00000000


	//----- nvinfo : EIATTR_MIN_STACK_SIZE
	.align		4
.L_455:
        /*09c0*/ 	.byte	0x04, 0x12
        /*09c2*/ 	.short	(.L_457 - .L_456)
	.align		4
.L_456:
        /*09c4*/ 	.word	index@(_Z35group_norm_nhwc_fwd_one_pass_kernelI11Fp32IOFp32WLi128ELi30ELi480EEv26Group_norm_nhwc_fwd_params)
        /*09c8*/ 	.word	0x00000000


	//----- nvinfo : EIATTR_MIN_STACK_SIZE
	.align		4
.L_457:
        /*09cc*/ 	.byte	0x04, 0x12
        /*09ce*/ 	.short	(.L_459 - .L_458)
	.align		4
.L_458:
        /*09d0*/ 	.word	index@(_Z35group_norm_nhwc_fwd_one_pass_kernelI11Fp32IOFp32WLi256ELi30ELi480EEv26Group_norm_nhwc_fwd_params)
        /*09d4*/ 	.word	0x00000000


	//----- nvinfo : EIATTR_MIN_STACK_SIZE
	.align		4
.L_459:
        /*09d8*/ 	.byte	0x04, 0x12
        /*09da*/ 	.short	(.L_461 - .L_460)
	.align		4
.L_460:
        /*09dc*/ 	.word	index@(_Z35group_norm_nhwc_fwd_one_pass_kernelI11Fp32IOFp32WLi512ELi30ELi480EEv26Group_norm_nhwc_fwd_params)
        /*09e0*/ 	.word	0x00000000


	//----- nvinfo : EIATTR_MIN_STACK_SIZE
	.align		4
.L_461:
        /*09e4*/ 	.byte	0x04, 0x12
        /*09e6*/ 	.short	(.L_463 - .L_462)
	.align		4
.L_462:
        /*09e8*/ 	.word	index@(_Z35group_norm_nhwc_fwd_one_pass_kernelI11Fp32IOBf16WLi64ELi30ELi480EEv26Group_norm_nhwc_fwd_params)
        /*09ec*/ 	.word	0x00000000


	//----- nvinfo : EIATTR_MIN_STACK_SIZE
	.align		4
.L_463:
        /*09f0*/ 	.byte	0x04, 0x12
        /*09f2*/ 	.short	(.L_465 - .L_464)
	.align		4
.L_464:
        /*09f4*/ 	.word	index@(_Z35group_norm_nhwc_fwd_one_pass_kernelI11Fp32IOBf16WLi128ELi30ELi480EEv26Group_norm_nhwc_fwd_params)
        /*09f8*/ 	.word	0x00000000


	//----- nvinfo : EIATTR_MIN_STACK_SIZE
	.align		4
.L_465:
        /*09fc*/ 	.byte	0x04, 0x12
        /*09fe*/ 	.short	(.L_467 - .L_466)
	.align		4
.L_466:
        /*0a00*/ 	.word	index@(_Z35group_norm_nhwc_fwd_one_pass_kernelI11Fp32IOBf16WLi256ELi30ELi480EEv26Group_norm_nhwc_fwd_params)
        /*0a04*/ 	.word	0x00000000


	//----- nvinfo : EIATTR_MIN_STACK_SIZE
	.align		4
.L_467:
        /*0a08*/ 	.byte	0x04, 0x12
        /*0a0a*/ 	.short	(.L_469 - .L_468)
	.align		4
.L_468:
        /*0a0c*/ 	.word	index@(_Z35group_norm_nhwc_fwd_one_pass_kernelI11Fp32IOBf16WLi512ELi30ELi480EEv26Group_norm_nhwc_fwd_params)
        /*0a10*/ 	.word	0x00000000


	//----- nvinfo : EIATTR_MIN_STACK_SIZE
	.align		4
.L_469:
        /*0a14*/ 	.byte	0x04, 0x12
        /*0a16*/ 	.short	(.L_471 - .L_470)
	.align		4
.L_470:
        /*0a18*/ 	.word	index@(_Z35group_norm_nhwc_fwd_one_pass_kernelI11Fp32IOFp16WLi64ELi30ELi480EEv26Group_norm_nhwc_fwd_params)
        /*0a1c*/ 	.word	0x00000000


	//----- nvinfo : EIATTR_MIN_STACK_SIZE
	.align		4
.L_471:
        /*0a20*/ 	.byte	0x04, 0x12
        /*0a22*/ 	.short	(.L_473 - .L_472)
	.align		4
.L_472:
        /*0a24*/ 	.word	index@(_Z35group_norm_nhwc_fwd_one_pass_kernelI11Fp32IOFp16WLi128ELi30ELi480EEv26Group_norm_nhwc_fwd_params)
        /*0a28*/ 	.word	0x00000000


	//----- nvinfo : EIATTR_MIN_STACK_SIZE
	.align		4
.L_473:
        /*0a2c*/ 	.byte	0x04, 0x12
        /*0a2e*/ 	.short	(.L_475 - .L_474)
	.align		4
.L_474:
        /*0a30*/ 	.word	index@(_Z35group_norm_nhwc_fwd_one_pass_kernelI11Fp32IOFp16WLi256ELi30ELi480EEv26Group_norm_nhwc_fwd_params)
        /*0a34*/ 	.word	0x00000000


	//----- nvinfo : EIATTR_MIN_STACK_SIZE
	.align		4
.L_475:
        /*0a38*/ 	.byte	0x04, 0x12
        /*0a3a*/ 	.short	(.L_477 - .L_476)
	.align		4
.L_476:
        /*0a3c*/ 	.word	index@(_Z35group_norm_nhwc_fwd_one_pass_kernelI11Fp32IOFp16WLi512ELi30ELi480EEv26Group_norm_nhwc_fwd_params)
        /*0a40*/ 	.word	0x00000000
.L_477:


//--------------------- .nv.compat                --------------------------
	.section	.nv.compat,"",@"SHT_CUDA_COMPAT_INFO"
	.align	4
        /*0000*/ 	.byte	0x02, 0x09, 0x01, 0x00, 0x02, 0x02, 0x01, 0x00, 0x02, 0x05, 0x05, 0x00, 0x03, 0x07, 0x01, 0x01
        /*0010*/ 	.byte	0x02, 0x03, 0x00, 0x00, 0x02, 0x06, 0x01, 0x00, 0x04, 0x0b, 0x08, 0x00, 0x00, 0x00, 0x00, 0x00
        /*0020*/ 	.byte	0x00, 0x00, 0x00, 0x00


//--------------------- .nv.info._ZN3cub18CUB_300001_SM_10306detail11EmptyKernelIvEEvv --------------------------
	.section	.nv.info._ZN3cub18CUB_300001_SM_10306detail11EmptyKernelIvEEvv,"",@"SHT_CUDA_INFO"
	.sectionflags	@""
	.align	4


	//----- nvinfo : EIATTR_CUDA_API_VERSION
	.align		4
        /*0000*/ 	.byte	0x04, 0x37
        /*0002*/ 	.short	(.L_479 - .L_478)
.L_478:
        /*0004*/ 	.word	0x00000082


	//----- nvinfo : EIATTR_SPARSE_MMA_MASK
	.align		4
.L_479:
        /*0008*/ 	.byte	0x03, 0x50
        /*000a*/ 	.short	0x0000


	//----- nvinfo : EIATTR_MAXREG_COUNT
	.align		4
        /*000c*/ 	.byte	0x03, 0x1b
        /*000e*/ 	.short	0x00ff


	//----- nvinfo : EIATTR_MERCURY_ISA_VERSION
	.align		4
        /*0010*/ 	.byte	0x03, 0x5f
        /*0012*/ 	.short	0x0101


	//----- nvinfo : EIATTR_VRC_CTA_INIT_COUNT
	.align		4
        /*0014*/ 	.byte	0x02, 0x4a
	.zero		1
	.zero		1


	//----- nvinfo : EIATTR_EXIT_INSTR_OFFSETS
	.align		4
        /*0018*/ 	.byte	0x04, 0x1c
        /*001a*/ 	.short	(.L_481 - .L_480)


	//   ....[0]....
.L_480:
        /*001c*/ 	.word	0x00000010


	//----- nvinfo : EIATTR_SW_WAR
	.align		4
.L_481:
        /*0020*/ 	.byte	0x04, 0x36
        /*0022*/ 	.short	(.L_483 - .L_482)
.L_482:
        /*0024*/ 	.word	0x00000008
.L_483:


//--------------------- .nv.info._Z35group_norm_nhwc_bwd_one_pass_kernelI11Bf16IOFp32WLi64ELi30ELi480EEv26Group_norm_nhwc_bwd_params --------------------------
	.section	.nv.info._Z35group_norm_nhwc_bwd_one_pass_kernelI11Bf16IOFp32WLi64ELi30ELi480EEv26Group_norm_nhwc_bwd_params,"",@"SHT_CUDA_INFO"
	.sectionflags	@""
	.align	4


	//----- nvinfo : EIATTR_CUDA_API_VERSION
	.align		4
        /*0000*/ 	.byte	0x04, 0x37
        /*0002*/ 	.short	(.L_485 - .L_484)
.L_484:
        /*0004*/ 	.word	0x00000082


	//----- nvinfo : EIATTR_KPARAM_INFO
	.align		4
.L_485:
        /*0008*/ 	.byte	0x04, 0x17
        /*000a*/ 	.short	(.L_487 - .L_486)
.L_486:
        /*000c*/ 	.word	0x00000000
        /*0010*/ 	.short	0x0000
        /*0012*/ 	.short	0x0000
        /*0014*/ 	.byte	0x00, 0xf0, 0xe1, 0x02


	//----- nvinfo : EIATTR_SPARSE_MMA_MASK
	.align		4
.L_487:
        /*0018*/ 	.byte	0x03, 0x50
        /*001a*/ 	.short	0x0000


	//----- nvinfo : EIATTR_MAXREG_COUNT
	.align		4
        /*001c*/ 	.byte	0x03, 0x1b
        /*001e*/ 	.short	0x0080


	//----- nvinfo : EIATTR_NUM_BARRIERS
	.align		4
        /*0020*/ 	.byte	0x02, 0x4c
        /*0022*/ 	.byte	0x01
	.zero		1


	//----- nvinfo : EIATTR_MERCURY_ISA_VERSION
	.align		4
        /*0024*/ 	.byte	0x03, 0x5f
        /*0026*/ 	.short	0x0101


	//----- nvinfo : EIATTR_INT_WARP_WIDE_INSTR_OFFSETS
	.align		4
        /*0028*/ 	.byte	0x04, 0x31
        /*002a*/ 	.short	(.L_489 - .L_488)


	//   ....[0]....
.L_488:
        /*002c*/ 	.word	0x000024b0


	//   ....[1]....
        /*0030*/ 	.word	0x000024d0


	//   ....[2]....
        /*0034*/ 	.word	0x00002500


	//   ....[3]....
        /*0038*/ 	.word	0x00002550


	//   ....[4]....
        /*003c*/ 	.word	0x000026d0


	//   ....[5]....
        /*0040*/ 	.word	0x00002720


	//   ....[6]....
        /*0044*/ 	.word	0x00002730


	//   ....[7]....
        /*0048*/ 	.word	0x00002780


	//----- nvinfo : EIATTR_COOP_GROUP_MASK_REGIDS
	.align		4
.L_489:
        /*004c*/ 	.byte	0x04, 0x29
        /*004e*/ 	.short	(.L_491 - .L_490)


	//   ....[0]....
.L_490:
        /*0050*/ 	.word	0xffffffff


	//   ....[1]....
        /*0054*/ 	.word	0xffffffff


	//   ....[2]....
        /*0058*/ 	.word	0xffffffff


	//   ....[3]....
        /*005c*/ 	.word	0xffffffff


	//   ....[4]....
        /*0060*/ 	.word	0xffffffff


	//   ....[5]....
        /*0064*/ 	.word	0xffffffff


	//   ....[6]....
        /*0068*/ 	.word	0xffffffff


	//   ....[7]....
        /*006c*/ 	.word	0xffffffff


	//   ....[8]....
        /*0070*/ 	.word	0xffffffff


	//   ....[9]....
        /*0074*/ 	.word	0xffffffff


	//----- nvinfo : EIATTR_COOP_GROUP_INSTR_OFFSETS
	.align		4
.L_491:
        /*0078*/ 	.byte	0x04, 0x28
        /*007a*/ 	.short	(.L_493 - .L_492)


	//   ....[0]....
.L_492:
        /*007c*/ 	.word	0x000010a0


	//   ....[1]....
        /*0080*/ 	.word	0x000010e0


	//   ....[2]....
        /*0084*/ 	.word	0x00001140


	//   ....[3]....
        /*0088*/ 	.word	0x00001160


	//   ....[4]....
        /*008c*/ 	.word	0x00001190


	//   ....[5]....
        /*0090*/ 	.word	0x000011b0


	//   ....[6]....
        /*0094*/ 	.word	0x000011e0


	//   ....[7]....
        /*0098*/ 	.word	0x00001200


	//   ....[8]....
        /*009c*/ 	.word	0x00001250


	//   ....[9]....
        /*00a0*/ 	.word	0x00001260


	//----- nvinfo : EIATTR_VRC_CTA_INIT_COUNT
	.align		4
.L_493:
        /*00a4*/ 	.byte	0x02, 0x4a
	.zero		1
	.zero		1


	//----- nvinfo : EIATTR_EXIT_INSTR_OFFSETS
	.align		4
        /*00a8*/ 	.byte	0x04, 0x1c
        /*00aa*/ 	.short	(.L_495 - .L_494)


	//   ....[0]....
.L_494:
        /*00ac*/ 	.word	0x000036a0


	//   ....[1]....
        /*00b0*/ 	.word	0x000037d0


	//   ....[2]....
        /*00b4*/ 	.word	0x00003dc0


	//   ....[3]....
        /*00b8*/ 	.word	0x00004370


	//----- nvinfo : EIATTR_MAX_THREADS
	.align		4
.L_495:
        /*00bc*/ 	.byte	0x04, 0x05
        /*00be*/ 	.short	(.L_497 - .L_496)
.L_496:
        /*00c0*/ 	.word	0x000001e0
        /*00c4*/ 	.word	0x00000001
        /*00c8*/ 	.word	0x00000001


	//----- nvinfo : EIATTR_CRS_STACK_SIZE
	.align		4
.L_497:
        /*00cc*/ 	.byte	0x04, 0x1e
        /*00ce*/ 	.short	(.L_499 - .L_498)
.L_498:
        /*00d0*/ 	.word	0x00000000


	//----- nvinfo : EIATTR_CBANK_PARAM_SIZE
	.align		4
.L_499:
        /*00d4*/ 	.byte	0x03, 0x19
        /*00d6*/ 	.short	0x00b8


	//----- nvinfo : EIATTR_PARAM_CBANK
	.align		4
        /*00d8*/ 	.byte	0x04, 0x0a
        /*00da*/ 	.short	(.L_501 - .L_500)
	.align		4
.L_500:
        /*00dc*/ 	.word	index@(.nv.constant0._Z35group_norm_nhwc_bwd_one_pass_kernelI11Bf16IOFp32WLi64ELi30ELi480EEv26Group_norm_nhwc_bwd_params)
        /*00e0*/ 	.short	0x0380
        /*00e2*/ 	.short	0x00b8


	//----- nvinfo : EIATTR_SW_WAR
	.align		4
.L_501:
        /*00e4*/ 	.byte	0x04, 0x36
        /*00e6*/ 	.short	(.L_503 - .L_502)
.L_502:
        /*00e8*/ 	.word	0x00000008
.L_503:


//--------------------- .nv.info._Z35group_norm_nhwc_bwd_one_pass_kernelI11Bf16IOFp32WLi128ELi30ELi480EEv26Group_norm_nhwc_bwd_params --------------------------
	.section	.nv.info._Z35group_norm_nhwc_bwd_one_pass_kernelI11Bf16IOFp32WLi128ELi30ELi480EEv26Group_norm_nhwc_bwd_params,"",@"SHT_CUDA_INFO"
	.sectionflags	@""
	.align	4


	//----- nvinfo : EIATTR_CUDA_API_VERSION
	.align		4
        /*0000*/ 	.byte	0x04, 0x37
        /*0002*/ 	.short	(.L_505 - .L_504)
.L_504:
        /*0004*/ 	.word	0x00000082


	//----- nvinfo : EIATTR_KPARAM_INFO
	.align		4
.L_505:
        /*0008*/ 	.byte	0x04, 0x17
        /*000a*/ 	.short	(.L_507 - .L_506)
.L_506:
        /*000c*/ 	.word	0x00000000
        /*0010*/ 	.short	0x0000
        /*0012*/ 	.short	0x0000
        /*0014*/ 	.byte	0x00, 0xf0, 0xe1, 0x02


	//----- nvinfo : EIATTR_SPARSE_MMA_MASK
	.align		4
.L_507:
        /*0018*/ 	.byte	0x03, 0x50
        /*001a*/ 	.short	0x0000


	//----- nvinfo : EIATTR_MAXREG_COUNT
	.align		4
        /*001c*/ 	.byte	0x03, 0x1b
        /*001e*/ 	.short	0x0080


	//----- nvinfo : EIATTR_NUM_BARRIERS
	.align		4
        /*0020*/ 	.byte	0x02, 0x4c
        /*0022*/ 	.byte	0x01
	.zero		1


	//----- nvinfo : EIATTR_MERCURY_ISA_VERSION
	.align		4
        /*0024*/ 	.byte	0x03, 0x5f
        /*0026*/ 	.short	0x0101


	//----- nvinfo : EIATTR_INT_WARP_WIDE_INSTR_OFFSETS
	.align		4
        /*0028*/ 	.byte	0x04, 0x31
        /*002a*/ 	.short	(.L_509 - .L_508)


	//   ....[0]....
.L_508:
        /*002c*/ 	.word	0x00001b60


	//----- nvinfo : EIATTR_COOP_GROUP_MASK_REGIDS
	.align		4
.L_509:
        /*0030*/ 	.byte	0x04, 0x29
        /*0032*/ 	.short	(.L_511 - .L_510)


	//   ....[0]....
.L_510:
        /*0034*/ 	.word	0xffffffff


	//   ....[1]....
        /*0038*/ 	.word	0xffffffff


	//   ....[2]....
        /*003c*/ 	.word	0xffffffff


	//   ....[3]....
        /*0040*/ 	.word	0xffffffff


	//   ....[4]....
        /*0044*/ 	.word	0xffffffff


	//   ....[5]....
        /*0048*/ 	.word	0xffffffff


	//   ....[6]....
        /*004c*/ 	.word	0xffffffff


	//   ....[7]....
        /*0050*/ 	.word	0xffffffff


	//   ....[8]....
        /*0054*/ 	.word	0xffffffff


	//   ....[9]....
        /*0058*/ 	.word	0xffffffff


	//----- nvinfo : EIATTR_COOP_GROUP_INSTR_OFFSETS
	.align		4
.L_511:
        /*005c*/ 	.byte	0x04, 0x28
        /*005e*/ 	.short	(.L_513 - .L_512)


	//   ....[0]....
.L_512:
        /*0060*/ 	.word	0x000018f0


	//   ....[1]....
        /*0064*/ 	.word	0x00001930


	//   ....[2]....
        /*0068*/ 	.word	0x000019b0


	//   ....[3]....
        /*006c*/ 	.word	0x000019d0


	//   ....[4]....
        /*0070*/ 	.word	0x00001a40


	//   ....[5]....
        /*0074*/ 	.word	0x00001a60


	//   ....[6]....
        /*0078*/ 	.word	0x00001a90


	//   ....[7]....
        /*007c*/ 	.word	0x00001ab0


	//   ....[8]....
        /*0080*/ 	.word	0x00001b00


	//   ....[9]....
        /*0084*/ 	.word	0x00001b10


	//----- nvinfo : EIATTR_VRC_CTA_INIT_COUNT
	.align		4
.L_513:
        /*0088*/ 	.byte	0x02, 0x4a
	.zero		1
	.zero		1


	//----- nvinfo : EIATTR_EXIT_INSTR_OFFSETS
	.align		4
        /*008c*/ 	.byte	0x04, 0x1c
        /*008e*/ 	.short	(.L_515 - .L_514)


	//   ....[0]....
.L_514:
        /*0090*/ 	.word	0x00004470


	//   ....[1]....
        /*0094*/ 	.word	0x000045a0


	//   ....[2]....
        /*0098*/ 	.word	0x00004b90


	//   ....[3]....
        /*009c*/ 	.word	0x00005140


	//----- nvinfo : EIATTR_MAX_THREADS
	.align		4
.L_515:
        /*00a0*/ 	.byte	0x04, 0x05
        /*00a2*/ 	.short	(.L_517 - .L_516)
.L_516:
        /*00a4*/ 	.word	0x000001e0
        /*00a8*/ 	.word	0x00000001
        /*00ac*/ 	.word	0x00000001


	//----- nvinfo : EIATTR_CRS_STACK_SIZE
	.align		4
.L_517:
        /*00b0*/ 	.byte	0x04, 0x1e
        /*00b2*/ 	.short	(.L_519 - .L_518)
.L_518:
        /*00b4*/ 	.word	0x00000000


	//----- nvinfo : EIATTR_CBANK_PARAM_SIZE
	.align		4
.L_519:
        /*00b8*/ 	.byte	0x03, 0x19
        /*00ba*/ 	.short	0x00b8


	//----- nvinfo : EIATTR_PARAM_CBANK
	.align		4
        /*00bc*/ 	.byte	0x04, 0x0a
        /*00be*/ 	.short	(.L_521 - .L_520)
	.align		4
.L_520:
        /*00c0*/ 	.word	index@(.nv.constant0._Z35group_norm_nhwc_bwd_one_pass_kernelI11Bf16IOFp32WLi128ELi30ELi480EEv26Group_norm_nhwc_bwd_params)
        /*00c4*/ 	.short	0x0380
        /*00c6*/ 	.short	0x00b8


	//----- nvinfo : EIATTR_SW_WAR
	.align		4
.L_521:
        /*00c8*/ 	.byte	0x04, 0x36
        /*00ca*/ 	.short	(.L_523 - .L_522)
.L_522:
        /*00cc*/ 	.word	0x00000008
.L_523:


//--------------------- .nv.info._Z35group_norm_nhwc_bwd_one_pass_kernelI11Bf16IOFp32WLi256ELi30ELi480EEv26Group_norm_nhwc_bwd_params --------------------------
	.section	.nv.info._Z35group_norm_nhwc_bwd_one_pass_kernelI11Bf16IOFp32WLi256ELi30ELi480EEv26Group_norm_nhwc_bwd_params,"",@"SHT_CUDA_INFO"
	.sectionflags	@""
	.align	4


	//----- nvinfo : EIATTR_CUDA_API_VERSION
	.align		4
        /*0000*/ 	.byte	0x04, 0x37
        /*0002*/ 	.short	(.L_525 - .L_524)
.L_524:
        /*0004*/ 	.word	0x00000082


	//----- nvinfo : EIATTR_KPARAM_INFO
	.align		4
.L_525:
        /*0008*/ 	.byte	0x04, 0x17
        /*000a*/ 	.short	(.L_527 - .L_526)
.L_526:
        /*000c*/ 	.word	0x00000000
        /*0010*/ 	.short	0x0000
        /*0012*/ 	.short	0x0000
        /*0014*/ 	.byte	0x00, 0xf0, 0xe1, 0x02


	//----- nvinfo : EIATTR_SPARSE_MMA_MASK
	.align		4
.L_527:
        /*0018*/ 	.byte	0x03, 0x50
        /*001a*/ 	.short	0x0000


	//----- nvinfo : EIATTR_MAXREG_COUNT
	.align		4
        /*001c*/ 	.byte	0x03, 0x1b
        /*001e*/ 	.short	0x0080


	//----- nvinfo : EIATTR_NUM_BARRIERS
	.align		4
        /*0020*/ 	.byte	0x02, 0x4c
        /*0022*/ 	.byte	0x01
	.zero		1


	//----- nvinfo : EIATTR_MERCURY_ISA_VERSION
	.align		4
        /*0024*/ 	.byte	0x03, 0x5f
        /*0026*/ 	.short	0x0101


	//----- nvinfo : EIATTR_INT_WARP_WIDE_INSTR_OFFSETS
	.align		4
        /*0028*/ 	.byte	0x04, 0x31
        /*002a*/ 	.short	(.L_529 - .L_528)


	//   ....[0]....
.L_528:
        /*002c*/ 	.word	0x00002f50


	//----- nvinfo : EIATTR_COOP_GROUP_MASK_REGIDS
	.align		4
.L_529:
        /*0030*/ 	.byte	0x04, 0x29
        /*0032*/ 	.short	(.L_531 - .L_530)


	//   ....[0]....
.L_530:
        /*0034*/ 	.word	0xffffffff


	//   ....[1]....
        /*0038*/ 	.word	0xffffffff


	//   ....[2]....
        /*003c*/ 	.word	0xffffffff


	//   ....[3]....
        /*0040*/ 	.word	0xffffffff


	//   ....[4]....
        /*0044*/ 	.word	0xffffffff


	//   ....[5]....
        /*0048*/ 	.word	0xffffffff


	//   ....[6]....
        /*004c*/ 	.word	0xffffffff


	//   ....[7]....
        /*0050*/ 	.word	0xffffffff


	//   ....[8]....
        /*0054*/ 	.word	0xffffffff


	//   ....[9]....
        /*0058*/ 	.word	0xffffffff


	//----- nvinfo : EIATTR_COOP_GROUP_INSTR_OFFSETS
	.align		4
.L_531:
        /*005c*/ 	.byte	0x04, 0x28
        /*005e*/ 	.short	(.L_533 - .L_532)


	//   ....[0]....
.L_532:
        /*0060*/ 	.word	0x00002ce0


	//   ....[1]....
        /*0064*/ 	.word	0x00002d20


	//   ....[2]....
        /*0068*/ 	.word	0x00002dc0


	//   ....[3]....
        /*006c*/ 	.word	0x00002df0


	//   ....[4]....
        /*0070*/ 	.word	0x00002e30


	//   ....[5]....
        /*0074*/ 	.word	0x00002e50


	//   ....[6]....
        /*0078*/ 	.word	0x00002e80


	//   ....[7]....
        /*007c*/ 	.word	0x00002ea0


	//   ....[8]....
        /*0080*/ 	.word	0x00002ef0


	//   ....[9]....
        /*0084*/ 	.word	0x00002f00


	//----- nvinfo : EIATTR_VRC_CTA_INIT_COUNT
	.align		4
.L_533:
        /*0088*/ 	.byte	0x02, 0x4a
	.zero		1
	.zero		1


	//----- nvinfo : EIATTR_EXIT_INSTR_OFFSETS
	.align		4
        /*008c*/ 	.byte	0x04, 0x1c
        /*008e*/ 	.short	(.L_535 - .L_534)


	//   ....[0]....
.L_534:
        /*0090*/ 	.word	0x000063c0


	//   ....[1]....
        /*0094*/ 	.word	0x000064f0


	//   ....[2]....
        /*0098*/ 	.word	0x00006ae0


	//   ....[3]....
        /*009c*/ 	.word	0x00007090


	//----- nvinfo : EIATTR_MAX_THREADS
	.align		4
.L_535:
        /*00a0*/ 	.byte	0x04, 0x05
        /*00a2*/ 	.short	(.L_537 - .L_536)
.L_536:
        /*00a4*/ 	.word	0x000001e0
        /*00a8*/ 	.word	0x00000001
        /*00ac*/ 	.word	0x00000001


	//----- nvinfo : EIATTR_CRS_STACK_SIZE
	.align		4
.L_537:
        /*00b0*/ 	.byte	0x04, 0x1e
        /*00b2*/ 	.short	(.L_539 - .L_538)
.L_538:
        /*00b4*/ 	.word	0x00000000


	//----- nvinfo : EIATTR_CBANK_PARAM_SIZE
	.align		4
.L_539:
        /*00b8*/ 	.byte	0x03, 0x19
        /*00ba*/ 	.short	0x00b8


	//----- nvinfo : EIATTR_PARAM_CBANK
	.align		4
        /*00bc*/ 	.byte	0x04, 0x0a
        /*00be*/ 	.short	(.L_541 - .L_540)
	.align		4
.L_540:
        /*00c0*/ 	.word	index@(.nv.constant0._Z35group_norm_nhwc_bwd_one_pass_kernelI11Bf16IOFp32WLi256ELi30ELi480EEv26Group_norm_nhwc_bwd_params)
        /*00c4*/ 	.short	0x0380
        /*00c6*/ 	.short	0x00b8


	//----- nvinfo : EIATTR_SW_WAR
	.align		4
.L_541:
        /*00c8*/ 	.byte	0x04, 0x36
        /*00ca*/ 	.short	(.L_543 - .L_542)
.L_542:
        /*00cc*/ 	.word	0x00000008
.L_543:


//--------------------- .nv.info._Z35group_norm_nhwc_bwd_one_pass_kernelI11Bf16IOFp32WLi512ELi30ELi480EEv26Group_norm_nhwc_bwd_params --------------------------
	.section	.nv.info._Z35group_norm_nhwc_bwd_one_pass_kernelI11Bf16IOFp32WLi512ELi30ELi480EEv26Group_norm_nhwc_bwd_params,"",@"SHT_CUDA_INFO"
	.sectionflags	@""
	.align	4


	//----- nvinfo : EIATTR_CUDA_API_VERSION
	.align		4
        /*0000*/ 	.byte	0x04, 0x37
        /*0002*/ 	.short	(.L_545 - .L_544)
.L_544:
        /*0004*/ 	.word	0x00000082


	//----- nvinfo : EIATTR_KPARAM_INFO
	.align		4
.L_545:
        /*0008*/ 	.byte	0x04, 0x17
        /*000a*/ 	.short	(.L_547 - .L_546)
.L_546:
        /*000c*/ 	.word	0x00000000
        /*0010*/ 	.short	0x0000
        /*0012*/ 	.short	0x0000
        /*0014*/ 	.byte	0x00, 0xf0, 0xe1, 0x02


	//----- nvinfo : EIATTR_SPARSE_MMA_MASK
	.align		4
.L_547:
        /*0018*/ 	.byte	0x03, 0x50
        /*001a*/ 	.short	0x0000


	//----- nvinfo : EIATTR_MAXREG_COUNT
	.align		4
        /*001c*/ 	.byte	0x03, 0x1b
        /*001e*/ 	.short	0x0080


	//----- nvinfo : EIATTR_NUM_BARRIERS
	.align		4
        /*0020*/ 	.byte	0x02, 0x4c
        /*0022*/ 	.byte	0x01
	.zero		1


	//----- nvinfo : EIATTR_MERCURY_ISA_VERSION
	.align		4
        /*0024*/ 	.byte	0x03, 0x5f
        /*0026*/ 	.short	0x0101


	//----- nvinfo : EIATTR_INT_WARP_WIDE_INSTR_OFFSETS
	.align		4
        /*0028*/ 	.byte	0x04, 0x31
        /*002a*/ 	.short	(.L_549 - .L_548)


	//   ....[0]....
.L_548:
        /*002c*/ 	.word	0x00005640


	//----- nvinfo : EIATTR_COOP_GROUP_MASK_REGIDS
	.align		4
.L_549:
        /*0030*/ 	.byte	0x04, 0x29
        /*0032*/ 	.short	(.L_551 - .L_550)


	//   ....[0]....
.L_550:
        /*0034*/ 	.word	0xffffffff


	//   ....[1]....
        /*0038*/ 	.word	0xffffffff


	//   ....[2]....
        /*003c*/ 	.word	0xffffffff


	//   ....[3]....
        /*0040*/ 	.word	0xffffffff


	//   ....[4]....
        /*0044*/ 	.word	0xffffffff


	//   ....[5]....
        /*0048*/ 	.word	0xffffffff


	//   ....[6]....
        /*004c*/ 	.word	0xffffffff


	//   ....[7]....
        /*0050*/ 	.word	0xffffffff


	//   ....[8]....
        /*0054*/ 	.word	0xffffffff


	//   ....[9]....
        /*0058*/ 	.word	0xffffffff


	//----- nvinfo : EIATTR_COOP_GROUP_INSTR_OFFSETS
	.align		4
.L_551:
        /*005c*/ 	.byte	0x04, 0x28
        /*005e*/ 	.short	(.L_553 - .L_552)


	//   ....[0]....
.L_552:
        /*0060*/ 	.word	0x000053b0


	//   ....[1]....
        /*0064*/ 	.word	0x000053f0


	//   ....[2]....
        /*0068*/ 	.word	0x00005480


	//   ....[3]....
        /*006c*/ 	.word	0x000054a0


	//   ....[4]....
        /*0070*/ 	.word	0x00005520


	//   ....[5]....
        /*0074*/ 	.word	0x00005540


	//   ....[6]....
        /*0078*/ 	.word	0x00005570


	//   ....[7]....
        /*007c*/ 	.word	0x00005590


	//   ....[8]....
        /*0080*/ 	.word	0x000055e0


	//   ....[9]....
        /*0084*/ 	.word	0x000055f0


	//----- nvinfo : EIATTR_VRC_CTA_INIT_COUNT
	.align		4
.L_553:
        /*0088*/ 	.byte	0x02, 0x4a
	.zero		1
	.zero		1


	//----- nvinfo : EIATTR_EXIT_INSTR_OFFSETS
	.align		4
        /*008c*/ 	.byte	0x04, 0x1c
        /*008e*/ 	.short	(.L_555 - .L_554)


	//   ....[0]....
.L_554:
        /*0090*/ 	.word	0x0000a680


	//   ....[1]....
        /*0094*/ 	.word	0x0000a7b0


	//   ....[2]....
        /*0098*/ 	.word	0x0000adb0


	//   ....[3]....
        /*009c*/ 	.word	0x0000b360


	//----- nvinfo : EIATTR_MAX_THREADS
	.align		4
.L_555:
        /*00a0*/ 	.byte	0x04, 0x05
        /*00a2*/ 	.short	(.L_557 - .L_556)
.L_556:
        /*00a4*/ 	.word	0x000001e0
        /*00a8*/ 	.word	0x00000001
        /*00ac*/ 	.word	0x00000001


	//----- nvinfo : EIATTR_CRS_STACK_SIZE
	.align		4
.L_557:
        /*00b0*/ 	.byte	0x04, 0x1e
        /*00b2*/ 	.short	(.L_559 - .L_558)
.L_558:
        /*00b4*/ 	.word	0x00000000


	//----- nvinfo : EIATTR_CBANK_PARAM_SIZE
	.align		4
.L_559:
        /*00b8*/ 	.byte	0x03, 0x19
        /*00ba*/ 	.short	0x00b8


	//----- nvinfo : EIATTR_PARAM_CBANK
	.align		4
        /*00bc*/ 	.byte	0x04, 0x0a
        /*00be*/ 	.short	(.L_561 - .L_560)
	.align		4
.L_560:
        /*00c0*/ 	.word	index@(.nv.constant0._Z35group_norm_nhwc_bwd_one_pass_kernelI11Bf16IOFp32WLi512ELi30ELi480EEv26Group_norm_nhwc_bwd_params)
        /*00c4*/ 	.short	0x0380
        /*00c6*/ 	.short	0x00b8


	//----- nvinfo : EIATTR_SW_WAR
	.align		4
.L_561:
        /*00c8*/ 	.byte	0x04, 0x36
        /*00ca*/ 	.short	(.L_563 - .L_562)
.L_562:
        /*00cc*/ 	.word	0x00000008
.L_563:


//--------------------- .nv.info._Z35group_norm_nhwc_bwd_one_pass_kernelI11Bf16IOBf16WLi64ELi30ELi480EEv26Group_norm_nhwc_bwd_params --------------------------
	.section	.nv.info._Z35group_norm_nhwc_bwd_one_pass_kernelI11Bf16IOBf16WLi64ELi30ELi480EEv26Group_norm_nhwc_bwd_params,"",@"SHT_CUDA_INFO"
	.sectionflags	@""
	.align	4


	//----- nvinfo : EIATTR_CUDA_API_VERSION
	.align		4
        /*0000*/ 	.byte	0x04, 0x37
        /*0002*/ 	.short	(.L_565 - .L_564)
.L_564:
        /*0004*/ 	.word	0x00000082


	//----- nvinfo : EIATTR_KPARAM_INFO
	.align		4
.L_565:
        /*0008*/ 	.byte	0x04, 0x17
        /*000a*/ 	.short	(.L_567 - .L_566)
.L_566:
        /*000c*/ 	.word	0x00000000
        /*0010*/ 	.short	0x0000
        /*0012*/ 	.short	0x0000
        /*0014*/ 	.byte	0x00, 0xf0, 0xe1, 0x02


	//----- nvinfo : EIATTR_SPARSE_MMA_MASK
	.align		4
.L_567:
        /*0018*/ 	.byte	0x03, 0x50
        /*001a*/ 	.short	0x0000


	//----- nvinfo : EIATTR_MAXREG_COUNT
	.align		4
        /*001c*/ 	.byte	0x03, 0x1b
        /*001e*/ 	.short	0x0080


	//----- nvinfo : EIATTR_NUM_BARRIERS
	.align		4
        /*0020*/ 	.byte	0x02, 0x4c
        /*0022*/ 	.byte	0x01
	.zero		1


	//----- nvinfo : EIATTR_MERCURY_ISA_VERSION
	.align		4
        /*0024*/ 	.byte	0x03, 0x5f
        /*0026*/ 	.short	0x0101


	//----- nvinfo : EIATTR_INT_WARP_WIDE_INSTR_OFFSETS
	.align		4
        /*0028*/ 	.byte	0x04, 0x31
        /*002a*/ 	.short	(.L_569 - .L_568)


	//   ....[0]....
.L_568:
        /*002c*/ 	.word	0x00002520


	//   ....[1]....
        /*0030*/ 	.word	0x00002540


	//   ....[2]....
        /*0034*/ 	.word	0x00002570


	//   ....[3]....
        /*0038*/ 	.word	0x000025c0


	//   ....[4]....
        /*003c*/ 	.word	0x00002740


	//   ....[5]....
        /*0040*/ 	.word	0x00002790


	//   ....[6]....
        /*0044*/ 	.word	0x000027a0


	//   ....[7]....
        /*0048*/ 	.word	0x000027f0


	//----- nvinfo : EIATTR_COOP_GROUP_MASK_REGIDS
	.align		4
.L_569:
        /*004c*/ 	.byte	0x04, 0x29
        /*004e*/ 	.short	(.L_571 - .L_570)


	//   ....[0]....
.L_570:
        /*0050*/ 	.word	0xffffffff


	//   ....[1]....
        /*0054*/ 	.word	0xffffffff


	//   ....[2]....
        /*0058*/ 	.word	0xffffffff


	//   ....[3]....
        /*005c*/ 	.word	0xffffffff


	//   ....[4]....
        /*0060*/ 	.word	0xffffffff


	//   ....[5]....
        /*0064*/ 	.word	0xffffffff


	//   ....[6]....
        /*0068*/ 	.word	0xffffffff


	//   ....[7]....
        /*006c*/ 	.word	0xffffffff


	//   ....[8]....
        /*0070*/ 	.word	0xffffffff


	//   ....[9]....
        /*0074*/ 	.word	0xffffffff


	//----- nvinfo : EIATTR_COOP_GROUP_INSTR_OFFSETS
	.align		4
.L_571:
        /*0078*/ 	.byte	0x04, 0x28
        /*007a*/ 	.short	(.L_573 - .L_572)


	//   ....[0]....
.L_572:
        /*007c*/ 	.word	0x00001150


	//   ....[1]....
        /*0080*/ 	.word	0x00001180


	//   ....[2]....
        /*0084*/ 	.word	0x000011b0


	//   ....[3]....
        /*0088*/ 	.word	0x000011d0


	//   ....[4]....
        /*008c*/ 	.word	0x00001200


	//   ....[5]....
        /*0090*/ 	.word	0x00001220


	//   ....[6]....
        /*0094*/ 	.word	0x00001250


	//   ....[7]....
        /*0098*/ 	.word	0x00001270


	//   ....[8]....
        /*009c*/ 	.word	0x000012c0


	//   ....[9]....
        /*00a0*/ 	.word	0x000012d0


	//----- nvinfo : EIATTR_VRC_CTA_INIT_COUNT
	.align		4
.L_573:
        /*00a4*/ 	.byte	0x02, 0x4a
	.zero		1
	.zero		1


	//----- nvinfo : EIATTR_EXIT_INSTR_OFFSETS
	.align		4
        /*00a8*/ 	.byte	0x04, 0x1c
        /*00aa*/ 	.short	(.L_575 - .L_574)


	//   ....[0]....
.L_574:
        /*00ac*/ 	.word	0x00003710


	//   ....[1]....
        /*00b0*/ 	.word	0x00003840


	//   ....[2]....
        /*00b4*/ 	.word	0x00003e50


	//   ....[3]....
        /*00b8*/ 	.word	0x00004450


	//----- nvinfo : EIATTR_MAX_THREADS
	.align		4
.L_575:
        /*00bc*/ 	.byte	0x04, 0x05
        /*00be*/ 	.short	(.L_577 - .L_576)
.L_576:
        /*00c0*/ 	.word	0x000001e0
        /*00c4*/ 	.word	0x00000001
        /*00c8*/ 	.word	0x00000001


	//----- nvinfo : EIATTR_CRS_STACK_SIZE
	.align		4
.L_577:
        /*00cc*/ 	.byte	0x04, 0x1e
        /*00ce*/ 	.short	(.L_579 - .L_578)
.L_578:
        /*00d0*/ 	.word	0x00000000


	//----- nvinfo : EIATTR_CBANK_PARAM_SIZE
	.align		4
.L_579:
        /*00d4*/ 	.byte	0x03, 0x19
        /*00d6*/ 	.short	0x00b8


	//----- nvinfo : EIATTR_PARAM_CBANK
	.align		4
        /*00d8*/ 	.byte	0x04, 0x0a
        /*00da*/ 	.short	(.L_581 - .L_580)
	.align		4
.L_580:
        /*00dc*/ 	.word	index@(.nv.constant0._Z35group_norm_nhwc_bwd_one_pass_kernelI11Bf16IOBf16WLi64ELi30ELi480EEv26Group_norm_nhwc_bwd_params)
        /*00e0*/ 	.short	0x0380
        /*00e2*/ 	.short	0x00b8


	//----- nvinfo : EIATTR_SW_WAR
	.align		4
.L_581:
        /*00e4*/ 	.byte	0x04, 0x36
        /*00e6*/ 	.short	(.L_583 - .L_582)
.L_582:
        /*00e8*/ 	.word	0x00000008
.L_583:


//--------------------- .nv.info._Z35group_norm_nhwc_bwd_one_pass_kernelI11Bf16IOBf16WLi128ELi30ELi480EEv26Group_norm_nhwc_bwd_params --------------------------
	.section	.nv.info._Z35group_norm_nhwc_bwd_one_pass_kernelI11Bf16IOBf16WLi128ELi30ELi480EEv26Group_norm_nhwc_bwd_params,"",@"SHT_CUDA_INFO"
	.sectionflags	@""
	.align	4


	//----- nvinfo : EIATTR_CUDA_API_VERSION
	.align		4
        /*0000*/ 	.byte	0x04, 0x37
        /*0002*/ 	.short	(.L_585 - .L_584)
.L_584:
        /*0004*/ 	.word	0x00000082


	//----- nvinfo : EIATTR_KPARAM_INFO
	.align		4
.L_585:
        /*0008*/ 	.byte	0x04, 0x17
        /*000a*/ 	.short	(.L_587 - .L_586)
.L_586:
        /*000c*/ 	.word	0x00000000
        /*0010*/ 	.short	0x0000
        /*0012*/ 	.short	0x0000
        /*0014*/ 	.byte	0x00, 0xf0, 0xe1, 0x02


	//----- nvinfo : EIATTR_SPARSE_MMA_MASK
	.align		4
.L_587:
        /*0018*/ 	.byte	0x03, 0x50
        /*001a*/ 	.short	0x0000


	//----- nvinfo : EIATTR_MAXREG_COUNT
	.align		4
        /*001c*/ 	.byte	0x03, 0x1b
        /*001e*/ 	.short	0x0080


	//----- nvinfo : EIATTR_NUM_BARRIERS
	.align		4
        /*0020*/ 	.byte	0x02, 0x4c
        /*0022*/ 	.byte	0x01
	.zero		1


	//----- nvinfo : EIATTR_MERCURY_ISA_VERSION
	.align		4
        /*0024*/ 	.byte	0x03, 0x5f
        /*0026*/ 	.short	0x0101


	//----- nvinfo : EIATTR_INT_WARP_WIDE_INSTR_OFFSETS
	.align		4
        /*0028*/ 	.byte	0x04, 0x31
        /*002a*/ 	.short	(.L_589 - .L_588)


	//   ....[0]....
.L_588:
        /*002c*/ 	.word	0x00001bf0


	//----- nvinfo : EIATTR_COOP_GROUP_MASK_REGIDS
	.align		4
.L_589:
        /*0030*/ 	.byte	0x04, 0x29
        /*0032*/ 	.short	(.L_591 - .L_590)


	//   ....[0]....
.L_590:
        /*0034*/ 	.word	0xffffffff


	//   ....[1]....
        /*0038*/ 	.word	0xffffffff


	//   ....[2]....
        /*003c*/ 	.word	0xffffffff


	//   ....[3]....
        /*0040*/ 	.word	0xffffffff


	//   ....[4]....
        /*0044*/ 	.word	0xffffffff


	//   ....[5]....
        /*0048*/ 	.word	0xffffffff


	//   ....[6]....
        /*004c*/ 	.word	0xffffffff


	//   ....[7]....
        /*0050*/ 	.word	0xffffffff


	//   ....[8]....
        /*0054*/ 	.word	0xffffffff


	//   ....[9]....
        /*0058*/ 	.word	0xffffffff


	//----- nvinfo : EIATTR_COOP_GROUP_INSTR_OFFSETS
	.align		4
.L_591:
        /*005c*/ 	.byte	0x04, 0x28
        /*005e*/ 	.short	(.L_593 - .L_592)


	//   ....[0]....
.L_592:
        /*0060*/ 	.word	0x00001980


	//   ....[1]....
        /*0064*/ 	.word	0x000019c0


	//   ....[2]....
        /*0068*/ 	.word	0x00001a40


	//   ....[3]....
        /*006c*/ 	.word	0x00001a60


	//   ....[4]....
        /*0070*/ 	.word	0x00001ad0


	//   ....[5]....
        /*0074*/ 	.word	0x00001af0


	//   ....[6]....
        /*0078*/ 	.word	0x00001b20


	//   ....[7]....
        /*007c*/ 	.word	0x00001b40


	//   ....[8]....
        /*0080*/ 	.word	0x00001b90


	//   ....[9]....
        /*0084*/ 	.word	0x00001ba0


	//----- nvinfo : EIATTR_VRC_CTA_INIT_COUNT
	.align		4
.L_593:
        /*0088*/ 	.byte	0x02, 0x4a
	.zero		1
	.zero		1


	//----- nvinfo : EIATTR_EXIT_INSTR_OFFSETS
	.align		4
        /*008c*/ 	.byte	0x04, 0x1c
        /*008e*/ 	.short	(.L_595 - .L_594)


	//   ....[0]....
.L_594:
        /*0090*/ 	.word	0x00004500


	//   ....[1]....
        /*0094*/ 	.word	0x00004630


	//   ....[2]....
        /*0098*/ 	.word	0x00004c40


	//   ....[3]....
        /*009c*/ 	.word	0x00005240


	//----- nvinfo : EIATTR_MAX_THREADS
	.align		4
.L_595:
        /*00a0*/ 	.byte	0x04, 0x05
        /*00a2*/ 	.short	(.L_597 - .L_596)
.L_596:
        /*00a4*/ 	.word	0x000001e0
        /*00a8*/ 	.word	0x00000001
        /*00ac*/ 	.word	0x00000001


	//----- nvinfo : EIATTR_CRS_STACK_SIZE
	.align		4
.L_597:
        /*00b0*/ 	.byte	0x04, 0x1e
        /*00b2*/ 	.short	(.L_599 - .L_598)
.L_598:
        /*00b4*/ 	.word	0x00000000


	//----- nvinfo : EIATTR_CBANK_PARAM_SIZE
	.align		4
.L_599:
        /*00b8*/ 	.byte	0x03, 0x19
        /*00ba*/ 	.short	0x00b8


	//----- nvinfo : EIATTR_PARAM_CBANK
	.align		4
        /*00bc*/ 	.byte	0x04, 0x0a
        /*00be*/ 	.short	(.L_601 - .L_600)
	.align		4
.L_600:
        /*00c0*/ 	.word	index@(.nv.constant0._Z35group_norm_nhwc_bwd_one_pass_kernelI11Bf16IOBf16WLi128ELi30ELi480EEv26Group_norm_nhwc_bwd_params)
        /*00c4*/ 	.short	0x0380
        /*00c6*/ 	.short	0x00b8


	//----- nvinfo : EIATTR_SW_WAR
	.align		4
.L_601:
        /*00c8*/ 	.byte	0x04, 0x36
        /*00ca*/ 	.short	(.L_603 - .L_602)
.L_602:
        /*00cc*/ 	.word	0x00000008
.L_603:


//--------------------- .nv.info._Z35group_norm_nhwc_bwd_one_pass_kernelI11Bf16IOBf16WLi256ELi30ELi480EEv26Group_norm_nhwc_bwd_params --------------------------
	.section	.nv.info._Z35group_norm_nhwc_bwd_one_pass_kernelI11Bf16IOBf16WLi256ELi30ELi480EEv26Group_norm_nhwc_bwd_params,"",@"SHT_CUDA_INFO"
	.sectionflags	@""
	.align	4


	//----- nvinfo : EIATTR_CUDA_API_VERSION
	.align		4
        /*0000*/ 	.byte	0x04, 0x37
        /*0002*/ 	.short	(.L_605 - .L_604)
.L_604:
        /*0004*/ 	.word	0x00000082


	//----- nvinfo : EIATTR_KPARAM_INFO
	.align		4
.L_605:
        /*0008*/ 	.byte	0x04, 0x17
        /*000a*/ 	.short	(.L_607 - .L_606)
.L_606:
        /*000c*/ 	.word	0x00000000
        /*0010*/ 	.short	0x0000
        /*0012*/ 	.short	0x0000
        /*0014*/ 	.byte	0x00, 0xf0, 0xe1, 0x02


	//----- nvinfo : EIATTR_SPARSE_MMA_MASK
	.align		4
.L_607:
        /*0018*/ 	.byte	0x03, 0x50
        /*001a*/ 	.short	0x0000


	//----- nvinfo : EIATTR_MAXREG_COUNT
	.align		4
        /*001c*/ 	.byte	0x03, 0x1b
        /*001e*/ 	.short	0x0080


	//----- nvinfo : EIATTR_NUM_BARRIERS
	.align		4
        /*0020*/ 	.byte	0x02, 0x4c
        /*0022*/ 	.byte	0x01
	.zero		1


	//----- nvinfo : EIATTR_MERCURY_ISA_VERSION
	.align		4
        /*0024*/ 	.byte	0x03, 0x5f
        /*0026*/ 	.short	0x0101


	//----- nvinfo : EIATTR_INT_WARP_WIDE_INSTR_OFFSETS
	.align		4
        /*0028*/ 	.byte	0x04, 0x31
        /*002a*/ 	.short	(.L_609 - .L_608)


	//   ....[0]....
.L_608:
        /*002c*/ 	.word	0x00002fb0


	//----- nvinfo : EIATTR_COOP_GROUP_MASK_REGIDS
	.align		4
.L_609:
        /*0030*/ 	.byte	0x04, 0x29
        /*0032*/ 	.short	(.L_611 - .L_610)


	//   ....[0]....
.L_610:
        /*0034*/ 	.word	0xffffffff


	//   ....[1]....
        /*0038*/ 	.word	0xffffffff


	//   ....[2]....
        /*003c*/ 	.word	0xffffffff


	//   ....[3]....
        /*0040*/ 	.word	0xffffffff


	//   ....[4]....
        /*0044*/ 	.word	0xffffffff


	//   ....[5]....
        /*0048*/ 	.word	0xffffffff


	//   ....[6]....
        /*004c*/ 	.word	0xffffffff


	//   ....[7]....
        /*0050*/ 	.word	0xffffffff


	//   ....[8]....
        /*0054*/ 	.word	0xffffffff


	//   ....[9]....
        /*0058*/ 	.word	0xffffffff


	//----- nvinfo : EIATTR_COOP_GROUP_INSTR_OFFSETS
	.align		4
.L_611:
        /*005c*/ 	.byte	0x04, 0x28
        /*005e*/ 	.short	(.L_613 - .L_612)


	//   ....[0]....
.L_612:
        /*0060*/ 	.word	0x00002d40


	//   ....[1]....
        /*0064*/ 	.word	0x00002d80


	//   ....[2]....
        /*0068*/ 	.word	0x00002e20


	//   ....[3]....
        /*006c*/ 	.word	0x00002e50


	//   ....[4]....
        /*0070*/ 	.word	0x00002e90


	//   ....[5]....
        /*0074*/ 	.word	0x00002eb0


	//   ....[6]....
        /*0078*/ 	.word	0x00002ee0


	//   ....[7]....
        /*007c*/ 	.word	0x00002f00


	//   ....[8]....
        /*0080*/ 	.word	0x00002f50


	//   ....[9]....
        /*0084*/ 	.word	0x00002f60


	//----- nvinfo : EIATTR_VRC_CTA_INIT_COUNT
	.align		4
.L_613:
        /*0088*/ 	.byte	0x02, 0x4a
	.zero		1
	.zero		1


	//----- nvinfo : EIATTR_EXIT_INSTR_OFFSETS
	.align		4
        /*008c*/ 	.byte	0x04, 0x1c
        /*008e*/ 	.short	(.L_615 - .L_614)


	//   ....[0]....
.L_614:
        /*0090*/ 	.word	0x00006420


	//   ....[1]....
        /*0094*/ 	.word	0x00006550


	//   ....[2]....
        /*0098*/ 	.word	0x00006b60


	//   ....[3]....
        /*009c*/ 	.word	0x00007160


	//----- nvinfo : EIATTR_MAX_THREADS
	.align		4
.L_615:
        /*00a0*/ 	.byte	0x04, 0x05
        /*00a2*/ 	.short	(.L_617 - .L_616)
.L_616:
        /*00a4*/ 	.word	0x000001e0
        /*00a8*/ 	.word	0x00000001
        /*00ac*/ 	.word	0x00000001


	//----- nvinfo : EIATTR_CRS_STACK_SIZE
	.align		4
.L_617:
        /*00b0*/ 	.byte	0x04, 0x1e
        /*00b2*/ 	.short	(.L_619 - .L_618)
.L_618:
        /*00b4*/ 	.word	0x00000000


	//----- nvinfo : EIATTR_CBANK_PARAM_SIZE
	.align		4
.L_619:
        /*00b8*/ 	.byte	0x03, 0x19
        /*00ba*/ 	.short	0x00b8


	//----- nvinfo : EIATTR_PARAM_CBANK
	.align		4
        /*00bc*/ 	.byte	0x04, 0x0a
        /*00be*/ 	.short	(.L_621 - .L_620)
	.align		4
.L_620:
        /*00c0*/ 	.word	index@(.nv.constant0._Z35group_norm_nhwc_bwd_one_pass_kernelI11Bf16IOBf16WLi256ELi30ELi480EEv26Group_norm_nhwc_bwd_params)
        /*00c4*/ 	.short	0x0380
        /*00c6*/ 	.short	0x00b8


	//----- nvinfo : EIATTR_SW_WAR
	.align		4
.L_621:
        /*00c8*/ 	.byte	0x04, 0x36
        /*00ca*/ 	.short	(.L_623 - .L_622)
.L_622:
        /*00cc*/ 	.word	0x00000008
.L_623:


//--------------------- .nv.info._Z35group_norm_nhwc_bwd_one_pass_kernelI11Bf16IOBf16WLi512ELi30ELi480EEv26Group_norm_nhwc_bwd_params --------------------------
	.section	.nv.info._Z35group_norm_nhwc_bwd_one_pass_kernelI11Bf16IOBf16WLi512ELi30ELi480EEv26Group_norm_nhwc_bwd_params,"",@"SHT_CUDA_INFO"
	.sectionflags	@""
	.align	4


	//----- nvinfo : EIATTR_CUDA_API_VERSION
	.align		4
        /*0000*/ 	.byte	0x04, 0x37
        /*0002*/ 	.short	(.L_625 - .L_624)
.L_624:
        /*0004*/ 	.word	0x00000082


	//----- nvinfo : EIATTR_KPARAM_INFO
	.align		4
.L_625:
        /*0008*/ 	.byte	0x04, 0x17
        /*000a*/ 	.short	(.L_627 - .L_626)
.L_626:
        /*000c*/ 	.word	0x00000000
        /*0010*/ 	.short	0x0000
        /*0012*/ 	.short	0x0000
        /*0014*/ 	.byte	0x00, 0xf0, 0xe1, 0x02


	//----- nvinfo : EIATTR_SPARSE_MMA_MASK
	.align		4
.L_627:
        /*0018*/ 	.byte	0x03, 0x50
        /*001a*/ 	.short	0x0000


	//----- nvinfo : EIATTR_MAXREG_COUNT
	.align		4
        /*001c*/ 	.byte	0x03, 0x1b
        /*001e*/ 	.short	0x0080


	//----- nvinfo : EIATTR_NUM_BARRIERS
	.align		4
        /*0020*/ 	.byte	0x02, 0x4c
        /*0022*/ 	.byte	0x01
	.zero		1


	//----- nvinfo : EIATTR_MERCURY_ISA_VERSION
	.align		4
        /*0024*/ 	.byte	0x03, 0x5f
        /*0026*/ 	.short	0x0101


	//----- nvinfo : EIATTR_INT_WARP_WIDE_INSTR_OFFSETS
	.align		4
        /*0028*/ 	.byte	0x04, 0x31
        /*002a*/ 	.short	(.L_629 - .L_628)


	//   ....[0]....
.L_628:
        /*002c*/ 	.word	0x000056d0


	//----- nvinfo : EIATTR_COOP_GROUP_MASK_REGIDS
	.align		4
.L_629:
        /*0030*/ 	.byte	0x04, 0x29
        /*0032*/ 	.short	(.L_631 - .L_630)


	//   ....[0]....
.L_630:
        /*0034*/ 	.word	0xffffffff


	//   ....[1]....
        /*0038*/ 	.word	0xffffffff


	//   ....[2]....
        /*003c*/ 	.word	0xffffffff


	//   ....[3]....
        /*0040*/ 	.word	0xffffffff


	//   ....[4]....
        /*0044*/ 	.word	0xffffffff


	//   ....[5]....
        /*0048*/ 	.word	0xffffffff


	//   ....[6]....
        /*004c*/ 	.word	0xffffffff


	//   ....[7]....
        /*0050*/ 	.word	0xffffffff


	//   ....[8]....
        /*0054*/ 	.word	0xffffffff


	//   ....[9]....
        /*0058*/ 	.word	0xffffffff


	//----- nvinfo : EIATTR_COOP_GROUP_INSTR_OFFSETS
	.align		4
.L_631:
        /*005c*/ 	.byte	0x04, 0x28
        /*005e*/ 	.short	(.L_633 - .L_632)


	//   ....[0]....
.L_632:
        /*0060*/ 	.word	0x00005440


	//   ....[1]....
        /*0064*/ 	.word	0x00005480


	//   ....[2]....
        /*0068*/ 	.word	0x00005510


	//   ....[3]....
        /*006c*/ 	.word	0x00005530


	//   ....[4]....
        /*0070*/ 	.word	0x000055b0


	//   ....[5]....
        /*0074*/ 	.word	0x000055d0


	//   ....[6]....
        /*0078*/ 	.word	0x00005600


	//   ....[7]....
        /*007c*/ 	.word	0x00005620


	//   ....[8]....
        /*0080*/ 	.word	0x00005670


	//   ....[9]....
        /*0084*/ 	.word	0x00005680


	//----- nvinfo : EIATTR_VRC_CTA_INIT_COUNT
	.align		4
.L_633:
        /*0088*/ 	.byte	0x02, 0x4a
	.zero		1
	.zero		1


	//----- nvinfo : EIATTR_EXIT_INSTR_OFFSETS
	.align		4
        /*008c*/ 	.byte	0x04, 0x1c
        /*008e*/ 	.short	(.L_635 - .L_634)


	//   ....[0]....
.L_634:
        /*0090*/ 	.word	0x0000a710


	//   ....[1]....
        /*0094*/ 	.word	0x0000a840


	//   ....[2]....
        /*0098*/ 	.word	0x0000ae60


	//   ....[3]....
        /*009c*/ 	.word	0x0000b460


	//----- nvinfo : EIATTR_MAX_THREADS
	.align		4
.L_635:
        /*00a0*/ 	.byte	0x04, 0x05
        /*00a2*/ 	.short	(.L_637 - .L_636)
.L_636:
        /*00a4*/ 	.word	0x000001e0
        /*00a8*/ 	.word	0x00000001
        /*00ac*/ 	.word	0x00000001


	//----- nvinfo : EIATTR_CRS_STACK_SIZE
	.align		4
.L_637:
        /*00b0*/ 	.byte	0x04, 0x1e
        /*00b2*/ 	.short	(.L_639 - .L_638)
.L_638:
        /*00b4*/ 	.word	0x00000000


	//----- nvinfo : EIATTR_CBANK_PARAM_SIZE
	.align		4
.L_639:
        /*00b8*/ 	.byte	0x03, 0x19
        /*00ba*/ 	.short	0x00b8


	//----- nvinfo : EIATTR_PARAM_CBANK
	.align		4
        /*00bc*/ 	.byte	0x04, 0x0a
        /*00be*/ 	.short	(.L_641 - .L_640)
	.align		4
.L_640:
        /*00c0*/ 	.word	index@(.nv.constant0._Z35group_norm_nhwc_bwd_one_pass_kernelI11Bf16IOBf16WLi512ELi30ELi480EEv26Group_norm_nhwc_bwd_params)
        /*00c4*/ 	.short	0x0380
        /*00c6*/ 	.short	0x00b8


	//----- nvinfo : EIATTR_SW_WAR
	.align		4
.L_641:
        /*00c8*/ 	.byte	0x04, 0x36
        /*00ca*/ 	.short	(.L_643 - .L_642)
.L_642:
        /*00cc*/ 	.word	0x00000008
.L_643:


//--------------------- .nv.info._Z35group_norm_nhwc_bwd_one_pass_kernelI11Bf16IOFp16WLi64ELi30ELi480EEv26Group_norm_nhwc_bwd_params --------------------------
	.section	.nv.info._Z35group_norm_nhwc_bwd_one_pass_kernelI11Bf16IOFp16WLi64ELi30ELi480EEv26Group_norm_nhwc_bwd_params,"",@"SHT_CUDA_INFO"
	.sectionflags	@""
	.align	4


	//----- nvinfo : EIATTR_CUDA_API_VERSION
	.align		4
        /*0000*/ 	.byte	0x04, 0x37
        /*0002*/ 	.short	(.L_645 - .L_644)
.L_644:
        /*0004*/ 	.word	0x00000082


	//----- nvinfo : EIATTR_KPARAM_INFO
	.align		4
.L_645:
        /*0008*/ 	.byte	0x04, 0x17
        /*000a*/ 	.short	(.L_647 - .L_646)
.L_646:
        /*000c*/ 	.word	0x00000000
        /*0010*/ 	.short	0x0000
        /*0012*/ 	.short	0x0000
        /*0014*/ 	.byte	0x00, 0xf0, 0xe1, 0x02


	//----- nvinfo : EIATTR_SPARSE_MMA_MASK
	.align		4
.L_647:
        /*0018*/ 	.byte	0x03, 0x50
        /*001a*/ 	.short	0x0000


	//----- nvinfo : EIATTR_MAXREG_COUNT
	.align		4
        /*001c*/ 	.byte	0x03, 0x1b
        /*001e*/ 	.short	0x0080


	//----- nvinfo : EIATTR_NUM_BARRIERS
	.align		4
        /*0020*/ 	.byte	0x02, 0x4c
        /*0022*/ 	.byte	0x01
	.zero		1


	//----- nvinfo : EIATTR_MERCURY_ISA_VERSION
	.align		4
        /*0024*/ 	.byte	0x03, 0x5f
        /*0026*/ 	.short	0x0101


	//----- nvinfo : EIATTR_INT_WARP_WIDE_INSTR_OFFSETS
	.align		4
        /*0028*/ 	.byte	0x04, 0x31
        /*002a*/ 	.short	(.L_649 - .L_648)


	//   ....[0]....
.L_648:
        /*002c*/ 	.word	0x00002520


	//   ....[1]....
        /*0030*/ 	.word	0x00002540


	//   ....[2]....
        /*0034*/ 	.word	0x00002570


	//   ....[3]....
        /*0038*/ 	.word	0x000025c0


	//   ....[4]....
        /*003c*/ 	.word	0x00002740


	//   ....[5]....
        /*0040*/ 	.word	0x00002790


	//   ....[6]....
        /*0044*/ 	.word	0x000027a0


	//   ....[7]....
        /*0048*/ 	.word	0x000027f0


	//----- nvinfo : EIATTR_COOP_GROUP_MASK_REGIDS
	.align		4
.L_649:
        /*004c*/ 	.byte	0x04, 0x29
        /*004e*/ 	.short	(.L_651 - .L_650)


	//   ....[0]....
.L_650:
        /*0050*/ 	.word	0xffffffff


	//   ....[1]....
        /*0054*/ 	.word	0xffffffff


	//   ....[2]....
        /*0058*/ 	.word	0xffffffff


	//   ....[3]....
        /*005c*/ 	.word	0xffffffff


	//   ....[4]....
        /*0060*/ 	.word	0xffffffff


	//   ....[5]....
        /*0064*/ 	.word	0xffffffff


	//   ....[6]....
        /*0068*/ 	.word	0xffffffff


	//   ....[7]....
        /*006c*/ 	.word	0xffffffff


	//   ....[8]....
        /*0070*/ 	.word	0xffffffff


	//   ....[9]....
        /*0074*/ 	.word	0xffffffff


	//----- nvinfo : EIATTR_COOP_GROUP_INSTR_OFFSETS
	.align		4
.L_651:
        /*0078*/ 	.byte	0x04, 0x28
        /*007a*/ 	.short	(.L_653 - .L_652)


	//   ....[0]....
.L_652:
        /*007c*/ 	.word	0x00001150


	//   ....[1]....
        /*0080*/ 	.word	0x00001180


	//   ....[2]....
        /*0084*/ 	.word	0x000011b0


	//   ....[3]....
        /*0088*/ 	.word	0x000011d0


	//   ....[4]....
        /*008c*/ 	.word	0x00001200


	//   ....[5]....
        /*0090*/ 	.word	0x00001220


	//   ....[6]....
        /*0094*/ 	.word	0x00001250


	//   ....[7]....
        /*0098*/ 	.word	0x00001270


	//   ....[8]....
        /*009c*/ 	.word	0x000012c0


	//   ....[9]....
        /*00a0*/ 	.word	0x000012d0


	//----- nvinfo : EIATTR_VRC_CTA_INIT_COUNT
	.align		4
.L_653:
        /*00a4*/ 	.byte	0x02, 0x4a
	.zero		1
	.zero		1


	//----- nvinfo : EIATTR_EXIT_INSTR_OFFSETS
	.align		4
        /*00a8*/ 	.byte	0x04, 0x1c
        /*00aa*/ 	.short	(.L_655 - .L_654)


	//   ....[0]....
.L_654:
        /*00ac*/ 	.word	0x00003710


	//   ....[1]....
        /*00b0*/ 	.word	0x00003840


	//   ....[2]....
        /*00b4*/ 	.word	0x00003e50


	//   ....[3]....
        /*00b8*/ 	.word	0x00004450


	//----- nvinfo : EIATTR_MAX_THREADS
	.align		4
.L_655:
        /*00bc*/ 	.byte	0x04, 0x05
        /*00be*/ 	.short	(.L_657 - .L_656)
.L_656:
        /*00c0*/ 	.word	0x000001e0
        /*00c4*/ 	.word	0x00000001
        /*00c8*/ 	.word	0x00000001


	//----- nvinfo : EIATTR_CRS_STACK_SIZE
	.align		4
.L_657:
        /*00cc*/ 	.byte	0x04, 0x1e
        /*00ce*/ 	.short	(.L_659 - .L_658)
.L_658:
        /*00d0*/ 	.word	0x00000000


	//----- nvinfo : EIATTR_CBANK_PARAM_SIZE
	.align		4
.L_659:
        /*00d4*/ 	.byte	0x03, 0x19
        /*00d6*/ 	.short	0x00b8


	//----- nvinfo : EIATTR_PARAM_CBANK
	.align		4
        /*00d8*/ 	.byte	0x04, 0x0a
        /*00da*/ 	.short	(.L_661 - .L_660)
	.align		4
.L_660:
        /*00dc*/ 	.word	index@(.nv.constant0._Z35group_norm_nhwc_bwd_one_pass_kernelI11Bf16IOFp16WLi64ELi30ELi480EEv26Group_norm_nhwc_bwd_params)
        /*00e0*/ 	.short	0x0380
        /*00e2*/ 	.short	0x00b8


	//----- nvinfo : EIATTR_SW_WAR
	.align		4
.L_661:
        /*00e4*/ 	.byte	0x04, 0x36
        /*00e6*/ 	.short	(.L_663 - .L_662)
.L_662:
        /*00e8*/ 	.word	0x00000008
.L_663:


//--------------------- .nv.info._Z35group_norm_nhwc_bwd_one_pass_kernelI11Bf16IOFp16WLi128ELi30ELi480EEv26Group_norm_nhwc_bwd_params --------------------------
	.section	.nv.info._Z35group_norm_nhwc_bwd_one_pass_kernelI11Bf16IOFp16WLi128ELi30ELi480EEv26Group_norm_nhwc_bwd_params,"",@"SHT_CUDA_INFO"
	.sectionflags	@""
	.align	4


	//----- nvinfo : EIATTR_CUDA_API_VERSION
	.align		4
        /*0000*/ 	.byte	0x04, 0x37
        /*0002*/ 	.short	(.L_665 - .L_664)
.L_664:
        /*0004*/ 	.word	0x00000082


	//----- nvinfo : EIATTR_KPARAM_INFO
	.align		4
.L_665:
        /*0008*/ 	.byte	0x04, 0x17
        /*000a*/ 	.short	(.L_667 - .L_666)
.L_666:
        /*000c*/ 	.word	0x00000000
        /*0010*/ 	.short	0x0000
        /*0012*/ 	.short	0x0000
        /*0014*/ 	.byte	0x00, 0xf0, 0xe1, 0x02


	//----- nvinfo : EIATTR_SPARSE_MMA_MASK
	.align		4
.L_667:
        /*0018*/ 	.byte	0x03, 0x50
        /*001a*/ 	.short	0x0000


	//----- nvinfo : EIATTR_MAXREG_COUNT
	.align		4
        /*001c*/ 	.byte	0x03, 0x1b
        /*001e*/ 	.short	0x0080


	//----- nvinfo : EIATTR_NUM_BARRIERS
	.align		4
        /*0020*/ 	.byte	0x02, 0x4c
        /*0022*/ 	.byte	0x01
	.zero		1


	//----- nvinfo : EIATTR_MERCURY_ISA_VERSION
	.align		4
        /*0024*/ 	.byte	0x03, 0x5f
        /*0026*/ 	.short	0x0101


	//----- nvinfo : EIATTR_INT_WARP_WIDE_INSTR_OFFSETS
	.align		4
        /*0028*/ 	.byte	0x04, 0x31
        /*002a*/ 	.short	(.L_669 - .L_668)


	//   ....[0]....
.L_668:
        /*002c*/ 	.word	0x00001c00


	//----- nvinfo : EIATTR_COOP_GROUP_MASK_REGIDS
	.align		4
.L_669:
        /*0030*/ 	.byte	0x04, 0x29
        /*0032*/ 	.short	(.L_671 - .L_670)


	//   ....[0]....
.L_670:
        /*0034*/ 	.word	0xffffffff


	//   ....[1]....
        /*0038*/ 	.word	0xffffffff


	//   ....[2]....
        /*003c*/ 	.word	0xffffffff


	//   ....[3]....
        /*0040*/ 	.word	0xffffffff


	//   ....[4]....
        /*0044*/ 	.word	0xffffffff


	//   ....[5]....
        /*0048*/ 	.word	0xffffffff


	//   ....[6]....
        /*004c*/ 	.word	0xffffffff


	//   ....[7]....
        /*0050*/ 	.word	0xffffffff


	//   ....[8]....
        /*0054*/ 	.word	0xffffffff


	//   ....[9]....
        /*0058*/ 	.word	0xffffffff


	//----- nvinfo : EIATTR_COOP_GROUP_INSTR_OFFSETS
	.align		4
.L_671:
        /*005c*/ 	.byte	0x04, 0x28
        /*005e*/ 	.short	(.L_673 - .L_672)


	//   ....[0]....
.L_672:
        /*0060*/ 	.word	0x00001990


	//   ....[1]....
        /*0064*/ 	.word	0x000019d0


	//   ....[2]....
        /*0068*/ 	.word	0x00001a50


	//   ....[3]....
        /*006c*/ 	.word	0x00001a70


	//   ....[4]....
        /*0070*/ 	.word	0x00001ae0


	//   ....[5]....
        /*0074*/ 	.word	0x00001b00


	//   ....[6]....
        /*0078*/ 	.word	0x00001b30


	//   ....[7]....
        /*007c*/ 	.word	0x00001b50


	//   ....[8]....
        /*0080*/ 	.word	0x00001ba0


	//   ....[9]....
        /*0084*/ 	.word	0x00001bb0


	//----- nvinfo : EIATTR_VRC_CTA_INIT_COUNT
	.align		4
.L_673:
        /*0088*/ 	.byte	0x02, 0x4a
	.zero		1
	.zero		1


	//----- nvinfo : EIATTR_EXIT_INSTR_OFFSETS
	.align		4
        /*008c*/ 	.byte	0x04, 0x1c
        /*008e*/ 	.short	(.L_675 - .L_674)


	//   ....[0]....
.L_674:
        /*0090*/ 	.word	0x00004510


	//   ....[1]....
        /*0094*/ 	.word	0x00004640


	//   ....[2]....
        /*0098*/ 	.word	0x00004c50


	//   ....[3]....
        /*009c*/ 	.word	0x00005250


	//----- nvinfo : EIATTR_MAX_THREADS
	.align		4
.L_675:
        /*00a0*/ 	.byte	0x04, 0x05
        /*00a2*/ 	.short	(.L_677 - .L_676)
.L_676:
        /*00a4*/ 	.word	0x000001e0
        /*00a8*/ 	.word	0x00000001
        /*00ac*/ 	.word	0x00000001


	//----- nvinfo : EIATTR_CRS_STACK_SIZE
	.align		4
.L_677:
        /*00b0*/ 	.byte	0x04, 0x1e
        /*00b2*/ 	.short	(.L_679 - .L_678)
.L_678:
        /*00b4*/ 	.word	0x00000000


	//----- nvinfo : EIATTR_CBANK_PARAM_SIZE
	.align		4
.L_679:
        /*00b8*/ 	.byte	0x03, 0x19
        /*00ba*/ 	.short	0x00b8


	//----- nvinfo : EIATTR_PARAM_CBANK
	.align		4
        /*00bc*/ 	.byte	0x04, 0x0a
        /*00be*/ 	.short	(.L_681 - .L_680)
	.align		4
.L_680:
        /*00c0*/ 	.word	index@(.nv.constant0._Z35group_norm_nhwc_bwd_one_pass_kernelI11Bf16IOFp16WLi128ELi30ELi480EEv26Group_norm_nhwc_bwd_params)
        /*00c4*/ 	.short	0x0380
        /*00c6*/ 	.short	0x00b8


	//----- nvinfo : EIATTR_SW_WAR
	.align		4
.L_681:
        /*00c8*/ 	.byte	0x04, 0x36
        /*00ca*/ 	.short	(.L_683 - .L_682)
.L_682:
        /*00cc*/ 	.word	0x00000008
.L_683:


//--------------------- .nv.info._Z35group_norm_nhwc_bwd_one_pass_kernelI11Bf16IOFp16WLi256ELi30ELi480EEv26Group_norm_nhwc_bwd_params --------------------------
	.section	.nv.info._Z35group_norm_nhwc_bwd_one_pass_kernelI11Bf16IOFp16WLi256ELi30ELi480EEv26Group_norm_nhwc_bwd_params,"",@"SHT_CUDA_INFO"
	.sectionflags	@""
	.align	4


	//----- nvinfo : EIATTR_CUDA_API_VERSION
	.align		4
        /*0000*/ 	.byte	0x04, 0x37
        /*0002*/ 	.short	(.L_685 - .L_684)
.L_684:
        /*0004*/ 	.word	0x00000082


	//----- nvinfo : EIATTR_KPARAM_INFO
	.align		4
.L_685:
        /*0008*/ 	.byte	0x04, 0x17
        /*000a*/ 	.short	(.L_687 - .L_686)
.L_686:
        /*000c*/ 	.word	0x00000000
        /*0010*/ 	.short	0x0000
        /*0012*/ 	.short	0x0000
        /*0014*/ 	.byte	0x00, 0xf0, 0xe1, 0x02


	//----- nvinfo : EIATTR_SPARSE_MMA_MASK
	.align		4
.L_687:
        /*0018*/ 	.byte	0x03, 0x50
        /*001a*/ 	.short	0x0000


	//----- nvinfo : EIATTR_MAXREG_COUNT
	.align		4
        /*001c*/ 	.byte	0x03, 0x1b
        /*001e*/ 	.short	0x0080


	//----- nvinfo : EIATTR_NUM_BARRIERS
	.align		4
        /*0020*/ 	.byte	0x02, 0x4c
        /*0022*/ 	.byte	0x01
	.zero		1


	//----- nvinfo : EIATTR_MERCURY_ISA_VERSION
	.align		4
        /*0024*/ 	.byte	0x03, 0x5f
        /*0026*/ 	.short	0x0101


	//----- nvinfo : EIATTR_INT_WARP_WIDE_INSTR_OFFSETS
	.align		4
        /*0028*/ 	.byte	0x04, 0x31
        /*002a*/ 	.short	(.L_689 - .L_688)


	//   ....[0]....
.L_688:
        /*002c*/ 	.word	0x00002fb0


	//----- nvinfo : EIATTR_COOP_GROUP_MASK_REGIDS
	.align		4
.L_689:
        /*0030*/ 	.byte	0x04, 0x29
        /*0032*/ 	.short	(.L_691 - .L_690)


	//   ....[0]....
.L_690:
        /*0034*/ 	.word	0xffffffff


	//   ....[1]....
        /*0038*/ 	.word	0xffffffff


	//   ....[2]....
        /*003c*/ 	.word	0xffffffff


	//   ....[3]....
        /*0040*/ 	.word	0xffffffff


	//   ....[4]....
        /*0044*/ 	.word	0xffffffff


	//   ....[5]....
        /*0048*/ 	.word	0xffffffff


	//   ....[6]....
        /*004c*/ 	.word	0xffffffff


	//   ....[7]....
        /*0050*/ 	.word	0xffffffff


	//   ....[8]....
        /*0054*/ 	.word	0xffffffff


	//   ....[9]....
        /*0058*/ 	.word	0xffffffff


	//----- nvinfo : EIATTR_COOP_GROUP_INSTR_OFFSETS
	.align		4
.L_691:
        /*005c*/ 	.byte	0x04, 0x28
        /*005e*/ 	.short	(.L_693 - .L_692)


	//   ....[0]....
.L_692:
        /*0060*/ 	.word	0x00002d40


	//   ....[1]....
        /*0064*/ 	.word	0x00002d80


	//   ....[2]....
        /*0068*/ 	.word	0x00002e20


	//   ....[3]....
        /*006c*/ 	.word	0x00002e50


	//   ....[4]....
        /*0070*/ 	.word	0x00002e90


	//   ....[5]....
        /*0074*/ 	.word	0x00002eb0


	//   ....[6]....
        /*0078*/ 	.word	0x00002ee0


	//   ....[7]....
        /*007c*/ 	.word	0x00002f00


	//   ....[8]....
        /*0080*/ 	.word	0x00002f50


	//   ....[9]....
        /*0084*/ 	.word	0x00002f60


	//----- nvinfo : EIATTR_VRC_CTA_INIT_COUNT
	.align		4
.L_693:
        /*0088*/ 	.byte	0x02, 0x4a
	.zero		1
	.zero		1


	//----- nvinfo : EIATTR_EXIT_INSTR_OFFSETS
	.align		4
        /*008c*/ 	.byte	0x04, 0x1c
        /*008e*/ 	.short	(.L_695 - .L_694)


	//   ....[0]....
.L_694:
        /*0090*/ 	.word	0x00006420


	//   ....[1]....
        /*0094*/ 	.word	0x00006550


	//   ....[2]....
        /*0098*/ 	.word	0x00006b60


	//   ....[3]....
        /*009c*/ 	.word	0x00007160


	//----- nvinfo : EIATTR_MAX_THREADS
	.align		4
.L_695:
        /*00a0*/ 	.byte	0x04, 0x05
        /*00a2*/ 	.short	(.L_697 - .L_696)
.L_696:
        /*00a4*/ 	.word	0x000001e0
        /*00a8*/ 	.word	0x00000001
        /*00ac*/ 	.word	0x00000001


	//----- nvinfo : EIATTR_CRS_STACK_SIZE
	.align		4
.L_697:
        /*00b0*/ 	.byte	0x04, 0x1e
        /*00b2*/ 	.short	(.L_699 - .L_698)
.L_698:
        /*00b4*/ 	.word	0x00000000


	//----- nvinfo : EIATTR_CBANK_PARAM_SIZE
	.align		4
.L_699:
        /*00b8*/ 	.byte	0x03, 0x19
        /*00ba*/ 	.short	0x00b8


	//----- nvinfo : EIATTR_PARAM_CBANK
	.align		4
        /*00bc*/ 	.byte	0x04, 0x0a
        /*00be*/ 	.short	(.L_701 - .L_700)
	.align		4
.L_700:
        /*00c0*/ 	.word	index@(.nv.constant0._Z35group_norm_nhwc_bwd_one_pass_kernelI11Bf16IOFp16WLi256ELi30ELi480EEv26Group_norm_nhwc_bwd_params)
        /*00c4*/ 	.short	0x0380
        /*00c6*/ 	.short	0x00b8


	//----- nvinfo : EIATTR_SW_WAR
	.align		4
.L_701:
        /*00c8*/ 	.byte	0x04, 0x36
        /*00ca*/ 	.short	(.L_703 - .L_702)
.L_702:
        /*00cc*/ 	.word	0x00000008
.L_703:


//--------------------- .nv.info._Z35group_norm_nhwc_bwd_one_pass_kernelI11Bf16IOFp16WLi512ELi30ELi480EEv26Group_norm_nhwc_bwd_params --------------------------
	.section	.nv.info._Z35group_norm_nhwc_bwd_one_pass_kernelI11Bf16IOFp16WLi512ELi30ELi480EEv26Group_norm_nhwc_bwd_params,"",@"SHT_CUDA_INFO"
	.sectionflags	@""
	.align	4


	//----- nvinfo : EIATTR_CUDA_API_VERSION
	.align		4
        /*0000*/ 	.byte	0x04, 0x37
        /*0002*/ 	.short	(.L_705 - .L_704)
.L_704:
        /*0004*/ 	.word	0x00000082


	//----- nvinfo : EIATTR_KPARAM_INFO
	.align		4
.L_705:
        /*0008*/ 	.byte	0x04, 0x17
        /*000a*/ 	.short	(.L_707 - .L_706)
.L_706:
        /*000c*/ 	.word	0x00000000
        /*0010*/ 	.short	0x0000
        /*0012*/ 	.short	0x0000
        /*0014*/ 	.byte	0x00, 0xf0, 0xe1, 0x02


	//----- nvinfo : EIATTR_SPARSE_MMA_MASK
	.align		4
.L_707:
        /*0018*/ 	.byte	0x03, 0x50
        /*001a*/ 	.short	0x0000


	//----- nvinfo : EIATTR_MAXREG_COUNT
	.align		4
        /*001c*/ 	.byte	0x03, 0x1b
        /*001e*/ 	.short	0x0080


	//----- nvinfo : EIATTR_NUM_BARRIERS
	.align		4
        /*0020*/ 	.byte	0x02, 0x4c
        /*0022*/ 	.byte	0x01
	.zero		1


	//----- nvinfo : EIATTR_MERCURY_ISA_VERSION
	.align		4
        /*0024*/ 	.byte	0x03, 0x5f
        /*0026*/ 	.short	0x0101


	//----- nvinfo : EIATTR_INT_WARP_WIDE_INSTR_OFFSETS
	.align		4
        /*0028*/ 	.byte	0x04, 0x31
        /*002a*/ 	.short	(.L_709 - .L_708)


	//   ....[0]....
.L_708:
        /*002c*/ 	.word	0x000056c0


	//----- nvinfo : EIATTR_COOP_GROUP_MASK_REGIDS
	.align		4
.L_709:
        /*0030*/ 	.byte	0x04, 0x29
        /*0032*/ 	.short	(.L_711 - .L_710)


	//   ....[0]....
.L_710:
        /*0034*/ 	.word	0xffffffff


	//   ....[1]....
        /*0038*/ 	.word	0xffffffff


	//   ....[2]....
        /*003c*/ 	.word	0xffffffff


	//   ....[3]....
        /*0040*/ 	.word	0xffffffff


	//   ....[4]....
        /*0044*/ 	.word	0xffffffff


	//   ....[5]....
        /*0048*/ 	.word	0xffffffff


	//   ....[6]....
        /*004c*/ 	.word	0xffffffff


	//   ....[7]....
        /*0050*/ 	.word	0xffffffff


	//   ....[8]....
        /*0054*/ 	.word	0xffffffff


	//   ....[9]....
        /*0058*/ 	.word	0xffffffff


	//----- nvinfo : EIATTR_COOP_GROUP_INSTR_OFFSETS
	.align		4
.L_711:
        /*005c*/ 	.byte	0x04, 0x28
        /*005e*/ 	.short	(.L_713 - .L_712)


	//   ....[0]....
.L_712:
        /*0060*/ 	.word	0x00005430


	//   ....[1]....
        /*0064*/ 	.word	0x00005470


	//   ....[2]....
        /*0068*/ 	.word	0x00005500


	//   ....[3]....
        /*006c*/ 	.word	0x00005520


	//   ....[4]....
        /*0070*/ 	.word	0x000055a0


	//   ....[5]....
        /*0074*/ 	.word	0x000055c0


	//   ....[6]....
        /*0078*/ 	.word	0x000055f0


	//   ....[7]....
        /*007c*/ 	.word	0x00005610


	//   ....[8]....
        /*0080*/ 	.word	0x00005660


	//   ....[9]....
        /*0084*/ 	.word	0x00005670


	//----- nvinfo : EIATTR_VRC_CTA_INIT_COUNT
	.align		4
.L_713:
        /*0088*/ 	.byte	0x02, 0x4a
	.zero		1
	.zero		1


	//----- nvinfo : EIATTR_EXIT_INSTR_OFFSETS
	.align		4
        /*008c*/ 	.byte	0x04, 0x1c
        /*008e*/ 	.short	(.L_715 - .L_714)


	//   ....[0]....
.L_714:
        /*0090*/ 	.word	0x0000a700


	//   ....[1]....
        /*0094*/ 	.word	0x0000a830


	//   ....[2]....
        /*0098*/ 	.word	0x0000ae50


	//   ....[3]....
        /*009c*/ 	.word	0x0000b450


	//----- nvinfo : EIATTR_MAX_THREADS
	.align		4
.L_715:
        /*00a0*/ 	.byte	0x04, 0x05
        /*00a2*/ 	.short	(.L_717 - .L_716)
.L_716:
        /*00a4*/ 	.word	0x000001e0
        /*00a8*/ 	.word	0x00000001
        /*00ac*/ 	.word	0x00000001


	//----- nvinfo : EIATTR_CRS_STACK_SIZE
	.align		4
.L_717:
        /*00b0*/ 	.byte	0x04, 0x1e
        /*00b2*/ 	.short	(.L_719 - .L_718)
.L_718:
        /*00b4*/ 	.word	0x00000000


	//----- nvinfo : EIATTR_CBANK_PARAM_SIZE
	.align		4
.L_719:
        /*00b8*/ 	.byte	0x03, 0x19
        /*00ba*/ 	.short	0x00b8


	//----- nvinfo : EIATTR_PARAM_CBANK
	.align		4
        /*00bc*/ 	.byte	0x04, 0x0a
        /*00be*/ 	.short	(.L_721 - .L_720)
	.align		4
.L_720:
        /*00c0*/ 	.word	index@(.nv.constant0._Z35group_norm_nhwc_bwd_one_pass_kernelI11Bf16IOFp16WLi512ELi30ELi480EEv26Group_norm_nhwc_bwd_params)
        /*00c4*/ 	.short	0x0380
        /*00c6*/ 	.short	0x00b8


	//----- nvinfo : EIATTR_SW_WAR
	.align		4
.L_721:
        /*00c8*/ 	.byte	0x04, 0x36
        /*00ca*/ 	.short	(.L_723 - .L_722)
.L_722:
        /*00cc*/ 	.word	0x00000008
.L_723:


//--------------------- .nv.info._Z35group_norm_nhwc_bwd_one_pass_kernelI11Fp16IOFp32WLi64ELi30ELi480EEv26Group_norm_nhwc_bwd_params --------------------------
	.section	.nv.info._Z35group_norm_nhwc_bwd_one_pass_kernelI11Fp16IOFp32WLi64ELi30ELi480EEv26Group_norm_nhwc_bwd_params,"",@"SHT_CUDA_INFO"
	.sectionflags	@""
	.align	4


	//----- nvinfo : EIATTR_CUDA_API_VERSION
	.align		4
        /*0000*/ 	.byte	0x04, 0x37
        /*0002*/ 	.short	(.L_725 - .L_724)
.L_724:
        /*0004*/ 	.word	0x00000082


	//----- nvinfo : EIATTR_KPARAM_INFO
	.align		4
.L_725:
        /*0008*/ 	.byte	0x04, 0x17
        /*000a*/ 	.short	(.L_727 - .L_726)
.L_726:
        /*000c*/ 	.word	0x00000000
        /*0010*/ 	.short	0x0000
        /*0012*/ 	.short	0x0000
        /*0014*/ 	.byte	0x00, 0xf0, 0xe1, 0x02


	//----- nvinfo : EIATTR_SPARSE_MMA_MASK
	.align		4
.L_727:
        /*0018*/ 	.byte	0x03, 0x50
        /*001a*/ 	.short	0x0000


	//----- nvinfo : EIATTR_MAXREG_COUNT
	.align		4
        /*001c*/ 	.byte	0x03, 0x1b
        /*001e*/ 	.short	0x0080


	//----- nvinfo : EIATTR_NUM_BARRIERS
	.align		4
        /*0020*/ 	.byte	0x02, 0x4c
        /*0022*/ 	.byte	0x01
	.zero		1


	//----- nvinfo : EIATTR_MERCURY_ISA_VERSION
	.align		4
        /*0024*/ 	.byte	0x03, 0x5f
        /*0026*/ 	.short	0x0101


	//----- nvinfo : EIATTR_INT_WARP_WIDE_INSTR_OFFSETS
	.align		4
        /*0028*/ 	.byte	0x04, 0x31
        /*002a*/ 	.short	(.L_729 - .L_728)


	//   ....[0]....
.L_728:
        /*002c*/ 	.word	0x00002450


	//   ....[1]....
        /*0030*/ 	.word	0x00002480


	//   ....[2]....
        /*0034*/ 	.word	0x00002490


	//   ....[3]....
        /*0038*/ 	.word	0x000024e0


	//   ....[4]....
        /*003c*/ 	.word	0x00002670


	//   ....[5]....
        /*0040*/ 	.word	0x000026c0


	//   ....[6]....
        /*0044*/ 	.word	0x000026d0


	//   ....[7]....
        /*0048*/ 	.word	0x00002720


	//----- nvinfo : EIATTR_COOP_GROUP_MASK_REGIDS
	.align		4
.L_729:
        /*004c*/ 	.byte	0x04, 0x29
        /*004e*/ 	.short	(.L_731 - .L_730)


	//   ....[0]....
.L_730:
        /*0050*/ 	.word	0xffffffff


	//   ....[1]....
        /*0054*/ 	.word	0xffffffff


	//   ....[2]....
        /*0058*/ 	.word	0xffffffff


	//   ....[3]....
        /*005c*/ 	.word	0xffffffff


	//   ....[4]....
        /*0060*/ 	.word	0xffffffff


	//   ....[5]....
        /*0064*/ 	.word	0xffffffff


	//   ....[6]....
        /*0068*/ 	.word	0xffffffff


	//   ....[7]....
        /*006c*/ 	.word	0xffffffff


	//   ....[8]....
        /*0070*/ 	.word	0xffffffff


	//   ....[9]....
        /*0074*/ 	.word	0xffffffff


	//----- nvinfo : EIATTR_COOP_GROUP_INSTR_OFFSETS
	.align		4
.L_731:
        /*0078*/ 	.byte	0x04, 0x28
        /*007a*/ 	.short	(.L_733 - .L_732)


	//   ....[0]....
.L_732:
        /*007c*/ 	.word	0x00001040


	//   ....[1]....
        /*0080*/ 	.word	0x00001080


	//   ....[2]....
        /*0084*/ 	.word	0x000010e0


	//   ....[3]....
        /*0088*/ 	.word	0x00001100


	//   ....[4]....
        /*008c*/ 	.word	0x00001130


	//   ....[5]....
        /*0090*/ 	.word	0x00001150


	//   ....[6]....
        /*0094*/ 	.word	0x00001180


	//   ....[7]....
        /*0098*/ 	.word	0x000011a0


	//   ....[8]....
        /*009c*/ 	.word	0x000011f0


	//   ....[9]....
        /*00a0*/ 	.word	0x00001200


	//----- nvinfo : EIATTR_VRC_CTA_INIT_COUNT
	.align		4
.L_733:
        /*00a4*/ 	.byte	0x02, 0x4a
	.zero		1
	.zero		1


	//----- nvinfo : EIATTR_EXIT_INSTR_OFFSETS
	.align		4
        /*00a8*/ 	.byte	0x04, 0x1c
        /*00aa*/ 	.short	(.L_735 - .L_734)


	//   ....[0]....
.L_734:
        /*00ac*/ 	.word	0x00003630


	//   ....[1]....
        /*00b0*/ 	.word	0x00003760


	//   ....[2]....
        /*00b4*/ 	.word	0x00003d40


	//   ....[3]....
        /*00b8*/ 	.word	0x000042f0


	//----- nvinfo : EIATTR_MAX_THREADS
	.align		4
.L_735:
        /*00bc*/ 	.byte	0x04, 0x05
        /*00be*/ 	.short	(.L_737 - .L_736)
.L_736:
        /*00c0*/ 	.word	0x000001e0
        /*00c4*/ 	.word	0x00000001
        /*00c8*/ 	.word	0x00000001


	//----- nvinfo : EIATTR_CRS_STACK_SIZE
	.align		4
.L_737:
        /*00cc*/ 	.byte	0x04, 0x1e
        /*00ce*/ 	.short	(.L_739 - .L_738)
.L_738:
        /*00d0*/ 	.word	0x00000000


	//----- nvinfo : EIATTR_CBANK_PARAM_SIZE
	.align		4
.L_739:
        /*00d4*/ 	.byte	0x03, 0x19
        /*00d6*/ 	.short	0x00b8


	//----- nvinfo : EIATTR_PARAM_CBANK
	.align		4
        /*00d8*/ 	.byte	0x04, 0x0a
        /*00da*/ 	.short	(.L_741 - .L_740)
	.align		4
.L_740:
        /*00dc*/ 	.word	index@(.nv.constant0._Z35group_norm_nhwc_bwd_one_pass_kernelI11Fp16IOFp32WLi64ELi30ELi480EEv26Group_norm_nhwc_bwd_params)
        /*00e0*/ 	.short	0x0380
        /*00e2*/ 	.short	0x00b8


	//----- nvinfo : EIATTR_SW_WAR
	.align		4
.L_741:
        /*00e4*/ 	.byte	0x04, 0x36
        /*00e6*/ 	.short	(.L_743 - .L_742)
.L_742:
        /*00e8*/ 	.word	0x00000008
.L_743:


//--------------------- .nv.info._Z35group_norm_nhwc_bwd_one_pass_kernelI11Fp16IOFp32WLi128ELi30ELi480EEv26Group_norm_nhwc_bwd_params --------------------------
	.section	.nv.info._Z35group_norm_nhwc_bwd_one_pass_kernelI11Fp16IOFp32WLi128ELi30ELi480EEv26Group_norm_nhwc_bwd_params,"",@"SHT_CUDA_INFO"
	.sectionflags	@""
	.align	4


	//----- nvinfo : EIATTR_CUDA_API_VERSION
	.align		4
        /*0000*/ 	.byte	0x04, 0x37
        /*0002*/ 	.short	(.L_745 - .L_744)
.L_744:
        /*0004*/ 	.word	0x00000082


	//----- nvinfo : EIATTR_KPARAM_INFO
	.align		4
.L_745:
        /*0008*/ 	.byte	0x04, 0x17
        /*000a*/ 	.short	(.L_747 - .L_746)
.L_746:
        /*000c*/ 	.word	0x00000000
        /*0010*/ 	.short	0x0000
        /*0012*/ 	.short	0x0000
        /*0014*/ 	.byte	0x00, 0xf0, 0xe1, 0x02


	//----- nvinfo : EIATTR_SPARSE_MMA_MASK
	.align		4
.L_747:
        /*0018*/ 	.byte	0x03, 0x50
        /*001a*/ 	.short	0x0000


	//----- nvinfo : EIATTR_MAXREG_COUNT
	.align		4
        /*001c*/ 	.byte	0x03, 0x1b
        /*001e*/ 	.short	0x0080


	//----- nvinfo : EIATTR_NUM_BARRIERS
	.align		4
        /*0020*/ 	.byte	0x02, 0x4c
        /*0022*/ 	.byte	0x01
	.zero		1


	//----- nvinfo : EIATTR_MERCURY_ISA_VERSION
	.align		4
        /*0024*/ 	.byte	0x03, 0x5f
        /*0026*/ 	.short	0x0101


	//----- nvinfo : EIATTR_INT_WARP_WIDE_INSTR_OFFSETS
	.align		4
        /*0028*/ 	.byte	0x04, 0x31
        /*002a*/ 	.short	(.L_749 - .L_748)


	//   ....[0]....
.L_748:
        /*002c*/ 	.word	0x00001ba0


	//----- nvinfo : EIATTR_COOP_GROUP_MASK_REGIDS
	.align		4
.L_749:
        /*0030*/ 	.byte	0x04, 0x29
        /*0032*/ 	.short	(.L_751 - .L_750)


	//   ....[0]....
.L_750:
        /*0034*/ 	.word	0xffffffff


	//   ....[1]....
        /*0038*/ 	.word	0xffffffff


	//   ....[2]....
        /*003c*/ 	.word	0xffffffff


	//   ....[3]....
        /*0040*/ 	.word	0xffffffff


	//   ....[4]....
        /*0044*/ 	.word	0xffffffff


	//   ....[5]....
        /*0048*/ 	.word	0xffffffff


	//   ....[6]....
        /*004c*/ 	.word	0xffffffff


	//   ....[7]....
        /*0050*/ 	.word	0xffffffff


	//   ....[8]....
        /*0054*/ 	.word	0xffffffff


	//   ....[9]....
        /*0058*/ 	.word	0xffffffff


	//----- nvinfo : EIATTR_COOP_GROUP_INSTR_OFFSETS
	.align		4
.L_751:
        /*005c*/ 	.byte	0x04, 0x28
        /*005e*/ 	.short	(.L_753 - .L_752)


	//   ....[0]....
.L_752:
        /*0060*/ 	.word	0x00001900


	//   ....[1]....
        /*0064*/ 	.word	0x00001940


	//   ....[2]....
        /*0068*/ 	.word	0x000019e0


	//   ....[3]....
        /*006c*/ 	.word	0x00001a00


	//   ....[4]....
        /*0070*/ 	.word	0x00001a70


	//   ....[5]....
        /*0074*/ 	.word	0x00001a90


	//   ....[6]....
        /*0078*/ 	.word	0x00001ac0


	//   ....[7]....
        /*007c*/ 	.word	0x00001ae0


	//   ....[8]....
        /*0080*/ 	.word	0x00001b40


	//   ....[9]....
        /*0084*/ 	.word	0x00001b50


	//----- nvinfo : EIATTR_VRC_CTA_INIT_COUNT
	.align		4
.L_753:
        /*0088*/ 	.byte	0x02, 0x4a
	.zero		1
	.zero		1


	//----- nvinfo : EIATTR_EXIT_INSTR_OFFSETS
	.align		4
        /*008c*/ 	.byte	0x04, 0x1c
        /*008e*/ 	.short	(.L_755 - .L_754)


	//   ....[0]....
.L_754:
        /*0090*/ 	.word	0x00004590


	//   ....[1]....
        /*0094*/ 	.word	0x000046d0


	//   ....[2]....
        /*0098*/ 	.word	0x00004d40


	//   ....[3]....
        /*009c*/ 	.word	0x00005320


	//----- nvinfo : EIATTR_MAX_THREADS
	.align		4
.L_755:
        /*00a0*/ 	.byte	0x04, 0x05
        /*00a2*/ 	.short	(.L_757 - .L_756)
.L_756:
        /*00a4*/ 	.word	0x000001e0
        /*00a8*/ 	.word	0x00000001
        /*00ac*/ 	.word	0x00000001


	//----- nvinfo : EIATTR_CRS_STACK_SIZE
	.align		4
.L_757:
        /*00b0*/ 	.byte	0x04, 0x1e
        /*00b2*/ 	.short	(.L_759 - .L_758)
.L_758:
        /*00b4*/ 	.word	0x00000000


	//----- nvinfo : EIATTR_CBANK_PARAM_SIZE
	.align		4
.L_759:
        /*00b8*/ 	.byte	0x03, 0x19
        /*00ba*/ 	.short	0x00b8


	//----- nvinfo : EIATTR_PARAM_CBANK
	.align		4
        /*00bc*/ 	.byte	0x04, 0x0a
        /*00be*/ 	.short	(.L_761 - .L_760)
	.align		4
.L_760:
        /*00c0*/ 	.word	index@(.nv.constant0._Z35group_norm_nhwc_bwd_one_pass_kernelI11Fp16IOFp32WLi128ELi30ELi480EEv26Group_norm_nhwc_bwd_params)
        /*00c4*/ 	.short	0x0380
        /*00c6*/ 	.short	0x00b8


	//----- nvinfo : EIATTR_SW_WAR
	.align		4
.L_761:
        /*00c8*/ 	.byte	0x04, 0x36
        /*00ca*/ 	.short	(.L_763 - .L_762)
.L_762:
        /*00cc*/ 	.word	0x00000008
.L_763:


//--------------------- .nv.info._Z35group_norm_nhwc_bwd_one_pass_kernelI11Fp16IOFp32WLi256ELi30ELi480EEv26Group_norm_nhwc_bwd_params --------------------------
	.section	.nv.info._Z35group_norm_nhwc_bwd_one_pass_kernelI11Fp16IOFp32WLi256ELi30ELi480EEv26Group_norm_nhwc_bwd_params,"",@"SHT_CUDA_INFO"
	.sectionflags	@""
	.align	4


	//----- nvinfo : EIATTR_CUDA_API_VERSION
	.align		4
        /*0000*/ 	.byte	0x04, 0x37
        /*0002*/ 	.short	(.L_765 - .L_764)
.L_764:
        /*0004*/ 	.word	0x00000082


	//----- nvinfo : EIATTR_KPARAM_INFO
	.align		4
.L_765:
        /*0008*/ 	.byte	0x04, 0x17
        /*000a*/ 	.short	(.L_767 - .L_766)
.L_766:
        /*000c*/ 	.word	0x00000000
        /*0010*/ 	.short	0x0000
        /*0012*/ 	.short	0x0000
        /*0014*/ 	.byte	0x00, 0xf0, 0xe1, 0x02


	//----- nvinfo : EIATTR_SPARSE_MMA_MASK
	.align		4
.L_767:
        /*0018*/ 	.byte	0x03, 0x50
        /*001a*/ 	.short	0x0000


	//----- nvinfo : EIATTR_MAXREG_COUNT
	.align		4
        /*001c*/ 	.byte	0x03, 0x1b
        /*001e*/ 	.short	0x0080


	//----- nvinfo : EIATTR_NUM_BARRIERS
	.align		4
        /*0020*/ 	.byte	0x02, 0x4c
        /*0022*/ 	.byte	0x01
	.zero		1


	//----- nvinfo : EIATTR_MERCURY_ISA_VERSION
	.align		4
        /*0024*/ 	.byte	0x03, 0x5f
        /*0026*/ 	.short	0x0101


	//----- nvinfo : EIATTR_INT_WARP_WIDE_INSTR_OFFSETS
	.align		4
        /*0028*/ 	.byte	0x04, 0x31
        /*002a*/ 	.short	(.L_769 - .L_768)


	//   ....[0]....
.L_768:
        /*002c*/ 	.word	0x00002e40


	//----- nvinfo : EIATTR_COOP_GROUP_MASK_REGIDS
	.align		4
.L_769:
        /*0030*/ 	.byte	0x04, 0x29
        /*0032*/ 	.short	(.L_771 - .L_770)


	//   ....[0]....
.L_770:
        /*0034*/ 	.word	0xffffffff


	//   ....[1]....
        /*0038*/ 	.word	0xffffffff


	//   ....[2]....
        /*003c*/ 	.word	0xffffffff


	//   ....[3]....
        /*0040*/ 	.word	0xffffffff


	//   ....[4]....
        /*0044*/ 	.word	0xffffffff


	//   ....[5]....
        /*0048*/ 	.word	0xffffffff


	//   ....[6]....
        /*004c*/ 	.word	0xffffffff


	//   ....[7]....
        /*0050*/ 	.word	0xffffffff


	//   ....[8]....
        /*0054*/ 	.word	0xffffffff


	//   ....[9]....
        /*0058*/ 	.word	0xffffffff


	//----- nvinfo : EIATTR_COOP_GROUP_INSTR_OFFSETS
	.align		4
.L_771:
        /*005c*/ 	.byte	0x04, 0x28
        /*005e*/ 	.short	(.L_773 - .L_772)


	//   ....[0]....
.L_772:
        /*0060*/ 	.word	0x00002c00


	//   ....[1]....
        /*0064*/ 	.word	0x00002c40


	//   ....[2]....
        /*0068*/ 	.word	0x00002cc0


	//   ....[3]....
        /*006c*/ 	.word	0x00002ce0


	//   ....[4]....
        /*0070*/ 	.word	0x00002d20


	//   ....[5]....
        /*0074*/ 	.word	0x00002d40


	//   ....[6]....
        /*0078*/ 	.word	0x00002d70


	//   ....[7]....
        /*007c*/ 	.word	0x00002d90


	//   ....[8]....
        /*0080*/ 	.word	0x00002de0


	//   ....[9]....
        /*0084*/ 	.word	0x00002df0


	//----- nvinfo : EIATTR_VRC_CTA_INIT_COUNT
	.align		4
.L_773:
        /*0088*/ 	.byte	0x02, 0x4a
	.zero		1
	.zero		1


	//----- nvinfo : EIATTR_EXIT_INSTR_OFFSETS
	.align		4
        /*008c*/ 	.byte	0x04, 0x1c
        /*008e*/ 	.short	(.L_775 - .L_774)


	//   ....[0]....
.L_774:
        /*0090*/ 	.word	0x00006300


	//   ....[1]....
        /*0094*/ 	.word	0x00006430


	//   ....[2]....
        /*0098*/ 	.word	0x00006a10


	//   ....[3]....
        /*009c*/ 	.word	0x00006fc0


	//----- nvinfo : EIATTR_MAX_THREADS
	.align		4
.L_775:
        /*00a0*/ 	.byte	0x04, 0x05
        /*00a2*/ 	.short	(.L_777 - .L_776)
.L_776:
        /*00a4*/ 	.word	0x000001e0
        /*00a8*/ 	.word	0x00000001
        /*00ac*/ 	.word	0x00000001


	//----- nvinfo : EIATTR_CRS_STACK_SIZE
	.align		4
.L_777:
        /*00b0*/ 	.byte	0x04, 0x1e
        /*00b2*/ 	.short	(.L_779 - .L_778)
.L_778:
        /*00b4*/ 	.word	0x00000000


	//----- nvinfo : EIATTR_CBANK_PARAM_SIZE
	.align		4
.L_779:
        /*00b8*/ 	.byte	0x03, 0x19
        /*00ba*/ 	.short	0x00b8


	//----- nvinfo : EIATTR_PARAM_CBANK
	.align		4
        /*00bc*/ 	.byte	0x04, 0x0a
        /*00be*/ 	.short	(.L_781 - .L_780)
	.align		4
.L_780:
        /*00c0*/ 	.word	index@(.nv.constant0._Z35group_norm_nhwc_bwd_one_pass_kernelI11Fp16IOFp32WLi256ELi30ELi480EEv26Group_norm_nhwc_bwd_params)
        /*00c4*/ 	.short	0x0380
        /*00c6*/ 	.short	0x00b8


	//----- nvinfo : EIATTR_SW_WAR
	.align		4
.L_781:
        /*00c8*/ 	.byte	0x04, 0x36
        /*00ca*/ 	.short	(.L_783 - .L_782)
.L_782:
        /*00cc*/ 	.word	0x00000008
.L_783:


//--------------------- .nv.info._Z35group_norm_nhwc_bwd_one_pass_kernelI11Fp16IOFp32WLi512ELi30ELi480EEv26Group_norm_nhwc_bwd_params --------------------------
	.section	.nv.info._Z35group_norm_nhwc_bwd_one_pass_kernelI11Fp16IOFp32WLi512ELi30ELi480EEv26Group_norm_nhwc_bwd_params,"",@"SHT_CUDA_INFO"
	.sectionflags	@""
	.align	4


	//----- nvinfo : EIATTR_CUDA_API_VERSION
	.align		4
        /*0000*/ 	.byte	0x04, 0x37
        /*0002*/ 	.short	(.L_785 - .L_784)
.L_784:
        /*0004*/ 	.word	0x00000082


	//----- nvinfo : EIATTR_KPARAM_INFO
	.align		4
.L_785:
        /*0008*/ 	.byte	0x04, 0x17
        /*000a*/ 	.short	(.L_787 - .L_786)
.L_786:
        /*000c*/ 	.word	0x00000000
        /*0010*/ 	.short	0x0000
        /*0012*/ 	.short	0x0000
        /*0014*/ 	.byte	0x00, 0xf0, 0xe1, 0x02


	//----- nvinfo : EIATTR_SPARSE_MMA_MASK
	.align		4
.L_787:
        /*0018*/ 	.byte	0x03, 0x50
        /*001a*/ 	.short	0x0000


	//----- nvinfo : EIATTR_MAXREG_COUNT
	.align		4
        /*001c*/ 	.byte	0x03, 0x1b
        /*001e*/ 	.short	0x0080


	//----- nvinfo : EIATTR_NUM_BARRIERS
	.align		4
        /*0020*/ 	.byte	0x02, 0x4c
        /*0022*/ 	.byte	0x01
	.zero		1


	//----- nvinfo : EIATTR_MERCURY_ISA_VERSION
	.align		4
        /*0024*/ 	.byte	0x03, 0x5f
        /*0026*/ 	.short	0x0101


	//----- nvinfo : EIATTR_INT_WARP_WIDE_INSTR_OFFSETS
	.align		4
        /*0028*/ 	.byte	0x04, 0x31
        /*002a*/ 	.short	(.L_789 - .L_788)


	//   ....[0]....
.L_788:
        /*002c*/ 	.word	0x00005470


	//----- nvinfo : EIATTR_COOP_GROUP_MASK_REGIDS
	.align		4
.L_789:
        /*0030*/ 	.byte	0x04, 0x29
        /*0032*/ 	.short	(.L_791 - .L_790)


	//   ....[0]....
.L_790:
        /*0034*/ 	.word	0xffffffff


	//   ....[1]....
        /*0038*/ 	.word	0xffffffff


	//   ....[2]....
        /*003c*/ 	.word	0xffffffff


	//   ....[3]....
        /*0040*/ 	.word	0xffffffff


	//   ....[4]....
        /*0044*/ 	.word	0xffffffff


	//   ....[5]....
        /*0048*/ 	.word	0xffffffff


	//   ....[6]....
        /*004c*/ 	.word	0xffffffff


	//   ....[7]....
        /*0050*/ 	.word	0xffffffff


	//   ....[8]....
        /*0054*/ 	.word	0xffffffff


	//   ....[9]....
        /*0058*/ 	.word	0xffffffff


	//----- nvinfo : EIATTR_COOP_GROUP_INSTR_OFFSETS
	.align		4
.L_791:
        /*005c*/ 	.byte	0x04, 0x28
        /*005e*/ 	.short	(.L_793 - .L_792)


	//   ....[0]....
.L_792:
        /*0060*/ 	.word	0x00005220


	//   ....[1]....
        /*0064*/ 	.word	0x00005260


	//   ....[2]....
        /*0068*/ 	.word	0x000052e0


	//   ....[3]....
        /*006c*/ 	.word	0x00005300


	//   ....[4]....
        /*0070*/ 	.word	0x00005350


	//   ....[5]....
        /*0074*/ 	.word	0x00005370


	//   ....[6]....
        /*0078*/ 	.word	0x000053a0


	//   ....[7]....
        /*007c*/ 	.word	0x000053c0


	//   ....[8]....
        /*0080*/ 	.word	0x00005410


	//   ....[9]....
        /*0084*/ 	.word	0x00005420


	//----- nvinfo : EIATTR_VRC_CTA_INIT_COUNT
	.align		4
.L_793:
        /*0088*/ 	.byte	0x02, 0x4a
	.zero		1
	.zero		1


	//----- nvinfo : EIATTR_EXIT_INSTR_OFFSETS
	.align		4
        /*008c*/ 	.byte	0x04, 0x1c
        /*008e*/ 	.short	(.L_795 - .L_794)


	//   ....[0]....
.L_794:
        /*0090*/ 	.word	0x0000a5b0


	//   ....[1]....
        /*0094*/ 	.word	0x0000a6e0


	//   ....[2]....
        /*0098*/ 	.word	0x0000acd0


	//   ....[3]....
        /*009c*/ 	.word	0x0000b280


	//----- nvinfo : EIATTR_MAX_THREADS
	.align		4
.L_795:
        /*00a0*/ 	.byte	0x04, 0x05
        /*00a2*/ 	.short	(.L_797 - .L_796)
.L_796:
        /*00a4*/ 	.word	0x000001e0
        /*00a8*/ 	.word	0x00000001
        /*00ac*/ 	.word	0x00000001


	//----- nvinfo : EIATTR_CRS_STACK_SIZE
	.align		4
.L_797:
        /*00b0*/ 	.byte	0x04, 0x1e
        /*00b2*/ 	.short	(.L_799 - .L_798)
.L_798:
        /*00b4*/ 	.word	0x00000000


	//----- nvinfo : EIATTR_CBANK_PARAM_SIZE
	.align		4
.L_799:
        /*00b8*/ 	.byte	0x03, 0x19
        /*00ba*/ 	.short	0x00b8


	//----- nvinfo : EIATTR_PARAM_CBANK
	.align		4
        /*00bc*/ 	.byte	0x04, 0x0a
        /*00be*/ 	.short	(.L_801 - .L_800)
	.align		4
.L_800:
        /*00c0*/ 	.word	index@(.nv.constant0._Z35group_norm_nhwc_bwd_one_pass_kernelI11Fp16IOFp32WLi512ELi30ELi480EEv26Group_norm_nhwc_bwd_params)
        /*00c4*/ 	.short	0x0380
        /*00c6*/ 	.short	0x00b8


	//----- nvinfo : EIATTR_SW_WAR
	.align		4
.L_801:
        /*00c8*/ 	.byte	0x04, 0x36
        /*00ca*/ 	.short	(.L_803 - .L_802)
.L_802:
        /*00cc*/ 	.word	0x00000008
.L_803:


//--------------------- .nv.info._Z35group_norm_nhwc_bwd_one_pass_kernelI11Fp16IOBf16WLi64ELi30ELi480EEv26Group_norm_nhwc_bwd_params --------------------------
	.section	.nv.info._Z35group_norm_nhwc_bwd_one_pass_kernelI11Fp16IOBf16WLi64ELi30ELi480EEv26Group_norm_nhwc_bwd_params,"",@"SHT_CUDA_INFO"
	.sectionflags	@""
	.align	4


	//----- nvinfo : EIATTR_CUDA_API_VERSION
	.align		4
        /*0000*/ 	.byte	0x04, 0x37
        /*0002*/ 	.short	(.L_805 - .L_804)
.L_804:
        /*0004*/ 	.word	0x00000082


	//----- nvinfo : EIATTR_KPARAM_INFO
	.align		4
.L_805:
        /*0008*/ 	.byte	0x04, 0x17
        /*000a*/ 	.short	(.L_807 - .L_806)
.L_806:
        /*000c*/ 	.word	0x00000000
        /*0010*/ 	.short	0x0000
        /*0012*/ 	.short	0x0000
        /*0014*/ 	.byte	0x00, 0xf0, 0xe1, 0x02


	//----- nvinfo : EIATTR_SPARSE_MMA_MASK
	.align		4
.L_807:
        /*0018*/ 	.byte	0x03, 0x50
        /*001a*/ 	.short	0x0000


	//----- nvinfo : EIATTR_MAXREG_COUNT
	.align		4
        /*001c*/ 	.byte	0x03, 0x1b
        /*001e*/ 	.short	0x0080


	//----- nvinfo : EIATTR_NUM_BARRIERS
	.align		4
        /*0020*/ 	.byte	0x02, 0x4c
        /*0022*/ 	.byte	0x01
	.zero		1


	//----- nvinfo : EIATTR_MERCURY_ISA_VERSION
	.align		4
        /*0024*/ 	.byte	0x03, 0x5f
        /*0026*/ 	.short	0x0101


	//----- nvinfo : EIATTR_INT_WARP_WIDE_INSTR_OFFSETS
	.align		4
        /*0028*/ 	.byte	0x04, 0x31
        /*002a*/ 	.short	(.L_809 - .L_808)


	//   ....[0]....
.L_808:
        /*002c*/ 	.word	0x000024c0


	//   ....[1]....
        /*0030*/ 	.word	0x000024f0


	//   ....[2]....
        /*0034*/ 	.word	0x00002500


	//   ....[3]....
        /*0038*/ 	.word	0x00002550


	//   ....[4]....
        /*003c*/ 	.word	0x000026e0


	//   ....[5]....
        /*0040*/ 	.word	0x00002730


	//   ....[6]....
        /*0044*/ 	.word	0x00002740


	//   ....[7]....
        /*0048*/ 	.word	0x00002790


	//----- nvinfo : EIATTR_COOP_GROUP_MASK_REGIDS
	.align		4
.L_809:
        /*004c*/ 	.byte	0x04, 0x29
        /*004e*/ 	.short	(.L_811 - .L_810)


	//   ....[0]....
.L_810:
        /*0050*/ 	.word	0xffffffff


	//   ....[1]....
        /*0054*/ 	.word	0xffffffff


	//   ....[2]....
        /*0058*/ 	.word	0xffffffff


	//   ....[3]....
        /*005c*/ 	.word	0xffffffff


	//   ....[4]....
        /*0060*/ 	.word	0xffffffff


	//   ....[5]....
        /*0064*/ 	.word	0xffffffff


	//   ....[6]....
        /*0068*/ 	.word	0xffffffff


	//   ....[7]....
        /*006c*/ 	.word	0xffffffff


	//   ....[8]....
        /*0070*/ 	.word	0xffffffff


	//   ....[9]....
        /*0074*/ 	.word	0xffffffff


	//----- nvinfo : EIATTR_COOP_GROUP_INSTR_OFFSETS
	.align		4
.L_811:
        /*0078*/ 	.byte	0x04, 0x28
        /*007a*/ 	.short	(.L_813 - .L_812)


	//   ....[0]....
.L_812:
        /*007c*/ 	.word	0x000010b0


	//   ....[1]....
        /*0080*/ 	.word	0x000010f0


	//   ....[2]....
        /*0084*/ 	.word	0x00001150


	//   ....[3]....
        /*0088*/ 	.word	0x00001170


	//   ....[4]....
        /*008c*/ 	.word	0x000011a0


	//   ....[5]....
        /*0090*/ 	.word	0x000011c0


	//   ....[6]....
        /*0094*/ 	.word	0x000011f0


	//   ....[7]....
        /*0098*/ 	.word	0x00001210


	//   ....[8]....
        /*009c*/ 	.word	0x00001260


	//   ....[9]....
        /*00a0*/ 	.word	0x00001270


	//----- nvinfo : EIATTR_VRC_CTA_INIT_COUNT
	.align		4
.L_813:
        /*00a4*/ 	.byte	0x02, 0x4a
	.zero		1
	.zero		1


	//----- nvinfo : EIATTR_EXIT_INSTR_OFFSETS
	.align		4
        /*00a8*/ 	.byte	0x04, 0x1c
        /*00aa*/ 	.short	(.L_815 - .L_814)


	//   ....[0]....
.L_814:
        /*00ac*/ 	.word	0x000036a0


	//   ....[1]....
        /*00b0*/ 	.word	0x000037d0


	//   ....[2]....
        /*00b4*/ 	.word	0x00003dc0


	//   ....[3]....
        /*00b8*/ 	.word	0x000043c0


	//----- nvinfo : EIATTR_MAX_THREADS
	.align		4
.L_815:
        /*00bc*/ 	.byte	0x04, 0x05
        /*00be*/ 	.short	(.L_817 - .L_816)
.L_816:
        /*00c0*/ 	.word	0x000001e0
        /*00c4*/ 	.word	0x00000001
        /*00c8*/ 	.word	0x00000001


	//----- nvinfo : EIATTR_CRS_STACK_SIZE
	.align		4
.L_817:
        /*00cc*/ 	.byte	0x04, 0x1e
        /*00ce*/ 	.short	(.L_819 - .L_818)
.L_818:
        /*00d0*/ 	.word	0x00000000


	//----- nvinfo : EIATTR_CBANK_PARAM_SIZE
	.align		4
.L_819:
        /*00d4*/ 	.byte	0x03, 0x19
        /*00d6*/ 	.short	0x00b8


	//----- nvinfo : EIATTR_PARAM_CBANK
	.align		4
        /*00d8*/ 	.byte	0x04, 0x0a
        /*00da*/ 	.short	(.L_821 - .L_820)
	.align		4
.L_820:
        /*00dc*/ 	.word	index@(.nv.constant0._Z35group_norm_nhwc_bwd_one_pass_kernelI11Fp16IOBf16WLi64ELi30ELi480EEv26Group_norm_nhwc_bwd_params)
        /*00e0*/ 	.short	0x0380
        /*00e2*/ 	.short	0x00b8


	//----- nvinfo : EIATTR_SW_WAR
	.align		4
.L_821:
        /*00e4*/ 	.byte	0x04, 0x36
        /*00e6*/ 	.short	(.L_823 - .L_822)
.L_822:
        /*00e8*/ 	.word	0x00000008
.L_823:


//--------------------- .nv.info._Z35group_norm_nhwc_bwd_one_pass_kernelI11Fp16IOBf16WLi128ELi30ELi480EEv26Group_norm_nhwc_bwd_params --------------------------
	.section	.nv.info._Z35group_norm_nhwc_bwd_one_pass_kernelI11Fp16IOBf16WLi128ELi30ELi480EEv26Group_norm_nhwc_bwd_params,"",@"SHT_CUDA_INFO"
	.sectionflags	@""
	.align	4


	//----- nvinfo : EIATTR_CUDA_API_VERSION
	.align		4
        /*0000*/ 	.byte	0x04, 0x37
        /*0002*/ 	.short	(.L_825 - .L_824)
.L_824:
        /*0004*/ 	.word	0x00000082


	//----- nvinfo : EIATTR_KPARAM_INFO
	.align		4
.L_825:
        /*0008*/ 	.byte	0x04, 0x17
        /*000a*/ 	.short	(.L_827 - .L_826)
.L_826:
        /*000c*/ 	.word	0x00000000
        /*0010*/ 	.short	0x0000
        /*0012*/ 	.short	0x0000
        /*0014*/ 	.byte	0x00, 0xf0, 0xe1, 0x02


	//----- nvinfo : EIATTR_SPARSE_MMA_MASK
	.align		4
.L_827:
        /*0018*/ 	.byte	0x03, 0x50
        /*001a*/ 	.short	0x0000


	//----- nvinfo : EIATTR_MAXREG_COUNT
	.align		4
        /*001c*/ 	.byte	0x03, 0x1b
        /*001e*/ 	.short	0x0080


	//----- nvinfo : EIATTR_NUM_BARRIERS
	.align		4
        /*0020*/ 	.byte	0x02, 0x4c
        /*0022*/ 	.byte	0x01
	.zero		1


	//----- nvinfo : EIATTR_MERCURY_ISA_VERSION
	.align		4
        /*0024*/ 	.byte	0x03, 0x5f
        /*0026*/ 	.short	0x0101


	//----- nvinfo : EIATTR_INT_WARP_WIDE_INSTR_OFFSETS
	.align		4
        /*0028*/ 	.byte	0x04, 0x31
        /*002a*/ 	.short	(.L_829 - .L_828)


	//   ....[0]....
.L_828:
        /*002c*/ 	.word	0x00001bf0


	//----- nvinfo : EIATTR_COOP_GROUP_MASK_REGIDS
	.align		4
.L_829:
        /*0030*/ 	.byte	0x04, 0x29
        /*0032*/ 	.short	(.L_831 - .L_830)


	//   ....[0]....
.L_830:
        /*0034*/ 	.word	0xffffffff


	//   ....[1]....
        /*0038*/ 	.word	0xffffffff


	//   ....[2]....
        /*003c*/ 	.word	0xffffffff


	//   ....[3]....
        /*0040*/ 	.word	0xffffffff


	//   ....[4]....
        /*0044*/ 	.word	0xffffffff


	//   ....[5]....
        /*0048*/ 	.word	0xffffffff


	//   ....[6]....
        /*004c*/ 	.word	0xffffffff


	//   ....[7]....
        /*0050*/ 	.word	0xffffffff


	//   ....[8]....
        /*0054*/ 	.word	0xffffffff


	//   ....[9]....
        /*0058*/ 	.word	0xffffffff


	//----- nvinfo : EIATTR_COOP_GROUP_INSTR_OFFSETS
	.align		4
.L_831:
        /*005c*/ 	.byte	0x04, 0x28
        /*005e*/ 	.short	(.L_833 - .L_832)


	//   ....[0]....
.L_832:
        /*0060*/ 	.word	0x00001950


	//   ....[1]....
        /*0064*/ 	.word	0x00001990


	//   ....[2]....
        /*0068*/ 	.word	0x00001a30


	//   ....[3]....
        /*006c*/ 	.word	0x00001a50


	//   ....[4]....
        /*0070*/ 	.word	0x00001ac0


	//   ....[5]....
        /*0074*/ 	.word	0x00001ae0


	//   ....[6]....
        /*0078*/ 	.word	0x00001b20


	//   ....[7]....
        /*007c*/ 	.word	0x00001b30


	//   ....[8]....
        /*0080*/ 	.word	0x00001b90


	//   ....[9]....
        /*0084*/ 	.word	0x00001ba0


	//----- nvinfo : EIATTR_VRC_CTA_INIT_COUNT
	.align		4
.L_833:
        /*0088*/ 	.byte	0x02, 0x4a
	.zero		1
	.zero		1


	//----- nvinfo : EIATTR_EXIT_INSTR_OFFSETS
	.align		4
        /*008c*/ 	.byte	0x04, 0x1c
        /*008e*/ 	.short	(.L_835 - .L_834)


	//   ....[0]....
.L_834:
        /*0090*/ 	.word	0x000045d0


	//   ....[1]....
        /*0094*/ 	.word	0x00004710


	//   ....[2]....
        /*0098*/ 	.word	0x00004da0


	//   ....[3]....
        /*009c*/ 	.word	0x000053d0


	//----- nvinfo : EIATTR_MAX_THREADS
	.align		4
.L_835:
        /*00a0*/ 	.byte	0x04, 0x05
        /*00a2*/ 	.short	(.L_837 - .L_836)
.L_836:
        /*00a4*/ 	.word	0x000001e0
        /*00a8*/ 	.word	0x00000001
        /*00ac*/ 	.word	0x00000001


	//----- nvinfo : EIATTR_CRS_STACK_SIZE
	.align		4
.L_837:
        /*00b0*/ 	.byte	0x04, 0x1e
        /*00b2*/ 	.short	(.L_839 - .L_838)
.L_838:
        /*00b4*/ 	.word	0x00000000


	//----- nvinfo : EIATTR_CBANK_PARAM_SIZE
	.align		4
.L_839:
        /*00b8*/ 	.byte	0x03, 0x19
        /*00ba*/ 	.short	0x00b8


	//----- nvinfo : EIATTR_PARAM_CBANK
	.align		4
        /*00bc*/ 	.byte	0x04, 0x0a
        /*00be*/ 	.short	(.L_841 - .L_840)
	.align		4
.L_840:
        /*00c0*/ 	.word	index@(.nv.constant0._Z35group_norm_nhwc_bwd_one_pass_kernelI11Fp16IOBf16WLi128ELi30ELi480EEv26Group_norm_nhwc_bwd_params)
        /*00c4*/ 	.short	0x0380
        /*00c6*/ 	.short	0x00b8


	//----- nvinfo : EIATTR_SW_WAR
	.align		4
.L_841:
        /*00c8*/ 	.byte	0x04, 0x36
        /*00ca*/ 	.short	(.L_843 - .L_842)
.L_842:
        /*00cc*/ 	.word	0x00000008
.L_843:


//--------------------- .nv.info._Z35group_norm_nhwc_bwd_one_pass_kernelI11Fp16IOBf16WLi256ELi30ELi480EEv26Group_norm_nhwc_bwd_params --------------------------
	.section	.nv.info._Z35group_norm_nhwc_bwd_one_pass_kernelI11Fp16IOBf16WLi256ELi30ELi480EEv26Group_norm_nhwc_bwd_params,"",@"SHT_CUDA_INFO"
	.sectionflags	@""
	.align	4


	//----- nvinfo : EIATTR_CUDA_API_VERSION
	.align		4
        /*0000*/ 	.byte	0x04, 0x37
        /*0002*/ 	.short	(.L_845 - .L_844)
.L_844:
        /*0004*/ 	.word	0x00000082


	//----- nvinfo : EIATTR_KPARAM_INFO
	.align		4
.L_845:
        /*0008*/ 	.byte	0x04, 0x17
        /*000a*/ 	.short	(.L_847 - .L_846)
.L_846:
        /*000c*/ 	.word	0x00000000
        /*0010*/ 	.short	0x0000
        /*0012*/ 	.short	0x0000
        /*0014*/ 	.byte	0x00, 0xf0, 0xe1, 0x02


	//----- nvinfo : EIATTR_SPARSE_MMA_MASK
	.align		4
.L_847:
        /*0018*/ 	.byte	0x03, 0x50
        /*001a*/ 	.short	0x0000


	//----- nvinfo : EIATTR_MAXREG_COUNT
	.align		4
        /*001c*/ 	.byte	0x03, 0x1b
        /*001e*/ 	.short	0x0080


	//----- nvinfo : EIATTR_NUM_BARRIERS
	.align		4
        /*0020*/ 	.byte	0x02, 0x4c
        /*0022*/ 	.byte	0x01
	.zero		1


	//----- nvinfo : EIATTR_MERCURY_ISA_VERSION
	.align		4
        /*0024*/ 	.byte	0x03, 0x5f
        /*0026*/ 	.short	0x0101


	//----- nvinfo : EIATTR_INT_WARP_WIDE_INSTR_OFFSETS
	.align		4
        /*0028*/ 	.byte	0x04, 0x31
        /*002a*/ 	.short	(.L_849 - .L_848)


	//   ....[0]....
.L_848:
        /*002c*/ 	.word	0x00002e80


	//----- nvinfo : EIATTR_COOP_GROUP_MASK_REGIDS
	.align		4
.L_849:
        /*0030*/ 	.byte	0x04, 0x29
        /*0032*/ 	.short	(.L_851 - .L_850)


	//   ....[0]....
.L_850:
        /*0034*/ 	.word	0xffffffff


	//   ....[1]....
        /*0038*/ 	.word	0xffffffff


	//   ....[2]....
        /*003c*/ 	.word	0xffffffff


	//   ....[3]....
        /*0040*/ 	.word	0xffffffff


	//   ....[4]....
        /*0044*/ 	.word	0xffffffff


	//   ....[5]....
        /*0048*/ 	.word	0xffffffff


	//   ....[6]....
        /*004c*/ 	.word	0xffffffff


	//   ....[7]....
        /*0050*/ 	.word	0xffffffff


	//   ....[8]....
        /*0054*/ 	.word	0xffffffff


	//   ....[9]....
        /*0058*/ 	.word	0xffffffff


	//----- nvinfo : EIATTR_COOP_GROUP_INSTR_OFFSETS
	.align		4
.L_851:
        /*005c*/ 	.byte	0x04, 0x28
        /*005e*/ 	.short	(.L_853 - .L_852)


	//   ....[0]....
.L_852:
        /*0060*/ 	.word	0x00002c10


	//   ....[1]....
        /*0064*/ 	.word	0x00002c50


	//   ....[2]....
        /*0068*/ 	.word	0x00002cf0


	//   ....[3]....
        /*006c*/ 	.word	0x00002d20


	//   ....[4]....
        /*0070*/ 	.word	0x00002d60


	//   ....[5]....
        /*0074*/ 	.word	0x00002d80


	//   ....[6]....
        /*0078*/ 	.word	0x00002db0


	//   ....[7]....
        /*007c*/ 	.word	0x00002dd0


	//   ....[8]....
        /*0080*/ 	.word	0x00002e20


	//   ....[9]....
        /*0084*/ 	.word	0x00002e30


	//----- nvinfo : EIATTR_VRC_CTA_INIT_COUNT
	.align		4
.L_853:
        /*0088*/ 	.byte	0x02, 0x4a
	.zero		1
	.zero		1


	//----- nvinfo : EIATTR_EXIT_INSTR_OFFSETS
	.align		4
        /*008c*/ 	.byte	0x04, 0x1c
        /*008e*/ 	.short	(.L_855 - .L_854)


	//   ....[0]....
.L_854:
        /*0090*/ 	.word	0x00006340


	//   ....[1]....
        /*0094*/ 	.word	0x00006470


	//   ....[2]....
        /*0098*/ 	.word	0x00006a70


	//   ....[3]....
        /*009c*/ 	.word	0x00007070


	//----- nvinfo : EIATTR_MAX_THREADS
	.align		4
.L_855:
        /*00a0*/ 	.byte	0x04, 0x05
        /*00a2*/ 	.short	(.L_857 - .L_856)
.L_856:
        /*00a4*/ 	.word	0x000001e0
        /*00a8*/ 	.word	0x00000001
        /*00ac*/ 	.word	0x00000001


	//----- nvinfo : EIATTR_CRS_STACK_SIZE
	.align		4
.L_857:
        /*00b0*/ 	.byte	0x04, 0x1e
        /*00b2*/ 	.short	(.L_859 - .L_858)
.L_858:
        /*00b4*/ 	.word	0x00000000


	//----- nvinfo : EIATTR_CBANK_PARAM_SIZE
	.align		4
.L_859:
        /*00b8*/ 	.byte	0x03, 0x19
        /*00ba*/ 	.short	0x00b8


	//----- nvinfo : EIATTR_PARAM_CBANK
	.align		4
        /*00bc*/ 	.byte	0x04, 0x0a
        /*00be*/ 	.short	(.L_861 - .L_860)
	.align		4
.L_860:
        /*00c0*/ 	.word	index@(.nv.constant0._Z35group_norm_nhwc_bwd_one_pass_kernelI11Fp16IOBf16WLi256ELi30ELi480EEv26Group_norm_nhwc_bwd_params)
        /*00c4*/ 	.short	0x0380
        /*00c6*/ 	.short	0x00b8


	//----- nvinfo : EIATTR_SW_WAR
	.align		4
.L_861:
        /*00c8*/ 	.byte	0x04, 0x36
        /*00ca*/ 	.short	(.L_863 - .L_862)
.L_862:
        /*00cc*/ 	.word	0x00000008
.L_863:


//--------------------- .nv.info._Z35group_norm_nhwc_bwd_one_pass_kernelI11Fp16IOBf16WLi512ELi30ELi480EEv26Group_norm_nhwc_bwd_params --------------------------
	.section	.nv.info._Z35group_norm_nhwc_bwd_one_pass_kernelI11Fp16IOBf16WLi512ELi30ELi480EEv26Group_norm_nhwc_bwd_params,"",@"SHT_CUDA_INFO"
	.sectionflags	@""
	.align	4


	//----- nvinfo : EIATTR_CUDA_API_VERSION
	.align		4
        /*0000*/ 	.byte	0x04, 0x37
        /*0002*/ 	.short	(.L_865 - .L_864)
.L_864:
        /*0004*/ 	.word	0x00000082


	//----- nvinfo : EIATTR_KPARAM_INFO
	.align		4
.L_865:
        /*0008*/ 	.byte	0x04, 0x17
        /*000a*/ 	.short	(.L_867 - .L_866)
.L_866:
        /*000c*/ 	.word	0x00000000
        /*0010*/ 	.short	0x0000
        /*0012*/ 	.short	0x0000
        /*0014*/ 	.byte	0x00, 0xf0, 0xe1, 0x02


	//----- nvinfo : EIATTR_SPARSE_MMA_MASK
	.align		4
.L_867:
        /*0018*/ 	.byte	0x03, 0x50
        /*001a*/ 	.short	0x0000


	//----- nvinfo : EIATTR_MAXREG_COUNT
	.align		4
        /*001c*/ 	.byte	0x03, 0x1b
        /*001e*/ 	.short	0x0080


	//----- nvinfo : EIATTR_NUM_BARRIERS
	.align		4
        /*0020*/ 	.byte	0x02, 0x4c
        /*0022*/ 	.byte	0x01
	.zero		1


	//----- nvinfo : EIATTR_MERCURY_ISA_VERSION
	.align		4
        /*0024*/ 	.byte	0x03, 0x5f
        /*0026*/ 	.short	0x0101


	//----- nvinfo : EIATTR_INT_WARP_WIDE_INSTR_OFFSETS
	.align		4
        /*0028*/ 	.byte	0x04, 0x31
        /*002a*/ 	.short	(.L_869 - .L_868)


	//   ....[0]....
.L_868:
        /*002c*/ 	.word	0x000054e0


	//----- nvinfo : EIATTR_COOP_GROUP_MASK_REGIDS
	.align		4
.L_869:
        /*0030*/ 	.byte	0x04, 0x29
        /*0032*/ 	.short	(.L_871 - .L_870)


	//   ....[0]....
.L_870:
        /*0034*/ 	.word	0xffffffff


	//   ....[1]....
        /*0038*/ 	.word	0xffffffff


	//   ....[2]....
        /*003c*/ 	.word	0xffffffff


	//   ....[3]....
        /*0040*/ 	.word	0xffffffff


	//   ....[4]....
        /*0044*/ 	.word	0xffffffff


	//   ....[5]....
        /*0048*/ 	.word	0xffffffff


	//   ....[6]....
        /*004c*/ 	.word	0xffffffff


	//   ....[7]....
        /*0050*/ 	.word	0xffffffff


	//   ....[8]....
        /*0054*/ 	.word	0xffffffff


	//   ....[9]....
        /*0058*/ 	.word	0xffffffff


	//----- nvinfo : EIATTR_COOP_GROUP_INSTR_OFFSETS
	.align		4
.L_871:
        /*005c*/ 	.byte	0x04, 0x28
        /*005e*/ 	.short	(.L_873 - .L_872)


	//   ....[0]....
.L_872:
        /*0060*/ 	.word	0x00005290


	//   ....[1]....
        /*0064*/ 	.word	0x000052d0


	//   ....[2]....
        /*0068*/ 	.word	0x00005340


	//   ....[3]....
        /*006c*/ 	.word	0x00005360


	//   ....[4]....
        /*0070*/ 	.word	0x00005390


	//   ....[5]....
        /*0074*/ 	.word	0x000053b0


	//   ....[6]....
        /*0078*/ 	.word	0x000053f0


	//   ....[7]....
        /*007c*/ 	.word	0x00005410


	//   ....[8]....
        /*0080*/ 	.word	0x00005480


	//   ....[9]....
        /*0084*/ 	.word	0x00005490


	//----- nvinfo : EIATTR_VRC_CTA_INIT_COUNT
	.align		4
.L_873:
        /*0088*/ 	.byte	0x02, 0x4a
	.zero		1
	.zero		1


	//----- nvinfo : EIATTR_EXIT_INSTR_OFFSETS
	.align		4
        /*008c*/ 	.byte	0x04, 0x1c
        /*008e*/ 	.short	(.L_875 - .L_874)


	//   ....[0]....
.L_874:
        /*0090*/ 	.word	0x0000a620


	//   ....[1]....
        /*0094*/ 	.word	0x0000a750


	//   ....[2]....
        /*0098*/ 	.word	0x0000ad60


	//   ....[3]....
        /*009c*/ 	.word	0x0000b360


	//----- nvinfo : EIATTR_MAX_THREADS
	.align		4
.L_875:
        /*00a0*/ 	.byte	0x04, 0x05
        /*00a2*/ 	.short	(.L_877 - .L_876)
.L_876:
        /*00a4*/ 	.word	0x000001e0
        /*00a8*/ 	.word	0x00000001
        /*00ac*/ 	.word	0x00000001


	//----- nvinfo : EIATTR_CRS_STACK_SIZE
	.align		4
.L_877:
        /*00b0*/ 	.byte	0x04, 0x1e
        /*00b2*/ 	.short	(.L_879 - .L_878)
.L_878:
        /*00b4*/ 	.word	0x00000000


	//----- nvinfo : EIATTR_CBANK_PARAM_SIZE
	.align		4
.L_879:
        /*00b8*/ 	.byte	0x03, 0x19
        /*00ba*/ 	.short	0x00b8


	//----- nvinfo : EIATTR_PARAM_CBANK
	.align		4
        /*00bc*/ 	.byte	0x04, 0x0a
        /*00be*/ 	.short	(.L_881 - .L_880)
	.align		4
.L_880:
        /*00c0*/ 	.word	index@(.nv.constant0._Z35group_norm_nhwc_bwd_one_pass_kernelI11Fp16IOBf16WLi512ELi30ELi480EEv26Group_norm_nhwc_bwd_params)
        /*00c4*/ 	.short	0x0380
        /*00c6*/ 	.short	0x00b8


	//----- nvinfo : EIATTR_SW_WAR
	.align		4
.L_881:
        /*00c8*/ 	.byte	0x04, 0x36
        /*00ca*/ 	.short	(.L_883 - .L_882)
.L_882:
        /*00cc*/ 	.word	0x00000008
.L_883:


//--------------------- .nv.info._Z35group_norm_nhwc_bwd_one_pass_kernelI11Fp16IOFp16WLi64ELi30ELi480EEv26Group_norm_nhwc_bwd_params --------------------------
	.section	.nv.info._Z35group_norm_nhwc_bwd_one_pass_kernelI11Fp16IOFp16WLi64ELi30ELi480EEv26Group_norm_nhwc_bwd_params,"",@"SHT_CUDA_INFO"
	.sectionflags	@""
	.align	4


	//----- nvinfo : EIATTR_CUDA_API_VERSION
	.align		4
        /*0000*/ 	.byte	0x04, 0x37
        /*0002*/ 	.short	(.L_885 - .L_884)
.L_884:
        /*0004*/ 	.word	0x00000082


	//----- nvinfo : EIATTR_KPARAM_INFO
	.align		4
.L_885:
        /*0008*/ 	.byte	0x04, 0x17
        /*000a*/ 	.short	(.L_887 - .L_886)
.L_886:
        /*000c*/ 	.word	0x00000000
        /*0010*/ 	.short	0x0000
        /*0012*/ 	.short	0x0000
        /*0014*/ 	.byte	0x00, 0xf0, 0xe1, 0x02


	//----- nvinfo : EIATTR_SPARSE_MMA_MASK
	.align		4
.L_887:
        /*0018*/ 	.byte	0x03, 0x50
        /*001a*/ 	.short	0x0000


	//----- nvinfo : EIATTR_MAXREG_COUNT
	.align		4
        /*001c*/ 	.byte	0x03, 0x1b
        /*001e*/ 	.short	0x0080


	//----- nvinfo : EIATTR_NUM_BARRIERS
	.align		4
        /*0020*/ 	.byte	0x02, 0x4c
        /*0022*/ 	.byte	0x01
	.zero		1


	//----- nvinfo : EIATTR_MERCURY_ISA_VERSION
	.align		4
        /*0024*/ 	.byte	0x03, 0x5f
        /*0026*/ 	.short	0x0101


	//----- nvinfo : EIATTR_INT_WARP_WIDE_INSTR_OFFSETS
	.align		4
        /*0028*/ 	.byte	0x04, 0x31
        /*002a*/ 	.short	(.L_889 - .L_888)


	//   ....[0]....
.L_888:
        /*002c*/ 	.word	0x000024c0


	//   ....[1]....
        /*0030*/ 	.word	0x000024f0


	//   ....[2]....
        /*0034*/ 	.word	0x00002500


	//   ....[3]....
        /*0038*/ 	.word	0x00002550


	//   ....[4]....
        /*003c*/ 	.word	0x000026e0


	//   ....[5]....
        /*0040*/ 	.word	0x00002730


	//   ....[6]....
        /*0044*/ 	.word	0x00002740


	//   ....[7]....
        /*0048*/ 	.word	0x00002790


	//----- nvinfo : EIATTR_COOP_GROUP_MASK_REGIDS
	.align		4
.L_889:
        /*004c*/ 	.byte	0x04, 0x29
        /*004e*/ 	.short	(.L_891 - .L_890)


	//   ....[0]....
.L_890:
        /*0050*/ 	.word	0xffffffff


	//   ....[1]....
        /*0054*/ 	.word	0xffffffff


	//   ....[2]....
        /*0058*/ 	.word	0xffffffff


	//   ....[3]....
        /*005c*/ 	.word	0xffffffff


	//   ....[4]....
        /*0060*/ 	.word	0xffffffff


	//   ....[5]....
        /*0064*/ 	.word	0xffffffff


	//   ....[6]....
        /*0068*/ 	.word	0xffffffff


	//   ....[7]....
        /*006c*/ 	.word	0xffffffff


	//   ....[8]....
        /*0070*/ 	.word	0xffffffff


	//   ....[9]....
        /*0074*/ 	.word	0xffffffff


	//----- nvinfo : EIATTR_COOP_GROUP_INSTR_OFFSETS
	.align		4
.L_891:
        /*0078*/ 	.byte	0x04, 0x28
        /*007a*/ 	.short	(.L_893 - .L_892)


	//   ....[0]....
.L_892:
        /*007c*/ 	.word	0x000010b0


	//   ....[1]....
        /*0080*/ 	.word	0x000010f0


	//   ....[2]....
        /*0084*/ 	.word	0x00001150


	//   ....[3]....
        /*0088*/ 	.word	0x00001170


	//   ....[4]....
        /*008c*/ 	.word	0x000011a0


	//   ....[5]....
        /*0090*/ 	.word	0x000011c0


	//   ....[6]....
        /*0094*/ 	.word	0x000011f0


	//   ....[7]....
        /*0098*/ 	.word	0x00001210


	//   ....[8]....
        /*009c*/ 	.word	0x00001260


	//   ....[9]....
        /*00a0*/ 	.word	0x00001270


	//----- nvinfo : EIATTR_VRC_CTA_INIT_COUNT
	.align		4
.L_893:
        /*00a4*/ 	.byte	0x02, 0x4a
	.zero		1
	.zero		1


	//----- nvinfo : EIATTR_EXIT_INSTR_OFFSETS
	.align		4
        /*00a8*/ 	.byte	0x04, 0x1c
        /*00aa*/ 	.short	(.L_895 - .L_894)


	//   ....[0]....
.L_894:
        /*00ac*/ 	.word	0x000036a0


	//   ....[1]....
        /*00b0*/ 	.word	0x000037d0


	//   ....[2]....
        /*00b4*/ 	.word	0x00003dc0


	//   ....[3]....
        /*00b8*/ 	.word	0x000043c0


	//----- nvinfo : EIATTR_MAX_THREADS
	.align		4
.L_895:
        /*00bc*/ 	.byte	0x04, 0x05
        /*00be*/ 	.short	(.L_897 - .L_896)
.L_896:
        /*00c0*/ 	.word	0x000001e0
        /*00c4*/ 	.word	0x00000001
        /*00c8*/ 	.word	0x00000001


	//----- nvinfo : EIATTR_CRS_STACK_SIZE
	.align		4
.L_897:
        /*00cc*/ 	.byte	0x04, 0x1e
        /*00ce*/ 	.short	(.L_899 - .L_898)
.L_898:
        /*00d0*/ 	.word	0x00000000


	//----- nvinfo : EIATTR_CBANK_PARAM_SIZE
	.align		4
.L_899:
        /*00d4*/ 	.byte	0x03, 0x19
        /*00d6*/ 	.short	0x00b8


	//----- nvinfo : EIATTR_PARAM_CBANK
	.align		4
        /*00d8*/ 	.byte	0x04, 0x0a
        /*00da*/ 	.short	(.L_901 - .L_900)
	.align		4
.L_900:
        /*00dc*/ 	.word	index@(.nv.constant0._Z35group_norm_nhwc_bwd_one_pass_kernelI11Fp16IOFp16WLi64ELi30ELi480EEv26Group_norm_nhwc_bwd_params)
        /*00e0*/ 	.short	0x0380
        /*00e2*/ 	.short	0x00b8


	//----- nvinfo : EIATTR_SW_WAR
	.align		4
.L_901:
        /*00e4*/ 	.byte	0x04, 0x36
        /*00e6*/ 	.short	(.L_903 - .L_902)
.L_902:
        /*00e8*/ 	.word	0x00000008
.L_903:


//--------------------- .nv.info._Z35group_norm_nhwc_bwd_one_pass_kernelI11Fp16IOFp16WLi128ELi30ELi480EEv26Group_norm_nhwc_bwd_params --------------------------
	.section	.nv.info._Z35group_norm_nhwc_bwd_one_pass_kernelI11Fp16IOFp16WLi128ELi30ELi480EEv26Group_norm_nhwc_bwd_params,"",@"SHT_CUDA_INFO"
	.sectionflags	@""
	.align	4


	//----- nvinfo : EIATTR_CUDA_API_VERSION
	.align		4
        /*0000*/ 	.byte	0x04, 0x37
        /*0002*/ 	.short	(.L_905 - .L_904)
.L_904:
        /*0004*/ 	.word	0x00000082


	//----- nvinfo : EIATTR_KPARAM_INFO
	.align		4
.L_905:
        /*0008*/ 	.byte	0x04, 0x17
        /*000a*/ 	.short	(.L_907 - .L_906)
.L_906:
        /*000c*/ 	.word	0x00000000
        /*0010*/ 	.short	0x0000
        /*0012*/ 	.short	0x0000
        /*0014*/ 	.byte	0x00, 0xf0, 0xe1, 0x02


	//----- nvinfo : EIATTR_SPARSE_MMA_MASK
	.align		4
.L_907:
        /*0018*/ 	.byte	0x03, 0x50
        /*001a*/ 	.short	0x0000


	//----- nvinfo : EIATTR_MAXREG_COUNT
	.align		4
        /*001c*/ 	.byte	0x03, 0x1b
        /*001e*/ 	.short	0x0080


	//----- nvinfo : EIATTR_NUM_BARRIERS
	.align		4
        /*0020*/ 	.byte	0x02, 0x4c
        /*0022*/ 	.byte	0x01
	.zero		1


	//----- nvinfo : EIATTR_MERCURY_ISA_VERSION
	.align		4
        /*0024*/ 	.byte	0x03, 0x5f
        /*0026*/ 	.short	0x0101


	//----- nvinfo : EIATTR_INT_WARP_WIDE_INSTR_OFFSETS
	.align		4
        /*0028*/ 	.byte	0x04, 0x31
        /*002a*/ 	.short	(.L_909 - .L_908)


	//   ....[0]....
.L_908:
        /*002c*/ 	.word	0x00001bf0


	//----- nvinfo : EIATTR_COOP_GROUP_MASK_REGIDS
	.align		4
.L_909:
        /*0030*/ 	.byte	0x04, 0x29
        /*0032*/ 	.short	(.L_911 - .L_910)


	//   ....[0]....
.L_910:
        /*0034*/ 	.word	0xffffffff


	//   ....[1]....
        /*0038*/ 	.word	0xffffffff


	//   ....[2]....
        /*003c*/ 	.word	0xffffffff


	//   ....[3]....
        /*0040*/ 	.word	0xffffffff


	//   ....[4]....
        /*0044*/ 	.word	0xffffffff


	//   ....[5]....
        /*0048*/ 	.word	0xffffffff


	//   ....[6]....
        /*004c*/ 	.word	0xffffffff


	//   ....[7]....
        /*0050*/ 	.word	0xffffffff


	//   ....[8]....
        /*0054*/ 	.word	0xffffffff


	//   ....[9]....
        /*0058*/ 	.word	0xffffffff


	//----- nvinfo : EIATTR_COOP_GROUP_INSTR_OFFSETS
	.align		4
.L_911:
        /*005c*/ 	.byte	0x04, 0x28
        /*005e*/ 	.short	(.L_913 - .L_912)


	//   ....[0]....
.L_912:
        /*0060*/ 	.word	0x00001950


	//   ....[1]....
        /*0064*/ 	.word	0x00001990


	//   ....[2]....
        /*0068*/ 	.word	0x00001a30


	//   ....[3]....
        /*006c*/ 	.word	0x00001a50


	//   ....[4]....
        /*0070*/ 	.word	0x00001ac0


	//   ....[5]....
        /*0074*/ 	.word	0x00001ae0


	//   ....[6]....
        /*0078*/ 	.word	0x00001b20


	//   ....[7]....
        /*007c*/ 	.word	0x00001b30


	//   ....[8]....
        /*0080*/ 	.word	0x00001b90


	//   ....[9]....
        /*0084*/ 	.word	0x00001ba0


	//----- nvinfo : EIATTR_VRC_CTA_INIT_COUNT
	.align		4
.L_913:
        /*0088*/ 	.byte	0x02, 0x4a
	.zero		1
	.zero		1


	//----- nvinfo : EIATTR_EXIT_INSTR_OFFSETS
	.align		4
        /*008c*/ 	.byte	0x04, 0x1c
        /*008e*/ 	.short	(.L_915 - .L_914)


	//   ....[0]....
.L_914:
        /*0090*/ 	.word	0x000045d0


	//   ....[1]....
        /*0094*/ 	.word	0x00004710


	//   ....[2]....
        /*0098*/ 	.word	0x00004da0


	//   ....[3]....
        /*009c*/ 	.word	0x000053d0


	//----- nvinfo : EIATTR_MAX_THREADS
	.align		4
.L_915:
        /*00a0*/ 	.byte	0x04, 0x05
        /*00a2*/ 	.short	(.L_917 - .L_916)
.L_916:
        /*00a4*/ 	.word	0x000001e0
        /*00a8*/ 	.word	0x00000001
        /*00ac*/ 	.word	0x00000001


	//----- nvinfo : EIATTR_CRS_STACK_SIZE
	.align		4
.L_917:
        /*00b0*/ 	.byte	0x04, 0x1e
        /*00b2*/ 	.short	(.L_919 - .L_918)
.L_918:
        /*00b4*/ 	.word	0x00000000


	//----- nvinfo : EIATTR_CBANK_PARAM_SIZE
	.align		4
.L_919:
        /*00b8*/ 	.byte	0x03, 0x19
        /*00ba*/ 	.short	0x00b8


	//----- nvinfo : EIATTR_PARAM_CBANK
	.align		4
        /*00bc*/ 	.byte	0x04, 0x0a
        /*00be*/ 	.short	(.L_921 - .L_920)
	.align		4
.L_920:
        /*00c0*/ 	.word	index@(.nv.constant0._Z35group_norm_nhwc_bwd_one_pass_kernelI11Fp16IOFp16WLi128ELi30ELi480EEv26Group_norm_nhwc_bwd_params)
        /*00c4*/ 	.short	0x0380
        /*00c6*/ 	.short	0x00b8


	//----- nvinfo : EIATTR_SW_WAR
	.align		4
.L_921:
        /*00c8*/ 	.byte	0x04, 0x36
        /*00ca*/ 	.short	(.L_923 - .L_922)
.L_922:
        /*00cc*/ 	.word	0x00000008
.L_923:


//--------------------- .nv.info._Z35group_norm_nhwc_bwd_one_pass_kernelI11Fp16IOFp16WLi256ELi30ELi480EEv26Group_norm_nhwc_bwd_params --------------------------
	.section	.nv.info._Z35group_norm_nhwc_bwd_one_pass_kernelI11Fp16IOFp16WLi256ELi30ELi480EEv26Group_norm_nhwc_bwd_params,"",@"SHT_CUDA_INFO"
	.sectionflags	@""
	.align	4


	//----- nvinfo : EIATTR_CUDA_API_VERSION
	.align		4
        /*0000*/ 	.byte	0x04, 0x37
        /*0002*/ 	.short	(.L_925 - .L_924)
.L_924:
        /*0004*/ 	.word	0x00000082


	//----- nvinfo : EIATTR_KPARAM_INFO
	.align		4
.L_925:
        /*0008*/ 	.byte	0x04, 0x17
        /*000a*/ 	.short	(.L_927 - .L_926)
.L_926:
        /*000c*/ 	.word	0x00000000
        /*0010*/ 	.short	0x0000
        /*0012*/ 	.short	0x0000
        /*0014*/ 	.byte	0x00, 0xf0, 0xe1, 0x02


	//----- nvinfo : EIATTR_SPARSE_MMA_MASK
	.align		4
.L_927:
        /*0018*/ 	.byte	0x03, 0x50
        /*001a*/ 	.short	0x0000


	//----- nvinfo : EIATTR_MAXREG_COUNT
	.align		4
        /*001c*/ 	.byte	0x03, 0x1b
        /*001e*/ 	.short	0x0080


	//----- nvinfo : EIATTR_NUM_BARRIERS
	.align		4
        /*0020*/ 	.byte	0x02, 0x4c
        /*0022*/ 	.byte	0x01
	.zero		1


	//----- nvinfo : EIATTR_MERCURY_ISA_VERSION
	.align		4
        /*0024*/ 	.byte	0x03, 0x5f
        /*0026*/ 	.short	0x0101


	//----- nvinfo : EIATTR_INT_WARP_WIDE_INSTR_OFFSETS
	.align		4
        /*0028*/ 	.byte	0x04, 0x31
        /*002a*/ 	.short	(.L_929 - .L_928)


	//   ....[0]....
.L_928:
        /*002c*/ 	.word	0x00002e80


	//----- nvinfo : EIATTR_COOP_GROUP_MASK_REGIDS
	.align		4
.L_929:
        /*0030*/ 	.byte	0x04, 0x29
        /*0032*/ 	.short	(.L_931 - .L_930)


	//   ....[0]....
.L_930:
        /*0034*/ 	.word	0xffffffff


	//   ....[1]....
        /*0038*/ 	.word	0xffffffff


	//   ....[2]....
        /*003c*/ 	.word	0xffffffff


	//   ....[3]....
        /*0040*/ 	.word	0xffffffff


	//   ....[4]....
        /*0044*/ 	.word	0xffffffff


	//   ....[5]....
        /*0048*/ 	.word	0xffffffff


	//   ....[6]....
        /*004c*/ 	.word	0xffffffff


	//   ....[7]....
        /*0050*/ 	.word	0xffffffff


	//   ....[8]....
        /*0054*/ 	.word	0xffffffff


	//   ....[9]....
        /*0058*/ 	.word	0xffffffff


	//----- nvinfo : EIATTR_COOP_GROUP_INSTR_OFFSETS
	.align		4
.L_931:
        /*005c*/ 	.byte	0x04, 0x28
        /*005e*/ 	.short	(.L_933 - .L_932)


	//   ....[0]....
.L_932:
        /*0060*/ 	.word	0x00002c10


	//   ....[1]....
        /*0064*/ 	.word	0x00002c50


	//   ....[2]....
        /*0068*/ 	.word	0x00002cf0


	//   ....[3]....
        /*006c*/ 	.word	0x00002d20


	//   ....[4]....
        /*0070*/ 	.word	0x00002d60


	//   ....[5]....
        /*0074*/ 	.word	0x00002d80


	//   ....[6]....
        /*0078*/ 	.word	0x00002db0


	//   ....[7]....
        /*007c*/ 	.word	0x00002dd0


	//   ....[8]....
        /*0080*/ 	.word	0x00002e20


	//   ....[9]....
        /*0084*/ 	.word	0x00002e30


	//----- nvinfo : EIATTR_VRC_CTA_INIT_COUNT
	.align		4
.L_933:
        /*0088*/ 	.byte	0x02, 0x4a
	.zero		1
	.zero		1


	//----- nvinfo : EIATTR_EXIT_INSTR_OFFSETS
	.align		4
        /*008c*/ 	.byte	0x04, 0x1c
        /*008e*/ 	.short	(.L_935 - .L_934)


	//   ....[0]....
.L_934:
        /*0090*/ 	.word	0x00006340


	//   ....[1]....
        /*0094*/ 	.word	0x00006470


	//   ....[2]....
        /*0098*/ 	.word	0x00006a70


	//   ....[3]....
        /*009c*/ 	.word	0x00007070


	//----- nvinfo : EIATTR_MAX_THREADS
	.align		4
.L_935:
        /*00a0*/ 	.byte	0x04, 0x05
        /*00a2*/ 	.short	(.L_937 - .L_936)
.L_936:
        /*00a4*/ 	.word	0x000001e0
        /*00a8*/ 	.word	0x00000001
        /*00ac*/ 	.word	0x00000001


	//----- nvinfo : EIATTR_CRS_STACK_SIZE
	.align		4
.L_937:
        /*00b0*/ 	.byte	0x04, 0x1e
        /*00b2*/ 	.short	(.L_939 - .L_938)
.L_938:
        /*00b4*/ 	.word	0x00000000


	//----- nvinfo : EIATTR_CBANK_PARAM_SIZE
	.align		4
.L_939:
        /*00b8*/ 	.byte	0x03, 0x19
        /*00ba*/ 	.short	0x00b8


	//----- nvinfo : EIATTR_PARAM_CBANK
	.align		4
        /*00bc*/ 	.byte	0x04, 0x0a
        /*00be*/ 	.short	(.L_941 - .L_940)
	.align		4
.L_940:
        /*00c0*/ 	.word	index@(.nv.constant0._Z35group_norm_nhwc_bwd_one_pass_kernelI11Fp16IOFp16WLi256ELi30ELi480EEv26Group_norm_nhwc_bwd_params)
        /*00c4*/ 	.short	0x0380
        /*00c6*/ 	.short	0x00b8


	//----- nvinfo : EIATTR_SW_WAR
	.align		4
.L_941:
        /*00c8*/ 	.byte	0x04, 0x36
        /*00ca*/ 	.short	(.L_943 - .L_942)
.L_942:
        /*00cc*/ 	.word	0x00000008
.L_943:


//--------------------- .nv.info._Z35group_norm_nhwc_bwd_one_pass_kernelI11Fp16IOFp16WLi512ELi30ELi480EEv26Group_norm_nhwc_bwd_params --------------------------
	.section	.nv.info._Z35group_norm_nhwc_bwd_one_pass_kernelI11Fp16IOFp16WLi512ELi30ELi480EEv26Group_norm_nhwc_bwd_params,"",@"SHT_CUDA_INFO"
	.sectionflags	@""
	.align	4


	//----- nvinfo : EIATTR_CUDA_API_VERSION
	.align		4
        /*0000*/ 	.byte	0x04, 0x37
        /*0002*/ 	.short	(.L_945 - .L_944)
.L_944:
        /*0004*/ 	.word	0x00000082


	//----- nvinfo : EIATTR_KPARAM_INFO
	.align		4
.L_945:
        /*0008*/ 	.byte	0x04, 0x17
        /*000a*/ 	.short	(.L_947 - .L_946)
.L_946:
        /*000c*/ 	.word	0x00000000
        /*0010*/ 	.short	0x0000
        /*0012*/ 	.short	0x0000
        /*0014*/ 	.byte	0x00, 0xf0, 0xe1, 0x02


	//----- nvinfo : EIATTR_SPARSE_MMA_MASK
	.align		4
.L_947:
        /*0018*/ 	.byte	0x03, 0x50
        /*001a*/ 	.short	0x0000


	//----- nvinfo : EIATTR_MAXREG_COUNT
	.align		4
        /*001c*/ 	.byte	0x03, 0x1b
        /*001e*/ 	.short	0x0080


	//----- nvinfo : EIATTR_NUM_BARRIERS
	.align		4
        /*0020*/ 	.byte	0x02, 0x4c
        /*0022*/ 	.byte	0x01
	.zero		1


	//----- nvinfo : EIATTR_MERCURY_ISA_VERSION
	.align		4
        /*0024*/ 	.byte	0x03, 0x5f
        /*0026*/ 	.short	0x0101


	//----- nvinfo : EIATTR_INT_WARP_WIDE_INSTR_OFFSETS
	.align		4
        /*0028*/ 	.byte	0x04, 0x31
        /*002a*/ 	.short	(.L_949 - .L_948)


	//   ....[0]....
.L_948:
        /*002c*/ 	.word	0x000054e0


	//----- nvinfo : EIATTR_COOP_GROUP_MASK_REGIDS
	.align		4
.L_949:
        /*0030*/ 	.byte	0x04, 0x29
        /*0032*/ 	.short	(.L_951 - .L_950)


	//   ....[0]....
.L_950:
        /*0034*/ 	.word	0xffffffff


	//   ....[1]....
        /*0038*/ 	.word	0xffffffff


	//   ....[2]....
        /*003c*/ 	.word	0xffffffff


	//   ....[3]....
        /*0040*/ 	.word	0xffffffff


	//   ....[4]....
        /*0044*/ 	.word	0xffffffff


	//   ....[5]....
        /*0048*/ 	.word	0xffffffff


	//   ....[6]....
        /*004c*/ 	.word	0xffffffff


	//   ....[7]....
        /*0050*/ 	.word	0xffffffff


	//   ....[8]....
        /*0054*/ 	.word	0xffffffff


	//   ....[9]....
        /*0058*/ 	.word	0xffffffff


	//----- nvinfo : EIATTR_COOP_GROUP_INSTR_OFFSETS
	.align		4
.L_951:
        /*005c*/ 	.byte	0x04, 0x28
        /*005e*/ 	.short	(.L_953 - .L_952)


	//   ....[0]....
.L_952:
        /*0060*/ 	.word	0x00005290


	//   ....[1]....
        /*0064*/ 	.word	0x000052d0


	//   ....[2]....
        /*0068*/ 	.word	0x00005340


	//   ....[3]....
        /*006c*/ 	.word	0x00005360


	//   ....[4]....
        /*0070*/ 	.word	0x00005390


	//   ....[5]....
        /*0074*/ 	.word	0x000053b0


	//   ....[6]....
        /*0078*/ 	.word	0x000053f0


	//   ....[7]....
        /*007c*/ 	.word	0x00005410


	//   ....[8]....
        /*0080*/ 	.word	0x00005480


	//   ....[9]....
        /*0084*/ 	.word	0x00005490


	//----- nvinfo : EIATTR_VRC_CTA_INIT_COUNT
	.align		4
.L_953:
        /*0088*/ 	.byte	0x02, 0x4a
	.zero		1
	.zero		1


	//----- nvinfo : EIATTR_EXIT_INSTR_OFFSETS
	.align		4
        /*008c*/ 	.byte	0x04, 0x1c
        /*008e*/ 	.short	(.L_955 - .L_954)


	//   ....[0]....
.L_954:
        /*0090*/ 	.word	0x0000a620


	//   ....[1]....
        /*0094*/ 	.word	0x0000a750


	//   ....[2]....
        /*0098*/ 	.word	0x0000ad60


	//   ....[3]....
        /*009c*/ 	.word	0x0000b360


	//----- nvinfo : EIATTR_MAX_THREADS
	.align		4
.L_955:
        /*00a0*/ 	.byte	0x04, 0x05
        /*00a2*/ 	.short	(.L_957 - .L_956)
.L_956:
        /*00a4*/ 	.word	0x000001e0
        /*00a8*/ 	.word	0x00000001
        /*00ac*/ 	.word	0x00000001


	//----- nvinfo : EIATTR_CRS_STACK_SIZE
	.align		4
.L_957:
        /*00b0*/ 	.byte	0x04, 0x1e
        /*00b2*/ 	.short	(.L_959 - .L_958)
.L_958:
        /*00b4*/ 	.word	0x00000000


	//----- nvinfo : EIATTR_CBANK_PARAM_SIZE
	.align		4
.L_959:
        /*00b8*/ 	.byte	0x03, 0x19
        /*00ba*/ 	.short	0x00b8


	//----- nvinfo : EIATTR_PARAM_CBANK
	.align		4
        /*00bc*/ 	.byte	0x04, 0x0a
        /*00be*/ 	.short	(.L_961 - .L_960)
	.align		4
.L_960:
        /*00c0*/ 	.word	index@(.nv.constant0._Z35group_norm_nhwc_bwd_one_pass_kernelI11Fp16IOFp16WLi512ELi30ELi480EEv26Group_norm_nhwc_bwd_params)
        /*00c4*/ 	.short	0x0380
        /*00c6*/ 	.short	0x00b8


	//----- nvinfo : EIATTR_SW_WAR
	.align		4
.L_961:
        /*00c8*/ 	.byte	0x04, 0x36
        /*00ca*/ 	.short	(.L_963 - .L_962)
.L_962:
        /*00cc*/ 	.word	0x00000008
.L_963:


//--------------------- .nv.info._Z35group_norm_nhwc_bwd_one_pass_kernelI11Fp32IOFp32WLi64ELi30ELi480EEv26Group_norm_nhwc_bwd_params --------------------------
	.section	.nv.info._Z35group_norm_nhwc_bwd_one_pass_kernelI11Fp32IOFp32WLi64ELi30ELi480EEv26Group_norm_nhwc_bwd_params,"",@"SHT_CUDA_INFO"
	.sectionflags	@""
	.align	4


	//----- nvinfo : EIATTR_CUDA_API_VERSION
	.align		4
        /*0000*/ 	.byte	0x04, 0x37
        /*0002*/ 	.short	(.L_965 - .L_964)
.L_964:
        /*0004*/ 	.word	0x00000082


	//----- nvinfo : EIATTR_KPARAM_INFO
	.align		4
.L_965:
        /*0008*/ 	.byte	0x04, 0x17
        /*000a*/ 	.short	(.L_967 - .L_966)
.L_966:
        /*000c*/ 	.word	0x00000000
        /*0010*/ 	.short	0x0000
        /*0012*/ 	.short	0x0000
        /*0014*/ 	.byte	0x00, 0xf0, 0xe1, 0x02


	//----- nvinfo : EIATTR_SPARSE_MMA_MASK
	.align		4
.L_967:
        /*0018*/ 	.byte	0x03, 0x50
        /*001a*/ 	.short	0x0000


	//----- nvinfo : EIATTR_MAXREG_COUNT
	.align		4
        /*001c*/ 	.byte	0x03, 0x1b
        /*001e*/ 	.short	0x0080


	//----- nvinfo : EIATTR_NUM_BARRIERS
	.align		4
        /*0020*/ 	.byte	0x02, 0x4c
        /*0022*/ 	.byte	0x01
	.zero		1


	//----- nvinfo : EIATTR_MERCURY_ISA_VERSION
	.align		4
        /*0024*/ 	.byte	0x03, 0x5f
        /*0026*/ 	.short	0x0101


	//----- nvinfo : EIATTR_INT_WARP_WIDE_INSTR_OFFSETS
	.align		4
        /*0028*/ 	.byte	0x04, 0x31
        /*002a*/ 	.short	(.L_969 - .L_968)


	//   ....[0]....
.L_968:
        /*002c*/ 	.word	0x000023b0


	//   ....[1]....
        /*0030*/ 	.word	0x000023d0


	//   ....[2]....
        /*0034*/ 	.word	0x00002400


	//   ....[3]....
        /*0038*/ 	.word	0x00002450


	//   ....[4]....
        /*003c*/ 	.word	0x000025d0


	//   ....[5]....
        /*0040*/ 	.word	0x00002620


	//   ....[6]....
        /*0044*/ 	.word	0x00002630


	//   ....[7]....
        /*0048*/ 	.word	0x00002680


	//----- nvinfo : EIATTR_COOP_GROUP_MASK_REGIDS
	.align		4
.L_969:
        /*004c*/ 	.byte	0x04, 0x29
        /*004e*/ 	.short	(.L_971 - .L_970)


	//   ....[0]....
.L_970:
        /*0050*/ 	.word	0xffffffff


	//   ....[1]....
        /*0054*/ 	.word	0xffffffff


	//   ....[2]....
        /*0058*/ 	.word	0xffffffff


	//   ....[3]....
        /*005c*/ 	.word	0xffffffff


	//   ....[4]....
        /*0060*/ 	.word	0xffffffff


	//   ....[5]....
        /*0064*/ 	.word	0xffffffff


	//   ....[6]....
        /*0068*/ 	.word	0xffffffff


	//   ....[7]....
        /*006c*/ 	.word	0xffffffff


	//   ....[8]....
        /*0070*/ 	.word	0xffffffff


	//   ....[9]....
        /*0074*/ 	.word	0xffffffff


	//----- nvinfo : EIATTR_COOP_GROUP_INSTR_OFFSETS
	.align		4
.L_971:
        /*0078*/ 	.byte	0x04, 0x28
        /*007a*/ 	.short	(.L_973 - .L_972)


	//   ....[0]....
.L_972:
        /*007c*/ 	.word	0x00000fa0


	//   ....[1]....
        /*0080*/ 	.word	0x00000fe0


	//   ....[2]....
        /*0084*/ 	.word	0x00001040


	//   ....[3]....
        /*0088*/ 	.word	0x00001060


	//   ....[4]....
        /*008c*/ 	.word	0x00001090


	//   ....[5]....
        /*0090*/ 	.word	0x000010b0


	//   ....[6]....
        /*0094*/ 	.word	0x000010e0


	//   ....[7]....
        /*0098*/ 	.word	0x00001100


	//   ....[8]....
        /*009c*/ 	.word	0x00001150


	//   ....[9]....
        /*00a0*/ 	.word	0x00001160


	//----- nvinfo : EIATTR_VRC_CTA_INIT_COUNT
	.align		4
.L_973:
        /*00a4*/ 	.byte	0x02, 0x4a
	.zero		1
	.zero		1


	//----- nvinfo : EIATTR_EXIT_INSTR_OFFSETS
	.align		4
        /*00a8*/ 	.byte	0x04, 0x1c
        /*00aa*/ 	.short	(.L_975 - .L_974)


	//   ....[0]....
.L_974:
        /*00ac*/ 	.word	0x00003500


	//   ....[1]....
        /*00b0*/ 	.word	0x00003630


	//   ....[2]....
        /*00b4*/ 	.word	0x00003c20


	//   ....[3]....
        /*00b8*/ 	.word	0x000041d0


	//----- nvinfo : EIATTR_MAX_THREADS
	.align		4
.L_975:
        /*00bc*/ 	.byte	0x04, 0x05
        /*00be*/ 	.short	(.L_977 - .L_976)
.L_976:
        /*00c0*/ 	.word	0x000001e0
        /*00c4*/ 	.word	0x00000001
        /*00c8*/ 	.word	0x00000001


	//----- nvinfo : EIATTR_CRS_STACK_SIZE
	.align		4
.L_977:
        /*00cc*/ 	.byte	0x04, 0x1e
        /*00ce*/ 	.short	(.L_979 - .L_978)
.L_978:
        /*00d0*/ 	.word	0x00000000


	//----- nvinfo : EIATTR_CBANK_PARAM_SIZE
	.align		4
.L_979:
        /*00d4*/ 	.byte	0x03, 0x19
        /*00d6*/ 	.short	0x00b8


	//----- nvinfo : EIATTR_PARAM_CBANK
	.align		4
        /*00d8*/ 	.byte	0x04, 0x0a
        /*00da*/ 	.short	(.L_981 - .L_980)
	.align		4
.L_980:
        /*00dc*/ 	.word	index@(.nv.constant0._Z35group_norm_nhwc_bwd_one_pass_kernelI11Fp32IOFp32WLi64ELi30ELi480EEv26Group_norm_nhwc_bwd_params)
        /*00e0*/ 	.short	0x0380
        /*00e2*/ 	.short	0x00b8


	//----- nvinfo : EIATTR_SW_WAR
	.align		4
.L_981:
        /*00e4*/ 	.byte	0x04, 0x36
        /*00e6*/ 	.short	(.L_983 - .L_982)
.L_982:
        /*00e8*/ 	.word	0x00000008
.L_983:


//--------------------- .nv.info._Z35group_norm_nhwc_bwd_one_pass_kernelI11Fp32IOFp32WLi128ELi30ELi480EEv26Group_norm_nhwc_bwd_params --------------------------
	.section	.nv.info._Z35group_norm_nhwc_bwd_one_pass_kernelI11Fp32IOFp32WLi128ELi30ELi480EEv26Group_norm_nhwc_bwd_params,"",@"SHT_CUDA_INFO"
	.sectionflags	@""
	.align	4


	//----- nvinfo : EIATTR_CUDA_API_VERSION
	.align		4
        /*0000*/ 	.byte	0x04, 0x37
        /*0002*/ 	.short	(.L_985 - .L_984)
.L_984:
        /*0004*/ 	.word	0x00000082


	//----- nvinfo : EIATTR_KPARAM_INFO
	.align		4
.L_985:
        /*0008*/ 	.byte	0x04, 0x17
        /*000a*/ 	.short	(.L_987 - .L_986)
.L_986:
        /*000c*/ 	.word	0x00000000
        /*0010*/ 	.short	0x0000
        /*0012*/ 	.short	0x0000
        /*0014*/ 	.byte	0x00, 0xf0, 0xe1, 0x02


	//----- nvinfo : EIATTR_SPARSE_MMA_MASK
	.align		4
.L_987:
        /*0018*/ 	.byte	0x03, 0x50
        /*001a*/ 	.short	0x0000


	//----- nvinfo : EIATTR_MAXREG_COUNT
	.align		4
        /*001c*/ 	.byte	0x03, 0x1b
        /*001e*/ 	.short	0x0080


	//----- nvinfo : EIATTR_NUM_BARRIERS
	.align		4
        /*0020*/ 	.byte	0x02, 0x4c
        /*0022*/ 	.byte	0x01
	.zero		1


	//----- nvinfo : EIATTR_MERCURY_ISA_VERSION
	.align		4
        /*0024*/ 	.byte	0x03, 0x5f
        /*0026*/ 	.short	0x0101


	//----- nvinfo : EIATTR_INT_WARP_WIDE_INSTR_OFFSETS
	.align		4
        /*0028*/ 	.byte	0x04, 0x31
        /*002a*/ 	.short	(.L_989 - .L_988)


	//   ....[0]....
.L_988:
        /*002c*/ 	.word	0x00001950


	//----- nvinfo : EIATTR_COOP_GROUP_MASK_REGIDS
	.align		4
.L_989:
        /*0030*/ 	.byte	0x04, 0x29
        /*0032*/ 	.short	(.L_991 - .L_990)


	//   ....[0]....
.L_990:
        /*0034*/ 	.word	0xffffffff


	//   ....[1]....
        /*0038*/ 	.word	0xffffffff


	//   ....[2]....
        /*003c*/ 	.word	0xffffffff


	//   ....[3]....
        /*0040*/ 	.word	0xffffffff


	//   ....[4]....
        /*0044*/ 	.word	0xffffffff


	//   ....[5]....
        /*0048*/ 	.word	0xffffffff


	//   ....[6]....
        /*004c*/ 	.word	0xffffffff


	//   ....[7]....
        /*0050*/ 	.word	0xffffffff


	//   ....[8]....
        /*0054*/ 	.word	0xffffffff


	//   ....[9]....
        /*0058*/ 	.word	0xffffffff


	//----- nvinfo : EIATTR_COOP_GROUP_INSTR_OFFSETS
	.align		4
.L_991:
        /*005c*/ 	.byte	0x04, 0x28
        /*005e*/ 	.short	(.L_993 - .L_992)


	//   ....[0]....
.L_992:
        /*0060*/ 	.word	0x000016d0


	//   ....[1]....
        /*0064*/ 	.word	0x00001710


	//   ....[2]....
        /*0068*/ 	.word	0x000017c0


	//   ....[3]....
        /*006c*/ 	.word	0x000017f0


	//   ....[4]....
        /*0070*/ 	.word	0x00001830


	//   ....[5]....
        /*0074*/ 	.word	0x00001850


	//   ....[6]....
        /*0078*/ 	.word	0x00001880


	//   ....[7]....
        /*007c*/ 	.word	0x000018a0


	//   ....[8]....
        /*0080*/ 	.word	0x000018f0


	//   ....[9]....
        /*0084*/ 	.word	0x00001900


	//----- nvinfo : EIATTR_VRC_CTA_INIT_COUNT
	.align		4
.L_993:
        /*0088*/ 	.byte	0x02, 0x4a
	.zero		1
	.zero		1


	//----- nvinfo : EIATTR_EXIT_INSTR_OFFSETS
	.align		4
        /*008c*/ 	.byte	0x04, 0x1c
        /*008e*/ 	.short	(.L_995 - .L_994)


	//   ....[0]....
.L_994:
        /*0090*/ 	.word	0x00003fd0


	//   ....[1]....
        /*0094*/ 	.word	0x00004100


	//   ....[2]....
        /*0098*/ 	.word	0x000046d0


	//   ....[3]....
        /*009c*/ 	.word	0x00004c80


	//----- nvinfo : EIATTR_MAX_THREADS
	.align		4
.L_995:
        /*00a0*/ 	.byte	0x04, 0x05
        /*00a2*/ 	.short	(.L_997 - .L_996)
.L_996:
        /*00a4*/ 	.word	0x000001e0
        /*00a8*/ 	.word	0x00000001
        /*00ac*/ 	.word	0x00000001


	//----- nvinfo : EIATTR_CRS_STACK_SIZE
	.align		4
.L_997:
        /*00b0*/ 	.byte	0x04, 0x1e
        /*00b2*/ 	.short	(.L_999 - .L_998)
.L_998:
        /*00b4*/ 	.word	0x00000000


	//----- nvinfo : EIATTR_CBANK_PARAM_SIZE
	.align		4
.L_999:
        /*00b8*/ 	.byte	0x03, 0x19
        /*00ba*/ 	.short	0x00b8


	//----- nvinfo : EIATTR_PARAM_CBANK
	.align		4
        /*00bc*/ 	.byte	0x04, 0x0a
        /*00be*/ 	.short	(.L_1001 - .L_1000)
	.align		4
.L_1000:
        /*00c0*/ 	.word	index@(.nv.constant0._Z35group_norm_nhwc_bwd_one_pass_kernelI11Fp32IOFp32WLi128ELi30ELi480EEv26Group_norm_nhwc_bwd_params)
        /*00c4*/ 	.short	0x0380
        /*00c6*/ 	.short	0x00b8


	//----- nvinfo : EIATTR_SW_WAR
	.align		4
.L_1001:
        /*00c8*/ 	.byte	0x04, 0x36
        /*00ca*/ 	.short	(.L_1003 - .L_1002)
.L_1002:
        /*00cc*/ 	.word	0x00000008
.L_1003:


//--------------------- .nv.info._Z35group_norm_nhwc_bwd_one_pass_kernelI11Fp32IOFp32WLi256ELi30ELi480EEv26Group_norm_nhwc_bwd_params --------------------------
	.section	.nv.info._Z35group_norm_nhwc_bwd_one_pass_kernelI11Fp32IOFp32WLi256ELi30ELi480EEv26Group_norm_nhwc_bwd_params,"",@"SHT_CUDA_INFO"
	.sectionflags	@""
	.align	4


	//----- nvinfo : EIATTR_CUDA_API_VERSION
	.align		4
        /*0000*/ 	.byte	0x04, 0x37
        /*0002*/ 	.short	(.L_1005 - .L_1004)
.L_1004:
        /*0004*/ 	.word	0x00000082


	//----- nvinfo : EIATTR_KPARAM_INFO
	.align		4
.L_1005:
        /*0008*/ 	.byte	0x04, 0x17
        /*000a*/ 	.short	(.L_1007 - .L_1006)
.L_1006:
        /*000c*/ 	.word	0x00000000
        /*0010*/ 	.short	0x0000
        /*0012*/ 	.short	0x0000
        /*0014*/ 	.byte	0x00, 0xf0, 0xe1, 0x02


	//----- nvinfo : EIATTR_SPARSE_MMA_MASK
	.align		4
.L_1007:
        /*0018*/ 	.byte	0x03, 0x50
        /*001a*/ 	.short	0x0000


	//----- nvinfo : EIATTR_MAXREG_COUNT
	.align		4
        /*001c*/ 	.byte	0x03, 0x1b
        /*001e*/ 	.short	0x0080


	//----- nvinfo : EIATTR_NUM_BARRIERS
	.align		4
        /*0020*/ 	.byte	0x02, 0x4c
        /*0022*/ 	.byte	0x01
	.zero		1


	//----- nvinfo : EIATTR_MERCURY_ISA_VERSION
	.align		4
        /*0024*/ 	.byte	0x03, 0x5f
        /*0026*/ 	.short	0x0101


	//----- nvinfo : EIATTR_INT_WARP_WIDE_INSTR_OFFSETS
	.align		4
        /*0028*/ 	.byte	0x04, 0x31
        /*002a*/ 	.short	(.L_1009 - .L_1008)


	//   ....[0]....
.L_1008:
        /*002c*/ 	.word	0x00002af0


	//----- nvinfo : EIATTR_COOP_GROUP_MASK_REGIDS
	.align		4
.L_1009:
        /*0030*/ 	.byte	0x04, 0x29
        /*0032*/ 	.short	(.L_1011 - .L_1010)


	//   ....[0]....
.L_1010:
        /*0034*/ 	.word	0xffffffff


	//   ....[1]....
        /*0038*/ 	.word	0xffffffff


	//   ....[2]....
        /*003c*/ 	.word	0xffffffff


	//   ....[3]....
        /*0040*/ 	.word	0xffffffff


	//   ....[4]....
        /*0044*/ 	.word	0xffffffff


	//   ....[5]....
        /*0048*/ 	.word	0xffffffff


	//   ....[6]....
        /*004c*/ 	.word	0xffffffff


	//   ....[7]....
        /*0050*/ 	.word	0xffffffff


	//   ....[8]....
        /*0054*/ 	.word	0xffffffff


	//   ....[9]....
        /*0058*/ 	.word	0xffffffff


	//----- nvinfo : EIATTR_COOP_GROUP_INSTR_OFFSETS
	.align		4
.L_1011:
        /*005c*/ 	.byte	0x04, 0x28
        /*005e*/ 	.short	(.L_1013 - .L_1012)


	//   ....[0]....
.L_1012:
        /*0060*/ 	.word	0x00002870


	//   ....[1]....
        /*0064*/ 	.word	0x000028b0


	//   ....[2]....
        /*0068*/ 	.word	0x00002950


	//   ....[3]....
        /*006c*/ 	.word	0x00002960


	//   ....[4]....
        /*0070*/ 	.word	0x000029a0


	//   ....[5]....
        /*0074*/ 	.word	0x000029b0


	//   ....[6]....
        /*0078*/ 	.word	0x000029f0


	//   ....[7]....
        /*007c*/ 	.word	0x00002a00


	//   ....[8]....
        /*0080*/ 	.word	0x00002a90


	//   ....[9]....
        /*0084*/ 	.word	0x00002aa0


	//----- nvinfo : EIATTR_VRC_CTA_INIT_COUNT
	.align		4
.L_1013:
        /*0088*/ 	.byte	0x02, 0x4a
	.zero		1
	.zero		1


	//----- nvinfo : EIATTR_EXIT_INSTR_OFFSETS
	.align		4
        /*008c*/ 	.byte	0x04, 0x1c
        /*008e*/ 	.short	(.L_1015 - .L_1014)


	//   ....[0]....
.L_1014:
        /*0090*/ 	.word	0x00006620


	//   ....[1]....
        /*0094*/ 	.word	0x00006750


	//   ....[2]....
        /*0098*/ 	.word	0x00006d30


	//   ....[3]....
        /*009c*/ 	.word	0x000072e0


	//----- nvinfo : EIATTR_MAX_THREADS
	.align		4
.L_1015:
        /*00a0*/ 	.byte	0x04, 0x05
        /*00a2*/ 	.short	(.L_1017 - .L_1016)
.L_1016:
        /*00a4*/ 	.word	0x000001e0
        /*00a8*/ 	.word	0x00000001
        /*00ac*/ 	.word	0x00000001


	//----- nvinfo : EIATTR_CRS_STACK_SIZE
	.align		4
.L_1017:
        /*00b0*/ 	.byte	0x04, 0x1e
        /*00b2*/ 	.short	(.L_1019 - .L_1018)
.L_1018:
        /*00b4*/ 	.word	0x00000000


	//----- nvinfo : EIATTR_CBANK_PARAM_SIZE
	.align		4
.L_1019:
        /*00b8*/ 	.byte	0x03, 0x19
        /*00ba*/ 	.short	0x00b8


	//----- nvinfo : EIATTR_PARAM_CBANK
	.align		4
        /*00bc*/ 	.byte	0x04, 0x0a
        /*00be*/ 	.short	(.L_1021 - .L_1020)
	.align		4
.L_1020:
        /*00c0*/ 	.word	index@(.nv.constant0._Z35group_norm_nhwc_bwd_one_pass_kernelI11Fp32IOFp32WLi256ELi30ELi480EEv26Group_norm_nhwc_bwd_params)
        /*00c4*/ 	.short	0x0380
        /*00c6*/ 	.short	0x00b8


	//----- nvinfo : EIATTR_SW_WAR
	.align		4
.L_1021:
        /*00c8*/ 	.byte	0x04, 0x36
        /*00ca*/ 	.short	(.L_1023 - .L_1022)
.L_1022:
        /*00cc*/ 	.word	0x00000008
.L_1023:


//--------------------- .nv.info._Z35group_norm_nhwc_bwd_one_pass_kernelI11Fp32IOFp32WLi512ELi30ELi480EEv26Group_norm_nhwc_bwd_params --------------------------
	.section	.nv.info._Z35group_norm_nhwc_bwd_one_pass_kernelI11Fp32IOFp32WLi512ELi30ELi480EEv26Group_norm_nhwc_bwd_params,"",@"SHT_CUDA_INFO"
	.sectionflags	@""
	.align	4


	//----- nvinfo : EIATTR_CUDA_API_VERSION
	.align		4
        /*0000*/ 	.byte	0x04, 0x37
        /*0002*/ 	.short	(.L_1025 - .L_1024)
.L_1024:
        /*0004*/ 	.word	0x00000082


	//----- nvinfo : EIATTR_KPARAM_INFO
	.align		4
.L_1025:
        /*0008*/ 	.byte	0x04, 0x17
        /*000a*/ 	.short	(.L_1027 - .L_1026)
.L_1026:
        /*000c*/ 	.word	0x00000000
        /*0010*/ 	.short	0x0000
        /*0012*/ 	.short	0x0000
        /*0014*/ 	.byte	0x00, 0xf0, 0xe1, 0x02


	//----- nvinfo : EIATTR_SPARSE_MMA_MASK
	.align		4
.L_1027:
        /*0018*/ 	.byte	0x03, 0x50
        /*001a*/ 	.short	0x0000


	//----- nvinfo : EIATTR_MAXREG_COUNT
	.align		4
        /*001c*/ 	.byte	0x03, 0x1b
        /*001e*/ 	.short	0x0080


	//----- nvinfo : EIATTR_NUM_BARRIERS
	.align		4
        /*0020*/ 	.byte	0x02, 0x4c
        /*0022*/ 	.byte	0x01
	.zero		1


	//----- nvinfo : EIATTR_MERCURY_ISA_VERSION
	.align		4
        /*0024*/ 	.byte	0x03, 0x5f
        /*0026*/ 	.short	0x0101


	//----- nvinfo : EIATTR_INT_WARP_WIDE_INSTR_OFFSETS
	.align		4
        /*0028*/ 	.byte	0x04, 0x31
        /*002a*/ 	.short	(.L_1029 - .L_1028)


	//   ....[0]....
.L_1028:
        /*002c*/ 	.word	0x00004d10


	//----- nvinfo : EIATTR_COOP_GROUP_MASK_REGIDS
	.align		4
.L_1029:
        /*0030*/ 	.byte	0x04, 0x29
        /*0032*/ 	.short	(.L_1031 - .L_1030)


	//   ....[0]....
.L_1030:
        /*0034*/ 	.word	0xffffffff


	//   ....[1]....
        /*0038*/ 	.word	0xffffffff


	//   ....[2]....
        /*003c*/ 	.word	0xffffffff


	//   ....[3]....
        /*0040*/ 	.word	0xffffffff


	//   ....[4]....
        /*0044*/ 	.word	0xffffffff


	//   ....[5]....
        /*0048*/ 	.word	0xffffffff


	//   ....[6]....
        /*004c*/ 	.word	0xffffffff


	//   ....[7]....
        /*0050*/ 	.word	0xffffffff


	//   ....[8]....
        /*0054*/ 	.word	0xffffffff


	//   ....[9]....
        /*0058*/ 	.word	0xffffffff


	//----- nvinfo : EIATTR_COOP_GROUP_INSTR_OFFSETS
	.align		4
.L_1031:
        /*005c*/ 	.byte	0x04, 0x28
        /*005e*/ 	.short	(.L_1033 - .L_1032)


	//   ....[0]....
.L_1032:
        /*0060*/ 	.word	0x00004ab0


	//   ....[1]....
        /*0064*/ 	.word	0x00004af0


	//   ....[2]....
        /*0068*/ 	.word	0x00004b80


	//   ....[3]....
        /*006c*/ 	.word	0x00004bb0


	//   ....[4]....
        /*0070*/ 	.word	0x00004bf0


	//   ....[5]....
        /*0074*/ 	.word	0x00004c10


	//   ....[6]....
        /*0078*/ 	.word	0x00004c40


	//   ....[7]....
        /*007c*/ 	.word	0x00004c60


	//   ....[8]....
        /*0080*/ 	.word	0x00004cb0


	//   ....[9]....
        /*0084*/ 	.word	0x00004cc0


	//----- nvinfo : EIATTR_VRC_CTA_INIT_COUNT
	.align		4
.L_1033:
        /*0088*/ 	.byte	0x02, 0x4a
	.zero		1
	.zero		1


	//----- nvinfo : EIATTR_EXIT_INSTR_OFFSETS
	.align		4
        /*008c*/ 	.byte	0x04, 0x1c
        /*008e*/ 	.short	(.L_1035 - .L_1034)


	//   ....[0]....
.L_1034:
        /*0090*/ 	.word	0x000095d0


	//   ....[1]....
        /*0094*/ 	.word	0x00009700


	//   ....[2]....
        /*0098*/ 	.word	0x00009cf0


	//   ....[3]....
        /*009c*/ 	.word	0x0000a2a0


	//----- nvinfo : EIATTR_MAX_THREADS
	.align		4
.L_1035:
        /*00a0*/ 	.byte	0x04, 0x05
        /*00a2*/ 	.short	(.L_1037 - .L_1036)
.L_1036:
        /*00a4*/ 	.word	0x000001e0
        /*00a8*/ 	.word	0x00000001
        /*00ac*/ 	.word	0x00000001


	//----- nvinfo : EIATTR_CRS_STACK_SIZE
	.align		4
.L_1037:
        /*00b0*/ 	.byte	0x04, 0x1e
        /*00b2*/ 	.short	(.L_1039 - .L_1038)
.L_1038:
        /*00b4*/ 	.word	0x00000000


	//----- nvinfo : EIATTR_CBANK_PARAM_SIZE
	.align		4
.L_1039:
        /*00b8*/ 	.byte	0x03, 0x19
        /*00ba*/ 	.short	0x00b8


	//----- nvinfo : EIATTR_PARAM_CBANK
	.align		4
        /*00bc*/ 	.byte	0x04, 0x0a
        /*00be*/ 	.short	(.L_1041 - .L_1040)
	.align		4
.L_1040:
        /*00c0*/ 	.word	index@(.nv.constant0._Z35group_norm_nhwc_bwd_one_pass_kernelI11Fp32IOFp32WLi512ELi30ELi480EEv26Group_norm_nhwc_bwd_params)
        /*00c4*/ 	.short	0x0380
        /*00c6*/ 	.short	0x00b8


	//----- nvinfo : EIATTR_SW_WAR
	.align		4
.L_1041:
        /*00c8*/ 	.byte	0x04, 0x36
        /*00ca*/ 	.short	(.L_1043 - .L_1042)
.L_1042:
        /*00cc*/ 	.word	0x00000008
.L_1043:


//--------------------- .nv.info._Z35group_norm_nhwc_bwd_one_pass_kernelI11Fp32IOBf16WLi64ELi30ELi480EEv26Group_norm_nhwc_bwd_params --------------------------
	.section	.nv.info._Z35group_norm_nhwc_bwd_one_pass_kernelI11Fp32IOBf16WLi64ELi30ELi480EEv26Group_norm_nhwc_bwd_params,"",@"SHT_CUDA_INFO"
	.sectionflags	@""
	.align	4


	//----- nvinfo : EIATTR_CUDA_API_VERSION
	.align		4
        /*0000*/ 	.byte	0x04, 0x37
        /*0002*/ 	.short	(.L_1045 - .L_1044)
.L_1044:
        /*0004*/ 	.word	0x00000082


	//----- nvinfo : EIATTR_KPARAM_INFO
	.align		4
.L_1045:
        /*0008*/ 	.byte	0x04, 0x17
        /*000a*/ 	.short	(.L_1047 - .L_1046)
.L_1046:
        /*000c*/ 	.word	0x00000000
        /*0010*/ 	.short	0x0000
        /*0012*/ 	.short	0x0000
        /*0014*/ 	.byte	0x00, 0xf0, 0xe1, 0x02


	//----- nvinfo : EIATTR_SPARSE_MMA_MASK
	.align		4
.L_1047:
        /*0018*/ 	.byte	0x03, 0x50
        /*001a*/ 	.short	0x0000


	//----- nvinfo : EIATTR_MAXREG_COUNT
	.align		4
        /*001c*/ 	.byte	0x03, 0x1b
        /*001e*/ 	.short	0x0080


	//----- nvinfo : EIATTR_NUM_BARRIERS
	.align		4
        /*0020*/ 	.byte	0x02, 0x4c
        /*0022*/ 	.byte	0x01
	.zero		1


	//----- nvinfo : EIATTR_MERCURY_ISA_VERSION
	.align		4
        /*0024*/ 	.byte	0x03, 0x5f
        /*0026*/ 	.short	0x0101


	//----- nvinfo : EIATTR_INT_WARP_WIDE_INSTR_OFFSETS
	.align		4
        /*0028*/ 	.byte	0x04, 0x31
        /*002a*/ 	.short	(.L_1049 - .L_1048)


	//   ....[0]....
.L_1048:
        /*002c*/ 	.word	0x00002430


	//   ....[1]....
        /*0030*/ 	.word	0x00002450


	//   ....[2]....
        /*0034*/ 	.word	0x00002480


	//   ....[3]....
        /*0038*/ 	.word	0x000024d0


	//   ....[4]....
        /*003c*/ 	.word	0x00002650


	//   ....[5]....
        /*0040*/ 	.word	0x000026a0


	//   ....[6]....
        /*0044*/ 	.word	0x000026b0


	//   ....[7]....
        /*0048*/ 	.word	0x00002700


	//----- nvinfo : EIATTR_COOP_GROUP_MASK_REGIDS
	.align		4
.L_1049:
        /*004c*/ 	.byte	0x04, 0x29
        /*004e*/ 	.short	(.L_1051 - .L_1050)


	//   ....[0]....
.L_1050:
        /*0050*/ 	.word	0xffffffff


	//   ....[1]....
        /*0054*/ 	.word	0xffffffff


	//   ....[2]....
        /*0058*/ 	.word	0xffffffff


	//   ....[3]....
        /*005c*/ 	.word	0xffffffff


	//   ....[4]....
        /*0060*/ 	.word	0xffffffff


	//   ....[5]....
        /*0064*/ 	.word	0xffffffff


	//   ....[6]....
        /*0068*/ 	.word	0xffffffff


	//   ....[7]....
        /*006c*/ 	.word	0xffffffff


	//   ....[8]....
        /*0070*/ 	.word	0xffffffff


	//   ....[9]....
        /*0074*/ 	.word	0xffffffff


	//----- nvinfo : EIATTR_COOP_GROUP_INSTR_OFFSETS
	.align		4
.L_1051:
        /*0078*/ 	.byte	0x04, 0x28
        /*007a*/ 	.short	(.L_1053 - .L_1052)


	//   ....[0]....
.L_1052:
        /*007c*/ 	.word	0x00001020


	//   ....[1]....
        /*0080*/ 	.word	0x00001060


	//   ....[2]....
        /*0084*/ 	.word	0x000010c0


	//   ....[3]....
        /*0088*/ 	.word	0x000010e0


	//   ....[4]....
        /*008c*/ 	.word	0x00001110


	//   ....[5]....
        /*0090*/ 	.word	0x00001130


	//   ....[6]....
        /*0094*/ 	.word	0x00001160


	//   ....[7]....
        /*0098*/ 	.word	0x00001180


	//   ....[8]....
        /*009c*/ 	.word	0x000011d0


	//   ....[9]....
        /*00a0*/ 	.word	0x000011e0


	//----- nvinfo : EIATTR_VRC_CTA_INIT_COUNT
	.align		4
.L_1053:
        /*00a4*/ 	.byte	0x02, 0x4a
	.zero		1
	.zero		1


	//----- nvinfo : EIATTR_EXIT_INSTR_OFFSETS
	.align		4
        /*00a8*/ 	.byte	0x04, 0x1c
        /*00aa*/ 	.short	(.L_1055 - .L_1054)


	//   ....[0]....
.L_1054:
        /*00ac*/ 	.word	0x00003580


	//   ....[1]....
        /*00b0*/ 	.word	0x000036b0


	//   ....[2]....
        /*00b4*/ 	.word	0x00003cc0


	//   ....[3]....
        /*00b8*/ 	.word	0x000042c0


	//----- nvinfo : EIATTR_MAX_THREADS
	.align		4
.L_1055:
        /*00bc*/ 	.byte	0x04, 0x05
        /*00be*/ 	.short	(.L_1057 - .L_1056)
.L_1056:
        /*00c0*/ 	.word	0x000001e0
        /*00c4*/ 	.word	0x00000001
        /*00c8*/ 	.word	0x00000001


	//----- nvinfo : EIATTR_CRS_STACK_SIZE
	.align		4
.L_1057:
        /*00cc*/ 	.byte	0x04, 0x1e
        /*00ce*/ 	.short	(.L_1059 - .L_1058)
.L_1058:
        /*00d0*/ 	.word	0x00000000


	//----- nvinfo : EIATTR_CBANK_PARAM_SIZE
	.align		4
.L_1059:
        /*00d4*/ 	.byte	0x03, 0x19
        /*00d6*/ 	.short	0x00b8


	//----- nvinfo : EIATTR_PARAM_CBANK
	.align		4
        /*00d8*/ 	.byte	0x04, 0x0a
        /*00da*/ 	.short	(.L_1061 - .L_1060)
	.align		4
.L_1060:
        /*00dc*/ 	.word	index@(.nv.constant0._Z35group_norm_nhwc_bwd_one_pass_kernelI11Fp32IOBf16WLi64ELi30ELi480EEv26Group_norm_nhwc_bwd_params)
        /*00e0*/ 	.short	0x0380
        /*00e2*/ 	.short	0x00b8


	//----- nvinfo : EIATTR_SW_WAR
	.align		4
.L_1061:
        /*00e4*/ 	.byte	0x04, 0x36
        /*00e6*/ 	.short	(.L_1063 - .L_1062)
.L_1062:
        /*00e8*/ 	.word	0x00000008
.L_1063:


//--------------------- .nv.info._Z35group_norm_nhwc_bwd_one_pass_kernelI11Fp32IOBf16WLi128ELi30ELi480EEv26Group_norm_nhwc_bwd_params --------------------------
	.section	.nv.info._Z35group_norm_nhwc_bwd_one_pass_kernelI11Fp32IOBf16WLi128ELi30ELi480EEv26Group_norm_nhwc_bwd_params,"",@"SHT_CUDA_INFO"
	.sectionflags	@""
	.align	4


	//----- nvinfo : EIATTR_CUDA_API_VERSION
	.align		4
        /*0000*/ 	.byte	0x04, 0x37
        /*0002*/ 	.short	(.L_1065 - .L_1064)
.L_1064:
        /*0004*/ 	.word	0x00000082


	//----- nvinfo : EIATTR_KPARAM_INFO
	.align		4
.L_1065:
        /*0008*/ 	.byte	0x04, 0x17
        /*000a*/ 	.short	(.L_1067 - .L_1066)
.L_1066:
        /*000c*/ 	.word	0x00000000
        /*0010*/ 	.short	0x0000
        /*0012*/ 	.short	0x0000
        /*0014*/ 	.byte	0x00, 0xf0, 0xe1, 0x02


	//----- nvinfo : EIATTR_SPARSE_MMA_MASK
	.align		4
.L_1067:
        /*0018*/ 	.byte	0x03, 0x50
        /*001a*/ 	.short	0x0000


	//----- nvinfo : EIATTR_MAXREG_COUNT
	.align		4
        /*001c*/ 	.byte	0x03, 0x1b
        /*001e*/ 	.short	0x0080


	//----- nvinfo : EIATTR_NUM_BARRIERS
	.align		4
        /*0020*/ 	.byte	0x02, 0x4c
        /*0022*/ 	.byte	0x01
	.zero		1


	//----- nvinfo : EIATTR_MERCURY_ISA_VERSION
	.align		4
        /*0024*/ 	.byte	0x03, 0x5f
        /*0026*/ 	.short	0x0101


	//----- nvinfo : EIATTR_INT_WARP_WIDE_INSTR_OFFSETS
	.align		4
        /*0028*/ 	.byte	0x04, 0x31
        /*002a*/ 	.short	(.L_1069 - .L_1068)


	//   ....[0]....
.L_1068:
        /*002c*/ 	.word	0x000019c0


	//----- nvinfo : EIATTR_COOP_GROUP_MASK_REGIDS
	.align		4
.L_1069:
        /*0030*/ 	.byte	0x04, 0x29
        /*0032*/ 	.short	(.L_1071 - .L_1070)


	//   ....[0]....
.L_1070:
        /*0034*/ 	.word	0xffffffff


	//   ....[1]....
        /*0038*/ 	.word	0xffffffff


	//   ....[2]....
        /*003c*/ 	.word	0xffffffff


	//   ....[3]....
        /*0040*/ 	.word	0xffffffff


	//   ....[4]....
        /*0044*/ 	.word	0xffffffff


	//   ....[5]....
        /*0048*/ 	.word	0xffffffff


	//   ....[6]....
        /*004c*/ 	.word	0xffffffff


	//   ....[7]....
        /*0050*/ 	.word	0xffffffff


	//   ....[8]....
        /*0054*/ 	.word	0xffffffff


	//   ....[9]....
        /*0058*/ 	.word	0xffffffff


	//----- nvinfo : EIATTR_COOP_GROUP_INSTR_OFFSETS
	.align		4
.L_1071:
        /*005c*/ 	.byte	0x04, 0x28
        /*005e*/ 	.short	(.L_1073 - .L_1072)


	//   ....[0]....
.L_1072:
        /*0060*/ 	.word	0x00001770


	//   ....[1]....
        /*0064*/ 	.word	0x000017b0


	//   ....[2]....
        /*0068*/ 	.word	0x00001840


	//   ....[3]....
        /*006c*/ 	.word	0x00001860


	//   ....[4]....
        /*0070*/ 	.word	0x000018a0


	//   ....[5]....
        /*0074*/ 	.word	0x000018c0


	//   ....[6]....
        /*0078*/ 	.word	0x000018f0


	//   ....[7]....
        /*007c*/ 	.word	0x00001910


	//   ....[8]....
        /*0080*/ 	.word	0x00001960


	//   ....[9]....
        /*0084*/ 	.word	0x00001970


	//----- nvinfo : EIATTR_VRC_CTA_INIT_COUNT
	.align		4
.L_1073:
        /*0088*/ 	.byte	0x02, 0x4a
	.zero		1
	.zero		1


	//----- nvinfo : EIATTR_EXIT_INSTR_OFFSETS
	.align		4
        /*008c*/ 	.byte	0x04, 0x1c
        /*008e*/ 	.short	(.L_1075 - .L_1074)


	//   ....[0]....
.L_1074:
        /*0090*/ 	.word	0x00004040


	//   ....[1]....
        /*0094*/ 	.word	0x00004170


	//   ....[2]....
        /*0098*/ 	.word	0x00004780


	//   ....[3]....
        /*009c*/ 	.word	0x00004d80


	//----- nvinfo : EIATTR_MAX_THREADS
	.align		4
.L_1075:
        /*00a0*/ 	.byte	0x04, 0x05
        /*00a2*/ 	.short	(.L_1077 - .L_1076)
.L_1076:
        /*00a4*/ 	.word	0x000001e0
        /*00a8*/ 	.word	0x00000001
        /*00ac*/ 	.word	0x00000001


	//----- nvinfo : EIATTR_CRS_STACK_SIZE
	.align		4
.L_1077:
        /*00b0*/ 	.byte	0x04, 0x1e
        /*00b2*/ 	.short	(.L_1079 - .L_1078)
.L_1078:
        /*00b4*/ 	.word	0x00000000


	//----- nvinfo : EIATTR_CBANK_PARAM_SIZE
	.align		4
.L_1079:
        /*00b8*/ 	.byte	0x03, 0x19
        /*00ba*/ 	.short	0x00b8


	//----- nvinfo : EIATTR_PARAM_CBANK
	.align		4
        /*00bc*/ 	.byte	0x04, 0x0a
        /*00be*/ 	.short	(.L_1081 - .L_1080)
	.align		4
.L_1080:
        /*00c0*/ 	.word	index@(.nv.constant0._Z35group_norm_nhwc_bwd_one_pass_kernelI11Fp32IOBf16WLi128ELi30ELi480EEv26Group_norm_nhwc_bwd_params)
        /*00c4*/ 	.short	0x0380
        /*00c6*/ 	.short	0x00b8


	//----- nvinfo : EIATTR_SW_WAR
	.align		4
.L_1081:
        /*00c8*/ 	.byte	0x04, 0x36
        /*00ca*/ 	.short	(.L_1083 - .L_1082)
.L_1082:
        /*00cc*/ 	.word	0x00000008
.L_1083:


//--------------------- .nv.info._Z35group_norm_nhwc_bwd_one_pass_kernelI11Fp32IOBf16WLi256ELi30ELi480EEv26Group_norm_nhwc_bwd_params --------------------------
	.section	.nv.info._Z35group_norm_nhwc_bwd_one_pass_kernelI11Fp32IOBf16WLi256ELi30ELi480EEv26Group_norm_nhwc_bwd_params,"",@"SHT_CUDA_INFO"
	.sectionflags	@""
	.align	4


	//----- nvinfo : EIATTR_CUDA_API_VERSION
	.align		4
        /*0000*/ 	.byte	0x04, 0x37
        /*0002*/ 	.short	(.L_1085 - .L_1084)
.L_1084:
        /*0004*/ 	.word	0x00000082


	//----- nvinfo : EIATTR_KPARAM_INFO
	.align		4
.L_1085:
        /*0008*/ 	.byte	0x04, 0x17
        /*000a*/ 	.short	(.L_1087 - .L_1086)
.L_1086:
        /*000c*/ 	.word	0x00000000
        /*0010*/ 	.short	0x0000
        /*0012*/ 	.short	0x0000
        /*0014*/ 	.byte	0x00, 0xf0, 0xe1, 0x02


	//----- nvinfo : EIATTR_SPARSE_MMA_MASK
	.align		4
.L_1087:
        /*0018*/ 	.byte	0x03, 0x50
        /*001a*/ 	.short	0x0000


	//----- nvinfo : EIATTR_MAXREG_COUNT
	.align		4
        /*001c*/ 	.byte	0x03, 0x1b
        /*001e*/ 	.short	0x0080


	//----- nvinfo : EIATTR_NUM_BARRIERS
	.align		4
        /*0020*/ 	.byte	0x02, 0x4c
        /*0022*/ 	.byte	0x01
	.zero		1


	//----- nvinfo : EIATTR_MERCURY_ISA_VERSION
	.align		4
        /*0024*/ 	.byte	0x03, 0x5f
        /*0026*/ 	.short	0x0101


	//----- nvinfo : EIATTR_INT_WARP_WIDE_INSTR_OFFSETS
	.align		4
        /*0028*/ 	.byte	0x04, 0x31
        /*002a*/ 	.short	(.L_1089 - .L_1088)


	//   ....[0]....
.L_1088:
        /*002c*/ 	.word	0x00002b40


	//----- nvinfo : EIATTR_COOP_GROUP_MASK_REGIDS
	.align		4
.L_1089:
        /*0030*/ 	.byte	0x04, 0x29
        /*0032*/ 	.short	(.L_1091 - .L_1090)


	//   ....[0]....
.L_1090:
        /*0034*/ 	.word	0xffffffff


	//   ....[1]....
        /*0038*/ 	.word	0xffffffff


	//   ....[2]....
        /*003c*/ 	.word	0xffffffff


	//   ....[3]....
        /*0040*/ 	.word	0xffffffff


	//   ....[4]....
        /*0044*/ 	.word	0xffffffff


	//   ....[5]....
        /*0048*/ 	.word	0xffffffff


	//   ....[6]....
        /*004c*/ 	.word	0xffffffff


	//   ....[7]....
        /*0050*/ 	.word	0xffffffff


	//   ....[8]....
        /*0054*/ 	.word	0xffffffff


	//   ....[9]....
        /*0058*/ 	.word	0xffffffff


	//----- nvinfo : EIATTR_COOP_GROUP_INSTR_OFFSETS
	.align		4
.L_1091:
        /*005c*/ 	.byte	0x04, 0x28
        /*005e*/ 	.short	(.L_1093 - .L_1092)


	//   ....[0]....
.L_1092:
        /*0060*/ 	.word	0x000028c0


	//   ....[1]....
        /*0064*/ 	.word	0x00002900


	//   ....[2]....
        /*0068*/ 	.word	0x000029a0


	//   ....[3]....
        /*006c*/ 	.word	0x000029c0


	//   ....[4]....
        /*0070*/ 	.word	0x00002a20


	//   ....[5]....
        /*0074*/ 	.word	0x00002a40


	//   ....[6]....
        /*0078*/ 	.word	0x00002a70


	//   ....[7]....
        /*007c*/ 	.word	0x00002a90


	//   ....[8]....
        /*0080*/ 	.word	0x00002ae0


	//   ....[9]....
        /*0084*/ 	.word	0x00002af0


	//----- nvinfo : EIATTR_VRC_CTA_INIT_COUNT
	.align		4
.L_1093:
        /*0088*/ 	.byte	0x02, 0x4a
	.zero		1
	.zero		1


	//----- nvinfo : EIATTR_EXIT_INSTR_OFFSETS
	.align		4
        /*008c*/ 	.byte	0x04, 0x1c
        /*008e*/ 	.short	(.L_1095 - .L_1094)


	//   ....[0]....
.L_1094:
        /*0090*/ 	.word	0x00006670


	//   ....[1]....
        /*0094*/ 	.word	0x000067a0


	//   ....[2]....
        /*0098*/ 	.word	0x00006db0


	//   ....[3]....
        /*009c*/ 	.word	0x000073b0


	//----- nvinfo : EIATTR_MAX_THREADS
	.align		4
.L_1095:
        /*00a0*/ 	.byte	0x04, 0x05
        /*00a2*/ 	.short	(.L_1097 - .L_1096)
.L_1096:
        /*00a4*/ 	.word	0x000001e0
        /*00a8*/ 	.word	0x00000001
        /*00ac*/ 	.word	0x00000001


	//----- nvinfo : EIATTR_CRS_STACK_SIZE
	.align		4
.L_1097:
        /*00b0*/ 	.byte	0x04, 0x1e
        /*00b2*/ 	.short	(.L_1099 - .L_1098)
.L_1098:
        /*00b4*/ 	.word	0x00000000


	//----- nvinfo : EIATTR_CBANK_PARAM_SIZE
	.align		4
.L_1099:
        /*00b8*/ 	.byte	0x03, 0x19
        /*00ba*/ 	.short	0x00b8


	//----- nvinfo : EIATTR_PARAM_CBANK
	.align		4
        /*00bc*/ 	.byte	0x04, 0x0a
        /*00be*/ 	.short	(.L_1101 - .L_1100)
	.align		4
.L_1100:
        /*00c0*/ 	.word	index@(.nv.constant0._Z35group_norm_nhwc_bwd_one_pass_kernelI11Fp32IOBf16WLi256ELi30ELi480EEv26Group_norm_nhwc_bwd_params)
        /*00c4*/ 	.short	0x0380
        /*00c6*/ 	.short	0x00b8


	//----- nvinfo : EIATTR_SW_WAR
	.align		4
.L_1101:
        /*00c8*/ 	.byte	0x04, 0x36
        /*00ca*/ 	.short	(.L_1103 - .L_1102)
.L_1102:
        /*00cc*/ 	.word	0x00000008
.L_1103:


//--------------------- .nv.info._Z35group_norm_nhwc_bwd_one_pass_kernelI11Fp32IOBf16WLi512ELi30ELi480EEv26Group_norm_nhwc_bwd_params --------------------------
	.section	.nv.info._Z35group_norm_nhwc_bwd_one_pass_kernelI11Fp32IOBf16WLi512ELi30ELi480EEv26Group_norm_nhwc_bwd_params,"",@"SHT_CUDA_INFO"
	.sectionflags	@""
	.align	4


	//----- nvinfo : EIATTR_CUDA_API_VERSION
	.align		4
        /*0000*/ 	.byte	0x04, 0x37
        /*0002*/ 	.short	(.L_1105 - .L_1104)
.L_1104:
        /*0004*/ 	.word	0x00000082


	//----- nvinfo : EIATTR_KPARAM_INFO
	.align		4
.L_1105:
        /*0008*/ 	.byte	0x04, 0x17
        /*000a*/ 	.short	(.L_1107 - .L_1106)
.L_1106:
        /*000c*/ 	.word	0x00000000
        /*0010*/ 	.short	0x0000
        /*0012*/ 	.short	0x0000
        /*0014*/ 	.byte	0x00, 0xf0, 0xe1, 0x02


	//----- nvinfo : EIATTR_SPARSE_MMA_MASK
	.align		4
.L_1107:
        /*0018*/ 	.byte	0x03, 0x50
        /*001a*/ 	.short	0x0000


	//----- nvinfo : EIATTR_MAXREG_COUNT
	.align		4
        /*001c*/ 	.byte	0x03, 0x1b
        /*001e*/ 	.short	0x0080


	//----- nvinfo : EIATTR_NUM_BARRIERS
	.align		4
        /*0020*/ 	.byte	0x02, 0x4c
        /*0022*/ 	.byte	0x01
	.zero		1


	//----- nvinfo : EIATTR_MERCURY_ISA_VERSION
	.align		4
        /*0024*/ 	.byte	0x03, 0x5f
        /*0026*/ 	.short	0x0101


	//----- nvinfo : EIATTR_INT_WARP_WIDE_INSTR_OFFSETS
	.align		4
        /*0028*/ 	.byte	0x04, 0x31
        /*002a*/ 	.short	(.L_1109 - .L_1108)


	//   ....[0]....
.L_1108:
        /*002c*/ 	.word	0x00004d70


	//----- nvinfo : EIATTR_COOP_GROUP_MASK_REGIDS
	.align		4
.L_1109:
        /*0030*/ 	.byte	0x04, 0x29
        /*0032*/ 	.short	(.L_1111 - .L_1110)


	//   ....[0]....
.L_1110:
        /*0034*/ 	.word	0xffffffff


	//   ....[1]....
        /*0038*/ 	.word	0xffffffff


	//   ....[2]....
        /*003c*/ 	.word	0xffffffff


	//   ....[3]....
        /*0040*/ 	.word	0xffffffff


	//   ....[4]....
        /*0044*/ 	.word	0xffffffff


	//   ....[5]....
        /*0048*/ 	.word	0xffffffff


	//   ....[6]....
        /*004c*/ 	.word	0xffffffff


	//   ....[7]....
        /*0050*/ 	.word	0xffffffff


	//   ....[8]....
        /*0054*/ 	.word	0xffffffff


	//   ....[9]....
        /*0058*/ 	.word	0xffffffff


	//----- nvinfo : EIATTR_COOP_GROUP_INSTR_OFFSETS
	.align		4
.L_1111:
        /*005c*/ 	.byte	0x04, 0x28
        /*005e*/ 	.short	(.L_1113 - .L_1112)


	//   ....[0]....
.L_1112:
        /*0060*/ 	.word	0x00004b10


	//   ....[1]....
        /*0064*/ 	.word	0x00004b50


	//   ....[2]....
        /*0068*/ 	.word	0x00004be0


	//   ....[3]....
        /*006c*/ 	.word	0x00004c10


	//   ....[4]....
        /*0070*/ 	.word	0x00004c50


	//   ....[5]....
        /*0074*/ 	.word	0x00004c70


	//   ....[6]....
        /*0078*/ 	.word	0x00004ca0


	//   ....[7]....
        /*007c*/ 	.word	0x00004cc0


	//   ....[8]....
        /*0080*/ 	.word	0x00004d10


	//   ....[9]....
        /*0084*/ 	.word	0x00004d20


	//----- nvinfo : EIATTR_VRC_CTA_INIT_COUNT
	.align		4
.L_1113:
        /*0088*/ 	.byte	0x02, 0x4a
	.zero		1
	.zero		1


	//----- nvinfo : EIATTR_EXIT_INSTR_OFFSETS
	.align		4
        /*008c*/ 	.byte	0x04, 0x1c
        /*008e*/ 	.short	(.L_1115 - .L_1114)


	//   ....[0]....
.L_1114:
        /*0090*/ 	.word	0x00009630


	//   ....[1]....
        /*0094*/ 	.word	0x00009760


	//   ....[2]....
        /*0098*/ 	.word	0x00009d70


	//   ....[3]....
        /*009c*/ 	.word	0x0000a370


	//----- nvinfo : EIATTR_MAX_THREADS
	.align		4
.L_1115:
        /*00a0*/ 	.byte	0x04, 0x05
        /*00a2*/ 	.short	(.L_1117 - .L_1116)
.L_1116:
        /*00a4*/ 	.word	0x000001e0
        /*00a8*/ 	.word	0x00000001
        /*00ac*/ 	.word	0x00000001


	//----- nvinfo : EIATTR_CRS_STACK_SIZE
	.align		4
.L_1117:
        /*00b0*/ 	.byte	0x04, 0x1e
        /*00b2*/ 	.short	(.L_1119 - .L_1118)
.L_1118:
        /*00b4*/ 	.word	0x00000000


	//----- nvinfo : EIATTR_CBANK_PARAM_SIZE
	.align		4
.L_1119:
        /*00b8*/ 	.byte	0x03, 0x19
        /*00ba*/ 	.short	0x00b8


	//----- nvinfo : EIATTR_PARAM_CBANK
	.align		4
        /*00bc*/ 	.byte	0x04, 0x0a
        /*00be*/ 	.short	(.L_1121 - .L_1120)
	.align		4
.L_1120:
        /*00c0*/ 	.word	index@(.nv.constant0._Z35group_norm_nhwc_bwd_one_pass_kernelI11Fp32IOBf16WLi512ELi30ELi480EEv26Group_norm_nhwc_bwd_params)
        /*00c4*/ 	.short	0x0380
        /*00c6*/ 	.short	0x00b8


	//----- nvinfo : EIATTR_SW_WAR
	.align		4
.L_1121:
        /*00c8*/ 	.byte	0x04, 0x36
        /*00ca*/ 	.short	(.L_1123 - .L_1122)
.L_1122:
        /*00cc*/ 	.word	0x00000008
.L_1123:


//--------------------- .nv.info._Z35group_norm_nhwc_bwd_one_pass_kernelI11Fp32IOFp16WLi64ELi30ELi480EEv26Group_norm_nhwc_bwd_params --------------------------
	.section	.nv.info._Z35group_norm_nhwc_bwd_one_pass_kernelI11Fp32IOFp16WLi64ELi30ELi480EEv26Group_norm_nhwc_bwd_params,"",@"SHT_CUDA_INFO"
	.sectionflags	@""
	.align	4


	//----- nvinfo : EIATTR_CUDA_API_VERSION
	.align		4
        /*0000*/ 	.byte	0x04, 0x37
        /*0002*/ 	.short	(.L_1125 - .L_1124)
.L_1124:
        /*0004*/ 	.word	0x00000082


	//----- nvinfo : EIATTR_KPARAM_INFO
	.align		4
.L_1125:
        /*0008*/ 	.byte	0x04, 0x17
        /*000a*/ 	.short	(.L_1127 - .L_1126)
.L_1126:
        /*000c*/ 	.word	0x00000000
        /*0010*/ 	.short	0x0000
        /*0012*/ 	.short	0x0000
        /*0014*/ 	.byte	0x00, 0xf0, 0xe1, 0x02


	//----- nvinfo : EIATTR_SPARSE_MMA_MASK
	.align		4
.L_1127:
        /*0018*/ 	.byte	0x03, 0x50
        /*001a*/ 	.short	0x0000


	//----- nvinfo : EIATTR_MAXREG_COUNT
	.align		4
        /*001c*/ 	.byte	0x03, 0x1b
        /*001e*/ 	.short	0x0080


	//----- nvinfo : EIATTR_NUM_BARRIERS
	.align		4
        /*0020*/ 	.byte	0x02, 0x4c
        /*0022*/ 	.byte	0x01
	.zero		1


	//----- nvinfo : EIATTR_MERCURY_ISA_VERSION
	.align		4
        /*0024*/ 	.byte	0x03, 0x5f
        /*0026*/ 	.short	0x0101


	//----- nvinfo : EIATTR_INT_WARP_WIDE_INSTR_OFFSETS
	.align		4
        /*0028*/ 	.byte	0x04, 0x31
        /*002a*/ 	.short	(.L_1129 - .L_1128)


	//   ....[0]....
.L_1128:
        /*002c*/ 	.word	0x00002430


	//   ....[1]....
        /*0030*/ 	.word	0x00002450


	//   ....[2]....
        /*0034*/ 	.word	0x00002480


	//   ....[3]....
        /*0038*/ 	.word	0x000024d0


	//   ....[4]....
        /*003c*/ 	.word	0x00002650


	//   ....[5]....
        /*0040*/ 	.word	0x000026a0


	//   ....[6]....
        /*0044*/ 	.word	0x000026b0


	//   ....[7]....
        /*0048*/ 	.word	0x00002700


	//----- nvinfo : EIATTR_COOP_GROUP_MASK_REGIDS
	.align		4
.L_1129:
        /*004c*/ 	.byte	0x04, 0x29
        /*004e*/ 	.short	(.L_1131 - .L_1130)


	//   ....[0]....
.L_1130:
        /*0050*/ 	.word	0xffffffff


	//   ....[1]....
        /*0054*/ 	.word	0xffffffff


	//   ....[2]....
        /*0058*/ 	.word	0xffffffff


	//   ....[3]....
        /*005c*/ 	.word	0xffffffff


	//   ....[4]....
        /*0060*/ 	.word	0xffffffff


	//   ....[5]....
        /*0064*/ 	.word	0xffffffff


	//   ....[6]....
        /*0068*/ 	.word	0xffffffff


	//   ....[7]....
        /*006c*/ 	.word	0xffffffff


	//   ....[8]....
        /*0070*/ 	.word	0xffffffff


	//   ....[9]....
        /*0074*/ 	.word	0xffffffff


	//----- nvinfo : EIATTR_COOP_GROUP_INSTR_OFFSETS
	.align		4
.L_1131:
        /*0078*/ 	.byte	0x04, 0x28
        /*007a*/ 	.short	(.L_1133 - .L_1132)


	//   ....[0]....
.L_1132:
        /*007c*/ 	.word	0x00001020


	//   ....[1]....
        /*0080*/ 	.word	0x00001060


	//   ....[2]....
        /*0084*/ 	.word	0x000010c0


	//   ....[3]....
        /*0088*/ 	.word	0x000010e0


	//   ....[4]....
        /*008c*/ 	.word	0x00001110


	//   ....[5]....
        /*0090*/ 	.word	0x00001130


	//   ....[6]....
        /*0094*/ 	.word	0x00001160


	//   ....[7]....
        /*0098*/ 	.word	0x00001180


	//   ....[8]....
        /*009c*/ 	.word	0x000011d0


	//   ....[9]....
        /*00a0*/ 	.word	0x000011e0


	//----- nvinfo : EIATTR_VRC_CTA_INIT_COUNT
	.align		4
.L_1133:
        /*00a4*/ 	.byte	0x02, 0x4a
	.zero		1
	.zero		1


	//----- nvinfo : EIATTR_EXIT_INSTR_OFFSETS
	.align		4
        /*00a8*/ 	.byte	0x04, 0x1c
        /*00aa*/ 	.short	(.L_1135 - .L_1134)


	//   ....[0]....
.L_1134:
        /*00ac*/ 	.word	0x00003580


	//   ....[1]....
        /*00b0*/ 	.word	0x000036b0


	//   ....[2]....
        /*00b4*/ 	.word	0x00003cc0


	//   ....[3]....
        /*00b8*/ 	.word	0x000042c0


	//----- nvinfo : EIATTR_MAX_THREADS
	.align		4
.L_1135:
        /*00bc*/ 	.byte	0x04, 0x05
        /*00be*/ 	.short	(.L_1137 - .L_1136)
.L_1136:
        /*00c0*/ 	.word	0x000001e0
        /*00c4*/ 	.word	0x00000001
        /*00c8*/ 	.word	0x00000001


	//----- nvinfo : EIATTR_CRS_STACK_SIZE
	.align		4
.L_1137:
        /*00cc*/ 	.byte	0x04, 0x1e
        /*00ce*/ 	.short	(.L_1139 - .L_1138)
.L_1138:
        /*00d0*/ 	.word	0x00000000


	//----- nvinfo : EIATTR_CBANK_PARAM_SIZE
	.align		4
.L_1139:
        /*00d4*/ 	.byte	0x03, 0x19
        /*00d6*/ 	.short	0x00b8


	//----- nvinfo : EIATTR_PARAM_CBANK
	.align		4
        /*00d8*/ 	.byte	0x04, 0x0a
        /*00da*/ 	.short	(.L_1141 - .L_1140)
	.align		4
.L_1140:
        /*00dc*/ 	.word	index@(.nv.constant0._Z35group_norm_nhwc_bwd_one_pass_kernelI11Fp32IOFp16WLi64ELi30ELi480EEv26Group_norm_nhwc_bwd_params)
        /*00e0*/ 	.short	0x0380
        /*00e2*/ 	.short	0x00b8


	//----- nvinfo : EIATTR_SW_WAR
	.align		4
.L_1141:
        /*00e4*/ 	.byte	0x04, 0x36
        /*00e6*/ 	.short	(.L_1143 - .L_1142)
.L_1142:
        /*00e8*/ 	.word	0x00000008
.L_1143:


//--------------------- .nv.info._Z35group_norm_nhwc_bwd_one_pass_kernelI11Fp32IOFp16WLi128ELi30ELi480EEv26Group_norm_nhwc_bwd_params --------------------------
	.section	.nv.info._Z35group_norm_nhwc_bwd_one_pass_kernelI11Fp32IOFp16WLi128ELi30ELi480EEv26Group_norm_nhwc_bwd_params,"",@"SHT_CUDA_INFO"
	.sectionflags	@""
	.align	4


	//----- nvinfo : EIATTR_CUDA_API_VERSION
	.align		4
        /*0000*/ 	.byte	0x04, 0x37
        /*0002*/ 	.short	(.L_1145 - .L_1144)
.L_1144:
        /*0004*/ 	.word	0x00000082


	//----- nvinfo : EIATTR_KPARAM_INFO
	.align		4
.L_1145:
        /*0008*/ 	.byte	0x04, 0x17
        /*000a*/ 	.short	(.L_1147 - .L_1146)
.L_1146:
        /*000c*/ 	.word	0x00000000
        /*0010*/ 	.short	0x0000
        /*0012*/ 	.short	0x0000
        /*0014*/ 	.byte	0x00, 0xf0, 0xe1, 0x02


	//----- nvinfo : EIATTR_SPARSE_MMA_MASK
	.align		4
.L_1147:
        /*0018*/ 	.byte	0x03, 0x50
        /*001a*/ 	.short	0x0000


	//----- nvinfo : EIATTR_MAXREG_COUNT
	.align		4
        /*001c*/ 	.byte	0x03, 0x1b
        /*001e*/ 	.short	0x0080


	//----- nvinfo : EIATTR_NUM_BARRIERS
	.align		4
        /*0020*/ 	.byte	0x02, 0x4c
        /*0022*/ 	.byte	0x01
	.zero		1


	//----- nvinfo : EIATTR_MERCURY_ISA_VERSION
	.align		4
        /*0024*/ 	.byte	0x03, 0x5f
        /*0026*/ 	.short	0x0101


	//----- nvinfo : EIATTR_INT_WARP_WIDE_INSTR_OFFSETS
	.align		4
        /*0028*/ 	.byte	0x04, 0x31
        /*002a*/ 	.short	(.L_1149 - .L_1148)


	//   ....[0]....
.L_1148:
        /*002c*/ 	.word	0x000019c0


	//----- nvinfo : EIATTR_COOP_GROUP_MASK_REGIDS
	.align		4
.L_1149:
        /*0030*/ 	.byte	0x04, 0x29
        /*0032*/ 	.short	(.L_1151 - .L_1150)


	//   ....[0]....
.L_1150:
        /*0034*/ 	.word	0xffffffff


	//   ....[1]....
        /*0038*/ 	.word	0xffffffff


	//   ....[2]....
        /*003c*/ 	.word	0xffffffff


	//   ....[3]....
        /*0040*/ 	.word	0xffffffff


	//   ....[4]....
        /*0044*/ 	.word	0xffffffff


	//   ....[5]....
        /*0048*/ 	.word	0xffffffff


	//   ....[6]....
        /*004c*/ 	.word	0xffffffff


	//   ....[7]....
        /*0050*/ 	.word	0xffffffff


	//   ....[8]....
        /*0054*/ 	.word	0xffffffff


	//   ....[9]....
        /*0058*/ 	.word	0xffffffff


	//----- nvinfo : EIATTR_COOP_GROUP_INSTR_OFFSETS
	.align		4
.L_1151:
        /*005c*/ 	.byte	0x04, 0x28
        /*005e*/ 	.short	(.L_1153 - .L_1152)


	//   ....[0]....
.L_1152:
        /*0060*/ 	.word	0x00001770


	//   ....[1]....
        /*0064*/ 	.word	0x000017b0


	//   ....[2]....
        /*0068*/ 	.word	0x00001840


	//   ....[3]....
        /*006c*/ 	.word	0x00001860


	//   ....[4]....
        /*0070*/ 	.word	0x000018a0


	//   ....[5]....
        /*0074*/ 	.word	0x000018c0


	//   ....[6]....
        /*0078*/ 	.word	0x000018f0


	//   ....[7]....
        /*007c*/ 	.word	0x00001910


	//   ....[8]....
        /*0080*/ 	.word	0x00001960


	//   ....[9]....
        /*0084*/ 	.word	0x00001970


	//----- nvinfo : EIATTR_VRC_CTA_INIT_COUNT
	.align		4
.L_1153:
        /*0088*/ 	.byte	0x02, 0x4a
	.zero		1
	.zero		1


	//----- nvinfo : EIATTR_EXIT_INSTR_OFFSETS
	.align		4
        /*008c*/ 	.byte	0x04, 0x1c
        /*008e*/ 	.short	(.L_1155 - .L_1154)


	//   ....[0]....
.L_1154:
        /*0090*/ 	.word	0x00004040


	//   ....[1]....
        /*0094*/ 	.word	0x00004170


	//   ....[2]....
        /*0098*/ 	.word	0x00004780


	//   ....[3]....
        /*009c*/ 	.word	0x00004d80


	//----- nvinfo : EIATTR_MAX_THREADS
	.align		4
.L_1155:
        /*00a0*/ 	.byte	0x04, 0x05
        /*00a2*/ 	.short	(.L_1157 - .L_1156)
.L_1156:
        /*00a4*/ 	.word	0x000001e0
        /*00a8*/ 	.word	0x00000001
        /*00ac*/ 	.word	0x00000001


	//----- nvinfo : EIATTR_CRS_STACK_SIZE
	.align		4
.L_1157:
        /*00b0*/ 	.byte	0x04, 0x1e
        /*00b2*/ 	.short	(.L_1159 - .L_1158)
.L_1158:
        /*00b4*/ 	.word	0x00000000


	//----- nvinfo : EIATTR_CBANK_PARAM_SIZE
	.align		4
.L_1159:
        /*00b8*/ 	.byte	0x03, 0x19
        /*00ba*/ 	.short	0x00b8


	//----- nvinfo : EIATTR_PARAM_CBANK
	.align		4
        /*00bc*/ 	.byte	0x04, 0x0a
        /*00be*/ 	.short	(.L_1161 - .L_1160)
	.align		4
.L_1160:
        /*00c0*/ 	.word	index@(.nv.constant0._Z35group_norm_nhwc_bwd_one_pass_kernelI11Fp32IOFp16WLi128ELi30ELi480EEv26Group_norm_nhwc_bwd_params)
        /*00c4*/ 	.short	0x0380
        /*00c6*/ 	.short	0x00b8


	//----- nvinfo : EIATTR_SW_WAR
	.align		4
.L_1161:
        /*00c8*/ 	.byte	0x04, 0x36
        /*00ca*/ 	.short	(.L_1163 - .L_1162)
.L_1162:
        /*00cc*/ 	.word	0x00000008
.L_1163:


//--------------------- .nv.info._Z35group_norm_nhwc_bwd_one_pass_kernelI11Fp32IOFp16WLi256ELi30ELi480EEv26Group_norm_nhwc_bwd_params --------------------------
	.section	.nv.info._Z35group_norm_nhwc_bwd_one_pass_kernelI11Fp32IOFp16WLi256ELi30ELi480EEv26Group_norm_nhwc_bwd_params,"",@"SHT_CUDA_INFO"
	.sectionflags	@""
	.align	4


	//----- nvinfo : EIATTR_CUDA_API_VERSION
	.align		4
        /*0000*/ 	.byte	0x04, 0x37
        /*0002*/ 	.short	(.L_1165 - .L_1164)
.L_1164:
        /*0004*/ 	.word	0x00000082


	//----- nvinfo : EIATTR_KPARAM_INFO
	.align		4
.L_1165:
        /*0008*/ 	.byte	0x04, 0x17
        /*000a*/ 	.short	(.L_1167 - .L_1166)
.L_1166:
        /*000c*/ 	.word	0x00000000
        /*0010*/ 	.short	0x0000
        /*0012*/ 	.short	0x0000
        /*0014*/ 	.byte	0x00, 0xf0, 0xe1, 0x02


	//----- nvinfo : EIATTR_SPARSE_MMA_MASK
	.align		4
.L_1167:
        /*0018*/ 	.byte	0x03, 0x50
        /*001a*/ 	.short	0x0000


	//----- nvinfo : EIATTR_MAXREG_COUNT
	.align		4
        /*001c*/ 	.byte	0x03, 0x1b
        /*001e*/ 	.short	0x0080


	//----- nvinfo : EIATTR_NUM_BARRIERS
	.align		4
        /*0020*/ 	.byte	0x02, 0x4c
        /*0022*/ 	.byte	0x01
	.zero		1


	//----- nvinfo : EIATTR_MERCURY_ISA_VERSION
	.align		4
        /*0024*/ 	.byte	0x03, 0x5f
        /*0026*/ 	.short	0x0101


	//----- nvinfo : EIATTR_INT_WARP_WIDE_INSTR_OFFSETS
	.align		4
        /*0028*/ 	.byte	0x04, 0x31
        /*002a*/ 	.short	(.L_1169 - .L_1168)


	//   ....[0]....
.L_1168:
        /*002c*/ 	.word	0x00002b40


	//----- nvinfo : EIATTR_COOP_GROUP_MASK_REGIDS
	.align		4
.L_1169:
        /*0030*/ 	.byte	0x04, 0x29
        /*0032*/ 	.short	(.L_1171 - .L_1170)


	//   ....[0]....
.L_1170:
        /*0034*/ 	.word	0xffffffff


	//   ....[1]....
        /*0038*/ 	.word	0xffffffff


	//   ....[2]....
        /*003c*/ 	.word	0xffffffff


	//   ....[3]....
        /*0040*/ 	.word	0xffffffff


	//   ....[4]....
        /*0044*/ 	.word	0xffffffff


	//   ....[5]....
        /*0048*/ 	.word	0xffffffff


	//   ....[6]....
        /*004c*/ 	.word	0xffffffff


	//   ....[7]....
        /*0050*/ 	.word	0xffffffff


	//   ....[8]....
        /*0054*/ 	.word	0xffffffff


	//   ....[9]....
        /*0058*/ 	.word	0xffffffff


	//----- nvinfo : EIATTR_COOP_GROUP_INSTR_OFFSETS
	.align		4
.L_1171:
        /*005c*/ 	.byte	0x04, 0x28
        /*005e*/ 	.short	(.L_1173 - .L_1172)


	//   ....[0]....
.L_1172:
        /*0060*/ 	.word	0x000028c0


	//   ....[1]....
        /*0064*/ 	.word	0x00002900


	//   ....[2]....
        /*0068*/ 	.word	0x000029a0


	//   ....[3]....
        /*006c*/ 	.word	0x000029c0


	//   ....[4]....
        /*0070*/ 	.word	0x00002a20


	//   ....[5]....
        /*0074*/ 	.word	0x00002a40


	//   ....[6]....
        /*0078*/ 	.word	0x00002a70


	//   ....[7]....
        /*007c*/ 	.word	0x00002a90


	//   ....[8]....
        /*0080*/ 	.word	0x00002ae0


	//   ....[9]....
        /*0084*/ 	.word	0x00002af0


	//----- nvinfo : EIATTR_VRC_CTA_INIT_COUNT
	.align		4
.L_1173:
        /*0088*/ 	.byte	0x02, 0x4a
	.zero		1
	.zero		1


	//----- nvinfo : EIATTR_EXIT_INSTR_OFFSETS
	.align		4
        /*008c*/ 	.byte	0x04, 0x1c
        /*008e*/ 	.short	(.L_1175 - .L_1174)


	//   ....[0]....
.L_1174:
        /*0090*/ 	.word	0x00006670


	//   ....[1]....
        /*0094*/ 	.word	0x000067a0


	//   ....[2]....
        /*0098*/ 	.word	0x00006db0


	//   ....[3]....
        /*009c*/ 	.word	0x000073b0


	//----- nvinfo : EIATTR_MAX_THREADS
	.align		4
.L_1175:
        /*00a0*/ 	.byte	0x04, 0x05
        /*00a2*/ 	.short	(.L_1177 - .L_1176)
.L_1176:
        /*00a4*/ 	.word	0x000001e0
        /*00a8*/ 	.word	0x00000001
        /*00ac*/ 	.word	0x00000001


	//----- nvinfo : EIATTR_CRS_STACK_SIZE
	.align		4
.L_1177:
        /*00b0*/ 	.byte	0x04, 0x1e
        /*00b2*/ 	.short	(.L_1179 - .L_1178)
.L_1178:
        /*00b4*/ 	.word	0x00000000


	//----- nvinfo : EIATTR_CBANK_PARAM_SIZE
	.align		4
.L_1179:
        /*00b8*/ 	.byte	0x03, 0x19
        /*00ba*/ 	.short	0x00b8


	//----- nvinfo : EIATTR_PARAM_CBANK
	.align		4
        /*00bc*/ 	.byte	0x04, 0x0a
        /*00be*/ 	.short	(.L_1181 - .L_1180)
	.align		4
.L_1180:
        /*00c0*/ 	.word	index@(.nv.constant0._Z35group_norm_nhwc_bwd_one_pass_kernelI11Fp32IOFp16WLi256ELi30ELi480EEv26Group_norm_nhwc_bwd_params)
        /*00c4*/ 	.short	0x0380
        /*00c6*/ 	.short	0x00b8


	//----- nvinfo : EIATTR_SW_WAR
	.align		4
.L_1181:
        /*00c8*/ 	.byte	0x04, 0x36
        /*00ca*/ 	.short	(.L_1183 - .L_1182)
.L_1182:
        /*00cc*/ 	.word	0x00000008
.L_1183:


//--------------------- .nv.info._Z35group_norm_nhwc_bwd_one_pass_kernelI11Fp32IOFp16WLi512ELi30ELi480EEv26Group_norm_nhwc_bwd_params --------------------------
	.section	.nv.info._Z35group_norm_nhwc_bwd_one_pass_kernelI11Fp32IOFp16WLi512ELi30ELi480EEv26Group_norm_nhwc_bwd_params,"",@"SHT_CUDA_INFO"
	.sectionflags	@""
	.align	4


	//----- nvinfo : EIATTR_CUDA_API_VERSION
	.align		4
        /*0000*/ 	.byte	0x04, 0x37
        /*0002*/ 	.short	(.L_1185 - .L_1184)
.L_1184:
        /*0004*/ 	.word	0x00000082


	//----- nvinfo : EIATTR_KPARAM_INFO
	.align		4
.L_1185:
        /*0008*/ 	.byte	0x04, 0x17
        /*000a*/ 	.short	(.L_1187 - .L_1186)
.L_1186:
        /*000c*/ 	.word	0x00000000
        /*0010*/ 	.short	0x0000
        /*0012*/ 	.short	0x0000
        /*0014*/ 	.byte	0x00, 0xf0, 0xe1, 0x02


	//----- nvinfo : EIATTR_SPARSE_MMA_MASK
	.align		4
.L_1187:
        /*0018*/ 	.byte	0x03, 0x50
        /*001a*/ 	.short	0x0000


	//----- nvinfo : EIATTR_MAXREG_COUNT
	.align		4
        /*001c*/ 	.byte	0x03, 0x1b
        /*001e*/ 	.short	0x0080


	//----- nvinfo : EIATTR_NUM_BARRIERS
	.align		4
        /*0020*/ 	.byte	0x02, 0x4c
        /*0022*/ 	.byte	0x01
	.zero		1


	//----- nvinfo : EIATTR_MERCURY_ISA_VERSION
	.align		4
        /*0024*/ 	.byte	0x03, 0x5f
        /*0026*/ 	.short	0x0101


	//----- nvinfo : EIATTR_INT_WARP_WIDE_INSTR_OFFSETS
	.align		4
        /*0028*/ 	.byte	0x04, 0x31
        /*002a*/ 	.short	(.L_1189 - .L_1188)


	//   ....[0]....
.L_1188:
        /*002c*/ 	.word	0x00004d70


	//----- nvinfo : EIATTR_COOP_GROUP_MASK_REGIDS
	.align		4
.L_1189:
        /*0030*/ 	.byte	0x04, 0x29
        /*0032*/ 	.short	(.L_1191 - .L_1190)


	//   ....[0]....
.L_1190:
        /*0034*/ 	.word	0xffffffff


	//   ....[1]....
        /*0038*/ 	.word	0xffffffff


	//   ....[2]....
        /*003c*/ 	.word	0xffffffff


	//   ....[3]....
        /*0040*/ 	.word	0xffffffff


	//   ....[4]....
        /*0044*/ 	.word	0xffffffff


	//   ....[5]....
        /*0048*/ 	.word	0xffffffff


	//   ....[6]....
        /*004c*/ 	.word	0xffffffff


	//   ....[7]....
        /*0050*/ 	.word	0xffffffff


	//   ....[8]....
        /*0054*/ 	.word	0xffffffff


	//   ....[9]....
        /*0058*/ 	.word	0xffffffff


	//----- nvinfo : EIATTR_COOP_GROUP_INSTR_OFFSETS
	.align		4
.L_1191:
        /*005c*/ 	.byte	0x04, 0x28
        /*005e*/ 	.short	(.L_1193 - .L_1192)


	//   ....[0]....
.L_1192:
        /*0060*/ 	.word	0x00004b10


	//   ....[1]....
        /*0064*/ 	.word	0x00004b50


	//   ....[2]....
        /*0068*/ 	.word	0x00004be0


	//   ....[3]....
        /*006c*/ 	.word	0x00004c10


	//   ....[4]....
        /*0070*/ 	.word	0x00004c50


	//   ....[5]....
        /*0074*/ 	.word	0x00004c70


	//   ....[6]....
        /*0078*/ 	.word	0x00004ca0


	//   ....[7]....
        /*007c*/ 	.word	0x00004cc0


	//   ....[8]....
        /*0080*/ 	.word	0x00004d10


	//   ....[9]....
        /*0084*/ 	.word	0x00004d20


	//----- nvinfo : EIATTR_VRC_CTA_INIT_COUNT
	.align		4
.L_1193:
        /*0088*/ 	.byte	0x02, 0x4a
	.zero		1
	.zero		1


	//----- nvinfo : EIATTR_EXIT_INSTR_OFFSETS
	.align		4
        /*008c*/ 	.byte	0x04, 0x1c
        /*008e*/ 	.short	(.L_1195 - .L_1194)


	//   ....[0]....
.L_1194:
        /*0090*/ 	.word	0x00009630


	//   ....[1]....
        /*0094*/ 	.word	0x00009760


	//   ....[2]....
        /*0098*/ 	.word	0x00009d70


	//   ....[3]....
        /*009c*/ 	.word	0x0000a370


	//----- nvinfo : EIATTR_MAX_THREADS
	.align		4
.L_1195:
        /*00a0*/ 	.byte	0x04, 0x05
        /*00a2*/ 	.short	(.L_1197 - .L_1196)
.L_1196:
        /*00a4*/ 	.word	0x000001e0
        /*00a8*/ 	.word	0x00000001
        /*00ac*/ 	.word	0x00000001


	//----- nvinfo : EIATTR_CRS_STACK_SIZE
	.align		4
.L_1197:
        /*00b0*/ 	.byte	0x04, 0x1e
        /*00b2*/ 	.short	(.L_1199 - .L_1198)
.L_1198:
        /*00b4*/ 	.word	0x00000000


	//----- nvinfo : EIATTR_CBANK_PARAM_SIZE
	.align		4
.L_1199:
        /*00b8*/ 	.byte	0x03, 0x19
        /*00ba*/ 	.short	0x00b8


	//----- nvinfo : EIATTR_PARAM_CBANK
	.align		4
        /*00bc*/ 	.byte	0x04, 0x0a
        /*00be*/ 	.short	(.L_1201 - .L_1200)
	.align		4
.L_1200:
        /*00c0*/ 	.word	index@(.nv.constant0._Z35group_norm_nhwc_bwd_one_pass_kernelI11Fp32IOFp16WLi512ELi30ELi480EEv26Group_norm_nhwc_bwd_params)
        /*00c4*/ 	.short	0x0380
        /*00c6*/ 	.short	0x00b8


	//----- nvinfo : EIATTR_SW_WAR
	.align		4
.L_1201:
        /*00c8*/ 	.byte	0x04, 0x36
        /*00ca*/ 	.short	(.L_1203 - .L_1202)
.L_1202:
        /*00cc*/ 	.word	0x00000008
.L_1203:


//--------------------- .nv.info._Z35group_norm_nhwc_fwd_one_pass_kernelI11Bf16IOFp32WLi64ELi30ELi480EEv26Group_norm_nhwc_fwd_params --------------------------
	.section	.nv.info._Z35group_norm_nhwc_fwd_one_pass_kernelI11Bf16IOFp32WLi64ELi30ELi480EEv26Group_norm_nhwc_fwd_params,"",@"SHT_CUDA_INFO"
	.sectionflags	@""
	.align	4


	//----- nvinfo : EIATTR_CUDA_API_VERSION
	.align		4
        /*0000*/ 	.byte	0x04, 0x37
        /*0002*/ 	.short	(.L_1205 - .L_1204)
.L_1204:
        /*0004*/ 	.word	0x00000082


	//----- nvinfo : EIATTR_KPARAM_INFO
	.align		4
.L_1205:
        /*0008*/ 	.byte	0x04, 0x17
        /*000a*/ 	.short	(.L_1207 - .L_1206)
.L_1206:
        /*000c*/ 	.word	0x00000000
        /*0010*/ 	.short	0x0000
        /*0012*/ 	.short	0x0000
        /*0014*/ 	.byte	0x00, 0xf0, 0x81, 0x02


	//----- nvinfo : EIATTR_SPARSE_MMA_MASK
	.align		4
.L_1207:
        /*0018*/ 	.byte	0x03, 0x50
        /*001a*/ 	.short	0x0000


	//----- nvinfo : EIATTR_MAXREG_COUNT
	.align		4
        /*001c*/ 	.byte	0x03, 0x1b
        /*001e*/ 	.short	0x0080


	//----- nvinfo : EIATTR_NUM_BARRIERS
	.align		4
        /*0020*/ 	.byte	0x02, 0x4c
        /*0022*/ 	.byte	0x01
	.zero		1


	//----- nvinfo : EIATTR_MERCURY_ISA_VERSION
	.align		4
        /*0024*/ 	.byte	0x03, 0x5f
        /*0026*/ 	.short	0x0101


	//----- nvinfo : EIATTR_INT_WARP_WIDE_INSTR_OFFSETS
	.align		4
        /*0028*/ 	.byte	0x04, 0x31
        /*002a*/ 	.short	(.L_1209 - .L_1208)


	//   ....[0]....
.L_1208:
        /*002c*/ 	.word	0x00001060


	//   ....[1]....
        /*0030*/ 	.word	0x00001090


	//   ....[2]....
        /*0034*/ 	.word	0x000010a0


	//   ....[3]....
        /*0038*/ 	.word	0x000010f0


	//   ....[4]....
        /*003c*/ 	.word	0x000012b0


	//   ....[5]....
        /*0040*/ 	.word	0x00001310


	//   ....[6]....
        /*0044*/ 	.word	0x00001350


	//   ....[7]....
        /*0048*/ 	.word	0x00001360


	//   ....[8]....
        /*004c*/ 	.word	0x00001600


	//   ....[9]....
        /*0050*/ 	.word	0x000016e0


	//   ....[10]....
        /*0054*/ 	.word	0x000016f0


	//   ....[11]....
        /*0058*/ 	.word	0x000017d0


	//   ....[12]....
        /*005c*/ 	.word	0x00001930


	//   ....[13]....
        /*0060*/ 	.word	0x00001950


	//----- nvinfo : EIATTR_COOP_GROUP_MASK_REGIDS
	.align		4
.L_1209:
        /*0064*/ 	.byte	0x04, 0x29
        /*0066*/ 	.short	(.L_1211 - .L_1210)


	//   ....[0]....
.L_1210:
        /*0068*/ 	.word	0xffffffff


	//   ....[1]....
        /*006c*/ 	.word	0xffffffff


	//   ....[2]....
        /*0070*/ 	.word	0xffffffff


	//   ....[3]....
        /*0074*/ 	.word	0xffffffff


	//   ....[4]....
        /*0078*/ 	.word	0xffffffff


	//   ....[5]....
        /*007c*/ 	.word	0xffffffff


	//   ....[6]....
        /*0080*/ 	.word	0xffffffff


	//   ....[7]....
        /*0084*/ 	.word	0xffffffff


	//   ....[8]....
        /*0088*/ 	.word	0xffffffff


	//   ....[9]....
        /*008c*/ 	.word	0xffffffff


	//----- nvinfo : EIATTR_COOP_GROUP_INSTR_OFFSETS
	.align		4
.L_1211:
        /*0090*/ 	.byte	0x04, 0x28
        /*0092*/ 	.short	(.L_1213 - .L_1212)


	//   ....[0]....
.L_1212:
        /*0094*/ 	.word	0x000007a0


	//   ....[1]....
        /*0098*/ 	.word	0x000007b0


	//   ....[2]....
        /*009c*/ 	.word	0x000007e0


	//   ....[3]....
        /*00a0*/ 	.word	0x00000800


	//   ....[4]....
        /*00a4*/ 	.word	0x00000830


	//   ....[5]....
        /*00a8*/ 	.word	0x00000850


	//   ....[6]....
        /*00ac*/ 	.word	0x00000880


	//   ....[7]....
        /*00b0*/ 	.word	0x000008a0


	//   ....[8]....
        /*00b4*/ 	.word	0x000008f0


	//   ....[9]....
        /*00b8*/ 	.word	0x00000900


	//----- nvinfo : EIATTR_VRC_CTA_INIT_COUNT
	.align		4
.L_1213:
        /*00bc*/ 	.byte	0x02, 0x4a
	.zero		1
	.zero		1


	//----- nvinfo : EIATTR_EXIT_INSTR_OFFSETS
	.align		4
        /*00c0*/ 	.byte	0x04, 0x1c
        /*00c2*/ 	.short	(.L_1215 - .L_1214)


	//   ....[0]....
.L_1214:
        /*00c4*/ 	.word	0x00000070


	//   ....[1]....
        /*00c8*/ 	.word	0x00002540


	//----- nvinfo : EIATTR_MAX_THREADS
	.align		4
.L_1215:
        /*00cc*/ 	.byte	0x04, 0x05
        /*00ce*/ 	.short	(.L_1217 - .L_1216)
.L_1216:
        /*00d0*/ 	.word	0x000001e0
        /*00d4*/ 	.word	0x00000001
        /*00d8*/ 	.word	0x00000001


	//----- nvinfo : EIATTR_CRS_STACK_SIZE
	.align		4
.L_1217:
        /*00dc*/ 	.byte	0x04, 0x1e
        /*00de*/ 	.short	(.L_1219 - .L_1218)
.L_1218:
        /*00e0*/ 	.word	0x00000000


	//----- nvinfo : EIATTR_CBANK_PARAM_SIZE
	.align		4
.L_1219:
        /*00e4*/ 	.byte	0x03, 0x19
        /*00e6*/ 	.short	0x00a0


	//----- nvinfo : EIATTR_PARAM_CBANK
	.align		4
        /*00e8*/ 	.byte	0x04, 0x0a
        /*00ea*/ 	.short	(.L_1221 - .L_1220)
	.align		4
.L_1220:
        /*00ec*/ 	.word	index@(.nv.constant0._Z35group_norm_nhwc_fwd_one_pass_kernelI11Bf16IOFp32WLi64ELi30ELi480EEv26Group_norm_nhwc_fwd_params)
        /*00f0*/ 	.short	0x0380
        /*00f2*/ 	.short	0x00a0


	//----- nvinfo : EIATTR_SW_WAR
	.align		4
.L_1221:
        /*00f4*/ 	.byte	0x04, 0x36
        /*00f6*/ 	.short	(.L_1223 - .L_1222)
.L_1222:
        /*00f8*/ 	.word	0x00000008
.L_1223:


//--------------------- .nv.info._Z35group_norm_nhwc_fwd_one_pass_kernelI11Bf16IOFp32WLi128ELi30ELi480EEv26Group_norm_nhwc_fwd_params --------------------------
	.section	.nv.info._Z35group_norm_nhwc_fwd_one_pass_kernelI11Bf16IOFp32WLi128ELi30ELi480EEv26Group_norm_nhwc_fwd_params,"",@"SHT_CUDA_INFO"
	.sectionflags	@""
	.align	4


	//----- nvinfo : EIATTR_CUDA_API_VERSION
	.align		4
        /*0000*/ 	.byte	0x04, 0x37
        /*0002*/ 	.short	(.L_1225 - .L_1224)
.L_1224:
        /*0004*/ 	.word	0x00000082


	//----- nvinfo : EIATTR_KPARAM_INFO
	.align		4
.L_1225:
        /*0008*/ 	.byte	0x04, 0x17
        /*000a*/ 	.short	(.L_1227 - .L_1226)
.L_1226:
        /*000c*/ 	.word	0x00000000
        /*0010*/ 	.short	0x0000
        /*0012*/ 	.short	0x0000
        /*0014*/ 	.byte	0x00, 0xf0, 0x81, 0x02


	//----- nvinfo : EIATTR_SPARSE_MMA_MASK
	.align		4
.L_1227:
        /*0018*/ 	.byte	0x03, 0x50
        /*001a*/ 	.short	0x0000


	//----- nvinfo : EIATTR_MAXREG_COUNT
	.align		4
        /*001c*/ 	.byte	0x03, 0x1b
        /*001e*/ 	.short	0x0080


	//----- nvinfo : EIATTR_NUM_BARRIERS
	.align		4
        /*0020*/ 	.byte	0x02, 0x4c
        /*0022*/ 	.byte	0x01
	.zero		1


	//----- nvinfo : EIATTR_MERCURY_ISA_VERSION
	.align		4
        /*0024*/ 	.byte	0x03, 0x5f
        /*0026*/ 	.short	0x0101


	//----- nvinfo : EIATTR_INT_WARP_WIDE_INSTR_OFFSETS
	.align		4
        /*0028*/ 	.byte	0x04, 0x31
        /*002a*/ 	.short	(.L_1229 - .L_1228)


	//   ....[0]....
.L_1228:
        /*002c*/ 	.word	0x00001340


	//   ....[1]....
        /*0030*/ 	.word	0x000013b0


	//   ....[2]....
        /*0034*/ 	.word	0x000013c0


	//   ....[3]....
        /*0038*/ 	.word	0x000013f0


	//   ....[4]....
        /*003c*/ 	.word	0x000015b0


	//   ....[5]....
        /*0040*/ 	.word	0x00001610


	//   ....[6]....
        /*0044*/ 	.word	0x00001630


	//   ....[7]....
        /*0048*/ 	.word	0x00001660


	//   ....[8]....
        /*004c*/ 	.word	0x00001990


	//   ....[9]....
        /*0050*/ 	.word	0x000019b0


	//   ....[10]....
        /*0054*/ 	.word	0x000019d0


	//   ....[11]....
        /*0058*/ 	.word	0x000019f0


	//   ....[12]....
        /*005c*/ 	.word	0x00001c50


	//   ....[13]....
        /*0060*/ 	.word	0x00001c70


	//----- nvinfo : EIATTR_COOP_GROUP_MASK_REGIDS
	.align		4
.L_1229:
        /*0064*/ 	.byte	0x04, 0x29
        /*0066*/ 	.short	(.L_1231 - .L_1230)


	//   ....[0]....
.L_1230:
        /*0068*/ 	.word	0xffffffff


	//   ....[1]....
        /*006c*/ 	.word	0xffffffff


	//   ....[2]....
        /*0070*/ 	.word	0xffffffff


	//   ....[3]....
        /*0074*/ 	.word	0xffffffff


	//   ....[4]....
        /*0078*/ 	.word	0xffffffff


	//   ....[5]....
        /*007c*/ 	.word	0xffffffff


	//   ....[6]....
        /*0080*/ 	.word	0xffffffff


	//   ....[7]....
        /*0084*/ 	.word	0xffffffff


	//   ....[8]....
        /*0088*/ 	.word	0xffffffff


	//   ....[9]....
        /*008c*/ 	.word	0xffffffff


	//----- nvinfo : EIATTR_COOP_GROUP_INSTR_OFFSETS
	.align		4
.L_1231:
        /*0090*/ 	.byte	0x04, 0x28
        /*0092*/ 	.short	(.L_1233 - .L_1232)


	//   ....[0]....
.L_1232:
        /*0094*/ 	.word	0x00000aa0


	//   ....[1]....
        /*0098*/ 	.word	0x00000ab0


	//   ....[2]....
        /*009c*/ 	.word	0x00000ae0


	//   ....[3]....
        /*00a0*/ 	.word	0x00000af0


	//   ....[4]....
        /*00a4*/ 	.word	0x00000b30


	//   ....[5]....
        /*00a8*/ 	.word	0x00000b40


	//   ....[6]....
        /*00ac*/ 	.word	0x00000b80


	//   ....[7]....
        /*00b0*/ 	.word	0x00000b90


	//   ....[8]....
        /*00b4*/ 	.word	0x00000bf0


	//   ....[9]....
        /*00b8*/ 	.word	0x00000c00


	//----- nvinfo : EIATTR_VRC_CTA_INIT_COUNT
	.align		4
.L_1233:
        /*00bc*/ 	.byte	0x02, 0x4a
	.zero		1
	.zero		1


	//----- nvinfo : EIATTR_EXIT_INSTR_OFFSETS
	.align		4
        /*00c0*/ 	.byte	0x04, 0x1c
        /*00c2*/ 	.short	(.L_1235 - .L_1234)


	//   ....[0]....
.L_1234:
        /*00c4*/ 	.word	0x00000070


	//   ....[1]....
        /*00c8*/ 	.word	0x00003020


	//----- nvinfo : EIATTR_MAX_THREADS
	.align		4
.L_1235:
        /*00cc*/ 	.byte	0x04, 0x05
        /*00ce*/ 	.short	(.L_1237 - .L_1236)
.L_1236:
        /*00d0*/ 	.word	0x000001e0
        /*00d4*/ 	.word	0x00000001
        /*00d8*/ 	.word	0x00000001


	//----- nvinfo : EIATTR_CRS_STACK_SIZE
	.align		4
.L_1237:
        /*00dc*/ 	.byte	0x04, 0x1e
        /*00de*/ 	.short	(.L_1239 - .L_1238)
.L_1238:
        /*00e0*/ 	.word	0x00000000


	//----- nvinfo : EIATTR_CBANK_PARAM_SIZE
	.align		4
.L_1239:
        /*00e4*/ 	.byte	0x03, 0x19
        /*00e6*/ 	.short	0x00a0


	//----- nvinfo : EIATTR_PARAM_CBANK
	.align		4
        /*00e8*/ 	.byte	0x04, 0x0a
        /*00ea*/ 	.short	(.L_1241 - .L_1240)
	.align		4
.L_1240:
        /*00ec*/ 	.word	index@(.nv.constant0._Z35group_norm_nhwc_fwd_one_pass_kernelI11Bf16IOFp32WLi128ELi30ELi480EEv26Group_norm_nhwc_fwd_params)
        /*00f0*/ 	.short	0x0380
        /*00f2*/ 	.short	0x00a0


	//----- nvinfo : EIATTR_SW_WAR
	.align		4
.L_1241:
        /*00f4*/ 	.byte	0x04, 0x36
        /*00f6*/ 	.short	(.L_1243 - .L_1242)
.L_1242:
        /*00f8*/ 	.word	0x00000008
.L_1243:


//--------------------- .nv.info._Z35group_norm_nhwc_fwd_one_pass_kernelI11Bf16IOFp32WLi256ELi30ELi480EEv26Group_norm_nhwc_fwd_params --------------------------
	.section	.nv.info._Z35group_norm_nhwc_fwd_one_pass_kernelI11Bf16IOFp32WLi256ELi30ELi480EEv26Group_norm_nhwc_fwd_params,"",@"SHT_CUDA_INFO"
	.sectionflags	@""
	.align	4


	//----- nvinfo : EIATTR_CUDA_API_VERSION
	.align		4
        /*0000*/ 	.byte	0x04, 0x37
        /*0002*/ 	.short	(.L_1245 - .L_1244)
.L_1244:
        /*0004*/ 	.word	0x00000082


	//----- nvinfo : EIATTR_KPARAM_INFO
	.align		4
.L_1245:
        /*0008*/ 	.byte	0x04, 0x17
        /*000a*/ 	.short	(.L_1247 - .L_1246)
.L_1246:
        /*000c*/ 	.word	0x00000000
        /*0010*/ 	.short	0x0000
        /*0012*/ 	.short	0x0000
        /*0014*/ 	.byte	0x00, 0xf0, 0x81, 0x02


	//----- nvinfo : EIATTR_SPARSE_MMA_MASK
	.align		4
.L_1247:
        /*0018*/ 	.byte	0x03, 0x50
        /*001a*/ 	.short	0x0000


	//----- nvinfo : EIATTR_MAXREG_COUNT
	.align		4
        /*001c*/ 	.byte	0x03, 0x1b
        /*001e*/ 	.short	0x0080


	//----- nvinfo : EIATTR_NUM_BARRIERS
	.align		4
        /*0020*/ 	.byte	0x02, 0x4c
        /*0022*/ 	.byte	0x01
	.zero		1


	//----- nvinfo : EIATTR_MERCURY_ISA_VERSION
	.align		4
        /*0024*/ 	.byte	0x03, 0x5f
        /*0026*/ 	.short	0x0101


	//----- nvinfo : EIATTR_INT_WARP_WIDE_INSTR_OFFSETS
	.align		4
        /*0028*/ 	.byte	0x04, 0x31
        /*002a*/ 	.short	(.L_1249 - .L_1248)


	//   ....[0]....
.L_1248:
        /*002c*/ 	.word	0x000019d0


	//   ....[1]....
        /*0030*/ 	.word	0x00001a50


	//   ....[2]....
        /*0034*/ 	.word	0x00001af0


	//   ....[3]....
        /*0038*/ 	.word	0x00001b90


	//   ....[4]....
        /*003c*/ 	.word	0x00001c30


	//   ....[5]....
        /*0040*/ 	.word	0x00001cd0


	//   ....[6]....
        /*0044*/ 	.word	0x00001d70


	//   ....[7]....
        /*0048*/ 	.word	0x00001e10


	//   ....[8]....
        /*004c*/ 	.word	0x00001fe0


	//   ....[9]....
        /*0050*/ 	.word	0x00002070


	//   ....[10]....
        /*0054*/ 	.word	0x00002120


	//   ....[11]....
        /*0058*/ 	.word	0x000021d0


	//   ....[12]....
        /*005c*/ 	.word	0x00002300


	//   ....[13]....
        /*0060*/ 	.word	0x00002390


	//----- nvinfo : EIATTR_COOP_GROUP_MASK_REGIDS
	.align		4
.L_1249:
        /*0064*/ 	.byte	0x04, 0x29
        /*0066*/ 	.short	(.L_1251 - .L_1250)


	//   ....[0]....
.L_1250:
        /*0068*/ 	.word	0xffffffff


	//   ....[1]....
        /*006c*/ 	.word	0xffffffff


	//   ....[2]....
        /*0070*/ 	.word	0xffffffff


	//   ....[3]....
        /*0074*/ 	.word	0xffffffff


	//   ....[4]....
        /*0078*/ 	.word	0xffffffff


	//   ....[5]....
        /*007c*/ 	.word	0xffffffff


	//   ....[6]....
        /*0080*/ 	.word	0xffffffff


	//   ....[7]....
        /*0084*/ 	.word	0xffffffff


	//   ....[8]....
        /*0088*/ 	.word	0xffffffff


	//   ....[9]....
        /*008c*/ 	.word	0xffffffff


	//----- nvinfo : EIATTR_COOP_GROUP_INSTR_OFFSETS
	.align		4
.L_1251:
        /*0090*/ 	.byte	0x04, 0x28
        /*0092*/ 	.short	(.L_1253 - .L_1252)


	//   ....[0]....
.L_1252:
        /*0094*/ 	.word	0x000011c0


	//   ....[1]....
        /*0098*/ 	.word	0x000011d0


	//   ....[2]....
        /*009c*/ 	.word	0x00001200


	//   ....[3]....
        /*00a0*/ 	.word	0x00001210


	//   ....[4]....
        /*00a4*/ 	.word	0x00001250


	//   ....[5]....
        /*00a8*/ 	.word	0x00001260


	//   ....[6]....
        /*00ac*/ 	.word	0x000012a0


	//   ....[7]....
        /*00b0*/ 	.word	0x000012b0


	//   ....[8]....
        /*00b4*/ 	.word	0x00001330


	//   ....[9]....
        /*00b8*/ 	.word	0x00001340


	//----- nvinfo : EIATTR_VRC_CTA_INIT_COUNT
	.align		4
.L_1253:
        /*00bc*/ 	.byte	0x02, 0x4a
	.zero		1
	.zero		1


	//----- nvinfo : EIATTR_EXIT_INSTR_OFFSETS
	.align		4
        /*00c0*/ 	.byte	0x04, 0x1c
        /*00c2*/ 	.short	(.L_1255 - .L_1254)


	//   ....[0]....
.L_1254:
        /*00c4*/ 	.word	0x00000070


	//   ....[1]....
        /*00c8*/ 	.word	0x00004500


	//----- nvinfo : EIATTR_MAX_THREADS
	.align		4
.L_1255:
        /*00cc*/ 	.byte	0x04, 0x05
        /*00ce*/ 	.short	(.L_1257 - .L_1256)
.L_1256:
        /*00d0*/ 	.word	0x000001e0
        /*00d4*/ 	.word	0x00000001
        /*00d8*/ 	.word	0x00000001


	//----- nvinfo : EIATTR_CRS_STACK_SIZE
	.align		4
.L_1257:
        /*00dc*/ 	.byte	0x04, 0x1e
        /*00de*/ 	.short	(.L_1259 - .L_1258)
.L_1258:
        /*00e0*/ 	.word	0x00000000


	//----- nvinfo : EIATTR_CBANK_PARAM_SIZE
	.align		4
.L_1259:
        /*00e4*/ 	.byte	0x03, 0x19
        /*00e6*/ 	.short	0x00a0


	//----- nvinfo : EIATTR_PARAM_CBANK
	.align		4
        /*00e8*/ 	.byte	0x04, 0x0a
        /*00ea*/ 	.short	(.L_1261 - .L_1260)
	.align		4
.L_1260:
        /*00ec*/ 	.word	index@(.nv.constant0._Z35group_norm_nhwc_fwd_one_pass_kernelI11Bf16IOFp32WLi256ELi30ELi480EEv26Group_norm_nhwc_fwd_params)
        /*00f0*/ 	.short	0x0380
        /*00f2*/ 	.short	0x00a0


	//----- nvinfo : EIATTR_SW_WAR
	.align		4
.L_1261:
        /*00f4*/ 	.byte	0x04, 0x36
        /*00f6*/ 	.short	(.L_1263 - .L_1262)
.L_1262:
        /*00f8*/ 	.word	0x00000008
.L_1263:


//--------------------- .nv.info._Z35group_norm_nhwc_fwd_one_pass_kernelI11Bf16IOFp32WLi512ELi30ELi480EEv26Group_norm_nhwc_fwd_params --------------------------
	.section	.nv.info._Z35group_norm_nhwc_fwd_one_pass_kernelI11Bf16IOFp32WLi512ELi30ELi480EEv26Group_norm_nhwc_fwd_params,"",@"SHT_CUDA_INFO"
	.sectionflags	@""
	.align	4


	//----- nvinfo : EIATTR_CUDA_API_VERSION
	.align		4
        /*0000*/ 	.byte	0x04, 0x37
        /*0002*/ 	.short	(.L_1265 - .L_1264)
.L_1264:
        /*0004*/ 	.word	0x00000082


	//----- nvinfo : EIATTR_KPARAM_INFO
	.align		4
.L_1265:
        /*0008*/ 	.byte	0x04, 0x17
        /*000a*/ 	.short	(.L_1267 - .L_1266)
.L_1266:
        /*000c*/ 	.word	0x00000000
        /*0010*/ 	.short	0x0000
        /*0012*/ 	.short	0x0000
        /*0014*/ 	.byte	0x00, 0xf0, 0x81, 0x02


	//----- nvinfo : EIATTR_SPARSE_MMA_MASK
	.align		4
.L_1267:
        /*0018*/ 	.byte	0x03, 0x50
        /*001a*/ 	.short	0x0000


	//----- nvinfo : EIATTR_MAXREG_COUNT
	.align		4
        /*001c*/ 	.byte	0x03, 0x1b
        /*001e*/ 	.short	0x0080


	//----- nvinfo : EIATTR_NUM_BARRIERS
	.align		4
        /*0020*/ 	.byte	0x02, 0x4c
        /*0022*/ 	.byte	0x01
	.zero		1


	//----- nvinfo : EIATTR_MERCURY_ISA_VERSION
	.align		4
        /*0024*/ 	.byte	0x03, 0x5f
        /*0026*/ 	.short	0x0101


	//----- nvinfo : EIATTR_COOP_GROUP_MASK_REGIDS
	.align		4
        /*0028*/ 	.byte	0x04, 0x29
        /*002a*/ 	.short	(.L_1269 - .L_1268)


	//   ....[0]....
.L_1268:
        /*002c*/ 	.word	0xffffffff


	//   ....[1]....
        /*0030*/ 	.word	0xffffffff


	//   ....[2]....
        /*0034*/ 	.word	0xffffffff


	//   ....[3]....
        /*0038*/ 	.word	0xffffffff


	//   ....[4]....
        /*003c*/ 	.word	0xffffffff


	//   ....[5]....
        /*0040*/ 	.word	0xffffffff


	//   ....[6]....
        /*0044*/ 	.word	0xffffffff


	//   ....[7]....
        /*0048*/ 	.word	0xffffffff


	//   ....[8]....
        /*004c*/ 	.word	0xffffffff


	//   ....[9]....
        /*0050*/ 	.word	0xffffffff


	//----- nvinfo : EIATTR_COOP_GROUP_INSTR_OFFSETS
	.align		4
.L_1269:
        /*0054*/ 	.byte	0x04, 0x28
        /*0056*/ 	.short	(.L_1271 - .L_1270)


	//   ....[0]....
.L_1270:
        /*0058*/ 	.word	0x00001c20


	//   ....[1]....
        /*005c*/ 	.word	0x00001c30


	//   ....[2]....
        /*0060*/ 	.word	0x00001c70


	//   ....[3]....
        /*0064*/ 	.word	0x00001c80


	//   ....[4]....
        /*0068*/ 	.word	0x00001cc0


	//   ....[5]....
        /*006c*/ 	.word	0x00001cd0


	//   ....[6]....
        /*0070*/ 	.word	0x00001d10


	//   ....[7]....
        /*0074*/ 	.word	0x00001d20


	//   ....[8]....
        /*0078*/ 	.word	0x00001da0


	//   ....[9]....
        /*007c*/ 	.word	0x00001db0


	//----- nvinfo : EIATTR_VRC_CTA_INIT_COUNT
	.align		4
.L_1271:
        /*0080*/ 	.byte	0x02, 0x4a
	.zero		1
	.zero		1


	//----- nvinfo : EIATTR_EXIT_INSTR_OFFSETS
	.align		4
        /*0084*/ 	.byte	0x04, 0x1c
        /*0086*/ 	.short	(.L_1273 - .L_1272)


	//   ....[0]....
.L_1272:
        /*0088*/ 	.word	0x00000060


	//   ....[1]....
        /*008c*/ 	.word	0x000065f0


	//----- nvinfo : EIATTR_MAX_THREADS
	.align		4
.L_1273:
        /*0090*/ 	.byte	0x04, 0x05
        /*0092*/ 	.short	(.L_1275 - .L_1274)
.L_1274:
        /*0094*/ 	.word	0x000001e0
        /*0098*/ 	.word	0x00000001
        /*009c*/ 	.word	0x00000001


	//----- nvinfo : EIATTR_CRS_STACK_SIZE
	.align		4
.L_1275:
        /*00a0*/ 	.byte	0x04, 0x1e
        /*00a2*/ 	.short	(.L_1277 - .L_1276)
.L_1276:
        /*00a4*/ 	.word	0x00000000


	//----- nvinfo : EIATTR_CBANK_PARAM_SIZE
	.align		4
.L_1277:
        /*00a8*/ 	.byte	0x03, 0x19
        /*00aa*/ 	.short	0x00a0


	//----- nvinfo : EIATTR_PARAM_CBANK
	.align		4
        /*00ac*/ 	.byte	0x04, 0x0a
        /*00ae*/ 	.short	(.L_1279 - .L_1278)
	.align		4
.L_1278:
        /*00b0*/ 	.word	index@(.nv.constant0._Z35group_norm_nhwc_fwd_one_pass_kernelI11Bf16IOFp32WLi512ELi30ELi480EEv26Group_norm_nhwc_fwd_params)
        /*00b4*/ 	.short	0x0380
        /*00b6*/ 	.short	0x00a0


	//----- nvinfo : EIATTR_SW_WAR
	.align		4
.L_1279:
        /*00b8*/ 	.byte	0x04, 0x36
        /*00ba*/ 	.short	(.L_1281 - .L_1280)
.L_1280:
        /*00bc*/ 	.word	0x00000008
.L_1281:


//--------------------- .nv.info._Z35group_norm_nhwc_fwd_one_pass_kernelI11Bf16IOBf16WLi64ELi30ELi480EEv26Group_norm_nhwc_fwd_params --------------------------
	.section	.nv.info._Z35group_norm_nhwc_fwd_one_pass_kernelI11Bf16IOBf16WLi64ELi30ELi480EEv26Group_norm_nhwc_fwd_params,"",@"SHT_CUDA_INFO"
	.sectionflags	@""
	.align	4


	//----- nvinfo : EIATTR_CUDA_API_VERSION
	.align		4
        /*0000*/ 	.byte	0x04, 0x37
        /*0002*/ 	.short	(.L_1283 - .L_1282)
.L_1282:
        /*0004*/ 	.word	0x00000082


	//----- nvinfo : EIATTR_KPARAM_INFO
	.align		4
.L_1283:
        /*0008*/ 	.byte	0x04, 0x17
        /*000a*/ 	.short	(.L_1285 - .L_1284)
.L_1284:
        /*000c*/ 	.word	0x00000000
        /*0010*/ 	.short	0x0000
        /*0012*/ 	.short	0x0000
        /*0014*/ 	.byte	0x00, 0xf0, 0x81, 0x02


	//----- nvinfo : EIATTR_SPARSE_MMA_MASK
	.align		4
.L_1285:
        /*0018*/ 	.byte	0x03, 0x50
        /*001a*/ 	.short	0x0000


	//----- nvinfo : EIATTR_MAXREG_COUNT
	.align		4
        /*001c*/ 	.byte	0x03, 0x1b
        /*001e*/ 	.short	0x0080


	//----- nvinfo : EIATTR_NUM_BARRIERS
	.align		4
        /*0020*/ 	.byte	0x02, 0x4c
        /*0022*/ 	.byte	0x01
	.zero		1


	//----- nvinfo : EIATTR_MERCURY_ISA_VERSION
	.align		4
        /*0024*/ 	.byte	0x03, 0x5f
        /*0026*/ 	.short	0x0101


	//----- nvinfo : EIATTR_INT_WARP_WIDE_INSTR_OFFSETS
	.align		4
        /*0028*/ 	.byte	0x04, 0x31
        /*002a*/ 	.short	(.L_1287 - .L_1286)


	//   ....[0]....
.L_1286:
        /*002c*/ 	.word	0x00001050


	//   ....[1]....
        /*0030*/ 	.word	0x00001090


	//   ....[2]....
        /*0034*/ 	.word	0x000010b0


	//   ....[3]....
        /*0038*/ 	.word	0x000010e0


	//   ....[4]....
        /*003c*/ 	.word	0x000012b0


	//   ....[5]....
        /*0040*/ 	.word	0x00001310


	//   ....[6]....
        /*0044*/ 	.word	0x00001340


	//   ....[7]....
        /*0048*/ 	.word	0x00001360


	//   ....[8]....
        /*004c*/ 	.word	0x00001600


	//   ....[9]....
        /*0050*/ 	.word	0x000016e0


	//   ....[10]....
        /*0054*/ 	.word	0x000016f0


	//   ....[11]....
        /*0058*/ 	.word	0x000017d0


	//   ....[12]....
        /*005c*/ 	.word	0x00001930


	//   ....[13]....
        /*0060*/ 	.word	0x00001950


	//----- nvinfo : EIATTR_COOP_GROUP_MASK_REGIDS
	.align		4
.L_1287:
        /*0064*/ 	.byte	0x04, 0x29
        /*0066*/ 	.short	(.L_1289 - .L_1288)


	//   ....[0]....
.L_1288:
        /*0068*/ 	.word	0xffffffff


	//   ....[1]....
        /*006c*/ 	.word	0xffffffff


	//   ....[2]....
        /*0070*/ 	.word	0xffffffff


	//   ....[3]....
        /*0074*/ 	.word	0xffffffff


	//   ....[4]....
        /*0078*/ 	.word	0xffffffff


	//   ....[5]....
        /*007c*/ 	.word	0xffffffff


	//   ....[6]....
        /*0080*/ 	.word	0xffffffff


	//   ....[7]....
        /*0084*/ 	.word	0xffffffff


	//   ....[8]....
        /*0088*/ 	.word	0xffffffff


	//   ....[9]....
        /*008c*/ 	.word	0xffffffff


	//----- nvinfo : EIATTR_COOP_GROUP_INSTR_OFFSETS
	.align		4
.L_1289:
        /*0090*/ 	.byte	0x04, 0x28
        /*0092*/ 	.short	(.L_1291 - .L_1290)


	//   ....[0]....
.L_1290:
        /*0094*/ 	.word	0x000007a0


	//   ....[1]....
        /*0098*/ 	.word	0x000007b0


	//   ....[2]....
        /*009c*/ 	.word	0x000007e0


	//   ....[3]....
        /*00a0*/ 	.word	0x00000800


	//   ....[4]....
        /*00a4*/ 	.word	0x00000830


	//   ....[5]....
        /*00a8*/ 	.word	0x00000850


	//   ....[6]....
        /*00ac*/ 	.word	0x00000880


	//   ....[7]....
        /*00b0*/ 	.word	0x000008a0


	//   ....[8]....
        /*00b4*/ 	.word	0x000008f0


	//   ....[9]....
        /*00b8*/ 	.word	0x00000900


	//----- nvinfo : EIATTR_VRC_CTA_INIT_COUNT
	.align		4
.L_1291:
        /*00bc*/ 	.byte	0x02, 0x4a
	.zero		1
	.zero		1


	//----- nvinfo : EIATTR_EXIT_INSTR_OFFSETS
	.align		4
        /*00c0*/ 	.byte	0x04, 0x1c
        /*00c2*/ 	.short	(.L_1293 - .L_1292)


	//   ....[0]....
.L_1292:
        /*00c4*/ 	.word	0x00000070


	//   ....[1]....
        /*00c8*/ 	.word	0x000025a0


	//----- nvinfo : EIATTR_MAX_THREADS
	.align		4
.L_1293:
        /*00cc*/ 	.byte	0x04, 0x05
        /*00ce*/ 	.short	(.L_1295 - .L_1294)
.L_1294:
        /*00d0*/ 	.word	0x000001e0
        /*00d4*/ 	.word	0x00000001
        /*00d8*/ 	.word	0x00000001


	//----- nvinfo : EIATTR_CRS_STACK_SIZE
	.align		4
.L_1295:
        /*00dc*/ 	.byte	0x04, 0x1e
        /*00de*/ 	.short	(.L_1297 - .L_1296)
.L_1296:
        /*00e0*/ 	.word	0x00000000


	//----- nvinfo : EIATTR_CBANK_PARAM_SIZE
	.align		4
.L_1297:
        /*00e4*/ 	.byte	0x03, 0x19
        /*00e6*/ 	.short	0x00a0


	//----- nvinfo : EIATTR_PARAM_CBANK
	.align		4
        /*00e8*/ 	.byte	0x04, 0x0a
        /*00ea*/ 	.short	(.L_1299 - .L_1298)
	.align		4
.L_1298:
        /*00ec*/ 	.word	index@(.nv.constant0._Z35group_norm_nhwc_fwd_one_pass_kernelI11Bf16IOBf16WLi64ELi30ELi480EEv26Group_norm_nhwc_fwd_params)
        /*00f0*/ 	.short	0x0380
        /*00f2*/ 	.short	0x00a0


	//----- nvinfo : EIATTR_SW_WAR
	.align		4
.L_1299:
        /*00f4*/ 	.byte	0x04, 0x36
        /*00f6*/ 	.short	(.L_1301 - .L_1300)
.L_1300:
        /*00f8*/ 	.word	0x00000008
.L_1301:


//--------------------- .nv.info._Z35group_norm_nhwc_fwd_one_pass_kernelI11Bf16IOBf16WLi128ELi30ELi480EEv26Group_norm_nhwc_fwd_params --------------------------
	.section	.nv.info._Z35group_norm_nhwc_fwd_one_pass_kernelI11Bf16IOBf16WLi128ELi30ELi480EEv26Group_norm_nhwc_fwd_params,"",@"SHT_CUDA_INFO"
	.sectionflags	@""
	.align	4


	//----- nvinfo : EIATTR_CUDA_API_VERSION
	.align		4
        /*0000*/ 	.byte	0x04, 0x37
        /*0002*/ 	.short	(.L_1303 - .L_1302)
.L_1302:
        /*0004*/ 	.word	0x00000082


	//----- nvinfo : EIATTR_KPARAM_INFO
	.align		4
.L_1303:
        /*0008*/ 	.byte	0x04, 0x17
        /*000a*/ 	.short	(.L_1305 - .L_1304)
.L_1304:
        /*000c*/ 	.word	0x00000000
        /*0010*/ 	.short	0x0000
        /*0012*/ 	.short	0x0000
        /*0014*/ 	.byte	0x00, 0xf0, 0x81, 0x02


	//----- nvinfo : EIATTR_SPARSE_MMA_MASK
	.align		4
.L_1305:
        /*0018*/ 	.byte	0x03, 0x50
        /*001a*/ 	.short	0x0000


	//----- nvinfo : EIATTR_MAXREG_COUNT
	.align		4
        /*001c*/ 	.byte	0x03, 0x1b
        /*001e*/ 	.short	0x0080


	//----- nvinfo : EIATTR_NUM_BARRIERS
	.align		4
        /*0020*/ 	.byte	0x02, 0x4c
        /*0022*/ 	.byte	0x01
	.zero		1


	//----- nvinfo : EIATTR_MERCURY_ISA_VERSION
	.align		4
        /*0024*/ 	.byte	0x03, 0x5f
        /*0026*/ 	.short	0x0101


	//----- nvinfo : EIATTR_INT_WARP_WIDE_INSTR_OFFSETS
	.align		4
        /*0028*/ 	.byte	0x04, 0x31
        /*002a*/ 	.short	(.L_1307 - .L_1306)


	//   ....[0]....
.L_1306:
        /*002c*/ 	.word	0x00001340


	//   ....[1]....
        /*0030*/ 	.word	0x000013a0


	//   ....[2]....
        /*0034*/ 	.word	0x000013c0


	//   ....[3]....
        /*0038*/ 	.word	0x000013f0


	//   ....[4]....
        /*003c*/ 	.word	0x000015b0


	//   ....[5]....
        /*0040*/ 	.word	0x00001610


	//   ....[6]....
        /*0044*/ 	.word	0x00001630


	//   ....[7]....
        /*0048*/ 	.word	0x00001660


	//   ....[8]....
        /*004c*/ 	.word	0x00001990


	//   ....[9]....
        /*0050*/ 	.word	0x000019b0


	//   ....[10]....
        /*0054*/ 	.word	0x000019c0


	//   ....[11]....
        /*0058*/ 	.word	0x000019f0


	//   ....[12]....
        /*005c*/ 	.word	0x00001c50


	//   ....[13]....
        /*0060*/ 	.word	0x00001c70


	//----- nvinfo : EIATTR_COOP_GROUP_MASK_REGIDS
	.align		4
.L_1307:
        /*0064*/ 	.byte	0x04, 0x29
        /*0066*/ 	.short	(.L_1309 - .L_1308)


	//   ....[0]....
.L_1308:
        /*0068*/ 	.word	0xffffffff


	//   ....[1]....
        /*006c*/ 	.word	0xffffffff


	//   ....[2]....
        /*0070*/ 	.word	0xffffffff


	//   ....[3]....
        /*0074*/ 	.word	0xffffffff


	//   ....[4]....
        /*0078*/ 	.word	0xffffffff


	//   ....[5]....
        /*007c*/ 	.word	0xffffffff


	//   ....[6]....
        /*0080*/ 	.word	0xffffffff


	//   ....[7]....
        /*0084*/ 	.word	0xffffffff


	//   ....[8]....
        /*0088*/ 	.word	0xffffffff


	//   ....[9]....
        /*008c*/ 	.word	0xffffffff


	//----- nvinfo : EIATTR_COOP_GROUP_INSTR_OFFSETS
	.align		4
.L_1309:
        /*0090*/ 	.byte	0x04, 0x28
        /*0092*/ 	.short	(.L_1311 - .L_1310)


	//   ....[0]....
.L_1310:
        /*0094*/ 	.word	0x00000aa0


	//   ....[1]....
        /*0098*/ 	.word	0x00000ab0


	//   ....[2]....
        /*009c*/ 	.word	0x00000ae0


	//   ....[3]....
        /*00a0*/ 	.word	0x00000af0


	//   ....[4]....
        /*00a4*/ 	.word	0x00000b30


	//   ....[5]....
        /*00a8*/ 	.word	0x00000b40


	//   ....[6]....
        /*00ac*/ 	.word	0x00000b80


	//   ....[7]....
        /*00b0*/ 	.word	0x00000b90


	//   ....[8]....
        /*00b4*/ 	.word	0x00000bf0


	//   ....[9]....
        /*00b8*/ 	.word	0x00000c00


	//----- nvinfo : EIATTR_VRC_CTA_INIT_COUNT
	.align		4
.L_1311:
        /*00bc*/ 	.byte	0x02, 0x4a
	.zero		1
	.zero		1


	//----- nvinfo : EIATTR_EXIT_INSTR_OFFSETS
	.align		4
        /*00c0*/ 	.byte	0x04, 0x1c
        /*00c2*/ 	.short	(.L_1313 - .L_1312)


	//   ....[0]....
.L_1312:
        /*00c4*/ 	.word	0x00000070


	//   ....[1]....
        /*00c8*/ 	.word	0x00003080


	//----- nvinfo : EIATTR_MAX_THREADS
	.align		4
.L_1313:
        /*00cc*/ 	.byte	0x04, 0x05
        /*00ce*/ 	.short	(.L_1315 - .L_1314)
.L_1314:
        /*00d0*/ 	.word	0x000001e0
        /*00d4*/ 	.word	0x00000001
        /*00d8*/ 	.word	0x00000001


	//----- nvinfo : EIATTR_CRS_STACK_SIZE
	.align		4
.L_1315:
        /*00dc*/ 	.byte	0x04, 0x1e
        /*00de*/ 	.short	(.L_1317 - .L_1316)
.L_1316:
        /*00e0*/ 	.word	0x00000000


	//----- nvinfo : EIATTR_CBANK_PARAM_SIZE
	.align		4
.L_1317:
        /*00e4*/ 	.byte	0x03, 0x19
        /*00e6*/ 	.short	0x00a0


	//----- nvinfo : EIATTR_PARAM_CBANK
	.align		4
        /*00e8*/ 	.byte	0x04, 0x0a
        /*00ea*/ 	.short	(.L_1319 - .L_1318)
	.align		4
.L_1318:
        /*00ec*/ 	.word	index@(.nv.constant0._Z35group_norm_nhwc_fwd_one_pass_kernelI11Bf16IOBf16WLi128ELi30ELi480EEv26Group_norm_nhwc_fwd_params)
        /*00f0*/ 	.short	0x0380
        /*00f2*/ 	.short	0x00a0


	//----- nvinfo : EIATTR_SW_WAR
	.align		4
.L_1319:
        /*00f4*/ 	.byte	0x04, 0x36
        /*00f6*/ 	.short	(.L_1321 - .L_1320)
.L_1320:
        /*00f8*/ 	.word	0x00000008
.L_1321:


//--------------------- .nv.info._Z35group_norm_nhwc_fwd_one_pass_kernelI11Bf16IOBf16WLi256ELi30ELi480EEv26Group_norm_nhwc_fwd_params --------------------------
	.section	.nv.info._Z35group_norm_nhwc_fwd_one_pass_kernelI11Bf16IOBf16WLi256ELi30ELi480EEv26Group_norm_nhwc_fwd_params,"",@"SHT_CUDA_INFO"
	.sectionflags	@""
	.align	4


	//----- nvinfo : EIATTR_CUDA_API_VERSION
	.align		4
        /*0000*/ 	.byte	0x04, 0x37
        /*0002*/ 	.short	(.L_1323 - .L_1322)
.L_1322:
        /*0004*/ 	.word	0x00000082


	//----- nvinfo : EIATTR_KPARAM_INFO
	.align		4
.L_1323:
        /*0008*/ 	.byte	0x04, 0x17
        /*000a*/ 	.short	(.L_1325 - .L_1324)
.L_1324:
        /*000c*/ 	.word	0x00000000
        /*0010*/ 	.short	0x0000
        /*0012*/ 	.short	0x0000
        /*0014*/ 	.byte	0x00, 0xf0, 0x81, 0x02


	//----- nvinfo : EIATTR_SPARSE_MMA_MASK
	.align		4
.L_1325:
        /*0018*/ 	.byte	0x03, 0x50
        /*001a*/ 	.short	0x0000


	//----- nvinfo : EIATTR_MAXREG_COUNT
	.align		4
        /*001c*/ 	.byte	0x03, 0x1b
        /*001e*/ 	.short	0x0080


	//----- nvinfo : EIATTR_NUM_BARRIERS
	.align		4
        /*0020*/ 	.byte	0x02, 0x4c
        /*0022*/ 	.byte	0x01
	.zero		1


	//----- nvinfo : EIATTR_MERCURY_ISA_VERSION
	.align		4
        /*0024*/ 	.byte	0x03, 0x5f
        /*0026*/ 	.short	0x0101


	//----- nvinfo : EIATTR_INT_WARP_WIDE_INSTR_OFFSETS
	.align		4
        /*0028*/ 	.byte	0x04, 0x31
        /*002a*/ 	.short	(.L_1327 - .L_1326)


	//   ....[0]....
.L_1326:
        /*002c*/ 	.word	0x000019f0


	//   ....[1]....
        /*0030*/ 	.word	0x00001a70


	//   ....[2]....
        /*0034*/ 	.word	0x00001b10


	//   ....[3]....
        /*0038*/ 	.word	0x00001bb0


	//   ....[4]....
        /*003c*/ 	.word	0x00001c50


	//   ....[5]....
        /*0040*/ 	.word	0x00001cf0


	//   ....[6]....
        /*0044*/ 	.word	0x00001d90


	//   ....[7]....
        /*0048*/ 	.word	0x00001e30


	//   ....[8]....
        /*004c*/ 	.word	0x00002000


	//   ....[9]....
        /*0050*/ 	.word	0x00002090


	//   ....[10]....
        /*0054*/ 	.word	0x00002140


	//   ....[11]....
        /*0058*/ 	.word	0x000021f0


	//   ....[12]....
        /*005c*/ 	.word	0x00002320


	//   ....[13]....
        /*0060*/ 	.word	0x000023b0


	//----- nvinfo : EIATTR_COOP_GROUP_MASK_REGIDS
	.align		4
.L_1327:
        /*0064*/ 	.byte	0x04, 0x29
        /*0066*/ 	.short	(.L_1329 - .L_1328)


	//   ....[0]....
.L_1328:
        /*0068*/ 	.word	0xffffffff


	//   ....[1]....
        /*006c*/ 	.word	0xffffffff


	//   ....[2]....
        /*0070*/ 	.word	0xffffffff


	//   ....[3]....
        /*0074*/ 	.word	0xffffffff


	//   ....[4]....
        /*0078*/ 	.word	0xffffffff


	//   ....[5]....
        /*007c*/ 	.word	0xffffffff


	//   ....[6]....
        /*0080*/ 	.word	0xffffffff


	//   ....[7]....
        /*0084*/ 	.word	0xffffffff


	//   ....[8]....
        /*0088*/ 	.word	0xffffffff


	//   ....[9]....
        /*008c*/ 	.word	0xffffffff


	//----- nvinfo : EIATTR_COOP_GROUP_INSTR_OFFSETS
	.align		4
.L_1329:
        /*0090*/ 	.byte	0x04, 0x28
        /*0092*/ 	.short	(.L_1331 - .L_1330)


	//   ....[0]....
.L_1330:
        /*0094*/ 	.word	0x000011b0


	//   ....[1]....
        /*0098*/ 	.word	0x000011c0


	//   ....[2]....
        /*009c*/ 	.word	0x000011f0


	//   ....[3]....
        /*00a0*/ 	.word	0x00001200


	//   ....[4]....
        /*00a4*/ 	.word	0x00001240


	//   ....[5]....
        /*00a8*/ 	.word	0x00001250


	//   ....[6]....
        /*00ac*/ 	.word	0x00001290


	//   ....[7]....
        /*00b0*/ 	.word	0x000012a0


	//   ....[8]....
        /*00b4*/ 	.word	0x00001320


	//   ....[9]....
        /*00b8*/ 	.word	0x00001330


	//----- nvinfo : EIATTR_VRC_CTA_INIT_COUNT
	.align		4
.L_1331:
        /*00bc*/ 	.byte	0x02, 0x4a
	.zero		1
	.zero		1


	//----- nvinfo : EIATTR_EXIT_INSTR_OFFSETS
	.align		4
        /*00c0*/ 	.byte	0x04, 0x1c
        /*00c2*/ 	.short	(.L_1333 - .L_1332)


	//   ....[0]....
.L_1332:
        /*00c4*/ 	.word	0x00000070


	//   ....[1]....
        /*00c8*/ 	.word	0x00004590


	//----- nvinfo : EIATTR_MAX_THREADS
	.align		4
.L_1333:
        /*00cc*/ 	.byte	0x04, 0x05
        /*00ce*/ 	.short	(.L_1335 - .L_1334)
.L_1334:
        /*00d0*/ 	.word	0x000001e0
        /*00d4*/ 	.word	0x00000001
        /*00d8*/ 	.word	0x00000001


	//----- nvinfo : EIATTR_CRS_STACK_SIZE
	.align		4
.L_1335:
        /*00dc*/ 	.byte	0x04, 0x1e
        /*00de*/ 	.short	(.L_1337 - .L_1336)
.L_1336:
        /*00e0*/ 	.word	0x00000000


	//----- nvinfo : EIATTR_CBANK_PARAM_SIZE
	.align		4
.L_1337:
        /*00e4*/ 	.byte	0x03, 0x19
        /*00e6*/ 	.short	0x00a0


	//----- nvinfo : EIATTR_PARAM_CBANK
	.align		4
        /*00e8*/ 	.byte	0x04, 0x0a
        /*00ea*/ 	.short	(.L_1339 - .L_1338)
	.align		4
.L_1338:
        /*00ec*/ 	.word	index@(.nv.constant0._Z35group_norm_nhwc_fwd_one_pass_kernelI11Bf16IOBf16WLi256ELi30ELi480EEv26Group_norm_nhwc_fwd_params)
        /*00f0*/ 	.short	0x0380
        /*00f2*/ 	.short	0x00a0


	//----- nvinfo : EIATTR_SW_WAR
	.align		4
.L_1339:
        /*00f4*/ 	.byte	0x04, 0x36
        /*00f6*/ 	.short	(.L_1341 - .L_1340)
.L_1340:
        /*00f8*/ 	.word	0x00000008
.L_1341:


//--------------------- .nv.info._Z35group_norm_nhwc_fwd_one_pass_kernelI11Bf16IOBf16WLi512ELi30ELi480EEv26Group_norm_nhwc_fwd_params --------------------------
	.section	.nv.info._Z35group_norm_nhwc_fwd_one_pass_kernelI11Bf16IOBf16WLi512ELi30ELi480EEv26Group_norm_nhwc_fwd_params,"",@"SHT_CUDA_INFO"
	.sectionflags	@""
	.align	4


	//----- nvinfo : EIATTR_CUDA_API_VERSION
	.align		4
        /*0000*/ 	.byte	0x04, 0x37
        /*0002*/ 	.short	(.L_1343 - .L_1342)
.L_1342:
        /*0004*/ 	.word	0x00000082


	//----- nvinfo : EIATTR_KPARAM_INFO
	.align		4
.L_1343:
        /*0008*/ 	.byte	0x04, 0x17
        /*000a*/ 	.short	(.L_1345 - .L_1344)
.L_1344:
        /*000c*/ 	.word	0x00000000
        /*0010*/ 	.short	0x0000
        /*0012*/ 	.short	0x0000
        /*0014*/ 	.byte	0x00, 0xf0, 0x81, 0x02


	//----- nvinfo : EIATTR_SPARSE_MMA_MASK
	.align		4
.L_1345:
        /*0018*/ 	.byte	0x03, 0x50
        /*001a*/ 	.short	0x0000


	//----- nvinfo : EIATTR_MAXREG_COUNT
	.align		4
        /*001c*/ 	.byte	0x03, 0x1b
        /*001e*/ 	.short	0x0080


	//----- nvinfo : EIATTR_NUM_BARRIERS
	.align		4
        /*0020*/ 	.byte	0x02, 0x4c
        /*0022*/ 	.byte	0x01
	.zero		1


	//----- nvinfo : EIATTR_MERCURY_ISA_VERSION
	.align		4
        /*0024*/ 	.byte	0x03, 0x5f
        /*0026*/ 	.short	0x0101


	//----- nvinfo : EIATTR_COOP_GROUP_MASK_REGIDS
	.align		4
        /*0028*/ 	.byte	0x04, 0x29
        /*002a*/ 	.short	(.L_1347 - .L_1346)


	//   ....[0]....
.L_1346:
        /*002c*/ 	.word	0xffffffff


	//   ....[1]....
        /*0030*/ 	.word	0xffffffff


	//   ....[2]....
        /*0034*/ 	.word	0xffffffff


	//   ....[3]....
        /*0038*/ 	.word	0xffffffff


	//   ....[4]....
        /*003c*/ 	.word	0xffffffff


	//   ....[5]....
        /*0040*/ 	.word	0xffffffff


	//   ....[6]....
        /*0044*/ 	.word	0xffffffff


	//   ....[7]....
        /*0048*/ 	.word	0xffffffff


	//   ....[8]....
        /*004c*/ 	.word	0xffffffff


	//   ....[9]....
        /*0050*/ 	.word	0xffffffff


	//----- nvinfo : EIATTR_COOP_GROUP_INSTR_OFFSETS
	.align		4
.L_1347:
        /*0054*/ 	.byte	0x04, 0x28
        /*0056*/ 	.short	(.L_1349 - .L_1348)


	//   ....[0]....
.L_1348:
        /*0058*/ 	.word	0x00001c20


	//   ....[1]....
        /*005c*/ 	.word	0x00001c30


	//   ....[2]....
        /*0060*/ 	.word	0x00001c70


	//   ....[3]....
        /*0064*/ 	.word	0x00001c80


	//   ....[4]....
        /*0068*/ 	.word	0x00001cc0


	//   ....[5]....
        /*006c*/ 	.word	0x00001cd0


	//   ....[6]....
        /*0070*/ 	.word	0x00001d10


	//   ....[7]....
        /*0074*/ 	.word	0x00001d20


	//   ....[8]....
        /*0078*/ 	.word	0x00001da0


	//   ....[9]....
        /*007c*/ 	.word	0x00001db0


	//----- nvinfo : EIATTR_VRC_CTA_INIT_COUNT
	.align		4
.L_1349:
        /*0080*/ 	.byte	0x02, 0x4a
	.zero		1
	.zero		1


	//----- nvinfo : EIATTR_EXIT_INSTR_OFFSETS
	.align		4
        /*0084*/ 	.byte	0x04, 0x1c
        /*0086*/ 	.short	(.L_1351 - .L_1350)


	//   ....[0]....
.L_1350:
        /*0088*/ 	.word	0x00000060


	//   ....[1]....
        /*008c*/ 	.word	0x00006650


	//----- nvinfo : EIATTR_MAX_THREADS
	.align		4
.L_1351:
        /*0090*/ 	.byte	0x04, 0x05
        /*0092*/ 	.short	(.L_1353 - .L_1352)
.L_1352:
        /*0094*/ 	.word	0x000001e0
        /*0098*/ 	.word	0x00000001
        /*009c*/ 	.word	0x00000001


	//----- nvinfo : EIATTR_CRS_STACK_SIZE
	.align		4
.L_1353:
        /*00a0*/ 	.byte	0x04, 0x1e
        /*00a2*/ 	.short	(.L_1355 - .L_1354)
.L_1354:
        /*00a4*/ 	.word	0x00000000


	//----- nvinfo : EIATTR_CBANK_PARAM_SIZE
	.align		4
.L_1355:
        /*00a8*/ 	.byte	0x03, 0x19
        /*00aa*/ 	.short	0x00a0


	//----- nvinfo : EIATTR_PARAM_CBANK
	.align		4
        /*00ac*/ 	.byte	0x04, 0x0a
        /*00ae*/ 	.short	(.L_1357 - .L_1356)
	.align		4
.L_1356:
        /*00b0*/ 	.word	index@(.nv.constant0._Z35group_norm_nhwc_fwd_one_pass_kernelI11Bf16IOBf16WLi512ELi30ELi480EEv26Group_norm_nhwc_fwd_params)
        /*00b4*/ 	.short	0x0380
        /*00b6*/ 	.short	0x00a0


	//----- nvinfo : EIATTR_SW_WAR
	.align		4
.L_1357:
        /*00b8*/ 	.byte	0x04, 0x36
        /*00ba*/ 	.short	(.L_1359 - .L_1358)
.L_1358:
        /*00bc*/ 	.word	0x00000008
.L_1359:


//--------------------- .nv.info._Z35group_norm_nhwc_fwd_one_pass_kernelI11Bf16IOFp16WLi64ELi30ELi480EEv26Group_norm_nhwc_fwd_params --------------------------
	.section	.nv.info._Z35group_norm_nhwc_fwd_one_pass_kernelI11Bf16IOFp16WLi64ELi30ELi480EEv26Group_norm_nhwc_fwd_params,"",@"SHT_CUDA_INFO"
	.sectionflags	@""
	.align	4


	//----- nvinfo : EIATTR_CUDA_API_VERSION
	.align		4
        /*0000*/ 	.byte	0x04, 0x37
        /*0002*/ 	.short	(.L_1361 - .L_1360)
.L_1360:
        /*0004*/ 	.word	0x00000082


	//----- nvinfo : EIATTR_KPARAM_INFO
	.align		4
.L_1361:
        /*0008*/ 	.byte	0x04, 0x17
        /*000a*/ 	.short	(.L_1363 - .L_1362)
.L_1362:
        /*000c*/ 	.word	0x00000000
        /*0010*/ 	.short	0x0000
        /*0012*/ 	.short	0x0000
        /*0014*/ 	.byte	0x00, 0xf0, 0x81, 0x02


	//----- nvinfo : EIATTR_SPARSE_MMA_MASK
	.align		4
.L_1363:
        /*0018*/ 	.byte	0x03, 0x50
        /*001a*/ 	.short	0x0000


	//----- nvinfo : EIATTR_MAXREG_COUNT
	.align		4
        /*001c*/ 	.byte	0x03, 0x1b
        /*001e*/ 	.short	0x0080


	//----- nvinfo : EIATTR_NUM_BARRIERS
	.align		4
        /*0020*/ 	.byte	0x02, 0x4c
        /*0022*/ 	.byte	0x01
	.zero		1


	//----- nvinfo : EIATTR_MERCURY_ISA_VERSION
	.align		4
        /*0024*/ 	.byte	0x03, 0x5f
        /*0026*/ 	.short	0x0101


	//----- nvinfo : EIATTR_INT_WARP_WIDE_INSTR_OFFSETS
	.align		4
        /*0028*/ 	.byte	0x04, 0x31
        /*002a*/ 	.short	(.L_1365 - .L_1364)


	//   ....[0]....
.L_1364:
        /*002c*/ 	.word	0x00001060


	//   ....[1]....
        /*0030*/ 	.word	0x00001090


	//   ....[2]....
        /*0034*/ 	.word	0x000010a0


	//   ....[3]....
        /*0038*/ 	.word	0x000010f0


	//   ....[4]....
        /*003c*/ 	.word	0x000012b0


	//   ....[5]....
        /*0040*/ 	.word	0x00001310


	//   ....[6]....
        /*0044*/ 	.word	0x00001350


	//   ....[7]....
        /*0048*/ 	.word	0x00001360


	//   ....[8]....
        /*004c*/ 	.word	0x00001600


	//   ....[9]....
        /*0050*/ 	.word	0x000016e0


	//   ....[10]....
        /*0054*/ 	.word	0x000016f0


	//   ....[11]....
        /*0058*/ 	.word	0x000017d0


	//   ....[12]....
        /*005c*/ 	.word	0x00001930


	//   ....[13]....
        /*0060*/ 	.word	0x00001950


	//----- nvinfo : EIATTR_COOP_GROUP_MASK_REGIDS
	.align		4
.L_1365:
        /*0064*/ 	.byte	0x04, 0x29
        /*0066*/ 	.short	(.L_1367 - .L_1366)


	//   ....[0]....
.L_1366:
        /*0068*/ 	.word	0xffffffff


	//   ....[1]....
        /*006c*/ 	.word	0xffffffff


	//   ....[2]....
        /*0070*/ 	.word	0xffffffff


	//   ....[3]....
        /*0074*/ 	.word	0xffffffff


	//   ....[4]....
        /*0078*/ 	.word	0xffffffff


	//   ....[5]....
        /*007c*/ 	.word	0xffffffff


	//   ....[6]....
        /*0080*/ 	.word	0xffffffff


	//   ....[7]....
        /*0084*/ 	.word	0xffffffff


	//   ....[8]....
        /*0088*/ 	.word	0xffffffff


	//   ....[9]....
        /*008c*/ 	.word	0xffffffff


	//----- nvinfo : EIATTR_COOP_GROUP_INSTR_OFFSETS
	.align		4
.L_1367:
        /*0090*/ 	.byte	0x04, 0x28
        /*0092*/ 	.short	(.L_1369 - .L_1368)


	//   ....[0]....
.L_1368:
        /*0094*/ 	.word	0x000007a0


	//   ....[1]....
        /*0098*/ 	.word	0x000007b0


	//   ....[2]....
        /*009c*/ 	.word	0x000007e0


	//   ....[3]....
        /*00a0*/ 	.word	0x00000800


	//   ....[4]....
        /*00a4*/ 	.word	0x00000830


	//   ....[5]....
        /*00a8*/ 	.word	0x00000850


	//   ....[6]....
        /*00ac*/ 	.word	0x00000880


	//   ....[7]....
        /*00b0*/ 	.word	0x000008a0


	//   ....[8]....
        /*00b4*/ 	.word	0x000008f0


	//   ....[9]....
        /*00b8*/ 	.word	0x00000900


	//----- nvinfo : EIATTR_VRC_CTA_INIT_COUNT
	.align		4
.L_1369:
        /*00bc*/ 	.byte	0x02, 0x4a
	.zero		1
	.zero		1


	//----- nvinfo : EIATTR_EXIT_INSTR_OFFSETS
	.align		4
        /*00c0*/ 	.byte	0x04, 0x1c
        /*00c2*/ 	.short	(.L_1371 - .L_1370)


	//   ....[0]....
.L_1370:
        /*00c4*/ 	.word	0x00000070


	//   ....[1]....
        /*00c8*/ 	.word	0x000025a0


	//----- nvinfo : EIATTR_MAX_THREADS
	.align		4
.L_1371:
        /*00cc*/ 	.byte	0x04, 0x05
        /*00ce*/ 	.short	(.L_1373 - .L_1372)
.L_1372:
        /*00d0*/ 	.word	0x000001e0
        /*00d4*/ 	.word	0x00000001
        /*00d8*/ 	.word	0x00000001


	//----- nvinfo : EIATTR_CRS_STACK_SIZE
	.align		4
.L_1373:
        /*00dc*/ 	.byte	0x04, 0x1e
        /*00de*/ 	.short	(.L_1375 - .L_1374)
.L_1374:
        /*00e0*/ 	.word	0x00000000


	//----- nvinfo : EIATTR_CBANK_PARAM_SIZE
	.align		4
.L_1375:
        /*00e4*/ 	.byte	0x03, 0x19
        /*00e6*/ 	.short	0x00a0


	//----- nvinfo : EIATTR_PARAM_CBANK
	.align		4
        /*00e8*/ 	.byte	0x04, 0x0a
        /*00ea*/ 	.short	(.L_1377 - .L_1376)
	.align		4
.L_1376:
        /*00ec*/ 	.word	index@(.nv.constant0._Z35group_norm_nhwc_fwd_one_pass_kernelI11Bf16IOFp16WLi64ELi30ELi480EEv26Group_norm_nhwc_fwd_params)
        /*00f0*/ 	.short	0x0380
        /*00f2*/ 	.short	0x00a0


	//----- nvinfo : EIATTR_SW_WAR
	.align		4
.L_1377:
        /*00f4*/ 	.byte	0x04, 0x36
        /*00f6*/ 	.short	(.L_1379 - .L_1378)
.L_1378:
        /*00f8*/ 	.word	0x00000008
.L_1379:


//--------------------- .nv.info._Z35group_norm_nhwc_fwd_one_pass_kernelI11Bf16IOFp16WLi128ELi30ELi480EEv26Group_norm_nhwc_fwd_params --------------------------
	.section	.nv.info._Z35group_norm_nhwc_fwd_one_pass_kernelI11Bf16IOFp16WLi128ELi30ELi480EEv26Group_norm_nhwc_fwd_params,"",@"SHT_CUDA_INFO"
	.sectionflags	@""
	.align	4


	//----- nvinfo : EIATTR_CUDA_API_VERSION
	.align		4
        /*0000*/ 	.byte	0x04, 0x37
        /*0002*/ 	.short	(.L_1381 - .L_1380)
.L_1380:
        /*0004*/ 	.word	0x00000082


	//----- nvinfo : EIATTR_KPARAM_INFO
	.align		4
.L_1381:
        /*0008*/ 	.byte	0x04, 0x17
        /*000a*/ 	.short	(.L_1383 - .L_1382)
.L_1382:
        /*000c*/ 	.word	0x00000000
        /*0010*/ 	.short	0x0000
        /*0012*/ 	.short	0x0000
        /*0014*/ 	.byte	0x00, 0xf0, 0x81, 0x02


	//----- nvinfo : EIATTR_SPARSE_MMA_MASK
	.align		4
.L_1383:
        /*0018*/ 	.byte	0x03, 0x50
        /*001a*/ 	.short	0x0000


	//----- nvinfo : EIATTR_MAXREG_COUNT
	.align		4
        /*001c*/ 	.byte	0x03, 0x1b
        /*001e*/ 	.short	0x0080


	//----- nvinfo : EIATTR_NUM_BARRIERS
	.align		4
        /*0020*/ 	.byte	0x02, 0x4c
        /*0022*/ 	.byte	0x01
	.zero		1


	//----- nvinfo : EIATTR_MERCURY_ISA_VERSION
	.align		4
        /*0024*/ 	.byte	0x03, 0x5f
        /*0026*/ 	.short	0x0101


	//----- nvinfo : EIATTR_INT_WARP_WIDE_INSTR_OFFSETS
	.align		4
        /*0028*/ 	.byte	0x04, 0x31
        /*002a*/ 	.short	(.L_1385 - .L_1384)


	//   ....[0]....
.L_1384:
        /*002c*/ 	.word	0x00001340


	//   ....[1]....
        /*0030*/ 	.word	0x000013b0


	//   ....[2]....
        /*0034*/ 	.word	0x000013c0


	//   ....[3]....
        /*0038*/ 	.word	0x000013f0


	//   ....[4]....
        /*003c*/ 	.word	0x000015b0


	//   ....[5]....
        /*0040*/ 	.word	0x00001610


	//   ....[6]....
        /*0044*/ 	.word	0x00001630


	//   ....[7]....
        /*0048*/ 	.word	0x00001660


	//   ....[8]....
        /*004c*/ 	.word	0x00001990


	//   ....[9]....
        /*0050*/ 	.word	0x000019b0


	//   ....[10]....
        /*0054*/ 	.word	0x000019d0


	//   ....[11]....
        /*0058*/ 	.word	0x000019f0


	//   ....[12]....
        /*005c*/ 	.word	0x00001c50


	//   ....[13]....
        /*0060*/ 	.word	0x00001c70


	//----- nvinfo : EIATTR_COOP_GROUP_MASK_REGIDS
	.align		4
.L_1385:
        /*0064*/ 	.byte	0x04, 0x29
        /*0066*/ 	.short	(.L_1387 - .L_1386)


	//   ....[0]....
.L_1386:
        /*0068*/ 	.word	0xffffffff


	//   ....[1]....
        /*006c*/ 	.word	0xffffffff


	//   ....[2]....
        /*0070*/ 	.word	0xffffffff


	//   ....[3]....
        /*0074*/ 	.word	0xffffffff


	//   ....[4]....
        /*0078*/ 	.word	0xffffffff


	//   ....[5]....
        /*007c*/ 	.word	0xffffffff


	//   ....[6]....
        /*0080*/ 	.word	0xffffffff


	//   ....[7]....
        /*0084*/ 	.word	0xffffffff


	//   ....[8]....
        /*0088*/ 	.word	0xffffffff


	//   ....[9]....
        /*008c*/ 	.word	0xffffffff


	//----- nvinfo : EIATTR_COOP_GROUP_INSTR_OFFSETS
	.align		4
.L_1387:
        /*0090*/ 	.byte	0x04, 0x28
        /*0092*/ 	.short	(.L_1389 - .L_1388)


	//   ....[0]....
.L_1388:
        /*0094*/ 	.word	0x00000aa0


	//   ....[1]....
        /*0098*/ 	.word	0x00000ab0


	//   ....[2]....
        /*009c*/ 	.word	0x00000ae0


	//   ....[3]....
        /*00a0*/ 	.word	0x00000af0


	//   ....[4]....
        /*00a4*/ 	.word	0x00000b30


	//   ....[5]....
        /*00a8*/ 	.word	0x00000b40


	//   ....[6]....
        /*00ac*/ 	.word	0x00000b80


	//   ....[7]....
        /*00b0*/ 	.word	0x00000b90


	//   ....[8]....
        /*00b4*/ 	.word	0x00000bf0


	//   ....[9]....
        /*00b8*/ 	.word	0x00000c00


	//----- nvinfo : EIATTR_VRC_CTA_INIT_COUNT
	.align		4
.L_1389:
        /*00bc*/ 	.byte	0x02, 0x4a
	.zero		1
	.zero		1


	//----- nvinfo : EIATTR_EXIT_INSTR_OFFSETS
	.align		4
        /*00c0*/ 	.byte	0x04, 0x1c
        /*00c2*/ 	.short	(.L_1391 - .L_1390)


	//   ....[0]....
.L_1390:
        /*00c4*/ 	.word	0x00000070


	//   ....[1]....
        /*00c8*/ 	.word	0x00003080


	//----- nvinfo : EIATTR_MAX_THREADS
	.align		4
.L_1391:
        /*00cc*/ 	.byte	0x04, 0x05
        /*00ce*/ 	.short	(.L_1393 - .L_1392)
.L_1392:
        /*00d0*/ 	.word	0x000001e0
        /*00d4*/ 	.word	0x00000001
        /*00d8*/ 	.word	0x00000001


	//----- nvinfo : EIATTR_CRS_STACK_SIZE
	.align		4
.L_1393:
        /*00dc*/ 	.byte	0x04, 0x1e
        /*00de*/ 	.short	(.L_1395 - .L_1394)
.L_1394:
        /*00e0*/ 	.word	0x00000000


	//----- nvinfo : EIATTR_CBANK_PARAM_SIZE
	.align		4
.L_1395:
        /*00e4*/ 	.byte	0x03, 0x19
        /*00e6*/ 	.short	0x00a0


	//----- nvinfo : EIATTR_PARAM_CBANK
	.align		4
        /*00e8*/ 	.byte	0x04, 0x0a
        /*00ea*/ 	.short	(.L_1397 - .L_1396)
	.align		4
.L_1396:
        /*00ec*/ 	.word	index@(.nv.constant0._Z35group_norm_nhwc_fwd_one_pass_kernelI11Bf16IOFp16WLi128ELi30ELi480EEv26Group_norm_nhwc_fwd_params)
        /*00f0*/ 	.short	0x0380
        /*00f2*/ 	.short	0x00a0


	//----- nvinfo : EIATTR_SW_WAR
	.align		4
.L_1397:
        /*00f4*/ 	.byte	0x04, 0x36
        /*00f6*/ 	.short	(.L_1399 - .L_1398)
.L_1398:
        /*00f8*/ 	.word	0x00000008
.L_1399:


//--------------------- .nv.info._Z35group_norm_nhwc_fwd_one_pass_kernelI11Bf16IOFp16WLi256ELi30ELi480EEv26Group_norm_nhwc_fwd_params --------------------------
	.section	.nv.info._Z35group_norm_nhwc_fwd_one_pass_kernelI11Bf16IOFp16WLi256ELi30ELi480EEv26Group_norm_nhwc_fwd_params,"",@"SHT_CUDA_INFO"
	.sectionflags	@""
	.align	4


	//----- nvinfo : EIATTR_CUDA_API_VERSION
	.align		4
        /*0000*/ 	.byte	0x04, 0x37
        /*0002*/ 	.short	(.L_1401 - .L_1400)
.L_1400:
        /*0004*/ 	.word	0x00000082


	//----- nvinfo : EIATTR_KPARAM_INFO
	.align		4
.L_1401:
        /*0008*/ 	.byte	0x04, 0x17
        /*000a*/ 	.short	(.L_1403 - .L_1402)
.L_1402:
        /*000c*/ 	.word	0x00000000
        /*0010*/ 	.short	0x0000
        /*0012*/ 	.short	0x0000
        /*0014*/ 	.byte	0x00, 0xf0, 0x81, 0x02


	//----- nvinfo : EIATTR_SPARSE_MMA_MASK
	.align		4
.L_1403:
        /*0018*/ 	.byte	0x03, 0x50
        /*001a*/ 	.short	0x0000


	//----- nvinfo : EIATTR_MAXREG_COUNT
	.align		4
        /*001c*/ 	.byte	0x03, 0x1b
        /*001e*/ 	.short	0x0080


	//----- nvinfo : EIATTR_NUM_BARRIERS
	.align		4
        /*0020*/ 	.byte	0x02, 0x4c
        /*0022*/ 	.byte	0x01
	.zero		1


	//----- nvinfo : EIATTR_MERCURY_ISA_VERSION
	.align		4
        /*0024*/ 	.byte	0x03, 0x5f
        /*0026*/ 	.short	0x0101


	//----- nvinfo : EIATTR_INT_WARP_WIDE_INSTR_OFFSETS
	.align		4
        /*0028*/ 	.byte	0x04, 0x31
        /*002a*/ 	.short	(.L_1405 - .L_1404)


	//   ....[0]....
.L_1404:
        /*002c*/ 	.word	0x000019f0


	//   ....[1]....
        /*0030*/ 	.word	0x00001a70


	//   ....[2]....
        /*0034*/ 	.word	0x00001b10


	//   ....[3]....
        /*0038*/ 	.word	0x00001bb0


	//   ....[4]....
        /*003c*/ 	.word	0x00001c50


	//   ....[5]....
        /*0040*/ 	.word	0x00001cf0


	//   ....[6]....
        /*0044*/ 	.word	0x00001d90


	//   ....[7]....
        /*0048*/ 	.word	0x00001e30


	//   ....[8]....
        /*004c*/ 	.word	0x00002000


	//   ....[9]....
        /*0050*/ 	.word	0x00002090


	//   ....[10]....
        /*0054*/ 	.word	0x00002140


	//   ....[11]....
        /*0058*/ 	.word	0x000021f0


	//   ....[12]....
        /*005c*/ 	.word	0x00002320


	//   ....[13]....
        /*0060*/ 	.word	0x000023b0


	//----- nvinfo : EIATTR_COOP_GROUP_MASK_REGIDS
	.align		4
.L_1405:
        /*0064*/ 	.byte	0x04, 0x29
        /*0066*/ 	.short	(.L_1407 - .L_1406)


	//   ....[0]....
.L_1406:
        /*0068*/ 	.word	0xffffffff


	//   ....[1]....
        /*006c*/ 	.word	0xffffffff


	//   ....[2]....
        /*0070*/ 	.word	0xffffffff


	//   ....[3]....
        /*0074*/ 	.word	0xffffffff


	//   ....[4]....
        /*0078*/ 	.word	0xffffffff


	//   ....[5]....
        /*007c*/ 	.word	0xffffffff


	//   ....[6]....
        /*0080*/ 	.word	0xffffffff


	//   ....[7]....
        /*0084*/ 	.word	0xffffffff


	//   ....[8]....
        /*0088*/ 	.word	0xffffffff


	//   ....[9]....
        /*008c*/ 	.word	0xffffffff


	//----- nvinfo : EIATTR_COOP_GROUP_INSTR_OFFSETS
	.align		4
.L_1407:
        /*0090*/ 	.byte	0x04, 0x28
        /*0092*/ 	.short	(.L_1409 - .L_1408)


	//   ....[0]....
.L_1408:
        /*0094*/ 	.word	0x000011b0


	//   ....[1]....
        /*0098*/ 	.word	0x000011c0


	//   ....[2]....
        /*009c*/ 	.word	0x000011f0


	//   ....[3]....
        /*00a0*/ 	.word	0x00001200


	//   ....[4]....
        /*00a4*/ 	.word	0x00001240


	//   ....[5]....
        /*00a8*/ 	.word	0x00001250


	//   ....[6]....
        /*00ac*/ 	.word	0x00001290


	//   ....[7]....
        /*00b0*/ 	.word	0x000012a0


	//   ....[8]....
        /*00b4*/ 	.word	0x00001320


	//   ....[9]....
        /*00b8*/ 	.word	0x00001330


	//----- nvinfo : EIATTR_VRC_CTA_INIT_COUNT
	.align		4
.L_1409:
        /*00bc*/ 	.byte	0x02, 0x4a
	.zero		1
	.zero		1


	//----- nvinfo : EIATTR_EXIT_INSTR_OFFSETS
	.align		4
        /*00c0*/ 	.byte	0x04, 0x1c
        /*00c2*/ 	.short	(.L_1411 - .L_1410)


	//   ....[0]....
.L_1410:
        /*00c4*/ 	.word	0x00000070


	//   ....[1]....
        /*00c8*/ 	.word	0x00004590


	//----- nvinfo : EIATTR_MAX_THREADS
	.align		4
.L_1411:
        /*00cc*/ 	.byte	0x04, 0x05
        /*00ce*/ 	.short	(.L_1413 - .L_1412)
.L_1412:
        /*00d0*/ 	.word	0x000001e0
        /*00d4*/ 	.word	0x00000001
        /*00d8*/ 	.word	0x00000001


	//----- nvinfo : EIATTR_CRS_STACK_SIZE
	.align		4
.L_1413:
        /*00dc*/ 	.byte	0x04, 0x1e
        /*00de*/ 	.short	(.L_1415 - .L_1414)
.L_1414:
        /*00e0*/ 	.word	0x00000000


	//----- nvinfo : EIATTR_CBANK_PARAM_SIZE
	.align		4
.L_1415:
        /*00e4*/ 	.byte	0x03, 0x19
        /*00e6*/ 	.short	0x00a0


	//----- nvinfo : EIATTR_PARAM_CBANK
	.align		4
        /*00e8*/ 	.byte	0x04, 0x0a
        /*00ea*/ 	.short	(.L_1417 - .L_1416)
	.align		4
.L_1416:
        /*00ec*/ 	.word	index@(.nv.constant0._Z35group_norm_nhwc_fwd_one_pass_kernelI11Bf16IOFp16WLi256ELi30ELi480EEv26Group_norm_nhwc_fwd_params)
        /*00f0*/ 	.short	0x0380
        /*00f2*/ 	.short	0x00a0


	//----- nvinfo : EIATTR_SW_WAR
	.align		4
.L_1417:
        /*00f4*/ 	.byte	0x04, 0x36
        /*00f6*/ 	.short	(.L_1419 - .L_1418)
.L_1418:
        /*00f8*/ 	.word	0x00000008
.L_1419:


//--------------------- .nv.info._Z35group_norm_nhwc_fwd_one_pass_kernelI11Bf16IOFp16WLi512ELi30ELi480EEv26Group_norm_nhwc_fwd_params --------------------------
	.section	.nv.info._Z35group_norm_nhwc_fwd_one_pass_kernelI11Bf16IOFp16WLi512ELi30ELi480EEv26Group_norm_nhwc_fwd_params,"",@"SHT_CUDA_INFO"
	.sectionflags	@""
	.align	4


	//----- nvinfo : EIATTR_CUDA_API_VERSION
	.align		4
        /*0000*/ 	.byte	0x04, 0x37
        /*0002*/ 	.short	(.L_1421 - .L_1420)
.L_1420:
        /*0004*/ 	.word	0x00000082


	//----- nvinfo : EIATTR_KPARAM_INFO
	.align		4
.L_1421:
        /*0008*/ 	.byte	0x04, 0x17
        /*000a*/ 	.short	(.L_1423 - .L_1422)
.L_1422:
        /*000c*/ 	.word	0x00000000
        /*0010*/ 	.short	0x0000
        /*0012*/ 	.short	0x0000
        /*0014*/ 	.byte	0x00, 0xf0, 0x81, 0x02


	//----- nvinfo : EIATTR_SPARSE_MMA_MASK
	.align		4
.L_1423:
        /*0018*/ 	.byte	0x03, 0x50
        /*001a*/ 	.short	0x0000


	//----- nvinfo : EIATTR_MAXREG_COUNT
	.align		4
        /*001c*/ 	.byte	0x03, 0x1b
        /*001e*/ 	.short	0x0080


	//----- nvinfo : EIATTR_NUM_BARRIERS
	.align		4
        /*0020*/ 	.byte	0x02, 0x4c
        /*0022*/ 	.byte	0x01
	.zero		1


	//----- nvinfo : EIATTR_MERCURY_ISA_VERSION
	.align		4
        /*0024*/ 	.byte	0x03, 0x5f
        /*0026*/ 	.short	0x0101


	//----- nvinfo : EIATTR_COOP_GROUP_MASK_REGIDS
	.align		4
        /*0028*/ 	.byte	0x04, 0x29
        /*002a*/ 	.short	(.L_1425 - .L_1424)


	//   ....[0]....
.L_1424:
        /*002c*/ 	.word	0xffffffff


	//   ....[1]....
        /*0030*/ 	.word	0xffffffff


	//   ....[2]....
        /*0034*/ 	.word	0xffffffff


	//   ....[3]....
        /*0038*/ 	.word	0xffffffff


	//   ....[4]....
        /*003c*/ 	.word	0xffffffff


	//   ....[5]....
        /*0040*/ 	.word	0xffffffff


	//   ....[6]....
        /*0044*/ 	.word	0xffffffff


	//   ....[7]....
        /*0048*/ 	.word	0xffffffff


	//   ....[8]....
        /*004c*/ 	.word	0xffffffff


	//   ....[9]....
        /*0050*/ 	.word	0xffffffff


	//----- nvinfo : EIATTR_COOP_GROUP_INSTR_OFFSETS
	.align		4
.L_1425:
        /*0054*/ 	.byte	0x04, 0x28
        /*0056*/ 	.short	(.L_1427 - .L_1426)


	//   ....[0]....
.L_1426:
        /*0058*/ 	.word	0x00001c20


	//   ....[1]....
        /*005c*/ 	.word	0x00001c30


	//   ....[2]....
        /*0060*/ 	.word	0x00001c70


	//   ....[3]....
        /*0064*/ 	.word	0x00001c80


	//   ....[4]....
        /*0068*/ 	.word	0x00001cc0


	//   ....[5]....
        /*006c*/ 	.word	0x00001cd0


	//   ....[6]....
        /*0070*/ 	.word	0x00001d10


	//   ....[7]....
        /*0074*/ 	.word	0x00001d20


	//   ....[8]....
        /*0078*/ 	.word	0x00001da0


	//   ....[9]....
        /*007c*/ 	.word	0x00001db0


	//----- nvinfo : EIATTR_VRC_CTA_INIT_COUNT
	.align		4
.L_1427:
        /*0080*/ 	.byte	0x02, 0x4a
	.zero		1
	.zero		1


	//----- nvinfo : EIATTR_EXIT_INSTR_OFFSETS
	.align		4
        /*0084*/ 	.byte	0x04, 0x1c
        /*0086*/ 	.short	(.L_1429 - .L_1428)


	//   ....[0]....
.L_1428:
        /*0088*/ 	.word	0x00000060


	//   ....[1]....
        /*008c*/ 	.word	0x00006650


	//----- nvinfo : EIATTR_MAX_THREADS
	.align		4
.L_1429:
        /*0090*/ 	.byte	0x04, 0x05
        /*0092*/ 	.short	(.L_1431 - .L_1430)
.L_1430:
        /*0094*/ 	.word	0x000001e0
        /*0098*/ 	.word	0x00000001
        /*009c*/ 	.word	0x00000001


	//----- nvinfo : EIATTR_CRS_STACK_SIZE
	.align		4
.L_1431:
        /*00a0*/ 	.byte	0x04, 0x1e
        /*00a2*/ 	.short	(.L_1433 - .L_1432)
.L_1432:
        /*00a4*/ 	.word	0x00000000


	//----- nvinfo : EIATTR_CBANK_PARAM_SIZE
	.align		4
.L_1433:
        /*00a8*/ 	.byte	0x03, 0x19
        /*00aa*/ 	.short	0x00a0


	//----- nvinfo : EIATTR_PARAM_CBANK
	.align		4
        /*00ac*/ 	.byte	0x04, 0x0a
        /*00ae*/ 	.short	(.L_1435 - .L_1434)
	.align		4
.L_1434:
        /*00b0*/ 	.word	index@(.nv.constant0._Z35group_norm_nhwc_fwd_one_pass_kernelI11Bf16IOFp16WLi512ELi30ELi480EEv26Group_norm_nhwc_fwd_params)
        /*00b4*/ 	.short	0x0380
        /*00b6*/ 	.short	0x00a0


	//----- nvinfo : EIATTR_SW_WAR
	.align		4
.L_1435:
        /*00b8*/ 	.byte	0x04, 0x36
        /*00ba*/ 	.short	(.L_1437 - .L_1436)
.L_1436:
        /*00bc*/ 	.word	0x00000008
.L_1437:


//--------------------- .nv.info._Z35group_norm_nhwc_fwd_one_pass_kernelI11Fp16IOFp32WLi64ELi30ELi480EEv26Group_norm_nhwc_fwd_params --------------------------
	.section	.nv.info._Z35group_norm_nhwc_fwd_one_pass_kernelI11Fp16IOFp32WLi64ELi30ELi480EEv26Group_norm_nhwc_fwd_params,"",@"SHT_CUDA_INFO"
	.sectionflags	@""
	.align	4


	//----- nvinfo : EIATTR_CUDA_API_VERSION
	.align		4
        /*0000*/ 	.byte	0x04, 0x37
        /*0002*/ 	.short	(.L_1439 - .L_1438)
.L_1438:
        /*0004*/ 	.word	0x00000082


	//----- nvinfo : EIATTR_KPARAM_INFO
	.align		4
.L_1439:
        /*0008*/ 	.byte	0x04, 0x17
        /*000a*/ 	.short	(.L_1441 - .L_1440)
.L_1440:
        /*000c*/ 	.word	0x00000000
        /*0010*/ 	.short	0x0000
        /*0012*/ 	.short	0x0000
        /*0014*/ 	.byte	0x00, 0xf0, 0x81, 0x02


	//----- nvinfo : EIATTR_SPARSE_MMA_MASK
	.align		4
.L_1441:
        /*0018*/ 	.byte	0x03, 0x50
        /*001a*/ 	.short	0x0000


	//----- nvinfo : EIATTR_MAXREG_COUNT
	.align		4
        /*001c*/ 	.byte	0x03, 0x1b
        /*001e*/ 	.short	0x0080


	//----- nvinfo : EIATTR_NUM_BARRIERS
	.align		4
        /*0020*/ 	.byte	0x02, 0x4c
        /*0022*/ 	.byte	0x01
	.zero		1


	//----- nvinfo : EIATTR_MERCURY_ISA_VERSION
	.align		4
        /*0024*/ 	.byte	0x03, 0x5f
        /*0026*/ 	.short	0x0101


	//----- nvinfo : EIATTR_INT_WARP_WIDE_INSTR_OFFSETS
	.align		4
        /*0028*/ 	.byte	0x04, 0x31
        /*002a*/ 	.short	(.L_1443 - .L_1442)


	//   ....[0]....
.L_1442:
        /*002c*/ 	.word	0x00001030


	//   ....[1]....
        /*0030*/ 	.word	0x00001070


	//   ....[2]....
        /*0034*/ 	.word	0x00001090


	//   ....[3]....
        /*0038*/ 	.word	0x000010c0


	//   ....[4]....
        /*003c*/ 	.word	0x00001290


	//   ....[5]....
        /*0040*/ 	.word	0x000012f0


	//   ....[6]....
        /*0044*/ 	.word	0x00001330


	//   ....[7]....
        /*0048*/ 	.word	0x00001340


	//   ....[8]....
        /*004c*/ 	.word	0x000015e0


	//   ....[9]....
        /*0050*/ 	.word	0x000016c0


	//   ....[10]....
        /*0054*/ 	.word	0x000016d0


	//   ....[11]....
        /*0058*/ 	.word	0x000017b0


	//   ....[12]....
        /*005c*/ 	.word	0x00001910


	//   ....[13]....
        /*0060*/ 	.word	0x00001930


	//----- nvinfo : EIATTR_COOP_GROUP_MASK_REGIDS
	.align		4
.L_1443:
        /*0064*/ 	.byte	0x04, 0x29
        /*0066*/ 	.short	(.L_1445 - .L_1444)


	//   ....[0]....
.L_1444:
        /*0068*/ 	.word	0xffffffff


	//   ....[1]....
        /*006c*/ 	.word	0xffffffff


	//   ....[2]....
        /*0070*/ 	.word	0xffffffff


	//   ....[3]....
        /*0074*/ 	.word	0xffffffff


	//   ....[4]....
        /*0078*/ 	.word	0xffffffff


	//   ....[5]....
        /*007c*/ 	.word	0xffffffff


	//   ....[6]....
        /*0080*/ 	.word	0xffffffff


	//   ....[7]....
        /*0084*/ 	.word	0xffffffff


	//   ....[8]....
        /*0088*/ 	.word	0xffffffff


	//   ....[9]....
        /*008c*/ 	.word	0xffffffff


	//----- nvinfo : EIATTR_COOP_GROUP_INSTR_OFFSETS
	.align		4
.L_1445:
        /*0090*/ 	.byte	0x04, 0x28
        /*0092*/ 	.short	(.L_1447 - .L_1446)


	//   ....[0]....
.L_1446:
        /*0094*/ 	.word	0x00000780


	//   ....[1]....
        /*0098*/ 	.word	0x00000790


	//   ....[2]....
        /*009c*/ 	.word	0x000007c0


	//   ....[3]....
        /*00a0*/ 	.word	0x000007d0


	//   ....[4]....
        /*00a4*/ 	.word	0x00000810


	//   ....[5]....
        /*00a8*/ 	.word	0x00000820


	//   ....[6]....
        /*00ac*/ 	.word	0x00000860


	//   ....[7]....
        /*00b0*/ 	.word	0x00000870


	//   ....[8]....
        /*00b4*/ 	.word	0x000008d0


	//   ....[9]....
        /*00b8*/ 	.word	0x000008e0


	//----- nvinfo : EIATTR_VRC_CTA_INIT_COUNT
	.align		4
.L_1447:
        /*00bc*/ 	.byte	0x02, 0x4a
	.zero		1
	.zero		1


	//----- nvinfo : EIATTR_EXIT_INSTR_OFFSETS
	.align		4
        /*00c0*/ 	.byte	0x04, 0x1c
        /*00c2*/ 	.short	(.L_1449 - .L_1448)


	//   ....[0]....
.L_1448:
        /*00c4*/ 	.word	0x00000070


	//   ....[1]....
        /*00c8*/ 	.word	0x00002520


	//----- nvinfo : EIATTR_MAX_THREADS
	.align		4
.L_1449:
        /*00cc*/ 	.byte	0x04, 0x05
        /*00ce*/ 	.short	(.L_1451 - .L_1450)
.L_1450:
        /*00d0*/ 	.word	0x000001e0
        /*00d4*/ 	.word	0x00000001
        /*00d8*/ 	.word	0x00000001


	//----- nvinfo : EIATTR_CRS_STACK_SIZE
	.align		4
.L_1451:
        /*00dc*/ 	.byte	0x04, 0x1e
        /*00de*/ 	.short	(.L_1453 - .L_1452)
.L_1452:
        /*00e0*/ 	.word	0x00000000


	//----- nvinfo : EIATTR_CBANK_PARAM_SIZE
	.align		4
.L_1453:
        /*00e4*/ 	.byte	0x03, 0x19
        /*00e6*/ 	.short	0x00a0


	//----- nvinfo : EIATTR_PARAM_CBANK
	.align		4
        /*00e8*/ 	.byte	0x04, 0x0a
        /*00ea*/ 	.short	(.L_1455 - .L_1454)
	.align		4
.L_1454:
        /*00ec*/ 	.word	index@(.nv.constant0._Z35group_norm_nhwc_fwd_one_pass_kernelI11Fp16IOFp32WLi64ELi30ELi480EEv26Group_norm_nhwc_fwd_params)
        /*00f0*/ 	.short	0x0380
        /*00f2*/ 	.short	0x00a0


	//----- nvinfo : EIATTR_SW_WAR
	.align		4
.L_1455:
        /*00f4*/ 	.byte	0x04, 0x36
        /*00f6*/ 	.short	(.L_1457 - .L_1456)
.L_1456:
        /*00f8*/ 	.word	0x00000008
.L_1457:


//--------------------- .nv.info._Z35group_norm_nhwc_fwd_one_pass_kernelI11Fp16IOFp32WLi128ELi30ELi480EEv26Group_norm_nhwc_fwd_params --------------------------
	.section	.nv.info._Z35group_norm_nhwc_fwd_one_pass_kernelI11Fp16IOFp32WLi128ELi30ELi480EEv26Group_norm_nhwc_fwd_params,"",@"SHT_CUDA_INFO"
	.sectionflags	@""
	.align	4


	//----- nvinfo : EIATTR_CUDA_API_VERSION
	.align		4
        /*0000*/ 	.byte	0x04, 0x37
        /*0002*/ 	.short	(.L_1459 - .L_1458)
.L_1458:
        /*0004*/ 	.word	0x00000082


	//----- nvinfo : EIATTR_KPARAM_INFO
	.align		4
.L_1459:
        /*0008*/ 	.byte	0x04, 0x17
        /*000a*/ 	.short	(.L_1461 - .L_1460)
.L_1460:
        /*000c*/ 	.word	0x00000000
        /*0010*/ 	.short	0x0000
        /*0012*/ 	.short	0x0000
        /*0014*/ 	.byte	0x00, 0xf0, 0x81, 0x02


	//----- nvinfo : EIATTR_SPARSE_MMA_MASK
	.align		4
.L_1461:
        /*0018*/ 	.byte	0x03, 0x50
        /*001a*/ 	.short	0x0000


	//----- nvinfo : EIATTR_MAXREG_COUNT
	.align		4
        /*001c*/ 	.byte	0x03, 0x1b
        /*001e*/ 	.short	0x0080


	//----- nvinfo : EIATTR_NUM_BARRIERS
	.align		4
        /*0020*/ 	.byte	0x02, 0x4c
        /*0022*/ 	.byte	0x01
	.zero		1


	//----- nvinfo : EIATTR_MERCURY_ISA_VERSION
	.align		4
        /*0024*/ 	.byte	0x03, 0x5f
        /*0026*/ 	.short	0x0101


	//----- nvinfo : EIATTR_INT_WARP_WIDE_INSTR_OFFSETS
	.align		4
        /*0028*/ 	.byte	0x04, 0x31
        /*002a*/ 	.short	(.L_1463 - .L_1462)


	//   ....[0]....
.L_1462:
        /*002c*/ 	.word	0x00001300


	//   ....[1]....
        /*0030*/ 	.word	0x00001370


	//   ....[2]....
        /*0034*/ 	.word	0x00001380


	//   ....[3]....
        /*0038*/ 	.word	0x000013b0


	//   ....[4]....
        /*003c*/ 	.word	0x00001570


	//   ....[5]....
        /*0040*/ 	.word	0x000015d0


	//   ....[6]....
        /*0044*/ 	.word	0x000015f0


	//   ....[7]....
        /*0048*/ 	.word	0x00001620


	//   ....[8]....
        /*004c*/ 	.word	0x00001950


	//   ....[9]....
        /*0050*/ 	.word	0x00001970


	//   ....[10]....
        /*0054*/ 	.word	0x00001980


	//   ....[11]....
        /*0058*/ 	.word	0x000019b0


	//   ....[12]....
        /*005c*/ 	.word	0x00001c10


	//   ....[13]....
        /*0060*/ 	.word	0x00001c30


	//----- nvinfo : EIATTR_COOP_GROUP_MASK_REGIDS
	.align		4
.L_1463:
        /*0064*/ 	.byte	0x04, 0x29
        /*0066*/ 	.short	(.L_1465 - .L_1464)


	//   ....[0]....
.L_1464:
        /*0068*/ 	.word	0xffffffff


	//   ....[1]....
        /*006c*/ 	.word	0xffffffff


	//   ....[2]....
        /*0070*/ 	.word	0xffffffff


	//   ....[3]....
        /*0074*/ 	.word	0xffffffff


	//   ....[4]....
        /*0078*/ 	.word	0xffffffff


	//   ....[5]....
        /*007c*/ 	.word	0xffffffff


	//   ....[6]....
        /*0080*/ 	.word	0xffffffff


	//   ....[7]....
        /*0084*/ 	.word	0xffffffff


	//   ....[8]....
        /*0088*/ 	.word	0xffffffff


	//   ....[9]....
        /*008c*/ 	.word	0xffffffff


	//----- nvinfo : EIATTR_COOP_GROUP_INSTR_OFFSETS
	.align		4
.L_1465:
        /*0090*/ 	.byte	0x04, 0x28
        /*0092*/ 	.short	(.L_1467 - .L_1466)


	//   ....[0]....
.L_1466:
        /*0094*/ 	.word	0x00000a60


	//   ....[1]....
        /*0098*/ 	.word	0x00000a70


	//   ....[2]....
        /*009c*/ 	.word	0x00000aa0


	//   ....[3]....
        /*00a0*/ 	.word	0x00000ab0


	//   ....[4]....
        /*00a4*/ 	.word	0x00000af0


	//   ....[5]....
        /*00a8*/ 	.word	0x00000b00


	//   ....[6]....
        /*00ac*/ 	.word	0x00000b40


	//   ....[7]....
        /*00b0*/ 	.word	0x00000b50


	//   ....[8]....
        /*00b4*/ 	.word	0x00000bb0


	//   ....[9]....
        /*00b8*/ 	.word	0x00000bc0


	//----- nvinfo : EIATTR_VRC_CTA_INIT_COUNT
	.align		4
.L_1467:
        /*00bc*/ 	.byte	0x02, 0x4a
	.zero		1
	.zero		1


	//----- nvinfo : EIATTR_EXIT_INSTR_OFFSETS
	.align		4
        /*00c0*/ 	.byte	0x04, 0x1c
        /*00c2*/ 	.short	(.L_1469 - .L_1468)


	//   ....[0]....
.L_1468:
        /*00c4*/ 	.word	0x00000070


	//   ....[1]....
        /*00c8*/ 	.word	0x00002fe0


	//----- nvinfo : EIATTR_MAX_THREADS
	.align		4
.L_1469:
        /*00cc*/ 	.byte	0x04, 0x05
        /*00ce*/ 	.short	(.L_1471 - .L_1470)
.L_1470:
        /*00d0*/ 	.word	0x000001e0
        /*00d4*/ 	.word	0x00000001
        /*00d8*/ 	.word	0x00000001


	//----- nvinfo : EIATTR_CRS_STACK_SIZE
	.align		4
.L_1471:
        /*00dc*/ 	.byte	0x04, 0x1e
        /*00de*/ 	.short	(.L_1473 - .L_1472)
.L_1472:
        /*00e0*/ 	.word	0x00000000


	//----- nvinfo : EIATTR_CBANK_PARAM_SIZE
	.align		4
.L_1473:
        /*00e4*/ 	.byte	0x03, 0x19
        /*00e6*/ 	.short	0x00a0


	//----- nvinfo : EIATTR_PARAM_CBANK
	.align		4
        /*00e8*/ 	.byte	0x04, 0x0a
        /*00ea*/ 	.short	(.L_1475 - .L_1474)
	.align		4
.L_1474:
        /*00ec*/ 	.word	index@(.nv.constant0._Z35group_norm_nhwc_fwd_one_pass_kernelI11Fp16IOFp32WLi128ELi30ELi480EEv26Group_norm_nhwc_fwd_params)
        /*00f0*/ 	.short	0x0380
        /*00f2*/ 	.short	0x00a0


	//----- nvinfo : EIATTR_SW_WAR
	.align		4
.L_1475:
        /*00f4*/ 	.byte	0x04, 0x36
        /*00f6*/ 	.short	(.L_1477 - .L_1476)
.L_1476:
        /*00f8*/ 	.word	0x00000008
.L_1477:


//--------------------- .nv.info._Z35group_norm_nhwc_fwd_one_pass_kernelI11Fp16IOFp32WLi256ELi30ELi480EEv26Group_norm_nhwc_fwd_params --------------------------
	.section	.nv.info._Z35group_norm_nhwc_fwd_one_pass_kernelI11Fp16IOFp32WLi256ELi30ELi480EEv26Group_norm_nhwc_fwd_params,"",@"SHT_CUDA_INFO"
	.sectionflags	@""
	.align	4


	//----- nvinfo : EIATTR_CUDA_API_VERSION
	.align		4
        /*0000*/ 	.byte	0x04, 0x37
        /*0002*/ 	.short	(.L_1479 - .L_1478)
.L_1478:
        /*0004*/ 	.word	0x00000082


	//----- nvinfo : EIATTR_KPARAM_INFO
	.align		4
.L_1479:
        /*0008*/ 	.byte	0x04, 0x17
        /*000a*/ 	.short	(.L_1481 - .L_1480)
.L_1480:
        /*000c*/ 	.word	0x00000000
        /*0010*/ 	.short	0x0000
        /*0012*/ 	.short	0x0000
        /*0014*/ 	.byte	0x00, 0xf0, 0x81, 0x02


	//----- nvinfo : EIATTR_SPARSE_MMA_MASK
	.align		4
.L_1481:
        /*0018*/ 	.byte	0x03, 0x50
        /*001a*/ 	.short	0x0000


	//----- nvinfo : EIATTR_MAXREG_COUNT
	.align		4
        /*001c*/ 	.byte	0x03, 0x1b
        /*001e*/ 	.short	0x0080


	//----- nvinfo : EIATTR_NUM_BARRIERS
	.align		4
        /*0020*/ 	.byte	0x02, 0x4c
        /*0022*/ 	.byte	0x01
	.zero		1


	//----- nvinfo : EIATTR_MERCURY_ISA_VERSION
	.align		4
        /*0024*/ 	.byte	0x03, 0x5f
        /*0026*/ 	.short	0x0101


	//----- nvinfo : EIATTR_INT_WARP_WIDE_INSTR_OFFSETS
	.align		4
        /*0028*/ 	.byte	0x04, 0x31
        /*002a*/ 	.short	(.L_1483 - .L_1482)


	//   ....[0]....
.L_1482:
        /*002c*/ 	.word	0x00001940


	//   ....[1]....
        /*0030*/ 	.word	0x000019c0


	//   ....[2]....
        /*0034*/ 	.word	0x00001a60


	//   ....[3]....
        /*0038*/ 	.word	0x00001b00


	//   ....[4]....
        /*003c*/ 	.word	0x00001ba0


	//   ....[5]....
        /*0040*/ 	.word	0x00001c40


	//   ....[6]....
        /*0044*/ 	.word	0x00001ce0


	//   ....[7]....
        /*0048*/ 	.word	0x00001d80


	//   ....[8]....
        /*004c*/ 	.word	0x00001f50


	//   ....[9]....
        /*0050*/ 	.word	0x00001fe0


	//   ....[10]....
        /*0054*/ 	.word	0x00002090


	//   ....[11]....
        /*0058*/ 	.word	0x00002140


	//   ....[12]....
        /*005c*/ 	.word	0x00002270


	//   ....[13]....
        /*0060*/ 	.word	0x00002300


	//----- nvinfo : EIATTR_COOP_GROUP_MASK_REGIDS
	.align		4
.L_1483:
        /*0064*/ 	.byte	0x04, 0x29
        /*0066*/ 	.short	(.L_1485 - .L_1484)


	//   ....[0]....
.L_1484:
        /*0068*/ 	.word	0xffffffff


	//   ....[1]....
        /*006c*/ 	.word	0xffffffff


	//   ....[2]....
        /*0070*/ 	.word	0xffffffff


	//   ....[3]....
        /*0074*/ 	.word	0xffffffff


	//   ....[4]....
        /*0078*/ 	.word	0xffffffff


	//   ....[5]....
        /*007c*/ 	.word	0xffffffff


	//   ....[6]....
        /*0080*/ 	.word	0xffffffff


	//   ....[7]....
        /*0084*/ 	.word	0xffffffff


	//   ....[8]....
        /*0088*/ 	.word	0xffffffff


	//   ....[9]....
        /*008c*/ 	.word	0xffffffff


	//----- nvinfo : EIATTR_COOP_GROUP_INSTR_OFFSETS
	.align		4
.L_1485:
        /*0090*/ 	.byte	0x04, 0x28
        /*0092*/ 	.short	(.L_1487 - .L_1486)


	//   ....[0]....
.L_1486:
        /*0094*/ 	.word	0x00001150


	//   ....[1]....
        /*0098*/ 	.word	0x00001160


	//   ....[2]....
        /*009c*/ 	.word	0x00001190


	//   ....[3]....
        /*00a0*/ 	.word	0x000011a0


	//   ....[4]....
        /*00a4*/ 	.word	0x000011e0


	//   ....[5]....
        /*00a8*/ 	.word	0x000011f0


	//   ....[6]....
        /*00ac*/ 	.word	0x00001230


	//   ....[7]....
        /*00b0*/ 	.word	0x00001240


	//   ....[8]....
        /*00b4*/ 	.word	0x000012a0


	//   ....[9]....
        /*00b8*/ 	.word	0x000012b0


	//----- nvinfo : EIATTR_VRC_CTA_INIT_COUNT
	.align		4
.L_1487:
        /*00bc*/ 	.byte	0x02, 0x4a
	.zero		1
	.zero		1


	//----- nvinfo : EIATTR_EXIT_INSTR_OFFSETS
	.align		4
        /*00c0*/ 	.byte	0x04, 0x1c
        /*00c2*/ 	.short	(.L_1489 - .L_1488)


	//   ....[0]....
.L_1488:
        /*00c4*/ 	.word	0x00000070


	//   ....[1]....
        /*00c8*/ 	.word	0x00004470


	//----- nvinfo : EIATTR_MAX_THREADS
	.align		4
.L_1489:
        /*00cc*/ 	.byte	0x04, 0x05
        /*00ce*/ 	.short	(.L_1491 - .L_1490)
.L_1490:
        /*00d0*/ 	.word	0x000001e0
        /*00d4*/ 	.word	0x00000001
        /*00d8*/ 	.word	0x00000001


	//----- nvinfo : EIATTR_CRS_STACK_SIZE
	.align		4
.L_1491:
        /*00dc*/ 	.byte	0x04, 0x1e
        /*00de*/ 	.short	(.L_1493 - .L_1492)
.L_1492:
        /*00e0*/ 	.word	0x00000000


	//----- nvinfo : EIATTR_CBANK_PARAM_SIZE
	.align		4
.L_1493:
        /*00e4*/ 	.byte	0x03, 0x19
        /*00e6*/ 	.short	0x00a0


	//----- nvinfo : EIATTR_PARAM_CBANK
	.align		4
        /*00e8*/ 	.byte	0x04, 0x0a
        /*00ea*/ 	.short	(.L_1495 - .L_1494)
	.align		4
.L_1494:
        /*00ec*/ 	.word	index@(.nv.constant0._Z35group_norm_nhwc_fwd_one_pass_kernelI11Fp16IOFp32WLi256ELi30ELi480EEv26Group_norm_nhwc_fwd_params)
        /*00f0*/ 	.short	0x0380
        /*00f2*/ 	.short	0x00a0


	//----- nvinfo : EIATTR_SW_WAR
	.align		4
.L_1495:
        /*00f4*/ 	.byte	0x04, 0x36
        /*00f6*/ 	.short	(.L_1497 - .L_1496)
.L_1496:
        /*00f8*/ 	.word	0x00000008
.L_1497:


//--------------------- .nv.info._Z35group_norm_nhwc_fwd_one_pass_kernelI11Fp16IOFp32WLi512ELi30ELi480EEv26Group_norm_nhwc_fwd_params --------------------------
	.section	.nv.info._Z35group_norm_nhwc_fwd_one_pass_kernelI11Fp16IOFp32WLi512ELi30ELi480EEv26Group_norm_nhwc_fwd_params,"",@"SHT_CUDA_INFO"
	.sectionflags	@""
	.align	4


	//----- nvinfo : EIATTR_CUDA_API_VERSION
	.align		4
        /*0000*/ 	.byte	0x04, 0x37
        /*0002*/ 	.short	(.L_1499 - .L_1498)
.L_1498:
        /*0004*/ 	.word	0x00000082


	//----- nvinfo : EIATTR_KPARAM_INFO
	.align		4
.L_1499:
        /*0008*/ 	.byte	0x04, 0x17
        /*000a*/ 	.short	(.L_1501 - .L_1500)
.L_1500:
        /*000c*/ 	.word	0x00000000
        /*0010*/ 	.short	0x0000
        /*0012*/ 	.short	0x0000
        /*0014*/ 	.byte	0x00, 0xf0, 0x81, 0x02


	//----- nvinfo : EIATTR_SPARSE_MMA_MASK
	.align		4
.L_1501:
        /*0018*/ 	.byte	0x03, 0x50
        /*001a*/ 	.short	0x0000


	//----- nvinfo : EIATTR_MAXREG_COUNT
	.align		4
        /*001c*/ 	.byte	0x03, 0x1b
        /*001e*/ 	.short	0x0080


	//----- nvinfo : EIATTR_NUM_BARRIERS
	.align		4
        /*0020*/ 	.byte	0x02, 0x4c
        /*0022*/ 	.byte	0x01
	.zero		1


	//----- nvinfo : EIATTR_MERCURY_ISA_VERSION
	.align		4
        /*0024*/ 	.byte	0x03, 0x5f
        /*0026*/ 	.short	0x0101


	//----- nvinfo : EIATTR_COOP_GROUP_MASK_REGIDS
	.align		4
        /*0028*/ 	.byte	0x04, 0x29
        /*002a*/ 	.short	(.L_1503 - .L_1502)


	//   ....[0]....
.L_1502:
        /*002c*/ 	.word	0xffffffff


	//   ....[1]....
        /*0030*/ 	.word	0xffffffff


	//   ....[2]....
        /*0034*/ 	.word	0xffffffff


	//   ....[3]....
        /*0038*/ 	.word	0xffffffff


	//   ....[4]....
        /*003c*/ 	.word	0xffffffff


	//   ....[5]....
        /*0040*/ 	.word	0xffffffff


	//   ....[6]....
        /*0044*/ 	.word	0xffffffff


	//   ....[7]....
        /*0048*/ 	.word	0xffffffff


	//   ....[8]....
        /*004c*/ 	.word	0xffffffff


	//   ....[9]....
        /*0050*/ 	.word	0xffffffff


	//----- nvinfo : EIATTR_COOP_GROUP_INSTR_OFFSETS
	.align		4
.L_1503:
        /*0054*/ 	.byte	0x04, 0x28
        /*0056*/ 	.short	(.L_1505 - .L_1504)


	//   ....[0]....
.L_1504:
        /*0058*/ 	.word	0x00001b30


	//   ....[1]....
        /*005c*/ 	.word	0x00001b40


	//   ....[2]....
        /*0060*/ 	.word	0x00001b70


	//   ....[3]....
        /*0064*/ 	.word	0x00001b80


	//   ....[4]....
        /*0068*/ 	.word	0x00001bc0


	//   ....[5]....
        /*006c*/ 	.word	0x00001bd0


	//   ....[6]....
        /*0070*/ 	.word	0x00001c10


	//   ....[7]....
        /*0074*/ 	.word	0x00001c20


	//   ....[8]....
        /*0078*/ 	.word	0x00001ca0


	//   ....[9]....
        /*007c*/ 	.word	0x00001cb0


	//----- nvinfo : EIATTR_VRC_CTA_INIT_COUNT
	.align		4
.L_1505:
        /*0080*/ 	.byte	0x02, 0x4a
	.zero		1
	.zero		1


	//----- nvinfo : EIATTR_EXIT_INSTR_OFFSETS
	.align		4
        /*0084*/ 	.byte	0x04, 0x1c
        /*0086*/ 	.short	(.L_1507 - .L_1506)


	//   ....[0]....
.L_1506:
        /*0088*/ 	.word	0x00000060


	//   ....[1]....
        /*008c*/ 	.word	0x000064f0


	//----- nvinfo : EIATTR_MAX_THREADS
	.align		4
.L_1507:
        /*0090*/ 	.byte	0x04, 0x05
        /*0092*/ 	.short	(.L_1509 - .L_1508)
.L_1508:
        /*0094*/ 	.word	0x000001e0
        /*0098*/ 	.word	0x00000001
        /*009c*/ 	.word	0x00000001


	//----- nvinfo : EIATTR_CRS_STACK_SIZE
	.align		4
.L_1509:
        /*00a0*/ 	.byte	0x04, 0x1e
        /*00a2*/ 	.short	(.L_1511 - .L_1510)
.L_1510:
        /*00a4*/ 	.word	0x00000000


	//----- nvinfo : EIATTR_CBANK_PARAM_SIZE
	.align		4
.L_1511:
        /*00a8*/ 	.byte	0x03, 0x19
        /*00aa*/ 	.short	0x00a0


	//----- nvinfo : EIATTR_PARAM_CBANK
	.align		4
        /*00ac*/ 	.byte	0x04, 0x0a
        /*00ae*/ 	.short	(.L_1513 - .L_1512)
	.align		4
.L_1512:
        /*00b0*/ 	.word	index@(.nv.constant0._Z35group_norm_nhwc_fwd_one_pass_kernelI11Fp16IOFp32WLi512ELi30ELi480EEv26Group_norm_nhwc_fwd_params)
        /*00b4*/ 	.short	0x0380
        /*00b6*/ 	.short	0x00a0


	//----- nvinfo : EIATTR_SW_WAR
	.align		4
.L_1513:
        /*00b8*/ 	.byte	0x04, 0x36
        /*00ba*/ 	.short	(.L_1515 - .L_1514)
.L_1514:
        /*00bc*/ 	.word	0x00000008
.L_1515:


//--------------------- .nv.info._Z35group_norm_nhwc_fwd_one_pass_kernelI11Fp16IOBf16WLi64ELi30ELi480EEv26Group_norm_nhwc_fwd_params --------------------------
	.section	.nv.info._Z35group_norm_nhwc_fwd_one_pass_kernelI11Fp16IOBf16WLi64ELi30ELi480EEv26Group_norm_nhwc_fwd_params,"",@"SHT_CUDA_INFO"
	.sectionflags	@""
	.align	4


	//----- nvinfo : EIATTR_CUDA_API_VERSION
	.align		4
        /*0000*/ 	.byte	0x04, 0x37
        /*0002*/ 	.short	(.L_1517 - .L_1516)
.L_1516:
        /*0004*/ 	.word	0x00000082


	//----- nvinfo : EIATTR_KPARAM_INFO
	.align		4
.L_1517:
        /*0008*/ 	.byte	0x04, 0x17
        /*000a*/ 	.short	(.L_1519 - .L_1518)
.L_1518:
        /*000c*/ 	.word	0x00000000
        /*0010*/ 	.short	0x0000
        /*0012*/ 	.short	0x0000
        /*0014*/ 	.byte	0x00, 0xf0, 0x81, 0x02


	//----- nvinfo : EIATTR_SPARSE_MMA_MASK
	.align		4
.L_1519:
        /*0018*/ 	.byte	0x03, 0x50
        /*001a*/ 	.short	0x0000


	//----- nvinfo : EIATTR_MAXREG_COUNT
	.align		4
        /*001c*/ 	.byte	0x03, 0x1b
        /*001e*/ 	.short	0x0080


	//----- nvinfo : EIATTR_NUM_BARRIERS
	.align		4
        /*0020*/ 	.byte	0x02, 0x4c
        /*0022*/ 	.byte	0x01
	.zero		1


	//----- nvinfo : EIATTR_MERCURY_ISA_VERSION
	.align		4
        /*0024*/ 	.byte	0x03, 0x5f
        /*0026*/ 	.short	0x0101


	//----- nvinfo : EIATTR_INT_WARP_WIDE_INSTR_OFFSETS
	.align		4
        /*0028*/ 	.byte	0x04, 0x31
        /*002a*/ 	.short	(.L_1521 - .L_1520)


	//   ....[0]....
.L_1520:
        /*002c*/ 	.word	0x00001040


	//   ....[1]....
        /*0030*/ 	.word	0x00001070


	//   ....[2]....
        /*0034*/ 	.word	0x00001080


	//   ....[3]....
        /*0038*/ 	.word	0x000010d0


	//   ....[4]....
        /*003c*/ 	.word	0x00001290


	//   ....[5]....
        /*0040*/ 	.word	0x000012f0


	//   ....[6]....
        /*0044*/ 	.word	0x00001320


	//   ....[7]....
        /*0048*/ 	.word	0x00001340


	//   ....[8]....
        /*004c*/ 	.word	0x000015e0


	//   ....[9]....
        /*0050*/ 	.word	0x000016c0


	//   ....[10]....
        /*0054*/ 	.word	0x000016d0


	//   ....[11]....
        /*0058*/ 	.word	0x000017b0


	//   ....[12]....
        /*005c*/ 	.word	0x00001910


	//   ....[13]....
        /*0060*/ 	.word	0x00001930


	//----- nvinfo : EIATTR_COOP_GROUP_MASK_REGIDS
	.align		4
.L_1521:
        /*0064*/ 	.byte	0x04, 0x29
        /*0066*/ 	.short	(.L_1523 - .L_1522)


	//   ....[0]....
.L_1522:
        /*0068*/ 	.word	0xffffffff


	//   ....[1]....
        /*006c*/ 	.word	0xffffffff


	//   ....[2]....
        /*0070*/ 	.word	0xffffffff


	//   ....[3]....
        /*0074*/ 	.word	0xffffffff


	//   ....[4]....
        /*0078*/ 	.word	0xffffffff


	//   ....[5]....
        /*007c*/ 	.word	0xffffffff


	//   ....[6]....
        /*0080*/ 	.word	0xffffffff


	//   ....[7]....
        /*0084*/ 	.word	0xffffffff


	//   ....[8]....
        /*0088*/ 	.word	0xffffffff


	//   ....[9]....
        /*008c*/ 	.word	0xffffffff


	//----- nvinfo : EIATTR_COOP_GROUP_INSTR_OFFSETS
	.align		4
.L_1523:
        /*0090*/ 	.byte	0x04, 0x28
        /*0092*/ 	.short	(.L_1525 - .L_1524)


	//   ....[0]....
.L_1524:
        /*0094*/ 	.word	0x00000780


	//   ....[1]....
        /*0098*/ 	.word	0x00000790


	//   ....[2]....
        /*009c*/ 	.word	0x000007c0


	//   ....[3]....
        /*00a0*/ 	.word	0x000007e0


	//   ....[4]....
        /*00a4*/ 	.word	0x00000810


	//   ....[5]....
        /*00a8*/ 	.word	0x00000830


	//   ....[6]....
        /*00ac*/ 	.word	0x00000860


	//   ....[7]....
        /*00b0*/ 	.word	0x00000880


	//   ....[8]....
        /*00b4*/ 	.word	0x000008d0


	//   ....[9]....
        /*00b8*/ 	.word	0x000008e0


	//----- nvinfo : EIATTR_VRC_CTA_INIT_COUNT
	.align		4
.L_1525:
        /*00bc*/ 	.byte	0x02, 0x4a
	.zero		1
	.zero		1


	//----- nvinfo : EIATTR_EXIT_INSTR_OFFSETS
	.align		4
        /*00c0*/ 	.byte	0x04, 0x1c
        /*00c2*/ 	.short	(.L_1527 - .L_1526)


	//   ....[0]....
.L_1526:
        /*00c4*/ 	.word	0x00000070


	//   ....[1]....
        /*00c8*/ 	.word	0x00002580


	//----- nvinfo : EIATTR_MAX_THREADS
	.align		4
.L_1527:
        /*00cc*/ 	.byte	0x04, 0x05
        /*00ce*/ 	.short	(.L_1529 - .L_1528)
.L_1528:
        /*00d0*/ 	.word	0x000001e0
        /*00d4*/ 	.word	0x00000001
        /*00d8*/ 	.word	0x00000001


	//----- nvinfo : EIATTR_CRS_STACK_SIZE
	.align		4
.L_1529:
        /*00dc*/ 	.byte	0x04, 0x1e
        /*00de*/ 	.short	(.L_1531 - .L_1530)
.L_1530:
        /*00e0*/ 	.word	0x00000000


	//----- nvinfo : EIATTR_CBANK_PARAM_SIZE
	.align		4
.L_1531:
        /*00e4*/ 	.byte	0x03, 0x19
        /*00e6*/ 	.short	0x00a0


	//----- nvinfo : EIATTR_PARAM_CBANK
	.align		4
        /*00e8*/ 	.byte	0x04, 0x0a
        /*00ea*/ 	.short	(.L_1533 - .L_1532)
	.align		4
.L_1532:
        /*00ec*/ 	.word	index@(.nv.constant0._Z35group_norm_nhwc_fwd_one_pass_kernelI11Fp16IOBf16WLi64ELi30ELi480EEv26Group_norm_nhwc_fwd_params)
        /*00f0*/ 	.short	0x0380
        /*00f2*/ 	.short	0x00a0


	//----- nvinfo : EIATTR_SW_WAR
	.align		4
.L_1533:
        /*00f4*/ 	.byte	0x04, 0x36
        /*00f6*/ 	.short	(.L_1535 - .L_1534)
.L_1534:
        /*00f8*/ 	.word	0x00000008
.L_1535:


//--------------------- .nv.info._Z35group_norm_nhwc_fwd_one_pass_kernelI11Fp16IOBf16WLi128ELi30ELi480EEv26Group_norm_nhwc_fwd_params --------------------------
	.section	.nv.info._Z35group_norm_nhwc_fwd_one_pass_kernelI11Fp16IOBf16WLi128ELi30ELi480EEv26Group_norm_nhwc_fwd_params,"",@"SHT_CUDA_INFO"
	.sectionflags	@""
	.align	4


	//----- nvinfo : EIATTR_CUDA_API_VERSION
	.align		4
        /*0000*/ 	.byte	0x04, 0x37
        /*0002*/ 	.short	(.L_1537 - .L_1536)
.L_1536:
        /*0004*/ 	.word	0x00000082


	//----- nvinfo : EIATTR_KPARAM_INFO
	.align		4
.L_1537:
        /*0008*/ 	.byte	0x04, 0x17
        /*000a*/ 	.short	(.L_1539 - .L_1538)
.L_1538:
        /*000c*/ 	.word	0x00000000
        /*0010*/ 	.short	0x0000
        /*0012*/ 	.short	0x0000
        /*0014*/ 	.byte	0x00, 0xf0, 0x81, 0x02


	//----- nvinfo : EIATTR_SPARSE_MMA_MASK
	.align		4
.L_1539:
        /*0018*/ 	.byte	0x03, 0x50
        /*001a*/ 	.short	0x0000


	//----- nvinfo : EIATTR_MAXREG_COUNT
	.align		4
        /*001c*/ 	.byte	0x03, 0x1b
        /*001e*/ 	.short	0x0080


	//----- nvinfo : EIATTR_NUM_BARRIERS
	.align		4
        /*0020*/ 	.byte	0x02, 0x4c
        /*0022*/ 	.byte	0x01
	.zero		1


	//----- nvinfo : EIATTR_MERCURY_ISA_VERSION
	.align		4
        /*0024*/ 	.byte	0x03, 0x5f
        /*0026*/ 	.short	0x0101


	//----- nvinfo : EIATTR_INT_WARP_WIDE_INSTR_OFFSETS
	.align		4
        /*0028*/ 	.byte	0x04, 0x31
        /*002a*/ 	.short	(.L_1541 - .L_1540)


	//   ....[0]....
.L_1540:
        /*002c*/ 	.word	0x00001300


	//   ....[1]....
        /*0030*/ 	.word	0x00001370


	//   ....[2]....
        /*0034*/ 	.word	0x00001380


	//   ....[3]....
        /*0038*/ 	.word	0x000013b0


	//   ....[4]....
        /*003c*/ 	.word	0x00001570


	//   ....[5]....
        /*0040*/ 	.word	0x000015d0


	//   ....[6]....
        /*0044*/ 	.word	0x000015f0


	//   ....[7]....
        /*0048*/ 	.word	0x00001620


	//   ....[8]....
        /*004c*/ 	.word	0x00001950


	//   ....[9]....
        /*0050*/ 	.word	0x00001970


	//   ....[10]....
        /*0054*/ 	.word	0x00001990


	//   ....[11]....
        /*0058*/ 	.word	0x000019b0


	//   ....[12]....
        /*005c*/ 	.word	0x00001c10


	//   ....[13]....
        /*0060*/ 	.word	0x00001c30


	//----- nvinfo : EIATTR_COOP_GROUP_MASK_REGIDS
	.align		4
.L_1541:
        /*0064*/ 	.byte	0x04, 0x29
        /*0066*/ 	.short	(.L_1543 - .L_1542)


	//   ....[0]....
.L_1542:
        /*0068*/ 	.word	0xffffffff


	//   ....[1]....
        /*006c*/ 	.word	0xffffffff


	//   ....[2]....
        /*0070*/ 	.word	0xffffffff


	//   ....[3]....
        /*0074*/ 	.word	0xffffffff


	//   ....[4]....
        /*0078*/ 	.word	0xffffffff


	//   ....[5]....
        /*007c*/ 	.word	0xffffffff


	//   ....[6]....
        /*0080*/ 	.word	0xffffffff


	//   ....[7]....
        /*0084*/ 	.word	0xffffffff


	//   ....[8]....
        /*0088*/ 	.word	0xffffffff


	//   ....[9]....
        /*008c*/ 	.word	0xffffffff


	//----- nvinfo : EIATTR_COOP_GROUP_INSTR_OFFSETS
	.align		4
.L_1543:
        /*0090*/ 	.byte	0x04, 0x28
        /*0092*/ 	.short	(.L_1545 - .L_1544)


	//   ....[0]....
.L_1544:
        /*0094*/ 	.word	0x00000a60


	//   ....[1]....
        /*0098*/ 	.word	0x00000a70


	//   ....[2]....
        /*009c*/ 	.word	0x00000aa0


	//   ....[3]....
        /*00a0*/ 	.word	0x00000ab0


	//   ....[4]....
        /*00a4*/ 	.word	0x00000af0


	//   ....[5]....
        /*00a8*/ 	.word	0x00000b00


	//   ....[6]....
        /*00ac*/ 	.word	0x00000b40


	//   ....[7]....
        /*00b0*/ 	.word	0x00000b50


	//   ....[8]....
        /*00b4*/ 	.word	0x00000bb0


	//   ....[9]....
        /*00b8*/ 	.word	0x00000bc0


	//----- nvinfo : EIATTR_VRC_CTA_INIT_COUNT
	.align		4
.L_1545:
        /*00bc*/ 	.byte	0x02, 0x4a
	.zero		1
	.zero		1


	//----- nvinfo : EIATTR_EXIT_INSTR_OFFSETS
	.align		4
        /*00c0*/ 	.byte	0x04, 0x1c
        /*00c2*/ 	.short	(.L_1547 - .L_1546)


	//   ....[0]....
.L_1546:
        /*00c4*/ 	.word	0x00000070


	//   ....[1]....
        /*00c8*/ 	.word	0x00003040


	//----- nvinfo : EIATTR_MAX_THREADS
	.align		4
.L_1547:
        /*00cc*/ 	.byte	0x04, 0x05
        /*00ce*/ 	.short	(.L_1549 - .L_1548)
.L_1548:
        /*00d0*/ 	.word	0x000001e0
        /*00d4*/ 	.word	0x00000001
        /*00d8*/ 	.word	0x00000001


	//----- nvinfo : EIATTR_CRS_STACK_SIZE
	.align		4
.L_1549:
        /*00dc*/ 	.byte	0x04, 0x1e
        /*00de*/ 	.short	(.L_1551 - .L_1550)
.L_1550:
        /*00e0*/ 	.word	0x00000000


	//----- nvinfo : EIATTR_CBANK_PARAM_SIZE
	.align		4
.L_1551:
        /*00e4*/ 	.byte	0x03, 0x19
        /*00e6*/ 	.short	0x00a0


	//----- nvinfo : EIATTR_PARAM_CBANK
	.align		4
        /*00e8*/ 	.byte	0x04, 0x0a
        /*00ea*/ 	.short	(.L_1553 - .L_1552)
	.align		4
.L_1552:
        /*00ec*/ 	.word	index@(.nv.constant0._Z35group_norm_nhwc_fwd_one_pass_kernelI11Fp16IOBf16WLi128ELi30ELi480EEv26Group_norm_nhwc_fwd_params)
        /*00f0*/ 	.short	0x0380
        /*00f2*/ 	.short	0x00a0


	//----- nvinfo : EIATTR_SW_WAR
	.align		4
.L_1553:
        /*00f4*/ 	.byte	0x04, 0x36
        /*00f6*/ 	.short	(.L_1555 - .L_1554)
.L_1554:
        /*00f8*/ 	.word	0x00000008
.L_1555:


//--------------------- .nv.info._Z35group_norm_nhwc_fwd_one_pass_kernelI11Fp16IOBf16WLi256ELi30ELi480EEv26Group_norm_nhwc_fwd_params --------------------------
	.section	.nv.info._Z35group_norm_nhwc_fwd_one_pass_kernelI11Fp16IOBf16WLi256ELi30ELi480EEv26Group_norm_nhwc_fwd_params,"",@"SHT_CUDA_INFO"
	.sectionflags	@""
	.align	4


	//----- nvinfo : EIATTR_CUDA_API_VERSION
	.align		4
        /*0000*/ 	.byte	0x04, 0x37
        /*0002*/ 	.short	(.L_1557 - .L_1556)
.L_1556:
        /*0004*/ 	.word	0x00000082


	//----- nvinfo : EIATTR_KPARAM_INFO
	.align		4
.L_1557:
        /*0008*/ 	.byte	0x04, 0x17
        /*000a*/ 	.short	(.L_1559 - .L_1558)
.L_1558:
        /*000c*/ 	.word	0x00000000
        /*0010*/ 	.short	0x0000
        /*0012*/ 	.short	0x0000
        /*0014*/ 	.byte	0x00, 0xf0, 0x81, 0x02


	//----- nvinfo : EIATTR_SPARSE_MMA_MASK
	.align		4
.L_1559:
        /*0018*/ 	.byte	0x03, 0x50
        /*001a*/ 	.short	0x0000


	//----- nvinfo : EIATTR_MAXREG_COUNT
	.align		4
        /*001c*/ 	.byte	0x03, 0x1b
        /*001e*/ 	.short	0x0080


	//----- nvinfo : EIATTR_NUM_BARRIERS
	.align		4
        /*0020*/ 	.byte	0x02, 0x4c
        /*0022*/ 	.byte	0x01
	.zero		1


	//----- nvinfo : EIATTR_MERCURY_ISA_VERSION
	.align		4
        /*0024*/ 	.byte	0x03, 0x5f
        /*0026*/ 	.short	0x0101


	//----- nvinfo : EIATTR_INT_WARP_WIDE_INSTR_OFFSETS
	.align		4
        /*0028*/ 	.byte	0x04, 0x31
        /*002a*/ 	.short	(.L_1561 - .L_1560)


	//   ....[0]....
.L_1560:
        /*002c*/ 	.word	0x00001960


	//   ....[1]....
        /*0030*/ 	.word	0x000019e0


	//   ....[2]....
        /*0034*/ 	.word	0x00001a80


	//   ....[3]....
        /*0038*/ 	.word	0x00001b20


	//   ....[4]....
        /*003c*/ 	.word	0x00001bc0


	//   ....[5]....
        /*0040*/ 	.word	0x00001c60


	//   ....[6]....
        /*0044*/ 	.word	0x00001d00


	//   ....[7]....
        /*0048*/ 	.word	0x00001da0


	//   ....[8]....
        /*004c*/ 	.word	0x00001f70


	//   ....[9]....
        /*0050*/ 	.word	0x00002000


	//   ....[10]....
        /*0054*/ 	.word	0x000020b0


	//   ....[11]....
        /*0058*/ 	.word	0x00002160


	//   ....[12]....
        /*005c*/ 	.word	0x00002290


	//   ....[13]....
        /*0060*/ 	.word	0x00002320


	//----- nvinfo : EIATTR_COOP_GROUP_MASK_REGIDS
	.align		4
.L_1561:
        /*0064*/ 	.byte	0x04, 0x29
        /*0066*/ 	.short	(.L_1563 - .L_1562)


	//   ....[0]....
.L_1562:
        /*0068*/ 	.word	0xffffffff


	//   ....[1]....
        /*006c*/ 	.word	0xffffffff


	//   ....[2]....
        /*0070*/ 	.word	0xffffffff


	//   ....[3]....
        /*0074*/ 	.word	0xffffffff


	//   ....[4]....
        /*0078*/ 	.word	0xffffffff


	//   ....[5]....
        /*007c*/ 	.word	0xffffffff


	//   ....[6]....
        /*0080*/ 	.word	0xffffffff


	//   ....[7]....
        /*0084*/ 	.word	0xffffffff


	//   ....[8]....
        /*0088*/ 	.word	0xffffffff


	//   ....[9]....
        /*008c*/ 	.word	0xffffffff


	//----- nvinfo : EIATTR_COOP_GROUP_INSTR_OFFSETS
	.align		4
.L_1563:
        /*0090*/ 	.byte	0x04, 0x28
        /*0092*/ 	.short	(.L_1565 - .L_1564)


	//   ....[0]....
.L_1564:
        /*0094*/ 	.word	0x00001120


	//   ....[1]....
        /*0098*/ 	.word	0x00001130


	//   ....[2]....
        /*009c*/ 	.word	0x00001160


	//   ....[3]....
        /*00a0*/ 	.word	0x00001170


	//   ....[4]....
        /*00a4*/ 	.word	0x000011b0


	//   ....[5]....
        /*00a8*/ 	.word	0x000011c0


	//   ....[6]....
        /*00ac*/ 	.word	0x00001200


	//   ....[7]....
        /*00b0*/ 	.word	0x00001210


	//   ....[8]....
        /*00b4*/ 	.word	0x00001290


	//   ....[9]....
        /*00b8*/ 	.word	0x000012a0


	//----- nvinfo : EIATTR_VRC_CTA_INIT_COUNT
	.align		4
.L_1565:
        /*00bc*/ 	.byte	0x02, 0x4a
	.zero		1
	.zero		1


	//----- nvinfo : EIATTR_EXIT_INSTR_OFFSETS
	.align		4
        /*00c0*/ 	.byte	0x04, 0x1c
        /*00c2*/ 	.short	(.L_1567 - .L_1566)


	//   ....[0]....
.L_1566:
        /*00c4*/ 	.word	0x00000070


	//   ....[1]....
        /*00c8*/ 	.word	0x00004500


	//----- nvinfo : EIATTR_MAX_THREADS
	.align		4
.L_1567:
        /*00cc*/ 	.byte	0x04, 0x05
        /*00ce*/ 	.short	(.L_1569 - .L_1568)
.L_1568:
        /*00d0*/ 	.word	0x000001e0
        /*00d4*/ 	.word	0x00000001
        /*00d8*/ 	.word	0x00000001


	//----- nvinfo : EIATTR_CRS_STACK_SIZE
	.align		4
.L_1569:
        /*00dc*/ 	.byte	0x04, 0x1e
        /*00de*/ 	.short	(.L_1571 - .L_1570)
.L_1570:
        /*00e0*/ 	.word	0x00000000


	//----- nvinfo : EIATTR_CBANK_PARAM_SIZE
	.align		4
.L_1571:
        /*00e4*/ 	.byte	0x03, 0x19
        /*00e6*/ 	.short	0x00a0


	//----- nvinfo : EIATTR_PARAM_CBANK
	.align		4
        /*00e8*/ 	.byte	0x04, 0x0a
        /*00ea*/ 	.short	(.L_1573 - .L_1572)
	.align		4
.L_1572:
        /*00ec*/ 	.word	index@(.nv.constant0._Z35group_norm_nhwc_fwd_one_pass_kernelI11Fp16IOBf16WLi256ELi30ELi480EEv26Group_norm_nhwc_fwd_params)
        /*00f0*/ 	.short	0x0380
        /*00f2*/ 	.short	0x00a0


	//----- nvinfo : EIATTR_SW_WAR
	.align		4
.L_1573:
        /*00f4*/ 	.byte	0x04, 0x36
        /*00f6*/ 	.short	(.L_1575 - .L_1574)
.L_1574:
        /*00f8*/ 	.word	0x00000008
.L_1575:


//--------------------- .nv.info._Z35group_norm_nhwc_fwd_one_pass_kernelI11Fp16IOBf16WLi512ELi30ELi480EEv26Group_norm_nhwc_fwd_params --------------------------
	.section	.nv.info._Z35group_norm_nhwc_fwd_one_pass_kernelI11Fp16IOBf16WLi512ELi30ELi480EEv26Group_norm_nhwc_fwd_params,"",@"SHT_CUDA_INFO"
	.sectionflags	@""
	.align	4


	//----- nvinfo : EIATTR_CUDA_API_VERSION
	.align		4
        /*0000*/ 	.byte	0x04, 0x37
        /*0002*/ 	.short	(.L_1577 - .L_1576)
.L_1576:
        /*0004*/ 	.word	0x00000082


	//----- nvinfo : EIATTR_KPARAM_INFO
	.align		4
.L_1577:
        /*0008*/ 	.byte	0x04, 0x17
        /*000a*/ 	.short	(.L_1579 - .L_1578)
.L_1578:
        /*000c*/ 	.word	0x00000000
        /*0010*/ 	.short	0x0000
        /*0012*/ 	.short	0x0000
        /*0014*/ 	.byte	0x00, 0xf0, 0x81, 0x02


	//----- nvinfo : EIATTR_SPARSE_MMA_MASK
	.align		4
.L_1579:
        /*0018*/ 	.byte	0x03, 0x50
        /*001a*/ 	.short	0x0000


	//----- nvinfo : EIATTR_MAXREG_COUNT
	.align		4
        /*001c*/ 	.byte	0x03, 0x1b
        /*001e*/ 	.short	0x0080


	//----- nvinfo : EIATTR_NUM_BARRIERS
	.align		4
        /*0020*/ 	.byte	0x02, 0x4c
        /*0022*/ 	.byte	0x01
	.zero		1


	//----- nvinfo : EIATTR_MERCURY_ISA_VERSION
	.align		4
        /*0024*/ 	.byte	0x03, 0x5f
        /*0026*/ 	.short	0x0101


	//----- nvinfo : EIATTR_COOP_GROUP_MASK_REGIDS
	.align		4
        /*0028*/ 	.byte	0x04, 0x29
        /*002a*/ 	.short	(.L_1581 - .L_1580)


	//   ....[0]....
.L_1580:
        /*002c*/ 	.word	0xffffffff


	//   ....[1]....
        /*0030*/ 	.word	0xffffffff


	//   ....[2]....
        /*0034*/ 	.word	0xffffffff


	//   ....[3]....
        /*0038*/ 	.word	0xffffffff


	//   ....[4]....
        /*003c*/ 	.word	0xffffffff


	//   ....[5]....
        /*0040*/ 	.word	0xffffffff


	//   ....[6]....
        /*0044*/ 	.word	0xffffffff


	//   ....[7]....
        /*0048*/ 	.word	0xffffffff


	//   ....[8]....
        /*004c*/ 	.word	0xffffffff


	//   ....[9]....
        /*0050*/ 	.word	0xffffffff


	//----- nvinfo : EIATTR_COOP_GROUP_INSTR_OFFSETS
	.align		4
.L_1581:
        /*0054*/ 	.byte	0x04, 0x28
        /*0056*/ 	.short	(.L_1583 - .L_1582)


	//   ....[0]....
.L_1582:
        /*0058*/ 	.word	0x00001b30


	//   ....[1]....
        /*005c*/ 	.word	0x00001b40


	//   ....[2]....
        /*0060*/ 	.word	0x00001b70


	//   ....[3]....
        /*0064*/ 	.word	0x00001b80


	//   ....[4]....
        /*0068*/ 	.word	0x00001bc0


	//   ....[5]....
        /*006c*/ 	.word	0x00001bd0


	//   ....[6]....
        /*0070*/ 	.word	0x00001c10


	//   ....[7]....
        /*0074*/ 	.word	0x00001c20


	//   ....[8]....
        /*0078*/ 	.word	0x00001ca0


	//   ....[9]....
        /*007c*/ 	.word	0x00001cb0


	//----- nvinfo : EIATTR_VRC_CTA_INIT_COUNT
	.align		4
.L_1583:
        /*0080*/ 	.byte	0x02, 0x4a
	.zero		1
	.zero		1


	//----- nvinfo : EIATTR_EXIT_INSTR_OFFSETS
	.align		4
        /*0084*/ 	.byte	0x04, 0x1c
        /*0086*/ 	.short	(.L_1585 - .L_1584)


	//   ....[0]....
.L_1584:
        /*0088*/ 	.word	0x00000060


	//   ....[1]....
        /*008c*/ 	.word	0x00006550


	//----- nvinfo : EIATTR_MAX_THREADS
	.align		4
.L_1585:
        /*0090*/ 	.byte	0x04, 0x05
        /*0092*/ 	.short	(.L_1587 - .L_1586)
.L_1586:
        /*0094*/ 	.word	0x000001e0
        /*0098*/ 	.word	0x00000001
        /*009c*/ 	.word	0x00000001


	//----- nvinfo : EIATTR_CRS_STACK_SIZE
	.align		4
.L_1587:
        /*00a0*/ 	.byte	0x04, 0x1e
        /*00a2*/ 	.short	(.L_1589 - .L_1588)
.L_1588:
        /*00a4*/ 	.word	0x00000000


	//----- nvinfo : EIATTR_CBANK_PARAM_SIZE
	.align		4
.L_1589:
        /*00a8*/ 	.byte	0x03, 0x19
        /*00aa*/ 	.short	0x00a0


	//----- nvinfo : EIATTR_PARAM_CBANK
	.align		4
        /*00ac*/ 	.byte	0x04, 0x0a
        /*00ae*/ 	.short	(.L_1591 - .L_1590)
	.align		4
.L_1590:
        /*00b0*/ 	.word	index@(.nv.constant0._Z35group_norm_nhwc_fwd_one_pass_kernelI11Fp16IOBf16WLi512ELi30ELi480EEv26Group_norm_nhwc_fwd_params)
        /*00b4*/ 	.short	0x0380
        /*00b6*/ 	.short	0x00a0


	//----- nvinfo : EIATTR_SW_WAR
	.align		4
.L_1591:
        /*00b8*/ 	.byte	0x04, 0x36
        /*00ba*/ 	.short	(.L_1593 - .L_1592)
.L_1592:
        /*00bc*/ 	.word	0x00000008
.L_1593:


//--------------------- .nv.info._Z35group_norm_nhwc_fwd_one_pass_kernelI11Fp16IOFp16WLi64ELi30ELi480EEv26Group_norm_nhwc_fwd_params --------------------------
	.section	.nv.info._Z35group_norm_nhwc_fwd_one_pass_kernelI11Fp16IOFp16WLi64ELi30ELi480EEv26Group_norm_nhwc_fwd_params,"",@"SHT_CUDA_INFO"
	.sectionflags	@""
	.align	4


	//----- nvinfo : EIATTR_CUDA_API_VERSION
	.align		4
        /*0000*/ 	.byte	0x04, 0x37
        /*0002*/ 	.short	(.L_1595 - .L_1594)
.L_1594:
        /*0004*/ 	.word	0x00000082


	//----- nvinfo : EIATTR_KPARAM_INFO
	.align		4
.L_1595:
        /*0008*/ 	.byte	0x04, 0x17
        /*000a*/ 	.short	(.L_1597 - .L_1596)
.L_1596:
        /*000c*/ 	.word	0x00000000
        /*0010*/ 	.short	0x0000
        /*0012*/ 	.short	0x0000
        /*0014*/ 	.byte	0x00, 0xf0, 0x81, 0x02


	//----- nvinfo : EIATTR_SPARSE_MMA_MASK
	.align		4
.L_1597:
        /*0018*/ 	.byte	0x03, 0x50
        /*001a*/ 	.short	0x0000


	//----- nvinfo : EIATTR_MAXREG_COUNT
	.align		4
        /*001c*/ 	.byte	0x03, 0x1b
        /*001e*/ 	.short	0x0080


	//----- nvinfo : EIATTR_NUM_BARRIERS
	.align		4
        /*0020*/ 	.byte	0x02, 0x4c
        /*0022*/ 	.byte	0x01
	.zero		1


	//----- nvinfo : EIATTR_MERCURY_ISA_VERSION
	.align		4
        /*0024*/ 	.byte	0x03, 0x5f
        /*0026*/ 	.short	0x0101


	//----- nvinfo : EIATTR_INT_WARP_WIDE_INSTR_OFFSETS
	.align		4
        /*0028*/ 	.byte	0x04, 0x31
        /*002a*/ 	.short	(.L_1599 - .L_1598)


	//   ....[0]....
.L_1598:
        /*002c*/ 	.word	0x00001030


	//   ....[1]....
        /*0030*/ 	.word	0x00001070


	//   ....[2]....
        /*0034*/ 	.word	0x00001090


	//   ....[3]....
        /*0038*/ 	.word	0x000010c0


	//   ....[4]....
        /*003c*/ 	.word	0x00001290


	//   ....[5]....
        /*0040*/ 	.word	0x000012f0


	//   ....[6]....
        /*0044*/ 	.word	0x00001330


	//   ....[7]....
        /*0048*/ 	.word	0x00001340


	//   ....[8]....
        /*004c*/ 	.word	0x000015e0


	//   ....[9]....
        /*0050*/ 	.word	0x000016c0


	//   ....[10]....
        /*0054*/ 	.word	0x000016d0


	//   ....[11]....
        /*0058*/ 	.word	0x000017b0


	//   ....[12]....
        /*005c*/ 	.word	0x00001910


	//   ....[13]....
        /*0060*/ 	.word	0x00001930


	//----- nvinfo : EIATTR_COOP_GROUP_MASK_REGIDS
	.align		4
.L_1599:
        /*0064*/ 	.byte	0x04, 0x29
        /*0066*/ 	.short	(.L_1601 - .L_1600)


	//   ....[0]....
.L_1600:
        /*0068*/ 	.word	0xffffffff


	//   ....[1]....
        /*006c*/ 	.word	0xffffffff


	//   ....[2]....
        /*0070*/ 	.word	0xffffffff


	//   ....[3]....
        /*0074*/ 	.word	0xffffffff


	//   ....[4]....
        /*0078*/ 	.word	0xffffffff


	//   ....[5]....
        /*007c*/ 	.word	0xffffffff


	//   ....[6]....
        /*0080*/ 	.word	0xffffffff


	//   ....[7]....
        /*0084*/ 	.word	0xffffffff


	//   ....[8]....
        /*0088*/ 	.word	0xffffffff


	//   ....[9]....
        /*008c*/ 	.word	0xffffffff


	//----- nvinfo : EIATTR_COOP_GROUP_INSTR_OFFSETS
	.align		4
.L_1601:
        /*0090*/ 	.byte	0x04, 0x28
        /*0092*/ 	.short	(.L_1603 - .L_1602)


	//   ....[0]....
.L_1602:
        /*0094*/ 	.word	0x00000780


	//   ....[1]....
        /*0098*/ 	.word	0x00000790


	//   ....[2]....
        /*009c*/ 	.word	0x000007c0


	//   ....[3]....
        /*00a0*/ 	.word	0x000007e0


	//   ....[4]....
        /*00a4*/ 	.word	0x00000810


	//   ....[5]....
        /*00a8*/ 	.word	0x00000830


	//   ....[6]....
        /*00ac*/ 	.word	0x00000860


	//   ....[7]....
        /*00b0*/ 	.word	0x00000880


	//   ....[8]....
        /*00b4*/ 	.word	0x000008d0


	//   ....[9]....
        /*00b8*/ 	.word	0x000008e0


	//----- nvinfo : EIATTR_VRC_CTA_INIT_COUNT
	.align		4
.L_1603:
        /*00bc*/ 	.byte	0x02, 0x4a
	.zero		1
	.zero		1


	//----- nvinfo : EIATTR_EXIT_INSTR_OFFSETS
	.align		4
        /*00c0*/ 	.byte	0x04, 0x1c
        /*00c2*/ 	.short	(.L_1605 - .L_1604)


	//   ....[0]....
.L_1604:
        /*00c4*/ 	.word	0x00000070


	//   ....[1]....
        /*00c8*/ 	.word	0x00002580


	//----- nvinfo : EIATTR_MAX_THREADS
	.align		4
.L_1605:
        /*00cc*/ 	.byte	0x04, 0x05
        /*00ce*/ 	.short	(.L_1607 - .L_1606)
.L_1606:
        /*00d0*/ 	.word	0x000001e0
        /*00d4*/ 	.word	0x00000001
        /*00d8*/ 	.word	0x00000001


	//----- nvinfo : EIATTR_CRS_STACK_SIZE
	.align		4
.L_1607:
        /*00dc*/ 	.byte	0x04, 0x1e
        /*00de*/ 	.short	(.L_1609 - .L_1608)
.L_1608:
        /*00e0*/ 	.word	0x00000000


	//----- nvinfo : EIATTR_CBANK_PARAM_SIZE
	.align		4
.L_1609:
        /*00e4*/ 	.byte	0x03, 0x19
        /*00e6*/ 	.short	0x00a0


	//----- nvinfo : EIATTR_PARAM_CBANK
	.align		4
        /*00e8*/ 	.byte	0x04, 0x0a
        /*00ea*/ 	.short	(.L_1611 - .L_1610)
	.align		4
.L_1610:
        /*00ec*/ 	.word	index@(.nv.constant0._Z35group_norm_nhwc_fwd_one_pass_kernelI11Fp16IOFp16WLi64ELi30ELi480EEv26Group_norm_nhwc_fwd_params)
        /*00f0*/ 	.short	0x0380
        /*00f2*/ 	.short	0x00a0


	//----- nvinfo : EIATTR_SW_WAR
	.align		4
.L_1611:
        /*00f4*/ 	.byte	0x04, 0x36
        /*00f6*/ 	.short	(.L_1613 - .L_1612)
.L_1612:
        /*00f8*/ 	.word	0x00000008
.L_1613:


//--------------------- .nv.info._Z35group_norm_nhwc_fwd_one_pass_kernelI11Fp16IOFp16WLi128ELi30ELi480EEv26Group_norm_nhwc_fwd_params --------------------------
	.section	.nv.info._Z35group_norm_nhwc_fwd_one_pass_kernelI11Fp16IOFp16WLi128ELi30ELi480EEv26Group_norm_nhwc_fwd_params,"",@"SHT_CUDA_INFO"
	.sectionflags	@""
	.align	4


	//----- nvinfo : EIATTR_CUDA_API_VERSION
	.align		4
        /*0000*/ 	.byte	0x04, 0x37
        /*0002*/ 	.short	(.L_1615 - .L_1614)
.L_1614:
        /*0004*/ 	.word	0x00000082


	//----- nvinfo : EIATTR_KPARAM_INFO
	.align		4
.L_1615:
        /*0008*/ 	.byte	0x04, 0x17
        /*000a*/ 	.short	(.L_1617 - .L_1616)
.L_1616:
        /*000c*/ 	.word	0x00000000
        /*0010*/ 	.short	0x0000
        /*0012*/ 	.short	0x0000
        /*0014*/ 	.byte	0x00, 0xf0, 0x81, 0x02


	//----- nvinfo : EIATTR_SPARSE_MMA_MASK
	.align		4
.L_1617:
        /*0018*/ 	.byte	0x03, 0x50
        /*001a*/ 	.short	0x0000


	//----- nvinfo : EIATTR_MAXREG_COUNT
	.align		4
        /*001c*/ 	.byte	0x03, 0x1b
        /*001e*/ 	.short	0x0080


	//----- nvinfo : EIATTR_NUM_BARRIERS
	.align		4
        /*0020*/ 	.byte	0x02, 0x4c
        /*0022*/ 	.byte	0x01
	.zero		1


	//----- nvinfo : EIATTR_MERCURY_ISA_VERSION
	.align		4
        /*0024*/ 	.byte	0x03, 0x5f
        /*0026*/ 	.short	0x0101


	//----- nvinfo : EIATTR_INT_WARP_WIDE_INSTR_OFFSETS
	.align		4
        /*0028*/ 	.byte	0x04, 0x31
        /*002a*/ 	.short	(.L_1619 - .L_1618)


	//   ....[0]....
.L_1618:
        /*002c*/ 	.word	0x00001300


	//   ....[1]....
        /*0030*/ 	.word	0x00001360


	//   ....[2]....
        /*0034*/ 	.word	0x00001380


	//   ....[3]....
        /*0038*/ 	.word	0x000013b0


	//   ....[4]....
        /*003c*/ 	.word	0x00001570


	//   ....[5]....
        /*0040*/ 	.word	0x000015d0


	//   ....[6]....
        /*0044*/ 	.word	0x000015f0


	//   ....[7]....
        /*0048*/ 	.word	0x00001620


	//   ....[8]....
        /*004c*/ 	.word	0x00001950


	//   ....[9]....
        /*0050*/ 	.word	0x00001970


	//   ....[10]....
        /*0054*/ 	.word	0x00001990


	//   ....[11]....
        /*0058*/ 	.word	0x000019b0


	//   ....[12]....
        /*005c*/ 	.word	0x00001c10


	//   ....[13]....
        /*0060*/ 	.word	0x00001c30


	//----- nvinfo : EIATTR_COOP_GROUP_MASK_REGIDS
	.align		4
.L_1619:
        /*0064*/ 	.byte	0x04, 0x29
        /*0066*/ 	.short	(.L_1621 - .L_1620)


	//   ....[0]....
.L_1620:
        /*0068*/ 	.word	0xffffffff


	//   ....[1]....
        /*006c*/ 	.word	0xffffffff


	//   ....[2]....
        /*0070*/ 	.word	0xffffffff


	//   ....[3]....
        /*0074*/ 	.word	0xffffffff


	//   ....[4]....
        /*0078*/ 	.word	0xffffffff


	//   ....[5]....
        /*007c*/ 	.word	0xffffffff


	//   ....[6]....
        /*0080*/ 	.word	0xffffffff


	//   ....[7]....
        /*0084*/ 	.word	0xffffffff


	//   ....[8]....
        /*0088*/ 	.word	0xffffffff


	//   ....[9]....
        /*008c*/ 	.word	0xffffffff


	//----- nvinfo : EIATTR_COOP_GROUP_INSTR_OFFSETS
	.align		4
.L_1621:
        /*0090*/ 	.byte	0x04, 0x28
        /*0092*/ 	.short	(.L_1623 - .L_1622)


	//   ....[0]....
.L_1622:
        /*0094*/ 	.word	0x00000a60


	//   ....[1]....
        /*0098*/ 	.word	0x00000a70


	//   ....[2]....
        /*009c*/ 	.word	0x00000aa0


	//   ....[3]....
        /*00a0*/ 	.word	0x00000ab0


	//   ....[4]....
        /*00a4*/ 	.word	0x00000af0


	//   ....[5]....
        /*00a8*/ 	.word	0x00000b00


	//   ....[6]....
        /*00ac*/ 	.word	0x00000b40


	//   ....[7]....
        /*00b0*/ 	.word	0x00000b50


	//   ....[8]....
        /*00b4*/ 	.word	0x00000bb0


	//   ....[9]....
        /*00b8*/ 	.word	0x00000bc0


	//----- nvinfo : EIATTR_VRC_CTA_INIT_COUNT
	.align		4
.L_1623:
        /*00bc*/ 	.byte	0x02, 0x4a
	.zero		1
	.zero		1


	//----- nvinfo : EIATTR_EXIT_INSTR_OFFSETS
	.align		4
        /*00c0*/ 	.byte	0x04, 0x1c
        /*00c2*/ 	.short	(.L_1625 - .L_1624)


	//   ....[0]....
.L_1624:
        /*00c4*/ 	.word	0x00000070


	//   ....[1]....
        /*00c8*/ 	.word	0x00003040


	//----- nvinfo : EIATTR_MAX_THREADS
	.align		4
.L_1625:
        /*00cc*/ 	.byte	0x04, 0x05
        /*00ce*/ 	.short	(.L_1627 - .L_1626)
.L_1626:
        /*00d0*/ 	.word	0x000001e0
        /*00d4*/ 	.word	0x00000001
        /*00d8*/ 	.word	0x00000001


	//----- nvinfo : EIATTR_CRS_STACK_SIZE
	.align		4
.L_1627:
        /*00dc*/ 	.byte	0x04, 0x1e
        /*00de*/ 	.short	(.L_1629 - .L_1628)
.L_1628:
        /*00e0*/ 	.word	0x00000000


	//----- nvinfo : EIATTR_CBANK_PARAM_SIZE
	.align		4
.L_1629:
        /*00e4*/ 	.byte	0x03, 0x19
        /*00e6*/ 	.short	0x00a0


	//----- nvinfo : EIATTR_PARAM_CBANK
	.align		4
        /*00e8*/ 	.byte	0x04, 0x0a
        /*00ea*/ 	.short	(.L_1631 - .L_1630)
	.align		4
.L_1630:
        /*00ec*/ 	.word	index@(.nv.constant0._Z35group_norm_nhwc_fwd_one_pass_kernelI11Fp16IOFp16WLi128ELi30ELi480EEv26Group_norm_nhwc_fwd_params)
        /*00f0*/ 	.short	0x0380
        /*00f2*/ 	.short	0x00a0


	//----- nvinfo : EIATTR_SW_WAR
	.align		4
.L_1631:
        /*00f4*/ 	.byte	0x04, 0x36
        /*00f6*/ 	.short	(.L_1633 - .L_1632)
.L_1632:
        /*00f8*/ 	.word	0x00000008
.L_1633:


//--------------------- .nv.info._Z35group_norm_nhwc_fwd_one_pass_kernelI11Fp16IOFp16WLi256ELi30ELi480EEv26Group_norm_nhwc_fwd_params --------------------------
	.section	.nv.info._Z35group_norm_nhwc_fwd_one_pass_kernelI11Fp16IOFp16WLi256ELi30ELi480EEv26Group_norm_nhwc_fwd_params,"",@"SHT_CUDA_INFO"
	.sectionflags	@""
	.align	4


	//----- nvinfo : EIATTR_CUDA_API_VERSION
	.align		4
        /*0000*/ 	.byte	0x04, 0x37
        /*0002*/ 	.short	(.L_1635 - .L_1634)
.L_1634:
        /*0004*/ 	.word	0x00000082


	//----- nvinfo : EIATTR_KPARAM_INFO
	.align		4
.L_1635:
        /*0008*/ 	.byte	0x04, 0x17
        /*000a*/ 	.short	(.L_1637 - .L_1636)
.L_1636:
        /*000c*/ 	.word	0x00000000
        /*0010*/ 	.short	0x0000
        /*0012*/ 	.short	0x0000
        /*0014*/ 	.byte	0x00, 0xf0, 0x81, 0x02


	//----- nvinfo : EIATTR_SPARSE_MMA_MASK
	.align		4
.L_1637:
        /*0018*/ 	.byte	0x03, 0x50
        /*001a*/ 	.short	0x0000


	//----- nvinfo : EIATTR_MAXREG_COUNT
	.align		4
        /*001c*/ 	.byte	0x03, 0x1b
        /*001e*/ 	.short	0x0080


	//----- nvinfo : EIATTR_NUM_BARRIERS
	.align		4
        /*0020*/ 	.byte	0x02, 0x4c
        /*0022*/ 	.byte	0x01
	.zero		1


	//----- nvinfo : EIATTR_MERCURY_ISA_VERSION
	.align		4
        /*0024*/ 	.byte	0x03, 0x5f
        /*0026*/ 	.short	0x0101


	//----- nvinfo : EIATTR_INT_WARP_WIDE_INSTR_OFFSETS
	.align		4
        /*0028*/ 	.byte	0x04, 0x31
        /*002a*/ 	.short	(.L_1639 - .L_1638)


	//   ....[0]....
.L_1638:
        /*002c*/ 	.word	0x00001960


	//   ....[1]....
        /*0030*/ 	.word	0x000019e0


	//   ....[2]....
        /*0034*/ 	.word	0x00001a80


	//   ....[3]....
        /*0038*/ 	.word	0x00001b20


	//   ....[4]....
        /*003c*/ 	.word	0x00001bc0


	//   ....[5]....
        /*0040*/ 	.word	0x00001c60


	//   ....[6]....
        /*0044*/ 	.word	0x00001d00


	//   ....[7]....
        /*0048*/ 	.word	0x00001da0


	//   ....[8]....
        /*004c*/ 	.word	0x00001f70


	//   ....[9]....
        /*0050*/ 	.word	0x00002000


	//   ....[10]....
        /*0054*/ 	.word	0x000020b0


	//   ....[11]....
        /*0058*/ 	.word	0x00002160


	//   ....[12]....
        /*005c*/ 	.word	0x00002290


	//   ....[13]....
        /*0060*/ 	.word	0x00002320


	//----- nvinfo : EIATTR_COOP_GROUP_MASK_REGIDS
	.align		4
.L_1639:
        /*0064*/ 	.byte	0x04, 0x29
        /*0066*/ 	.short	(.L_1641 - .L_1640)


	//   ....[0]....
.L_1640:
        /*0068*/ 	.word	0xffffffff


	//   ....[1]....
        /*006c*/ 	.word	0xffffffff


	//   ....[2]....
        /*0070*/ 	.word	0xffffffff


	//   ....[3]....
        /*0074*/ 	.word	0xffffffff


	//   ....[4]....
        /*0078*/ 	.word	0xffffffff


	//   ....[5]....
        /*007c*/ 	.word	0xffffffff


	//   ....[6]....
        /*0080*/ 	.word	0xffffffff


	//   ....[7]....
        /*0084*/ 	.word	0xffffffff


	//   ....[8]....
        /*0088*/ 	.word	0xffffffff


	//   ....[9]....
        /*008c*/ 	.word	0xffffffff


	//----- nvinfo : EIATTR_COOP_GROUP_INSTR_OFFSETS
	.align		4
.L_1641:
        /*0090*/ 	.byte	0x04, 0x28
        /*0092*/ 	.short	(.L_1643 - .L_1642)


	//   ....[0]....
.L_1642:
        /*0094*/ 	.word	0x00001120


	//   ....[1]....
        /*0098*/ 	.word	0x00001130


	//   ....[2]....
        /*009c*/ 	.word	0x00001160


	//   ....[3]....
        /*00a0*/ 	.word	0x00001170


	//   ....[4]....
        /*00a4*/ 	.word	0x000011b0


	//   ....[5]....
        /*00a8*/ 	.word	0x000011c0


	//   ....[6]....
        /*00ac*/ 	.word	0x00001200


	//   ....[7]....
        /*00b0*/ 	.word	0x00001210


	//   ....[8]....
        /*00b4*/ 	.word	0x00001290


	//   ....[9]....
        /*00b8*/ 	.word	0x000012a0


	//----- nvinfo : EIATTR_VRC_CTA_INIT_COUNT
	.align		4
.L_1643:
        /*00bc*/ 	.byte	0x02, 0x4a
	.zero		1
	.zero		1


	//----- nvinfo : EIATTR_EXIT_INSTR_OFFSETS
	.align		4
        /*00c0*/ 	.byte	0x04, 0x1c
        /*00c2*/ 	.short	(.L_1645 - .L_1644)


	//   ....[0]....
.L_1644:
        /*00c4*/ 	.word	0x00000070


	//   ....[1]....
        /*00c8*/ 	.word	0x00004500


	//----- nvinfo : EIATTR_MAX_THREADS
	.align		4
.L_1645:
        /*00cc*/ 	.byte	0x04, 0x05
        /*00ce*/ 	.short	(.L_1647 - .L_1646)
.L_1646:
        /*00d0*/ 	.word	0x000001e0
        /*00d4*/ 	.word	0x00000001
        /*00d8*/ 	.word	0x00000001


	//----- nvinfo : EIATTR_CRS_STACK_SIZE
	.align		4
.L_1647:
        /*00dc*/ 	.byte	0x04, 0x1e
        /*00de*/ 	.short	(.L_1649 - .L_1648)
.L_1648:
        /*00e0*/ 	.word	0x00000000


	//----- nvinfo : EIATTR_CBANK_PARAM_SIZE
	.align		4
.L_1649:
        /*00e4*/ 	.byte	0x03, 0x19
        /*00e6*/ 	.short	0x00a0


	//----- nvinfo : EIATTR_PARAM_CBANK
	.align		4
        /*00e8*/ 	.byte	0x04, 0x0a
        /*00ea*/ 	.short	(.L_1651 - .L_1650)
	.align		4
.L_1650:
        /*00ec*/ 	.word	index@(.nv.constant0._Z35group_norm_nhwc_fwd_one_pass_kernelI11Fp16IOFp16WLi256ELi30ELi480EEv26Group_norm_nhwc_fwd_params)
        /*00f0*/ 	.short	0x0380
        /*00f2*/ 	.short	0x00a0


	//----- nvinfo : EIATTR_SW_WAR
	.align		4
.L_1651:
        /*00f4*/ 	.byte	0x04, 0x36
        /*00f6*/ 	.short	(.L_1653 - .L_1652)
.L_1652:
        /*00f8*/ 	.word	0x00000008
.L_1653:


//--------------------- .nv.info._Z35group_norm_nhwc_fwd_one_pass_kernelI11Fp16IOFp16WLi512ELi30ELi480EEv26Group_norm_nhwc_fwd_params --------------------------
	.section	.nv.info._Z35group_norm_nhwc_fwd_one_pass_kernelI11Fp16IOFp16WLi512ELi30ELi480EEv26Group_norm_nhwc_fwd_params,"",@"SHT_CUDA_INFO"
	.sectionflags	@""
	.align	4


	//----- nvinfo : EIATTR_CUDA_API_VERSION
	.align		4
        /*0000*/ 	.byte	0x04, 0x37
        /*0002*/ 	.short	(.L_1655 - .L_1654)
.L_1654:
        /*0004*/ 	.word	0x00000082


	//----- nvinfo : EIATTR_KPARAM_INFO
	.align		4
.L_1655:
        /*0008*/ 	.byte	0x04, 0x17
        /*000a*/ 	.short	(.L_1657 - .L_1656)
.L_1656:
        /*000c*/ 	.word	0x00000000
        /*0010*/ 	.short	0x0000
        /*0012*/ 	.short	0x0000
        /*0014*/ 	.byte	0x00, 0xf0, 0x81, 0x02


	//----- nvinfo : EIATTR_SPARSE_MMA_MASK
	.align		4
.L_1657:
        /*0018*/ 	.byte	0x03, 0x50
        /*001a*/ 	.short	0x0000


	//----- nvinfo : EIATTR_MAXREG_COUNT
	.align		4
        /*001c*/ 	.byte	0x03, 0x1b
        /*001e*/ 	.short	0x0080


	//----- nvinfo : EIATTR_NUM_BARRIERS
	.align		4
        /*0020*/ 	.byte	0x02, 0x4c
        /*0022*/ 	.byte	0x01
	.zero		1


	//----- nvinfo : EIATTR_MERCURY_ISA_VERSION
	.align		4
        /*0024*/ 	.byte	0x03, 0x5f
        /*0026*/ 	.short	0x0101


	//----- nvinfo : EIATTR_COOP_GROUP_MASK_REGIDS
	.align		4
        /*0028*/ 	.byte	0x04, 0x29
        /*002a*/ 	.short	(.L_1659 - .L_1658)


	//   ....[0]....
.L_1658:
        /*002c*/ 	.word	0xffffffff


	//   ....[1]....
        /*0030*/ 	.word	0xffffffff


	//   ....[2]....
        /*0034*/ 	.word	0xffffffff


	//   ....[3]....
        /*0038*/ 	.word	0xffffffff


	//   ....[4]....
        /*003c*/ 	.word	0xffffffff


	//   ....[5]....
        /*0040*/ 	.word	0xffffffff


	//   ....[6]....
        /*0044*/ 	.word	0xffffffff


	//   ....[7]....
        /*0048*/ 	.word	0xffffffff


	//   ....[8]....
        /*004c*/ 	.word	0xffffffff


	//   ....[9]....
        /*0050*/ 	.word	0xffffffff


	//----- nvinfo : EIATTR_COOP_GROUP_INSTR_OFFSETS
	.align		4
.L_1659:
        /*0054*/ 	.byte	0x04, 0x28
        /*0056*/ 	.short	(.L_1661 - .L_1660)


	//   ....[0]....
.L_1660:
        /*0058*/ 	.word	0x00001b30


	//   ....[1]....
        /*005c*/ 	.word	0x00001b40


	//   ....[2]....
        /*0060*/ 	.word	0x00001b70


	//   ....[3]....
        /*0064*/ 	.word	0x00001b80


	//   ....[4]....
        /*0068*/ 	.word	0x00001bc0


	//   ....[5]....
        /*006c*/ 	.word	0x00001bd0


	//   ....[6]....
        /*0070*/ 	.word	0x00001c10


	//   ....[7]....
        /*0074*/ 	.word	0x00001c20


	//   ....[8]....
        /*0078*/ 	.word	0x00001ca0


	//   ....[9]....
        /*007c*/ 	.word	0x00001cb0


	//----- nvinfo : EIATTR_VRC_CTA_INIT_COUNT
	.align		4
.L_1661:
        /*0080*/ 	.byte	0x02, 0x4a
	.zero		1
	.zero		1


	//----- nvinfo : EIATTR_EXIT_INSTR_OFFSETS
	.align		4
        /*0084*/ 	.byte	0x04, 0x1c
        /*0086*/ 	.short	(.L_1663 - .L_1662)


	//   ....[0]....
.L_1662:
        /*0088*/ 	.word	0x00000060


	//   ....[1]....
        /*008c*/ 	.word	0x00006550


	//----- nvinfo : EIATTR_MAX_THREADS
	.align		4
.L_1663:
        /*0090*/ 	.byte	0x04, 0x05
        /*0092*/ 	.short	(.L_1665 - .L_1664)
.L_1664:
        /*0094*/ 	.word	0x000001e0
        /*0098*/ 	.word	0x00000001
        /*009c*/ 	.word	0x00000001


	//----- nvinfo : EIATTR_CRS_STACK_SIZE
	.align		4
.L_1665:
        /*00a0*/ 	.byte	0x04, 0x1e
        /*00a2*/ 	.short	(.L_1667 - .L_1666)
.L_1666:
        /*00a4*/ 	.word	0x00000000


	//----- nvinfo : EIATTR_CBANK_PARAM_SIZE
	.align		4
.L_1667:
        /*00a8*/ 	.byte	0x03, 0x19
        /*00aa*/ 	.short	0x00a0


	//----- nvinfo : EIATTR_PARAM_CBANK
	.align		4
        /*00ac*/ 	.byte	0x04, 0x0a
        /*00ae*/ 	.short	(.L_1669 - .L_1668)
	.align		4
.L_1668:
        /*00b0*/ 	.word	index@(.nv.constant0._Z35group_norm_nhwc_fwd_one_pass_kernelI11Fp16IOFp16WLi512ELi30ELi480EEv26Group_norm_nhwc_fwd_params)
        /*00b4*/ 	.short	0x0380
        /*00b6*/ 	.short	0x00a0


	//----- nvinfo : EIATTR_SW_WAR
	.align		4
.L_1669:
        /*00b8*/ 	.byte	0x04, 0x36
        /*00ba*/ 	.short	(.L_1671 - .L_1670)
.L_1670:
        /*00bc*/ 	.word	0x00000008
.L_1671:


//--------------------- .nv.info._Z35group_norm_nhwc_fwd_one_pass_kernelI11Fp32IOFp32WLi64ELi30ELi480EEv26Group_norm_nhwc_fwd_params --------------------------
	.section	.nv.info._Z35group_norm_nhwc_fwd_one_pass_kernelI11Fp32IOFp32WLi64ELi30ELi480EEv26Group_norm_nhwc_fwd_params,"",@"SHT_CUDA_INFO"
	.sectionflags	@""
	.align	4


	//----- nvinfo : EIATTR_CUDA_API_VERSION
	.align		4
        /*0000*/ 	.byte	0x04, 0x37
        /*0002*/ 	.short	(.L_1673 - .L_1672)
.L_1672:
        /*0004*/ 	.word	0x00000082


	//----- nvinfo : EIATTR_KPARAM_INFO
	.align		4
.L_1673:
        /*0008*/ 	.byte	0x04, 0x17
        /*000a*/ 	.short	(.L_1675 - .L_1674)
.L_1674:
        /*000c*/ 	.word	0x00000000
        /*0010*/ 	.short	0x0000
        /*0012*/ 	.short	0x0000
        /*0014*/ 	.byte	0x00, 0xf0, 0x81, 0x02


	//----- nvinfo : EIATTR_SPARSE_MMA_MASK
	.align		4
.L_1675:
        /*0018*/ 	.byte	0x03, 0x50
        /*001a*/ 	.short	0x0000


	//----- nvinfo : EIATTR_MAXREG_COUNT
	.align		4
        /*001c*/ 	.byte	0x03, 0x1b
        /*001e*/ 	.short	0x0080


	//----- nvinfo : EIATTR_NUM_BARRIERS
	.align		4
        /*0020*/ 	.byte	0x02, 0x4c
        /*0022*/ 	.byte	0x01
	.zero		1


	//----- nvinfo : EIATTR_MERCURY_ISA_VERSION
	.align		4
        /*0024*/ 	.byte	0x03, 0x5f
        /*0026*/ 	.short	0x0101


	//----- nvinfo : EIATTR_INT_WARP_WIDE_INSTR_OFFSETS
	.align		4
        /*0028*/ 	.byte	0x04, 0x31
        /*002a*/ 	.short	(.L_1677 - .L_1676)


	//   ....[0]....
.L_1676:
        /*002c*/ 	.word	0x00001000


	//   ....[1]....
        /*0030*/ 	.word	0x00001040


	//   ....[2]....
        /*0034*/ 	.word	0x00001060


	//   ....[3]....
        /*0038*/ 	.word	0x00001090


	//   ....[4]....
        /*003c*/ 	.word	0x00001260


	//   ....[5]....
        /*0040*/ 	.word	0x000012c0


	//   ....[6]....
        /*0044*/ 	.word	0x00001300


	//   ....[7]....
        /*0048*/ 	.word	0x00001310


	//   ....[8]....
        /*004c*/ 	.word	0x000015b0


	//   ....[9]....
        /*0050*/ 	.word	0x00001690


	//   ....[10]....
        /*0054*/ 	.word	0x000016a0


	//   ....[11]....
        /*0058*/ 	.word	0x00001780


	//   ....[12]....
        /*005c*/ 	.word	0x000018e0


	//   ....[13]....
        /*0060*/ 	.word	0x00001900


	//----- nvinfo : EIATTR_COOP_GROUP_MASK_REGIDS
	.align		4
.L_1677:
        /*0064*/ 	.byte	0x04, 0x29
        /*0066*/ 	.short	(.L_1679 - .L_1678)


	//   ....[0]....
.L_1678:
        /*0068*/ 	.word	0xffffffff


	//   ....[1]....
        /*006c*/ 	.word	0xffffffff


	//   ....[2]....
        /*0070*/ 	.word	0xffffffff


	//   ....[3]....
        /*0074*/ 	.word	0xffffffff


	//   ....[4]....
        /*0078*/ 	.word	0xffffffff


	//   ....[5]....
        /*007c*/ 	.word	0xffffffff


	//   ....[6]....
        /*0080*/ 	.word	0xffffffff


	//   ....[7]....
        /*0084*/ 	.word	0xffffffff


	//   ....[8]....
        /*0088*/ 	.word	0xffffffff


	//   ....[9]....
        /*008c*/ 	.word	0xffffffff


	//----- nvinfo : EIATTR_COOP_GROUP_INSTR_OFFSETS
	.align		4
.L_1679:
        /*0090*/ 	.byte	0x04, 0x28
        /*0092*/ 	.short	(.L_1681 - .L_1680)


	//   ....[0]....
.L_1680:
        /*0094*/ 	.word	0x00000750


	//   ....[1]....
        /*0098*/ 	.word	0x00000760


	//   ....[2]....
        /*009c*/ 	.word	0x00000790


	//   ....[3]....
        /*00a0*/ 	.word	0x000007b0


	//   ....[4]....
        /*00a4*/ 	.word	0x000007e0


	//   ....[5]....
        /*00a8*/ 	.word	0x00000800


	//   ....[6]....
        /*00ac*/ 	.word	0x00000830


	//   ....[7]....
        /*00b0*/ 	.word	0x00000850


	//   ....[8]....
        /*00b4*/ 	.word	0x000008a0


	//   ....[9]....
        /*00b8*/ 	.word	0x000008b0


	//----- nvinfo : EIATTR_VRC_CTA_INIT_COUNT
	.align		4
.L_1681:
        /*00bc*/ 	.byte	0x02, 0x4a
	.zero		1
	.zero		1


	//----- nvinfo : EIATTR_EXIT_INSTR_OFFSETS
	.align		4
        /*00c0*/ 	.byte	0x04, 0x1c
        /*00c2*/ 	.short	(.L_1683 - .L_1682)


	//   ....[0]....
.L_1682:
        /*00c4*/ 	.word	0x00000070


	//   ....[1]....
        /*00c8*/ 	.word	0x000024c0


	//----- nvinfo : EIATTR_MAX_THREADS
	.align		4
.L_1683:
        /*00cc*/ 	.byte	0x04, 0x05
        /*00ce*/ 	.short	(.L_1685 - .L_1684)
.L_1684:
        /*00d0*/ 	.word	0x000001e0
        /*00d4*/ 	.word	0x00000001
        /*00d8*/ 	.word	0x00000001


	//----- nvinfo : EIATTR_CRS_STACK_SIZE
	.align		4
.L_1685:
        /*00dc*/ 	.byte	0x04, 0x1e
        /*00de*/ 	.short	(.L_1687 - .L_1686)
.L_1686:
        /*00e0*/ 	.word	0x00000000


	//----- nvinfo : EIATTR_CBANK_PARAM_SIZE
	.align		4
.L_1687:
        /*00e4*/ 	.byte	0x03, 0x19
        /*00e6*/ 	.short	0x00a0


	//----- nvinfo : EIATTR_PARAM_CBANK
	.align		4
        /*00e8*/ 	.byte	0x04, 0x0a
        /*00ea*/ 	.short	(.L_1689 - .L_1688)
	.align		4
.L_1688:
        /*00ec*/ 	.word	index@(.nv.constant0._Z35group_norm_nhwc_fwd_one_pass_kernelI11Fp32IOFp32WLi64ELi30ELi480EEv26Group_norm_nhwc_fwd_params)
        /*00f0*/ 	.short	0x0380
        /*00f2*/ 	.short	0x00a0


	//----- nvinfo : EIATTR_SW_WAR
	.align		4
.L_1689:
        /*00f4*/ 	.byte	0x04, 0x36
        /*00f6*/ 	.short	(.L_1691 - .L_1690)
.L_1690:
        /*00f8*/ 	.word	0x00000008
.L_1691:


//--------------------- .nv.info._Z35group_norm_nhwc_fwd_one_pass_kernelI11Fp32IOFp32WLi128ELi30ELi480EEv26Group_norm_nhwc_fwd_params --------------------------
	.section	.nv.info._Z35group_norm_nhwc_fwd_one_pass_kernelI11Fp32IOFp32WLi128ELi30ELi480EEv26Group_norm_nhwc_fwd_params,"",@"SHT_CUDA_INFO"
	.sectionflags	@""
	.align	4


	//----- nvinfo : EIATTR_CUDA_API_VERSION
	.align		4
        /*0000*/ 	.byte	0x04, 0x37
        /*0002*/ 	.short	(.L_1693 - .L_1692)
.L_1692:
        /*0004*/ 	.word	0x00000082


	//----- nvinfo : EIATTR_KPARAM_INFO
	.align		4
.L_1693:
        /*0008*/ 	.byte	0x04, 0x17
        /*000a*/ 	.short	(.L_1695 - .L_1694)
.L_1694:
        /*000c*/ 	.word	0x00000000
        /*0010*/ 	.short	0x0000
        /*0012*/ 	.short	0x0000
        /*0014*/ 	.byte	0x00, 0xf0, 0x81, 0x02


	//----- nvinfo : EIATTR_SPARSE_MMA_MASK
	.align		4
.L_1695:
        /*0018*/ 	.byte	0x03, 0x50
        /*001a*/ 	.short	0x0000


	//----- nvinfo : EIATTR_MAXREG_COUNT
	.align		4
        /*001c*/ 	.byte	0x03, 0x1b
        /*001e*/ 	.short	0x0080


	//----- nvinfo : EIATTR_NUM_BARRIERS
	.align		4
        /*0020*/ 	.byte	0x02, 0x4c
        /*0022*/ 	.byte	0x01
	.zero		1


	//----- nvinfo : EIATTR_MERCURY_ISA_VERSION
	.align		4
        /*0024*/ 	.byte	0x03, 0x5f
        /*0026*/ 	.short	0x0101


	//----- nvinfo : EIATTR_INT_WARP_WIDE_INSTR_OFFSETS
	.align		4
        /*0028*/ 	.byte	0x04, 0x31
        /*002a*/ 	.short	(.L_1697 - .L_1696)


	//   ....[0]....
.L_1696:
        /*002c*/ 	.word	0x000012b0


	//   ....[1]....
        /*0030*/ 	.word	0x000012e0


	//   ....[2]....
        /*0034*/ 	.word	0x000012f0


	//   ....[3]....
        /*0038*/ 	.word	0x00001330


	//   ....[4]....
        /*003c*/ 	.word	0x00001500


	//   ....[5]....
        /*0040*/ 	.word	0x00001560


	//   ....[6]....
        /*0044*/ 	.word	0x00001580


	//   ....[7]....
        /*0048*/ 	.word	0x000015b0


	//   ....[8]....
        /*004c*/ 	.word	0x000018e0


	//   ....[9]....
        /*0050*/ 	.word	0x00001900


	//   ....[10]....
        /*0054*/ 	.word	0x00001920


	//   ....[11]....
        /*0058*/ 	.word	0x00001940


	//   ....[12]....
        /*005c*/ 	.word	0x00001ba0


	//   ....[13]....
        /*0060*/ 	.word	0x00001bc0


	//----- nvinfo : EIATTR_COOP_GROUP_MASK_REGIDS
	.align		4
.L_1697:
        /*0064*/ 	.byte	0x04, 0x29
        /*0066*/ 	.short	(.L_1699 - .L_1698)


	//   ....[0]....
.L_1698:
        /*0068*/ 	.word	0xffffffff


	//   ....[1]....
        /*006c*/ 	.word	0xffffffff


	//   ....[2]....
        /*0070*/ 	.word	0xffffffff


	//   ....[3]....
        /*0074*/ 	.word	0xffffffff


	//   ....[4]....
        /*0078*/ 	.word	0xffffffff


	//   ....[5]....
        /*007c*/ 	.word	0xffffffff


	//   ....[6]....
        /*0080*/ 	.word	0xffffffff


	//   ....[7]....
        /*0084*/ 	.word	0xffffffff


	//   ....[8]....
        /*0088*/ 	.word	0xffffffff


	//   ....[9]....
        /*008c*/ 	.word	0xffffffff


	//----- nvinfo : EIATTR_COOP_GROUP_INSTR_OFFSETS
	.align		4
.L_1699:
        /*0090*/ 	.byte	0x04, 0x28
        /*0092*/ 	.short	(.L_1701 - .L_1700)


	//   ....[0]....
.L_1700:
        /*0094*/ 	.word	0x000009f0


	//   ....[1]....
        /*0098*/ 	.word	0x00000a00


	//   ....[2]....
        /*009c*/ 	.word	0x00000a30


	//   ....[3]....
        /*00a0*/ 	.word	0x00000a40


	//   ....[4]....
        /*00a4*/ 	.word	0x00000a80


	//   ....[5]....
        /*00a8*/ 	.word	0x00000a90


	//   ....[6]....
        /*00ac*/ 	.word	0x00000ad0


	//   ....[7]....
        /*00b0*/ 	.word	0x00000ae0


	//   ....[8]....
        /*00b4*/ 	.word	0x00000b40


	//   ....[9]....
        /*00b8*/ 	.word	0x00000b50


	//----- nvinfo : EIATTR_VRC_CTA_INIT_COUNT
	.align		4
.L_1701:
        /*00bc*/ 	.byte	0x02, 0x4a
	.zero		1
	.zero		1


	//----- nvinfo : EIATTR_EXIT_INSTR_OFFSETS
	.align		4
        /*00c0*/ 	.byte	0x04, 0x1c
        /*00c2*/ 	.short	(.L_1703 - .L_1702)


	//   ....[0]....
.L_1702:
        /*00c4*/ 	.word	0x00000070


	//   ....[1]....
        /*00c8*/ 	.word	0x00002f00


	//----- nvinfo : EIATTR_MAX_THREADS
	.align		4
.L_1703:
        /*00cc*/ 	.byte	0x04, 0x05
        /*00ce*/ 	.short	(.L_1705 - .L_1704)
.L_1704:
        /*00d0*/ 	.word	0x000001e0
        /*00d4*/ 	.word	0x00000001
        /*00d8*/ 	.word	0x00000001


	//----- nvinfo : EIATTR_CRS_STACK_SIZE
	.align		4
.L_1705:
        /*00dc*/ 	.byte	0x04, 0x1e
        /*00de*/ 	.short	(.L_1707 - .L_1706)
.L_1706:
        /*00e0*/ 	.word	0x00000000


	//----- nvinfo : EIATTR_CBANK_PARAM_SIZE
	.align		4
.L_1707:
        /*00e4*/ 	.byte	0x03, 0x19
        /*00e6*/ 	.short	0x00a0


	//----- nvinfo : EIATTR_PARAM_CBANK
	.align		4
        /*00e8*/ 	.byte	0x04, 0x0a
        /*00ea*/ 	.short	(.L_1709 - .L_1708)
	.align		4
.L_1708:
        /*00ec*/ 	.word	index@(.nv.constant0._Z35group_norm_nhwc_fwd_one_pass_kernelI11Fp32IOFp32WLi128ELi30ELi480EEv26Group_norm_nhwc_fwd_params)
        /*00f0*/ 	.short	0x0380
        /*00f2*/ 	.short	0x00a0


	//----- nvinfo : EIATTR_SW_WAR
	.align		4
.L_1709:
        /*00f4*/ 	.byte	0x04, 0x36
        /*00f6*/ 	.short	(.L_1711 - .L_1710)
.L_1710:
        /*00f8*/ 	.word	0x00000008
.L_1711:


//--------------------- .nv.info._Z35group_norm_nhwc_fwd_one_pass_kernelI11Fp32IOFp32WLi256ELi30ELi480EEv26Group_norm_nhwc_fwd_params --------------------------
	.section	.nv.info._Z35group_norm_nhwc_fwd_one_pass_kernelI11Fp32IOFp32WLi256ELi30ELi480EEv26Group_norm_nhwc_fwd_params,"",@"SHT_CUDA_INFO"
	.sectionflags	@""
	.align	4


	//----- nvinfo : EIATTR_CUDA_API_VERSION
	.align		4
        /*0000*/ 	.byte	0x04, 0x37
        /*0002*/ 	.short	(.L_1713 - .L_1712)
.L_1712:
        /*0004*/ 	.word	0x00000082


	//----- nvinfo : EIATTR_KPARAM_INFO
	.align		4
.L_1713:
        /*0008*/ 	.byte	0x04, 0x17
        /*000a*/ 	.short	(.L_1715 - .L_1714)
.L_1714:
        /*000c*/ 	.word	0x00000000
        /*0010*/ 	.short	0x0000
        /*0012*/ 	.short	0x0000
        /*0014*/ 	.byte	0x00, 0xf0, 0x81, 0x02


	//----- nvinfo : EIATTR_SPARSE_MMA_MASK
	.align		4
.L_1715:
        /*0018*/ 	.byte	0x03, 0x50
        /*001a*/ 	.short	0x0000


	//----- nvinfo : EIATTR_MAXREG_COUNT
	.align		4
        /*001c*/ 	.byte	0x03, 0x1b
        /*001e*/ 	.short	0x0080


	//----- nvinfo : EIATTR_NUM_BARRIERS
	.align		4
        /*0020*/ 	.byte	0x02, 0x4c
        /*0022*/ 	.byte	0x01
	.zero		1


	//----- nvinfo : EIATTR_MERCURY_ISA_VERSION
	.align		4
        /*0024*/ 	.byte	0x03, 0x5f
        /*0026*/ 	.short	0x0101


	//----- nvinfo : EIATTR_INT_WARP_WIDE_INSTR_OFFSETS
	.align		4
        /*0028*/ 	.byte	0x04, 0x31
        /*002a*/ 	.short	(.L_1717 - .L_1716)


	//   ....[0]....
.L_1716:
        /*002c*/ 	.word	0x000018a0


	//   ....[1]....
        /*0030*/ 	.word	0x00001920


	//   ....[2]....
        /*0034*/ 	.word	0x000019c0


	//   ....[3]....
        /*0038*/ 	.word	0x00001a60


	//   ....[4]....
        /*003c*/ 	.word	0x00001b00


	//   ....[5]....
        /*0040*/ 	.word	0x00001ba0


	//   ....[6]....
        /*0044*/ 	.word	0x00001c40


	//   ....[7]....
        /*0048*/ 	.word	0x00001ce0


	//   ....[8]....
        /*004c*/ 	.word	0x00001eb0


	//   ....[9]....
        /*0050*/ 	.word	0x00001f40


	//   ....[10]....
        /*0054*/ 	.word	0x00001ff0


	//   ....[11]....
        /*0058*/ 	.word	0x000020a0


	//   ....[12]....
        /*005c*/ 	.word	0x000021d0


	//   ....[13]....
        /*0060*/ 	.word	0x00002260


	//----- nvinfo : EIATTR_COOP_GROUP_MASK_REGIDS
	.align		4
.L_1717:
        /*0064*/ 	.byte	0x04, 0x29
        /*0066*/ 	.short	(.L_1719 - .L_1718)


	//   ....[0]....
.L_1718:
        /*0068*/ 	.word	0xffffffff


	//   ....[1]....
        /*006c*/ 	.word	0xffffffff


	//   ....[2]....
        /*0070*/ 	.word	0xffffffff


	//   ....[3]....
        /*0074*/ 	.word	0xffffffff


	//   ....[4]....
        /*0078*/ 	.word	0xffffffff


	//   ....[5]....
        /*007c*/ 	.word	0xffffffff


	//   ....[6]....
        /*0080*/ 	.word	0xffffffff


	//   ....[7]....
        /*0084*/ 	.word	0xffffffff


	//   ....[8]....
        /*0088*/ 	.word	0xffffffff


	//   ....[9]....
        /*008c*/ 	.word	0xffffffff


	//----- nvinfo : EIATTR_COOP_GROUP_INSTR_OFFSETS
	.align		4
.L_1719:
        /*0090*/ 	.byte	0x04, 0x28
        /*0092*/ 	.short	(.L_1721 - .L_1720)


	//   ....[0]....
.L_1720:
        /*0094*/ 	.word	0x00001080


	//   ....[1]....
        /*0098*/ 	.word	0x00001090


	//   ....[2]....
        /*009c*/ 	.word	0x000010c0


	//   ....[3]....
        /*00a0*/ 	.word	0x000010d0


	//   ....[4]....
        /*00a4*/ 	.word	0x00001110


	//   ....[5]....
        /*00a8*/ 	.word	0x00001120


	//   ....[6]....
        /*00ac*/ 	.word	0x00001160


	//   ....[7]....
        /*00b0*/ 	.word	0x00001170


	//   ....[8]....
        /*00b4*/ 	.word	0x000011d0


	//   ....[9]....
        /*00b8*/ 	.word	0x000011e0


	//----- nvinfo : EIATTR_VRC_CTA_INIT_COUNT
	.align		4
.L_1721:
        /*00bc*/ 	.byte	0x02, 0x4a
	.zero		1
	.zero		1


	//----- nvinfo : EIATTR_EXIT_INSTR_OFFSETS
	.align		4
        /*00c0*/ 	.byte	0x04, 0x1c
        /*00c2*/ 	.short	(.L_1723 - .L_1722)


	//   ....[0]....
.L_1722:
        /*00c4*/ 	.word	0x00000070


	//   ....[1]....
        /*00c8*/ 	.word	0x000042d0


	//----- nvinfo : EIATTR_MAX_THREADS
	.align		4
.L_1723:
        /*00cc*/ 	.byte	0x04, 0x05
        /*00ce*/ 	.short	(.L_1725 - .L_1724)
.L_1724:
        /*00d0*/ 	.word	0x000001e0
        /*00d4*/ 	.word	0x00000001
        /*00d8*/ 	.word	0x00000001


	//----- nvinfo : EIATTR_CRS_STACK_SIZE
	.align		4
.L_1725:
        /*00dc*/ 	.byte	0x04, 0x1e
        /*00de*/ 	.short	(.L_1727 - .L_1726)
.L_1726:
        /*00e0*/ 	.word	0x00000000


	//----- nvinfo : EIATTR_CBANK_PARAM_SIZE
	.align		4
.L_1727:
        /*00e4*/ 	.byte	0x03, 0x19
        /*00e6*/ 	.short	0x00a0


	//----- nvinfo : EIATTR_PARAM_CBANK
	.align		4
        /*00e8*/ 	.byte	0x04, 0x0a
        /*00ea*/ 	.short	(.L_1729 - .L_1728)
	.align		4
.L_1728:
        /*00ec*/ 	.word	index@(.nv.constant0._Z35group_norm_nhwc_fwd_one_pass_kernelI11Fp32IOFp32WLi256ELi30ELi480EEv26Group_norm_nhwc_fwd_params)
        /*00f0*/ 	.short	0x0380
        /*00f2*/ 	.short	0x00a0


	//----- nvinfo : EIATTR_SW_WAR
	.align		4
.L_1729:
        /*00f4*/ 	.byte	0x04, 0x36
        /*00f6*/ 	.short	(.L_1731 - .L_1730)
.L_1730:
        /*00f8*/ 	.word	0x00000008
.L_1731:


//--------------------- .nv.info._Z35group_norm_nhwc_fwd_one_pass_kernelI11Fp32IOFp32WLi512ELi30ELi480EEv26Group_norm_nhwc_fwd_params --------------------------
	.section	.nv.info._Z35group_norm_nhwc_fwd_one_pass_kernelI11Fp32IOFp32WLi512ELi30ELi480EEv26Group_norm_nhwc_fwd_params,"",@"SHT_CUDA_INFO"
	.sectionflags	@""
	.align	4


	//----- nvinfo : EIATTR_CUDA_API_VERSION
	.align		4
        /*0000*/ 	.byte	0x04, 0x37
        /*0002*/ 	.short	(.L_1733 - .L_1732)
.L_1732:
        /*0004*/ 	.word	0x00000082


	//----- nvinfo : EIATTR_KPARAM_INFO
	.align		4
.L_1733:
        /*0008*/ 	.byte	0x04, 0x17
        /*000a*/ 	.short	(.L_1735 - .L_1734)
.L_1734:
        /*000c*/ 	.word	0x00000000
        /*0010*/ 	.short	0x0000
        /*0012*/ 	.short	0x0000
        /*0014*/ 	.byte	0x00, 0xf0, 0x81, 0x02


	//----- nvinfo : EIATTR_SPARSE_MMA_MASK
	.align		4
.L_1735:
        /*0018*/ 	.byte	0x03, 0x50
        /*001a*/ 	.short	0x0000


	//----- nvinfo : EIATTR_MAXREG_COUNT
	.align		4
        /*001c*/ 	.byte	0x03, 0x1b
        /*001e*/ 	.short	0x0080


	//----- nvinfo : EIATTR_NUM_BARRIERS
	.align		4
        /*0020*/ 	.byte	0x02, 0x4c
        /*0022*/ 	.byte	0x01
	.zero		1


	//----- nvinfo : EIATTR_MERCURY_ISA_VERSION
	.align		4
        /*0024*/ 	.byte	0x03, 0x5f
        /*0026*/ 	.short	0x0101


	//----- nvinfo : EIATTR_COOP_GROUP_MASK_REGIDS
	.align		4
        /*0028*/ 	.byte	0x04, 0x29
        /*002a*/ 	.short	(.L_1737 - .L_1736)


	//   ....[0]....
.L_1736:
        /*002c*/ 	.word	0xffffffff


	//   ....[1]....
        /*0030*/ 	.word	0xffffffff


	//   ....[2]....
        /*0034*/ 	.word	0xffffffff


	//   ....[3]....
        /*0038*/ 	.word	0xffffffff


	//   ....[4]....
        /*003c*/ 	.word	0xffffffff


	//   ....[5]....
        /*0040*/ 	.word	0xffffffff


	//   ....[6]....
        /*0044*/ 	.word	0xffffffff


	//   ....[7]....
        /*0048*/ 	.word	0xffffffff


	//   ....[8]....
        /*004c*/ 	.word	0xffffffff


	//   ....[9]....
        /*0050*/ 	.word	0xffffffff


	//----- nvinfo : EIATTR_COOP_GROUP_INSTR_OFFSETS
	.align		4
.L_1737:
        /*0054*/ 	.byte	0x04, 0x28
        /*0056*/ 	.short	(.L_1739 - .L_1738)


	//   ....[0]....
.L_1738:
        /*0058*/ 	.word	0x00001930


	//   ....[1]....
        /*005c*/ 	.word	0x00001940


	//   ....[2]....
        /*0060*/ 	.word	0x00001970


	//   ....[3]....
        /*0064*/ 	.word	0x00001980


	//   ....[4]....
        /*0068*/ 	.word	0x000019c0


	//   ....[5]....
        /*006c*/ 	.word	0x000019d0


	//   ....[6]....
        /*0070*/ 	.word	0x00001a10


	//   ....[7]....
        /*0074*/ 	.word	0x00001a20


	//   ....[8]....
        /*0078*/ 	.word	0x00001aa0


	//   ....[9]....
        /*007c*/ 	.word	0x00001ab0


	//----- nvinfo : EIATTR_VRC_CTA_INIT_COUNT
	.align		4
.L_1739:
        /*0080*/ 	.byte	0x02, 0x4a
	.zero		1
	.zero		1


	//----- nvinfo : EIATTR_EXIT_INSTR_OFFSETS
	.align		4
        /*0084*/ 	.byte	0x04, 0x1c
        /*0086*/ 	.short	(.L_1741 - .L_1740)


	//   ....[0]....
.L_1740:
        /*0088*/ 	.word	0x00000060


	//   ....[1]....
        /*008c*/ 	.word	0x000060f0


	//----- nvinfo : EIATTR_MAX_THREADS
	.align		4
.L_1741:
        /*0090*/ 	.byte	0x04, 0x05
        /*0092*/ 	.short	(.L_1743 - .L_1742)
.L_1742:
        /*0094*/ 	.word	0x000001e0
        /*0098*/ 	.word	0x00000001
        /*009c*/ 	.word	0x00000001


	//----- nvinfo : EIATTR_CRS_STACK_SIZE
	.align		4
.L_1743:
        /*00a0*/ 	.byte	0x04, 0x1e
        /*00a2*/ 	.short	(.L_1745 - .L_1744)
.L_1744:
        /*00a4*/ 	.word	0x00000000


	//----- nvinfo : EIATTR_CBANK_PARAM_SIZE
	.align		4
.L_1745:
        /*00a8*/ 	.byte	0x03, 0x19
        /*00aa*/ 	.short	0x00a0


	//----- nvinfo : EIATTR_PARAM_CBANK
	.align		4
        /*00ac*/ 	.byte	0x04, 0x0a
        /*00ae*/ 	.short	(.L_1747 - .L_1746)
	.align		4
.L_1746:
        /*00b0*/ 	.word	index@(.nv.constant0._Z35group_norm_nhwc_fwd_one_pass_kernelI11Fp32IOFp32WLi512ELi30ELi480EEv26Group_norm_nhwc_fwd_params)
        /*00b4*/ 	.short	0x0380
        /*00b6*/ 	.short	0x00a0


	//----- nvinfo : EIATTR_SW_WAR
	.align		4
.L_1747:
        /*00b8*/ 	.byte	0x04, 0x36
        /*00ba*/ 	.short	(.L_1749 - .L_1748)
.L_1748:
        /*00bc*/ 	.word	0x00000008
.L_1749:


//--------------------- .nv.info._Z35group_norm_nhwc_fwd_one_pass_kernelI11Fp32IOBf16WLi64ELi30ELi480EEv26Group_norm_nhwc_fwd_params --------------------------
	.section	.nv.info._Z35group_norm_nhwc_fwd_one_pass_kernelI11Fp32IOBf16WLi64ELi30ELi480EEv26Group_norm_nhwc_fwd_params,"",@"SHT_CUDA_INFO"
	.sectionflags	@""
	.align	4


	//----- nvinfo : EIATTR_CUDA_API_VERSION
	.align		4
        /*0000*/ 	.byte	0x04, 0x37
        /*0002*/ 	.short	(.L_1751 - .L_1750)
.L_1750:
        /*0004*/ 	.word	0x00000082


	//----- nvinfo : EIATTR_KPARAM_INFO
	.align		4
.L_1751:
        /*0008*/ 	.byte	0x04, 0x17
        /*000a*/ 	.short	(.L_1753 - .L_1752)
.L_1752:
        /*000c*/ 	.word	0x00000000
        /*0010*/ 	.short	0x0000
        /*0012*/ 	.short	0x0000
        /*0014*/ 	.byte	0x00, 0xf0, 0x81, 0x02


	//----- nvinfo : EIATTR_SPARSE_MMA_MASK
	.align		4
.L_1753:
        /*0018*/ 	.byte	0x03, 0x50
        /*001a*/ 	.short	0x0000


	//----- nvinfo : EIATTR_MAXREG_COUNT
	.align		4
        /*001c*/ 	.byte	0x03, 0x1b
        /*001e*/ 	.short	0x0080


	//----- nvinfo : EIATTR_NUM_BARRIERS
	.align		4
        /*0020*/ 	.byte	0x02, 0x4c
        /*0022*/ 	.byte	0x01
	.zero		1


	//----- nvinfo : EIATTR_MERCURY_ISA_VERSION
	.align		4
        /*0024*/ 	.byte	0x03, 0x5f
        /*0026*/ 	.short	0x0101


	//----- nvinfo : EIATTR_INT_WARP_WIDE_INSTR_OFFSETS
	.align		4
        /*0028*/ 	.byte	0x04, 0x31
        /*002a*/ 	.short	(.L_1755 - .L_1754)


	//   ....[0]....
.L_1754:
        /*002c*/ 	.word	0x00001010


	//   ....[1]....
        /*0030*/ 	.word	0x00001040


	//   ....[2]....
        /*0034*/ 	.word	0x00001050


	//   ....[3]....
        /*0038*/ 	.word	0x000010a0


	//   ....[4]....
        /*003c*/ 	.word	0x00001260


	//   ....[5]....
        /*0040*/ 	.word	0x000012c0


	//   ....[6]....
        /*0044*/ 	.word	0x00001300


	//   ....[7]....
        /*0048*/ 	.word	0x00001310


	//   ....[8]....
        /*004c*/ 	.word	0x000015b0


	//   ....[9]....
        /*0050*/ 	.word	0x00001690


	//   ....[10]....
        /*0054*/ 	.word	0x000016a0


	//   ....[11]....
        /*0058*/ 	.word	0x00001780


	//   ....[12]....
        /*005c*/ 	.word	0x000018e0


	//   ....[13]....
        /*0060*/ 	.word	0x00001900


	//----- nvinfo : EIATTR_COOP_GROUP_MASK_REGIDS
	.align		4
.L_1755:
        /*0064*/ 	.byte	0x04, 0x29
        /*0066*/ 	.short	(.L_1757 - .L_1756)


	//   ....[0]....
.L_1756:
        /*0068*/ 	.word	0xffffffff


	//   ....[1]....
        /*006c*/ 	.word	0xffffffff


	//   ....[2]....
        /*0070*/ 	.word	0xffffffff


	//   ....[3]....
        /*0074*/ 	.word	0xffffffff


	//   ....[4]....
        /*0078*/ 	.word	0xffffffff


	//   ....[5]....
        /*007c*/ 	.word	0xffffffff


	//   ....[6]....
        /*0080*/ 	.word	0xffffffff


	//   ....[7]....
        /*0084*/ 	.word	0xffffffff


	//   ....[8]....
        /*0088*/ 	.word	0xffffffff


	//   ....[9]....
        /*008c*/ 	.word	0xffffffff


	//----- nvinfo : EIATTR_COOP_GROUP_INSTR_OFFSETS
	.align		4
.L_1757:
        /*0090*/ 	.byte	0x04, 0x28
        /*0092*/ 	.short	(.L_1759 - .L_1758)


	//   ....[0]....
.L_1758:
        /*0094*/ 	.word	0x00000750


	//   ....[1]....
        /*0098*/ 	.word	0x00000760


	//   ....[2]....
        /*009c*/ 	.word	0x00000790


	//   ....[3]....
        /*00a0*/ 	.word	0x000007b0


	//   ....[4]....
        /*00a4*/ 	.word	0x000007e0


	//   ....[5]....
        /*00a8*/ 	.word	0x00000800


	//   ....[6]....
        /*00ac*/ 	.word	0x00000830


	//   ....[7]....
        /*00b0*/ 	.word	0x00000850


	//   ....[8]....
        /*00b4*/ 	.word	0x000008a0


	//   ....[9]....
        /*00b8*/ 	.word	0x000008b0


	//----- nvinfo : EIATTR_VRC_CTA_INIT_COUNT
	.align		4
.L_1759:
        /*00bc*/ 	.byte	0x02, 0x4a
	.zero		1
	.zero		1


	//----- nvinfo : EIATTR_EXIT_INSTR_OFFSETS
	.align		4
        /*00c0*/ 	.byte	0x04, 0x1c
        /*00c2*/ 	.short	(.L_1761 - .L_1760)


	//   ....[0]....
.L_1760:
        /*00c4*/ 	.word	0x00000070


	//   ....[1]....
        /*00c8*/ 	.word	0x00002520


	//----- nvinfo : EIATTR_MAX_THREADS
	.align		4
.L_1761:
        /*00cc*/ 	.byte	0x04, 0x05
        /*00ce*/ 	.short	(.L_1763 - .L_1762)
.L_1762:
        /*00d0*/ 	.word	0x000001e0
        /*00d4*/ 	.word	0x00000001
        /*00d8*/ 	.word	0x00000001


	//----- nvinfo : EIATTR_CRS_STACK_SIZE
	.align		4
.L_1763:
        /*00dc*/ 	.byte	0x04, 0x1e
        /*00de*/ 	.short	(.L_1765 - .L_1764)
.L_1764:
        /*00e0*/ 	.word	0x00000000


	//----- nvinfo : EIATTR_CBANK_PARAM_SIZE
	.align		4
.L_1765:
        /*00e4*/ 	.byte	0x03, 0x19
        /*00e6*/ 	.short	0x00a0


	//----- nvinfo : EIATTR_PARAM_CBANK
	.align		4
        /*00e8*/ 	.byte	0x04, 0x0a
        /*00ea*/ 	.short	(.L_1767 - .L_1766)
	.align		4
.L_1766:
        /*00ec*/ 	.word	index@(.nv.constant0._Z35group_norm_nhwc_fwd_one_pass_kernelI11Fp32IOBf16WLi64ELi30ELi480EEv26Group_norm_nhwc_fwd_params)
        /*00f0*/ 	.short	0x0380
        /*00f2*/ 	.short	0x00a0


	//----- nvinfo : EIATTR_SW_WAR
	.align		4
.L_1767:
        /*00f4*/ 	.byte	0x04, 0x36
        /*00f6*/ 	.short	(.L_1769 - .L_1768)
.L_1768:
        /*00f8*/ 	.word	0x00000008
.L_1769:


//--------------------- .nv.info._Z35group_norm_nhwc_fwd_one_pass_kernelI11Fp32IOBf16WLi128ELi30ELi480EEv26Group_norm_nhwc_fwd_params --------------------------
	.section	.nv.info._Z35group_norm_nhwc_fwd_one_pass_kernelI11Fp32IOBf16WLi128ELi30ELi480EEv26Group_norm_nhwc_fwd_params,"",@"SHT_CUDA_INFO"
	.sectionflags	@""
	.align	4


	//----- nvinfo : EIATTR_CUDA_API_VERSION
	.align		4
        /*0000*/ 	.byte	0x04, 0x37
        /*0002*/ 	.short	(.L_1771 - .L_1770)
.L_1770:
        /*0004*/ 	.word	0x00000082


	//----- nvinfo : EIATTR_KPARAM_INFO
	.align		4
.L_1771:
        /*0008*/ 	.byte	0x04, 0x17
        /*000a*/ 	.short	(.L_1773 - .L_1772)
.L_1772:
        /*000c*/ 	.word	0x00000000
        /*0010*/ 	.short	0x0000
        /*0012*/ 	.short	0x0000
        /*0014*/ 	.byte	0x00, 0xf0, 0x81, 0x02


	//----- nvinfo : EIATTR_SPARSE_MMA_MASK
	.align		4
.L_1773:
        /*0018*/ 	.byte	0x03, 0x50
        /*001a*/ 	.short	0x0000


	//----- nvinfo : EIATTR_MAXREG_COUNT
	.align		4
        /*001c*/ 	.byte	0x03, 0x1b
        /*001e*/ 	.short	0x0080


	//----- nvinfo : EIATTR_NUM_BARRIERS
	.align		4
        /*0020*/ 	.byte	0x02, 0x4c
        /*0022*/ 	.byte	0x01
	.zero		1


	//----- nvinfo : EIATTR_MERCURY_ISA_VERSION
	.align		4
        /*0024*/ 	.byte	0x03, 0x5f
        /*0026*/ 	.short	0x0101


	//----- nvinfo : EIATTR_INT_WARP_WIDE_INSTR_OFFSETS
	.align		4
        /*0028*/ 	.byte	0x04, 0x31
        /*002a*/ 	.short	(.L_1775 - .L_1774)


	//   ....[0]....
.L_1774:
        /*002c*/ 	.word	0x000012b0


	//   ....[1]....
        /*0030*/ 	.word	0x000012e0


	//   ....[2]....
        /*0034*/ 	.word	0x000012f0


	//   ....[3]....
        /*0038*/ 	.word	0x00001330


	//   ....[4]....
        /*003c*/ 	.word	0x00001500


	//   ....[5]....
        /*0040*/ 	.word	0x00001560


	//   ....[6]....
        /*0044*/ 	.word	0x00001580


	//   ....[7]....
        /*0048*/ 	.word	0x000015b0


	//   ....[8]....
        /*004c*/ 	.word	0x000018e0


	//   ....[9]....
        /*0050*/ 	.word	0x00001900


	//   ....[10]....
        /*0054*/ 	.word	0x00001920


	//   ....[11]....
        /*0058*/ 	.word	0x00001940


	//   ....[12]....
        /*005c*/ 	.word	0x00001ba0


	//   ....[13]....
        /*0060*/ 	.word	0x00001bc0


	//----- nvinfo : EIATTR_COOP_GROUP_MASK_REGIDS
	.align		4
.L_1775:
        /*0064*/ 	.byte	0x04, 0x29
        /*0066*/ 	.short	(.L_1777 - .L_1776)


	//   ....[0]....
.L_1776:
        /*0068*/ 	.word	0xffffffff


	//   ....[1]....
        /*006c*/ 	.word	0xffffffff


	//   ....[2]....
        /*0070*/ 	.word	0xffffffff


	//   ....[3]....
        /*0074*/ 	.word	0xffffffff


	//   ....[4]....
        /*0078*/ 	.word	0xffffffff


	//   ....[5]....
        /*007c*/ 	.word	0xffffffff


	//   ....[6]....
        /*0080*/ 	.word	0xffffffff


	//   ....[7]....
        /*0084*/ 	.word	0xffffffff


	//   ....[8]....
        /*0088*/ 	.word	0xffffffff


	//   ....[9]....
        /*008c*/ 	.word	0xffffffff


	//----- nvinfo : EIATTR_COOP_GROUP_INSTR_OFFSETS
	.align		4
.L_1777:
        /*0090*/ 	.byte	0x04, 0x28
        /*0092*/ 	.short	(.L_1779 - .L_1778)


	//   ....[0]....
.L_1778:
        /*0094*/ 	.word	0x000009f0


	//   ....[1]....
        /*0098*/ 	.word	0x00000a00


	//   ....[2]....
        /*009c*/ 	.word	0x00000a30


	//   ....[3]....
        /*00a0*/ 	.word	0x00000a40


	//   ....[4]....
        /*00a4*/ 	.word	0x00000a80


	//   ....[5]....
        /*00a8*/ 	.word	0x00000a90


	//   ....[6]....
        /*00ac*/ 	.word	0x00000ad0


	//   ....[7]....
        /*00b0*/ 	.word	0x00000ae0


	//   ....[8]....
        /*00b4*/ 	.word	0x00000b40


	//   ....[9]....
        /*00b8*/ 	.word	0x00000b50


	//----- nvinfo : EIATTR_VRC_CTA_INIT_COUNT
	.align		4
.L_1779:
        /*00bc*/ 	.byte	0x02, 0x4a
	.zero		1
	.zero		1


	//----- nvinfo : EIATTR_EXIT_INSTR_OFFSETS
	.align		4
        /*00c0*/ 	.byte	0x04, 0x1c
        /*00c2*/ 	.short	(.L_1781 - .L_1780)


	//   ....[0]....
.L_1780:
        /*00c4*/ 	.word	0x00000070


	//   ....[1]....
        /*00c8*/ 	.word	0x00002f60


	//----- nvinfo : EIATTR_MAX_THREADS
	.align		4
.L_1781:
        /*00cc*/ 	.byte	0x04, 0x05
        /*00ce*/ 	.short	(.L_1783 - .L_1782)
.L_1782:
        /*00d0*/ 	.word	0x000001e0
        /*00d4*/ 	.word	0x00000001
        /*00d8*/ 	.word	0x00000001


	//----- nvinfo : EIATTR_CRS_STACK_SIZE
	.align		4
.L_1783:
        /*00dc*/ 	.byte	0x04, 0x1e
        /*00de*/ 	.short	(.L_1785 - .L_1784)
.L_1784:
        /*00e0*/ 	.word	0x00000000


	//----- nvinfo : EIATTR_CBANK_PARAM_SIZE
	.align		4
.L_1785:
        /*00e4*/ 	.byte	0x03, 0x19
        /*00e6*/ 	.short	0x00a0


	//----- nvinfo : EIATTR_PARAM_CBANK
	.align		4
        /*00e8*/ 	.byte	0x04, 0x0a
        /*00ea*/ 	.short	(.L_1787 - .L_1786)
	.align		4
.L_1786:
        /*00ec*/ 	.word	index@(.nv.constant0._Z35group_norm_nhwc_fwd_one_pass_kernelI11Fp32IOBf16WLi128ELi30ELi480EEv26Group_norm_nhwc_fwd_params)
        /*00f0*/ 	.short	0x0380
        /*00f2*/ 	.short	0x00a0


	//----- nvinfo : EIATTR_SW_WAR
	.align		4
.L_1787:
        /*00f4*/ 	.byte	0x04, 0x36
        /*00f6*/ 	.short	(.L_1789 - .L_1788)
.L_1788:
        /*00f8*/ 	.word	0x00000008
.L_1789:


//--------------------- .nv.info._Z35group_norm_nhwc_fwd_one_pass_kernelI11Fp32IOBf16WLi256ELi30ELi480EEv26Group_norm_nhwc_fwd_params --------------------------
	.section	.nv.info._Z35group_norm_nhwc_fwd_one_pass_kernelI11Fp32IOBf16WLi256ELi30ELi480EEv26Group_norm_nhwc_fwd_params,"",@"SHT_CUDA_INFO"
	.sectionflags	@""
	.align	4


	//----- nvinfo : EIATTR_CUDA_API_VERSION
	.align		4
        /*0000*/ 	.byte	0x04, 0x37
        /*0002*/ 	.short	(.L_1791 - .L_1790)
.L_1790:
        /*0004*/ 	.word	0x00000082


	//----- nvinfo : EIATTR_KPARAM_INFO
	.align		4
.L_1791:
        /*0008*/ 	.byte	0x04, 0x17
        /*000a*/ 	.short	(.L_1793 - .L_1792)
.L_1792:
        /*000c*/ 	.word	0x00000000
        /*0010*/ 	.short	0x0000
        /*0012*/ 	.short	0x0000
        /*0014*/ 	.byte	0x00, 0xf0, 0x81, 0x02


	//----- nvinfo : EIATTR_SPARSE_MMA_MASK
	.align		4
.L_1793:
        /*0018*/ 	.byte	0x03, 0x50
        /*001a*/ 	.short	0x0000


	//----- nvinfo : EIATTR_MAXREG_COUNT
	.align		4
        /*001c*/ 	.byte	0x03, 0x1b
        /*001e*/ 	.short	0x0080


	//----- nvinfo : EIATTR_NUM_BARRIERS
	.align		4
        /*0020*/ 	.byte	0x02, 0x4c
        /*0022*/ 	.byte	0x01
	.zero		1


	//----- nvinfo : EIATTR_MERCURY_ISA_VERSION
	.align		4
        /*0024*/ 	.byte	0x03, 0x5f
        /*0026*/ 	.short	0x0101


	//----- nvinfo : EIATTR_INT_WARP_WIDE_INSTR_OFFSETS
	.align		4
        /*0028*/ 	.byte	0x04, 0x31
        /*002a*/ 	.short	(.L_1795 - .L_1794)


	//   ....[0]....
.L_1794:
        /*002c*/ 	.word	0x000018a0


	//   ....[1]....
        /*0030*/ 	.word	0x00001920


	//   ....[2]....
        /*0034*/ 	.word	0x000019c0


	//   ....[3]....
        /*0038*/ 	.word	0x00001a60


	//   ....[4]....
        /*003c*/ 	.word	0x00001b00


	//   ....[5]....
        /*0040*/ 	.word	0x00001ba0


	//   ....[6]....
        /*0044*/ 	.word	0x00001c40


	//   ....[7]....
        /*0048*/ 	.word	0x00001ce0


	//   ....[8]....
        /*004c*/ 	.word	0x00001eb0


	//   ....[9]....
        /*0050*/ 	.word	0x00001f40


	//   ....[10]....
        /*0054*/ 	.word	0x00001ff0


	//   ....[11]....
        /*0058*/ 	.word	0x000020a0


	//   ....[12]....
        /*005c*/ 	.word	0x000021d0


	//   ....[13]....
        /*0060*/ 	.word	0x00002260


	//----- nvinfo : EIATTR_COOP_GROUP_MASK_REGIDS
	.align		4
.L_1795:
        /*0064*/ 	.byte	0x04, 0x29
        /*0066*/ 	.short	(.L_1797 - .L_1796)


	//   ....[0]....
.L_1796:
        /*0068*/ 	.word	0xffffffff


	//   ....[1]....
        /*006c*/ 	.word	0xffffffff


	//   ....[2]....
        /*0070*/ 	.word	0xffffffff


	//   ....[3]....
        /*0074*/ 	.word	0xffffffff


	//   ....[4]....
        /*0078*/ 	.word	0xffffffff


	//   ....[5]....
        /*007c*/ 	.word	0xffffffff


	//   ....[6]....
        /*0080*/ 	.word	0xffffffff


	//   ....[7]....
        /*0084*/ 	.word	0xffffffff


	//   ....[8]....
        /*0088*/ 	.word	0xffffffff


	//   ....[9]....
        /*008c*/ 	.word	0xffffffff


	//----- nvinfo : EIATTR_COOP_GROUP_INSTR_OFFSETS
	.align		4
.L_1797:
        /*0090*/ 	.byte	0x04, 0x28
        /*0092*/ 	.short	(.L_1799 - .L_1798)


	//   ....[0]....
.L_1798:
        /*0094*/ 	.word	0x00001080


	//   ....[1]....
        /*0098*/ 	.word	0x00001090


	//   ....[2]....
        /*009c*/ 	.word	0x000010c0


	//   ....[3]....
        /*00a0*/ 	.word	0x000010d0


	//   ....[4]....
        /*00a4*/ 	.word	0x00001110


	//   ....[5]....
        /*00a8*/ 	.word	0x00001120


	//   ....[6]....
        /*00ac*/ 	.word	0x00001160


	//   ....[7]....
        /*00b0*/ 	.word	0x00001170


	//   ....[8]....
        /*00b4*/ 	.word	0x000011d0


	//   ....[9]....
        /*00b8*/ 	.word	0x000011e0


	//----- nvinfo : EIATTR_VRC_CTA_INIT_COUNT
	.align		4
.L_1799:
        /*00bc*/ 	.byte	0x02, 0x4a
	.zero		1
	.zero		1


	//----- nvinfo : EIATTR_EXIT_INSTR_OFFSETS
	.align		4
        /*00c0*/ 	.byte	0x04, 0x1c
        /*00c2*/ 	.short	(.L_1801 - .L_1800)


	//   ....[0]....
.L_1800:
        /*00c4*/ 	.word	0x00000070


	//   ....[1]....
        /*00c8*/ 	.word	0x00004330


	//----- nvinfo : EIATTR_MAX_THREADS
	.align		4
.L_1801:
        /*00cc*/ 	.byte	0x04, 0x05
        /*00ce*/ 	.short	(.L_1803 - .L_1802)
.L_1802:
        /*00d0*/ 	.word	0x000001e0
        /*00d4*/ 	.word	0x00000001
        /*00d8*/ 	.word	0x00000001


	//----- nvinfo : EIATTR_CRS_STACK_SIZE
	.align		4
.L_1803:
        /*00dc*/ 	.byte	0x04, 0x1e
        /*00de*/ 	.short	(.L_1805 - .L_1804)
.L_1804:
        /*00e0*/ 	.word	0x00000000


	//----- nvinfo : EIATTR_CBANK_PARAM_SIZE
	.align		4
.L_1805:
        /*00e4*/ 	.byte	0x03, 0x19
        /*00e6*/ 	.short	0x00a0


	//----- nvinfo : EIATTR_PARAM_CBANK
	.align		4
        /*00e8*/ 	.byte	0x04, 0x0a
        /*00ea*/ 	.short	(.L_1807 - .L_1806)
	.align		4
.L_1806:
        /*00ec*/ 	.word	index@(.nv.constant0._Z35group_norm_nhwc_fwd_one_pass_kernelI11Fp32IOBf16WLi256ELi30ELi480EEv26Group_norm_nhwc_fwd_params)
        /*00f0*/ 	.short	0x0380
        /*00f2*/ 	.short	0x00a0


	//----- nvinfo : EIATTR_SW_WAR
	.align		4
.L_1807:
        /*00f4*/ 	.byte	0x04, 0x36
        /*00f6*/ 	.short	(.L_1809 - .L_1808)
.L_1808:
        /*00f8*/ 	.word	0x00000008
.L_1809:


//--------------------- .nv.info._Z35group_norm_nhwc_fwd_one_pass_kernelI11Fp32IOBf16WLi512ELi30ELi480EEv26Group_norm_nhwc_fwd_params --------------------------
	.section	.nv.info._Z35group_norm_nhwc_fwd_one_pass_kernelI11Fp32IOBf16WLi512ELi30ELi480EEv26Group_norm_nhwc_fwd_params,"",@"SHT_CUDA_INFO"
	.sectionflags	@""
	.align	4


	//----- nvinfo : EIATTR_CUDA_API_VERSION
	.align		4
        /*0000*/ 	.byte	0x04, 0x37
        /*0002*/ 	.short	(.L_1811 - .L_1810)
.L_1810:
        /*0004*/ 	.word	0x00000082


	//----- nvinfo : EIATTR_KPARAM_INFO
	.align		4
.L_1811:
        /*0008*/ 	.byte	0x04, 0x17
        /*000a*/ 	.short	(.L_1813 - .L_1812)
.L_1812:
        /*000c*/ 	.word	0x00000000
        /*0010*/ 	.short	0x0000
        /*0012*/ 	.short	0x0000
        /*0014*/ 	.byte	0x00, 0xf0, 0x81, 0x02


	//----- nvinfo : EIATTR_SPARSE_MMA_MASK
	.align		4
.L_1813:
        /*0018*/ 	.byte	0x03, 0x50
        /*001a*/ 	.short	0x0000


	//----- nvinfo : EIATTR_MAXREG_COUNT
	.align		4
        /*001c*/ 	.byte	0x03, 0x1b
        /*001e*/ 	.short	0x0080


	//----- nvinfo : EIATTR_NUM_BARRIERS
	.align		4
        /*0020*/ 	.byte	0x02, 0x4c
        /*0022*/ 	.byte	0x01
	.zero		1


	//----- nvinfo : EIATTR_MERCURY_ISA_VERSION
	.align		4
        /*0024*/ 	.byte	0x03, 0x5f
        /*0026*/ 	.short	0x0101


	//----- nvinfo : EIATTR_COOP_GROUP_MASK_REGIDS
	.align		4
        /*0028*/ 	.byte	0x04, 0x29
        /*002a*/ 	.short	(.L_1815 - .L_1814)


	//   ....[0]....
.L_1814:
        /*002c*/ 	.word	0xffffffff


	//   ....[1]....
        /*0030*/ 	.word	0xffffffff


	//   ....[2]....
        /*0034*/ 	.word	0xffffffff


	//   ....[3]....
        /*0038*/ 	.word	0xffffffff


	//   ....[4]....
        /*003c*/ 	.word	0xffffffff


	//   ....[5]....
        /*0040*/ 	.word	0xffffffff


	//   ....[6]....
        /*0044*/ 	.word	0xffffffff


	//   ....[7]....
        /*0048*/ 	.word	0xffffffff


	//   ....[8]....
        /*004c*/ 	.word	0xffffffff


	//   ....[9]....
        /*0050*/ 	.word	0xffffffff


	//----- nvinfo : EIATTR_COOP_GROUP_INSTR_OFFSETS
	.align		4
.L_1815:
        /*0054*/ 	.byte	0x04, 0x28
        /*0056*/ 	.short	(.L_1817 - .L_1816)


	//   ....[0]....
.L_1816:
        /*0058*/ 	.word	0x00001930


	//   ....[1]....
        /*005c*/ 	.word	0x00001940


	//   ....[2]....
        /*0060*/ 	.word	0x00001970


	//   ....[3]....
        /*0064*/ 	.word	0x00001980


	//   ....[4]....
        /*0068*/ 	.word	0x000019c0


	//   ....[5]....
        /*006c*/ 	.word	0x000019d0


	//   ....[6]....
        /*0070*/ 	.word	0x00001a10


	//   ....[7]....
        /*0074*/ 	.word	0x00001a20


	//   ....[8]....
        /*0078*/ 	.word	0x00001aa0


	//   ....[9]....
        /*007c*/ 	.word	0x00001ab0


	//----- nvinfo : EIATTR_VRC_CTA_INIT_COUNT
	.align		4
.L_1817:
        /*0080*/ 	.byte	0x02, 0x4a
	.zero		1
	.zero		1


	//----- nvinfo : EIATTR_EXIT_INSTR_OFFSETS
	.align		4
        /*0084*/ 	.byte	0x04, 0x1c
        /*0086*/ 	.short	(.L_1819 - .L_1818)


	//   ....[0]....
.L_1818:
        /*0088*/ 	.word	0x00000060


	//   ....[1]....
        /*008c*/ 	.word	0x00006150


	//----- nvinfo : EIATTR_MAX_THREADS
	.align		4
.L_1819:
        /*0090*/ 	.byte	0x04, 0x05
        /*0092*/ 	.short	(.L_1821 - .L_1820)
.L_1820:
        /*0094*/ 	.word	0x000001e0
        /*0098*/ 	.word	0x00000001
        /*009c*/ 	.word	0x00000001


	//----- nvinfo : EIATTR_CRS_STACK_SIZE
	.align		4
.L_1821:
        /*00a0*/ 	.byte	0x04, 0x1e
        /*00a2*/ 	.short	(.L_1823 - .L_1822)
.L_1822:
        /*00a4*/ 	.word	0x00000000


	//----- nvinfo : EIATTR_CBANK_PARAM_SIZE
	.align		4
.L_1823:
        /*00a8*/ 	.byte	0x03, 0x19
        /*00aa*/ 	.short	0x00a0


	//----- nvinfo : EIATTR_PARAM_CBANK
	.align		4
        /*00ac*/ 	.byte	0x04, 0x0a
        /*00ae*/ 	.short	(.L_1825 - .L_1824)
	.align		4
.L_1824:
        /*00b0*/ 	.word	index@(.nv.constant0._Z35group_norm_nhwc_fwd_one_pass_kernelI11Fp32IOBf16WLi512ELi30ELi480EEv26Group_norm_nhwc_fwd_params)
        /*00b4*/ 	.short	0x0380
        /*00b6*/ 	.short	0x00a0


	//----- nvinfo : EIATTR_SW_WAR
	.align		4
.L_1825:
        /*00b8*/ 	.byte	0x04, 0x36
        /*00ba*/ 	.short	(.L_1827 - .L_1826)
.L_1826:
        /*00bc*/ 	.word	0x00000008
.L_1827:


//--------------------- .nv.info._Z35group_norm_nhwc_fwd_one_pass_kernelI11Fp32IOFp16WLi64ELi30ELi480EEv26Group_norm_nhwc_fwd_params --------------------------
	.section	.nv.info._Z35group_norm_nhwc_fwd_one_pass_kernelI11Fp32IOFp16WLi64ELi30ELi480EEv26Group_norm_nhwc_fwd_params,"",@"SHT_CUDA_INFO"
	.sectionflags	@""
	.align	4


	//----- nvinfo : EIATTR_CUDA_API_VERSION
	.align		4
        /*0000*/ 	.byte	0x04, 0x37
        /*0002*/ 	.short	(.L_1829 - .L_1828)
.L_1828:
        /*0004*/ 	.word	0x00000082


	//----- nvinfo : EIATTR_KPARAM_INFO
	.align		4
.L_1829:
        /*0008*/ 	.byte	0x04, 0x17
        /*000a*/ 	.short	(.L_1831 - .L_1830)
.L_1830:
        /*000c*/ 	.word	0x00000000
        /*0010*/ 	.short	0x0000
        /*0012*/ 	.short	0x0000
        /*0014*/ 	.byte	0x00, 0xf0, 0x81, 0x02


	//----- nvinfo : EIATTR_SPARSE_MMA_MASK
	.align		4
.L_1831:
        /*0018*/ 	.byte	0x03, 0x50
        /*001a*/ 	.short	0x0000


	//----- nvinfo : EIATTR_MAXREG_COUNT
	.align		4
        /*001c*/ 	.byte	0x03, 0x1b
        /*001e*/ 	.short	0x0080


	//----- nvinfo : EIATTR_NUM_BARRIERS
	.align		4
        /*0020*/ 	.byte	0x02, 0x4c
        /*0022*/ 	.byte	0x01
	.zero		1


	//----- nvinfo : EIATTR_MERCURY_ISA_VERSION
	.align		4
        /*0024*/ 	.byte	0x03, 0x5f
        /*0026*/ 	.short	0x0101


	//----- nvinfo : EIATTR_INT_WARP_WIDE_INSTR_OFFSETS
	.align		4
        /*0028*/ 	.byte	0x04, 0x31
        /*002a*/ 	.short	(.L_1833 - .L_1832)


	//   ....[0]....
.L_1832:
        /*002c*/ 	.word	0x00001000


	//   ....[1]....
        /*0030*/ 	.word	0x00001040


	//   ....[2]....
        /*0034*/ 	.word	0x00001060


	//   ....[3]....
        /*0038*/ 	.word	0x00001090


	//   ....[4]....
        /*003c*/ 	.word	0x00001260


	//   ....[5]....
        /*0040*/ 	.word	0x000012c0


	//   ....[6]....
        /*0044*/ 	.word	0x00001300


	//   ....[7]....
        /*0048*/ 	.word	0x00001310


	//   ....[8]....
        /*004c*/ 	.word	0x000015b0


	//   ....[9]....
        /*0050*/ 	.word	0x00001690


	//   ....[10]....
        /*0054*/ 	.word	0x000016a0


	//   ....[11]....
        /*0058*/ 	.word	0x00001780


	//   ....[12]....
        /*005c*/ 	.word	0x000018e0


	//   ....[13]....
        /*0060*/ 	.word	0x00001900


	//----- nvinfo : EIATTR_COOP_GROUP_MASK_REGIDS
	.align		4
.L_1833:
        /*0064*/ 	.byte	0x04, 0x29
        /*0066*/ 	.short	(.L_1835 - .L_1834)


	//   ....[0]....
.L_1834:
        /*0068*/ 	.word	0xffffffff


	//   ....[1]....
        /*006c*/ 	.word	0xffffffff


	//   ....[2]....
        /*0070*/ 	.word	0xffffffff


	//   ....[3]....
        /*0074*/ 	.word	0xffffffff


	//   ....[4]....
        /*0078*/ 	.word	0xffffffff


	//   ....[5]....
        /*007c*/ 	.word	0xffffffff


	//   ....[6]....
        /*0080*/ 	.word	0xffffffff


	//   ....[7]....
        /*0084*/ 	.word	0xffffffff


	//   ....[8]....
        /*0088*/ 	.word	0xffffffff


	//   ....[9]....
        /*008c*/ 	.word	0xffffffff


	//----- nvinfo : EIATTR_COOP_GROUP_INSTR_OFFSETS
	.align		4
.L_1835:
        /*0090*/ 	.byte	0x04, 0x28
        /*0092*/ 	.short	(.L_1837 - .L_1836)


	//   ....[0]....
.L_1836:
        /*0094*/ 	.word	0x00000750


	//   ....[1]....
        /*0098*/ 	.word	0x00000760


	//   ....[2]....
        /*009c*/ 	.word	0x00000790


	//   ....[3]....
        /*00a0*/ 	.word	0x000007b0


	//   ....[4]....
        /*00a4*/ 	.word	0x000007e0


	//   ....[5]....
        /*00a8*/ 	.word	0x00000800


	//   ....[6]....
        /*00ac*/ 	.word	0x00000830


	//   ....[7]....
        /*00b0*/ 	.word	0x00000850


	//   ....[8]....
        /*00b4*/ 	.word	0x000008a0


	//   ....[9]....
        /*00b8*/ 	.word	0x000008b0


	//----- nvinfo : EIATTR_VRC_CTA_INIT_COUNT
	.align		4
.L_1837:
        /*00bc*/ 	.byte	0x02, 0x4a
	.zero		1
	.zero		1


	//----- nvinfo : EIATTR_EXIT_INSTR_OFFSETS
	.align		4
        /*00c0*/ 	.byte	0x04, 0x1c
        /*00c2*/ 	.short	(.L_1839 - .L_1838)


	//   ....[0]....
.L_1838:
        /*00c4*/ 	.word	0x00000070


	//   ....[1]....
        /*00c8*/ 	.word	0x00002520


	//----- nvinfo : EIATTR_MAX_THREADS
	.align		4
.L_1839:
        /*00cc*/ 	.byte	0x04, 0x05
        /*00ce*/ 	.short	(.L_1841 - .L_1840)
.L_1840:
        /*00d0*/ 	.word	0x000001e0
        /*00d4*/ 	.word	0x00000001
        /*00d8*/ 	.word	0x00000001


	//----- nvinfo : EIATTR_CRS_STACK_SIZE
	.align		4
.L_1841:
        /*00dc*/ 	.byte	0x04, 0x1e
        /*00de*/ 	.short	(.L_1843 - .L_1842)
.L_1842:
        /*00e0*/ 	.word	0x00000000


	//----- nvinfo : EIATTR_CBANK_PARAM_SIZE
	.align		4
.L_1843:
        /*00e4*/ 	.byte	0x03, 0x19
        /*00e6*/ 	.short	0x00a0


	//----- nvinfo : EIATTR_PARAM_CBANK
	.align		4
        /*00e8*/ 	.byte	0x04, 0x0a
        /*00ea*/ 	.short	(.L_1845 - .L_1844)
	.align		4
.L_1844:
        /*00ec*/ 	.word	index@(.nv.constant0._Z35group_norm_nhwc_fwd_one_pass_kernelI11Fp32IOFp16WLi64ELi30ELi480EEv26Group_norm_nhwc_fwd_params)
        /*00f0*/ 	.short	0x0380
        /*00f2*/ 	.short	0x00a0


	//----- nvinfo : EIATTR_SW_WAR
	.align		4
.L_1845:
        /*00f4*/ 	.byte	0x04, 0x36
        /*00f6*/ 	.short	(.L_1847 - .L_1846)
.L_1846:
        /*00f8*/ 	.word	0x00000008
.L_1847:


//--------------------- .nv.info._Z35group_norm_nhwc_fwd_one_pass_kernelI11Fp32IOFp16WLi128ELi30ELi480EEv26Group_norm_nhwc_fwd_params --------------------------
	.section	.nv.info._Z35group_norm_nhwc_fwd_one_pass_kernelI11Fp32IOFp16WLi128ELi30ELi480EEv26Group_norm_nhwc_fwd_params,"",@"SHT_CUDA_INFO"
	.sectionflags	@""
	.align	4


	//----- nvinfo : EIATTR_CUDA_API_VERSION
	.align		4
        /*0000*/ 	.byte	0x04, 0x37
        /*0002*/ 	.short	(.L_1849 - .L_1848)
.L_1848:
        /*0004*/ 	.word	0x00000082


	//----- nvinfo : EIATTR_KPARAM_INFO
	.align		4
.L_1849:
        /*0008*/ 	.byte	0x04, 0x17
        /*000a*/ 	.short	(.L_1851 - .L_1850)
.L_1850:
        /*000c*/ 	.word	0x00000000
        /*0010*/ 	.short	0x0000
        /*0012*/ 	.short	0x0000
        /*0014*/ 	.byte	0x00, 0xf0, 0x81, 0x02


	//----- nvinfo : EIATTR_SPARSE_MMA_MASK
	.align		4
.L_1851:
        /*0018*/ 	.byte	0x03, 0x50
        /*001a*/ 	.short	0x0000


	//----- nvinfo : EIATTR_MAXREG_COUNT
	.align		4
        /*001c*/ 	.byte	0x03, 0x1b
        /*001e*/ 	.short	0x0080


	//----- nvinfo : EIATTR_NUM_BARRIERS
	.align		4
        /*0020*/ 	.byte	0x02, 0x4c
        /*0022*/ 	.byte	0x01
	.zero		1


	//----- nvinfo : EIATTR_MERCURY_ISA_VERSION
	.align		4
        /*0024*/ 	.byte	0x03, 0x5f
        /*0026*/ 	.short	0x0101


	//----- nvinfo : EIATTR_INT_WARP_WIDE_INSTR_OFFSETS
	.align		4
        /*0028*/ 	.byte	0x04, 0x31
        /*002a*/ 	.short	(.L_1853 - .L_1852)


	//   ....[0]....
.L_1852:
        /*002c*/ 	.word	0x000012b0


	//   ....[1]....
        /*0030*/ 	.word	0x000012e0


	//   ....[2]....
        /*0034*/ 	.word	0x000012f0


	//   ....[3]....
        /*0038*/ 	.word	0x00001340


	//   ....[4]....
        /*003c*/ 	.word	0x00001500


	//   ....[5]....
        /*0040*/ 	.word	0x00001560


	//   ....[6]....
        /*0044*/ 	.word	0x00001580


	//   ....[7]....
        /*0048*/ 	.word	0x000015b0


	//   ....[8]....
        /*004c*/ 	.word	0x000018e0


	//   ....[9]....
        /*0050*/ 	.word	0x00001900


	//   ....[10]....
        /*0054*/ 	.word	0x00001910


	//   ....[11]....
        /*0058*/ 	.word	0x00001940


	//   ....[12]....
        /*005c*/ 	.word	0x00001ba0


	//   ....[13]....
        /*0060*/ 	.word	0x00001bc0


	//----- nvinfo : EIATTR_COOP_GROUP_MASK_REGIDS
	.align		4
.L_1853:
        /*0064*/ 	.byte	0x04, 0x29
        /*0066*/ 	.short	(.L_1855 - .L_1854)


	//   ....[0]....
.L_1854:
        /*0068*/ 	.word	0xffffffff


	//   ....[1]....
        /*006c*/ 	.word	0xffffffff


	//   ....[2]....
        /*0070*/ 	.word	0xffffffff


	//   ....[3]....
        /*0074*/ 	.word	0xffffffff


	//   ....[4]....
        /*0078*/ 	.word	0xffffffff


	//   ....[5]....
        /*007c*/ 	.word	0xffffffff


	//   ....[6]....
        /*0080*/ 	.word	0xffffffff


	//   ....[7]....
        /*0084*/ 	.word	0xffffffff


	//   ....[8]....
        /*0088*/ 	.word	0xffffffff


	//   ....[9]....
        /*008c*/ 	.word	0xffffffff


	//----- nvinfo : EIATTR_COOP_GROUP_INSTR_OFFSETS
	.align		4
.L_1855:
        /*0090*/ 	.byte	0x04, 0x28
        /*0092*/ 	.short	(.L_1857 - .L_1856)


	//   ....[0]....
.L_1856:
        /*0094*/ 	.word	0x000009f0


	//   ....[1]....
        /*0098*/ 	.word	0x00000a00


	//   ....[2]....
        /*009c*/ 	.word	0x00000a30


	//   ....[3]....
        /*00a0*/ 	.word	0x00000a40


	//   ....[4]....
        /*00a4*/ 	.word	0x00000a80


	//   ....[5]....
        /*00a8*/ 	.word	0x00000a90


	//   ....[6]....
        /*00ac*/ 	.word	0x00000ad0


	//   ....[7]....
        /*00b0*/ 	.word	0x00000ae0


	//   ....[8]....
        /*00b4*/ 	.word	0x00000b40


	//   ....[9]....
        /*00b8*/ 	.word	0x00000b50


	//----- nvinfo : EIATTR_VRC_CTA_INIT_COUNT
	.align		4
.L_1857:
        /*00bc*/ 	.byte	0x02, 0x4a
	.zero		1
	.zero		1


	//----- nvinfo : EIATTR_EXIT_INSTR_OFFSETS
	.align		4
        /*00c0*/ 	.byte	0x04, 0x1c
        /*00c2*/ 	.short	(.L_1859 - .L_1858)


	//   ....[0]....
.L_1858:
        /*00c4*/ 	.word	0x00000070


	//   ....[1]....
        /*00c8*/ 	.word	0x00002f60


	//----- nvinfo : EIATTR_MAX_THREADS
	.align		4
.L_1859:
        /*00cc*/ 	.byte	0x04, 0x05
        /*00ce*/ 	.short	(.L_1861 - .L_1860)
.L_1860:
        /*00d0*/ 	.word	0x000001e0
        /*00d4*/ 	.word	0x00000001
        /*00d8*/ 	.word	0x00000001


	//----- nvinfo : EIATTR_CRS_STACK_SIZE
	.align		4
.L_1861:
        /*00dc*/ 	.byte	0x04, 0x1e
        /*00de*/ 	.short	(.L_1863 - .L_1862)
.L_1862:
        /*00e0*/ 	.word	0x00000000


	//----- nvinfo : EIATTR_CBANK_PARAM_SIZE
	.align		4
.L_1863:
        /*00e4*/ 	.byte	0x03, 0x19
        /*00e6*/ 	.short	0x00a0


	//----- nvinfo : EIATTR_PARAM_CBANK
	.align		4
        /*00e8*/ 	.byte	0x04, 0x0a
        /*00ea*/ 	.short	(.L_1865 - .L_1864)
	.align		4
.L_1864:
        /*00ec*/ 	.word	index@(.nv.constant0._Z35group_norm_nhwc_fwd_one_pass_kernelI11Fp32IOFp16WLi128ELi30ELi480EEv26Group_norm_nhwc_fwd_params)
        /*00f0*/ 	.short	0x0380
        /*00f2*/ 	.short	0x00a0


	//----- nvinfo : EIATTR_SW_WAR
	.align		4
.L_1865:
        /*00f4*/ 	.byte	0x04, 0x36
        /*00f6*/ 	.short	(.L_1867 - .L_1866)
.L_1866:
        /*00f8*/ 	.word	0x00000008
.L_1867:


//--------------------- .nv.info._Z35group_norm_nhwc_fwd_one_pass_kernelI11Fp32IOFp16WLi256ELi30ELi480EEv26Group_norm_nhwc_fwd_params --------------------------
	.section	.nv.info._Z35group_norm_nhwc_fwd_one_pass_kernelI11Fp32IOFp16WLi256ELi30ELi480EEv26Group_norm_nhwc_fwd_params,"",@"SHT_CUDA_INFO"
	.sectionflags	@""
	.align	4


	//----- nvinfo : EIATTR_CUDA_API_VERSION
	.align		4
        /*0000*/ 	.byte	0x04, 0x37
        /*0002*/ 	.short	(.L_1869 - .L_1868)
.L_1868:
        /*0004*/ 	.word	0x00000082


	//----- nvinfo : EIATTR_KPARAM_INFO
	.align		4
.L_1869:
        /*0008*/ 	.byte	0x04, 0x17
        /*000a*/ 	.short	(.L_1871 - .L_1870)
.L_1870:
        /*000c*/ 	.word	0x00000000
        /*0010*/ 	.short	0x0000
        /*0012*/ 	.short	0x0000
        /*0014*/ 	.byte	0x00, 0xf0, 0x81, 0x02


	//----- nvinfo : EIATTR_SPARSE_MMA_MASK
	.align		4
.L_1871:
        /*0018*/ 	.byte	0x03, 0x50
        /*001a*/ 	.short	0x0000


	//----- nvinfo : EIATTR_MAXREG_COUNT
	.align		4
        /*001c*/ 	.byte	0x03, 0x1b
        /*001e*/ 	.short	0x0080


	//----- nvinfo : EIATTR_NUM_BARRIERS
	.align		4
        /*0020*/ 	.byte	0x02, 0x4c
        /*0022*/ 	.byte	0x01
	.zero		1


	//----- nvinfo : EIATTR_MERCURY_ISA_VERSION
	.align		4
        /*0024*/ 	.byte	0x03, 0x5f
        /*0026*/ 	.short	0x0101


	//----- nvinfo : EIATTR_INT_WARP_WIDE_INSTR_OFFSETS
	.align		4
        /*0028*/ 	.byte	0x04, 0x31
        /*002a*/ 	.short	(.L_1873 - .L_1872)


	//   ....[0]....
.L_1872:
        /*002c*/ 	.word	0x000018a0


	//   ....[1]....
        /*0030*/ 	.word	0x00001920


	//   ....[2]....
        /*0034*/ 	.word	0x000019c0


	//   ....[3]....
        /*0038*/ 	.word	0x00001a60


	//   ....[4]....
        /*003c*/ 	.word	0x00001b00


	//   ....[5]....
        /*0040*/ 	.word	0x00001ba0


	//   ....[6]....
        /*0044*/ 	.word	0x00001c40


	//   ....[7]....
        /*0048*/ 	.word	0x00001ce0


	//   ....[8]....
        /*004c*/ 	.word	0x00001eb0


	//   ....[9]....
        /*0050*/ 	.word	0x00001f40


	//   ....[10]....
        /*0054*/ 	.word	0x00001ff0


	//   ....[11]....
        /*0058*/ 	.word	0x000020a0


	//   ....[12]....
        /*005c*/ 	.word	0x000021d0


	//   ....[13]....
        /*0060*/ 	.word	0x00002260


	//----- nvinfo : EIATTR_COOP_GROUP_MASK_REGIDS
	.align		4
.L_1873:
        /*0064*/ 	.byte	0x04, 0x29
        /*0066*/ 	.short	(.L_1875 - .L_1874)


	//   ....[0]....
.L_1874:
        /*0068*/ 	.word	0xffffffff


	//   ....[1]....
        /*006c*/ 	.word	0xffffffff


	//   ....[2]....
        /*0070*/ 	.word	0xffffffff


	//   ....[3]....
        /*0074*/ 	.word	0xffffffff


	//   ....[4]....
        /*0078*/ 	.word	0xffffffff


	//   ....[5]....
        /*007c*/ 	.word	0xffffffff


	//   ....[6]....
        /*0080*/ 	.word	0xffffffff


	//   ....[7]....
        /*0084*/ 	.word	0xffffffff


	//   ....[8]....
        /*0088*/ 	.word	0xffffffff


	//   ....[9]....
        /*008c*/ 	.word	0xffffffff


	//----- nvinfo : EIATTR_COOP_GROUP_INSTR_OFFSETS
	.align		4
.L_1875:
        /*0090*/ 	.byte	0x04, 0x28
        /*0092*/ 	.short	(.L_1877 - .L_1876)


	//   ....[0]....
.L_1876:
        /*0094*/ 	.word	0x00001080


	//   ....[1]....
        /*0098*/ 	.word	0x00001090


	//   ....[2]....
        /*009c*/ 	.word	0x000010c0


	//   ....[3]....
        /*00a0*/ 	.word	0x000010d0


	//   ....[4]....
        /*00a4*/ 	.word	0x00001110


	//   ....[5]....
        /*00a8*/ 	.word	0x00001120


	//   ....[6]....
        /*00ac*/ 	.word	0x00001160


	//   ....[7]....
        /*00b0*/ 	.word	0x00001170


	//   ....[8]....
        /*00b4*/ 	.word	0x000011d0


	//   ....[9]....
        /*00b8*/ 	.word	0x000011e0


	//----- nvinfo : EIATTR_VRC_CTA_INIT_COUNT
	.align		4
.L_1877:
        /*00bc*/ 	.byte	0x02, 0x4a
	.zero		1
	.zero		1


	//----- nvinfo : EIATTR_EXIT_INSTR_OFFSETS
	.align		4
        /*00c0*/ 	.byte	0x04, 0x1c
        /*00c2*/ 	.short	(.L_1879 - .L_1878)


	//   ....[0]....
.L_1878:
        /*00c4*/ 	.word	0x00000070


	//   ....[1]....
        /*00c8*/ 	.word	0x00004330


	//----- nvinfo : EIATTR_MAX_THREADS
	.align		4
.L_1879:
        /*00cc*/ 	.byte	0x04, 0x05
        /*00ce*/ 	.short	(.L_1881 - .L_1880)
.L_1880:
        /*00d0*/ 	.word	0x000001e0
        /*00d4*/ 	.word	0x00000001
        /*00d8*/ 	.word	0x00000001


	//----- nvinfo : EIATTR_CRS_STACK_SIZE
	.align		4
.L_1881:
        /*00dc*/ 	.byte	0x04, 0x1e
        /*00de*/ 	.short	(.L_1883 - .L_1882)
.L_1882:
        /*00e0*/ 	.word	0x00000000


	//----- nvinfo : EIATTR_CBANK_PARAM_SIZE
	.align		4
.L_1883:
        /*00e4*/ 	.byte	0x03, 0x19
        /*00e6*/ 	.short	0x00a0


	//----- nvinfo : EIATTR_PARAM_CBANK
	.align		4
        /*00e8*/ 	.byte	0x04, 0x0a
        /*00ea*/ 	.short	(.L_1885 - .L_1884)
	.align		4
.L_1884:
        /*00ec*/ 	.word	index@(.nv.constant0._Z35group_norm_nhwc_fwd_one_pass_kernelI11Fp32IOFp16WLi256ELi30ELi480EEv26Group_norm_nhwc_fwd_params)
        /*00f0*/ 	.short	0x0380
        /*00f2*/ 	.short	0x00a0


	//----- nvinfo : EIATTR_SW_WAR
	.align		4
.L_1885:
        /*00f4*/ 	.byte	0x04, 0x36
        /*00f6*/ 	.short	(.L_1887 - .L_1886)
.L_1886:
        /*00f8*/ 	.word	0x00000008
.L_1887:


//--------------------- .nv.info._Z35group_norm_nhwc_fwd_one_pass_kernelI11Fp32IOFp16WLi512ELi30ELi480EEv26Group_norm_nhwc_fwd_params --------------------------
	.section	.nv.info._Z35group_norm_nhwc_fwd_one_pass_kernelI11Fp32IOFp16WLi512ELi30ELi480EEv26Group_norm_nhwc_fwd_params,"",@"SHT_CUDA_INFO"
	.sectionflags	@""
	.align	4


	//----- nvinfo : EIATTR_CUDA_API_VERSION
	.align		4
        /*0000*/ 	.byte	0x04, 0x37
        /*0002*/ 	.short	(.L_1889 - .L_1888)
.L_1888:
        /*0004*/ 	.word	0x00000082


	//----- nvinfo : EIATTR_KPARAM_INFO
	.align		4
.L_1889:
        /*0008*/ 	.byte	0x04, 0x17
        /*000a*/ 	.short	(.L_1891 - .L_1890)
.L_1890:
        /*000c*/ 	.word	0x00000000
        /*0010*/ 	.short	0x0000
        /*0012*/ 	.short	0x0000
        /*0014*/ 	.byte	0x00, 0xf0, 0x81, 0x02


	//----- nvinfo : EIATTR_SPARSE_MMA_MASK
	.align		4
.L_1891:
        /*0018*/ 	.byte	0x03, 0x50
        /*001a*/ 	.short	0x0000


	//----- nvinfo : EIATTR_MAXREG_COUNT
	.align		4
        /*001c*/ 	.byte	0x03, 0x1b
        /*001e*/ 	.short	0x0080


	//----- nvinfo : EIATTR_NUM_BARRIERS
	.align		4
        /*0020*/ 	.byte	0x02, 0x4c
        /*0022*/ 	.byte	0x01
	.zero		1


	//----- nvinfo : EIATTR_MERCURY_ISA_VERSION
	.align		4
        /*0024*/ 	.byte	0x03, 0x5f
        /*0026*/ 	.short	0x0101


	//----- nvinfo : EIATTR_COOP_GROUP_MASK_REGIDS
	.align		4
        /*0028*/ 	.byte	0x04, 0x29
        /*002a*/ 	.short	(.L_1893 - .L_1892)


	//   ....[0]....
.L_1892:
        /*002c*/ 	.word	0xffffffff


	//   ....[1]....
        /*0030*/ 	.word	0xffffffff


	//   ....[2]....
        /*0034*/ 	.word	0xffffffff


	//   ....[3]....
        /*0038*/ 	.word	0xffffffff


	//   ....[4]....
        /*003c*/ 	.word	0xffffffff


	//   ....[5]....
        /*0040*/ 	.word	0xffffffff


	//   ....[6]....
        /*0044*/ 	.word	0xffffffff


	//   ....[7]....
        /*0048*/ 	.word	0xffffffff


	//   ....[8]....
        /*004c*/ 	.word	0xffffffff


	//   ....[9]....
        /*0050*/ 	.word	0xffffffff


	//----- nvinfo : EIATTR_COOP_GROUP_INSTR_OFFSETS
	.align		4
.L_1893:
        /*0054*/ 	.byte	0x04, 0x28
        /*0056*/ 	.short	(.L_1895 - .L_1894)


	//   ....[0]....
.L_1894:
        /*0058*/ 	.word	0x00001930


	//   ....[1]....
        /*005c*/ 	.word	0x00001940


	//   ....[2]....
        /*0060*/ 	.word	0x00001970


	//   ....[3]....
        /*0064*/ 	.word	0x00001980


	//   ....[4]....
        /*0068*/ 	.word	0x000019c0


	//   ....[5]....
        /*006c*/ 	.word	0x000019d0


	//   ....[6]....
        /*0070*/ 	.word	0x00001a10


	//   ....[7]....
        /*0074*/ 	.word	0x00001a20


	//   ....[8]....
        /*0078*/ 	.word	0x00001aa0


	//   ....[9]....
        /*007c*/ 	.word	0x00001ab0


	//----- nvinfo : EIATTR_VRC_CTA_INIT_COUNT
	.align		4
.L_1895:
        /*0080*/ 	.byte	0x02, 0x4a
	.zero		1
	.zero		1


	//----- nvinfo : EIATTR_EXIT_INSTR_OFFSETS
	.align		4
        /*0084*/ 	.byte	0x04, 0x1c
        /*0086*/ 	.short	(.L_1897 - .L_1896)


	//   ....[0]....
.L_1896:
        /*0088*/ 	.word	0x00000060


	//   ....[1]....
        /*008c*/ 	.word	0x00006150


	//----- nvinfo : EIATTR_MAX_THREADS
	.align		4
.L_1897:
        /*0090*/ 	.byte	0x04, 0x05
        /*0092*/ 	.short	(.L_1899 - .L_1898)
.L_1898:
        /*0094*/ 	.word	0x000001e0
        /*0098*/ 	.word	0x00000001
        /*009c*/ 	.word	0x00000001


	//----- nvinfo : EIATTR_CRS_STACK_SIZE
	.align		4
.L_1899:
        /*00a0*/ 	.byte	0x04, 0x1e
        /*00a2*/ 	.short	(.L_1901 - .L_1900)
.L_1900:
        /*00a4*/ 	.word	0x00000000


	//----- nvinfo : EIATTR_CBANK_PARAM_SIZE
	.align		4
.L_1901:
        /*00a8*/ 	.byte	0x03, 0x19
        /*00aa*/ 	.short	0x00a0


	//----- nvinfo : EIATTR_PARAM_CBANK
	.align		4
        /*00ac*/ 	.byte	0x04, 0x0a
        /*00ae*/ 	.short	(.L_1903 - .L_1902)
	.align		4
.L_1902:
        /*00b0*/ 	.word	index@(.nv.constant0._Z35group_norm_nhwc_fwd_one_pass_kernelI11Fp32IOFp16WLi512ELi30ELi480EEv26Group_norm_nhwc_fwd_params)
        /*00b4*/ 	.short	0x0380
        /*00b6*/ 	.short	0x00a0


	//----- nvinfo : EIATTR_SW_WAR
	.align		4
.L_1903:
        /*00b8*/ 	.byte	0x04, 0x36
        /*00ba*/ 	.short	(.L_1905 - .L_1904)
.L_1904:
        /*00bc*/ 	.word	0x00000008
.L_1905:


//--------------------- .nv.callgraph             --------------------------
	.section	.nv.callgraph,"",@"SHT_CUDA_CALLGRAPH"
	.align	4
	.sectionentsize	8
	.align		4
        /*0000*/ 	.word	0x00000000
	.align		4
        /*0004*/ 	.word	0xffffffff
	.align		4
        /*0008*/ 	.word	0x00000000
	.align		4
        /*000c*/ 	.word	0xfffffffe
	.align		4
        /*0010*/ 	.word	0x00000000
	.align		4
        /*0014*/ 	.word	0xfffffffd
	.align		4
        /*0018*/ 	.word	0x00000000
	.align		4
        /*001c*/ 	.word	0xfffffffc


//--------------------- .nv.constant4             --------------------------
	.section	.nv.constant4,"a",@progbits
	.align	8
	.align		8
.nv.constant4:
        /*0000*/ 	.dword	_ZN61_INTERNAL_bbf27814_30_group_norm_nhwc_one_pass_30_cu_695b27a54cuda3std3__45__cpo5beginE
	.align		8
        /*0008*/ 	.dword	_ZN61_INTERNAL_bbf27814_30_group_norm_nhwc_one_pass_30_cu_695b27a54cuda3std3__45__cpo3endE
	.align		8
        /*0010*/ 	.dword	_ZN61_INTERNAL_bbf27814_30_group_norm_nhwc_one_pass_30_cu_695b27a54cuda3std3__45__cpo6cbeginE
	.align		8
        /*0018*/ 	.dword	_ZN61_INTERNAL_bbf27814_30_group_norm_nhwc_one_pass_30_cu_695b27a54cuda3std3__45__cpo4cendE
	.align		8
        /*0020*/ 	.dword	_ZN61_INTERNAL_bbf27814_30_group_norm_nhwc_one_pass_30_cu_695b27a54cuda3std3__45__cpo6rbeginE
	.align		8
        /*0028*/ 	.dword	_ZN61_INTERNAL_bbf27814_30_group_norm_nhwc_one_pass_30_cu_695b27a54cuda3std3__45__cpo4rendE
	.align		8
        /*0030*/ 	.dword	_ZN61_INTERNAL_bbf27814_30_group_norm_nhwc_one_pass_30_cu_695b27a54cuda3std3__45__cpo7crbeginE
	.align		8
        /*0038*/ 	.dword	_ZN61_INTERNAL_bbf27814_30_group_norm_nhwc_one_pass_30_cu_695b27a54cuda3std3__45__cpo5crendE
	.align		8
        /*0040*/ 	.dword	_ZN61_INTERNAL_bbf27814_30_group_norm_nhwc_one_pass_30_cu_695b27a54cuda3std3__463_GLOBAL__N__bbf27814_30_group_norm_nhwc_one_pass_30_cu_695b27a56ignoreE
	.align		8
        /*0048*/ 	.dword	_ZN61_INTERNAL_bbf27814_30_group_norm_nhwc_one_pass_30_cu_695b27a54cuda3std3__419piecewise_constructE
	.align		8
        /*0050*/ 	.dword	_ZN61_INTERNAL_bbf27814_30_group_norm_nhwc_one_pass_30_cu_695b27a54cuda3std3__48in_placeE
	.align		8
        /*0058*/ 	.dword	_ZN61_INTERNAL_bbf27814_30_group_norm_nhwc_one_pass_30_cu_695b27a54cuda3std3__420unreachable_sentinelE
	.align		8
        /*0060*/ 	.dword	_ZN61_INTERNAL_bbf27814_30_group_norm_nhwc_one_pass_30_cu_695b27a54cuda3std3__47nulloptE
	.align		8
        /*0068*/ 	.dword	_ZN61_INTERNAL_bbf27814_30_group_norm_nhwc_one_pass_30_cu_695b27a54cuda3std3__48unexpectE
	.align		8
        /*0070*/ 	.dword	_ZN61_INTERNAL_bbf27814_30_group_norm_nhwc_one_pass_30_cu_695b27a54cuda3std6ranges3__45__cpo4swapE
	.align		8
        /*0078*/ 	.dword	_ZN61_INTERNAL_bbf27814_30_group_norm_nhwc_one_pass_30_cu_695b27a54cuda3std6ranges3__45__cpo9iter_moveE
	.align		8
        /*0080*/ 	.dword	_ZN61_INTERNAL_bbf27814_30_group_norm_nhwc_one_pass_30_cu_695b27a54cuda3std6ranges3__45__cpo5beginE
	.align		8
        /*0088*/ 	.dword	_ZN61_INTERNAL_bbf27814_30_group_norm_nhwc_one_pass_30_cu_695b27a54cuda3std6ranges3__45__cpo3endE
	.align		8
        /*0090*/ 	.dword	_ZN61_INTERNAL_bbf27814_30_group_norm_nhwc_one_pass_30_cu_695b27a54cuda3std6ranges3__45__cpo6cbeginE
	.align		8
        /*0098*/ 	.dword	_ZN61_INTERNAL_bbf27814_30_group_norm_nhwc_one_pass_30_cu_695b27a54cuda3std6ranges3__45__cpo4cendE
	.align		8
        /*00a0*/ 	.dword	_ZN61_INTERNAL_bbf27814_30_group_norm_nhwc_one_pass_30_cu_695b27a54cuda3std6ranges3__45__cpo7advanceE
	.align		8
        /*00a8*/ 	.dword	_ZN61_INTERNAL_bbf27814_30_group_norm_nhwc_one_pass_30_cu_695b27a54cuda3std6ranges3__45__cpo9iter_swapE
	.align		8
        /*00b0*/ 	.dword	_ZN61_INTERNAL_bbf27814_30_group_norm_nhwc_one_pass_30_cu_695b27a54cuda3std6ranges3__45__cpo4nextE
	.align		8
        /*00b8*/ 	.dword	_ZN61_INTERNAL_bbf27814_30_group_norm_nhwc_one_pass_30_cu_695b27a54cuda3std6ranges3__45__cpo4prevE
	.align		8
        /*00c0*/ 	.dword	_ZN61_INTERNAL_bbf27814_30_group_norm_nhwc_one_pass_30_cu_695b27a54cuda3std6ranges3__45__cpo4dataE
	.align		8
        /*00c8*/ 	.dword	_ZN61_INTERNAL_bbf27814_30_group_norm_nhwc_one_pass_30_cu_695b27a54cuda3std6ranges3__45__cpo5cdataE
	.align		8
        /*00d0*/ 	.dword	_ZN61_INTERNAL_bbf27814_30_group_norm_nhwc_one_pass_30_cu_695b27a54cuda3std6ranges3__45__cpo4sizeE
	.align		8
        /*00d8*/ 	.dword	_ZN61_INTERNAL_bbf27814_30_group_norm_nhwc_one_pass_30_cu_695b27a54cuda3std6ranges3__45__cpo5ssizeE
	.align		8
        /*00e0*/ 	.dword	_ZN61_INTERNAL_bbf27814_30_group_norm_nhwc_one_pass_30_cu_695b27a54cuda3std6ranges3__45__cpo8distanceE
	.align		8
        /*00e8*/ 	.dword	_ZN61_INTERNAL_bbf27814_30_group_norm_nhwc_one_pass_30_cu_695b27a56thrust24THRUST_300001_SM_1030_NS6system6detail10sequential3seqE
	.align		8
        /*00f0*/ 	.dword	_ZN61_INTERNAL_bbf27814_30_group_norm_nhwc_one_pass_30_cu_695b27a56thrust24THRUST_300001_SM_1030_NS12placeholders2_1E
	.align		8
        /*00f8*/ 	.dword	_ZN61_INTERNAL_bbf27814_30_group_norm_nhwc_one_pass_30_cu_695b27a56thrust24THRUST_300001_SM_1030_NS12placeholders2_2E
	.align		8
        /*0100*/ 	.dword	_ZN61_INTERNAL_bbf27814_30_group_norm_nhwc_one_pass_30_cu_695b27a56thrust24THRUST_300001_SM_1030_NS12placeholders2_3E
	.align		8
        /*0108*/ 	.dword	_ZN61_INTERNAL_bbf27814_30_group_norm_nhwc_one_pass_30_cu_695b27a56thrust24THRUST_300001_SM_1030_NS12placeholders2_4E
	.align		8
        /*0110*/ 	.dword	_ZN61_INTERNAL_bbf27814_30_group_norm_nhwc_one_pass_30_cu_695b27a56thrust24THRUST_300001_SM_1030_NS12placeholders2_5E
	.align		8
        /*0118*/ 	.dword	_ZN61_INTERNAL_bbf27814_30_group_norm_nhwc_one_pass_30_cu_695b27a56thrust24THRUST_300001_SM_1030_NS12placeholders2_6E
	.align		8
        /*0120*/ 	.dword	_ZN61_INTERNAL_bbf27814_30_group_norm_nhwc_one_pass_30_cu_695b27a56thrust24THRUST_300001_SM_1030_NS12placeholders2_7E
	.align		8
        /*0128*/ 	.dword	_ZN61_INTERNAL_bbf27814_30_group_norm_nhwc_one_pass_30_cu_695b27a56thrust24THRUST_300001_SM_1030_NS12placeholders2_8E
	.align		8
        /*0130*/ 	.dword	_ZN61_INTERNAL_bbf27814_30_group_norm_nhwc_one_pass_30_cu_695b27a56thrust24THRUST_300001_SM_1030_NS12placeholders2_9E
	.align		8
        /*0138*/ 	.dword	_ZN61_INTERNAL_bbf27814_30_group_norm_nhwc_one_pass_30_cu_695b27a56thrust24THRUST_300001_SM_1030_NS12placeholders3_10E


//--------------------- .text._ZN3cub18CUB_300001_SM_10306detail11EmptyKernelIvEEvv --------------------------
	.section	.text._ZN3cub18CUB_300001_SM_10306detail11EmptyKernelIvEEvv,"ax",@progbits
	.align	128
        .global         _ZN3cub18CUB_300001_SM_10306detail11EmptyKernelIvEEvv
        .type           _ZN3cub18CUB_300001_SM_10306detail11EmptyKernelIvEEvv,@function
        .size           _ZN3cub18CUB_300001_SM_10306detail11EmptyKernelIvEEvv,(.L_x_3406 - _ZN3cub18CUB_300001_SM_10306detail11EmptyKernelIvEEvv)
        .other          _ZN3cub18CUB_300001_SM_10306detail11EmptyKernelIvEEvv,@"STO_CUDA_ENTRY STV_DEFAULT"
_ZN3cub18CUB_300001_SM_10306detail11EmptyKernelIvEEvv:
.text._ZN3cub18CUB_300001_SM_10306detail11EmptyKernelIvEEvv:
[----:B------:R-:W-:Y:S01]  /*0000*/  LDC R1, c[0x0][0x37c] ;  /* 0x0000df00ff017b82 */ /* 0x000fe20000000800 */
[----:B------:R-:W-:Y:S05]  /*0010*/  EXIT ;  /* 0x000000000000794d */ /* 0x000fea0003800000 */
.L_x_0:
[----:B------:R-:W-:-:S00]  /*0020*/  BRA `(.L_x_0) ;  /* 0xfffffffc00fc7947 */ /* 0x000fc0000383ffff */
[----:B------:R-:W-:-:S00]  /*0030*/  NOP ;  /* 0x0000000000007918 */ /* 0x000fc00000000000 */
        /* <DEDUP_REMOVED lines=12> */
.L_x_3406:


//--------------------- .text._Z35group_norm_nhwc_bwd_one_pass_kernelI11Bf16IOFp32WLi64ELi30ELi480EEv26Group_norm_nhwc_bwd_params --------------------------
	.section	.text._Z35group_norm_nhwc_bwd_one_pass_kernelI11Bf16IOFp32WLi64ELi30ELi480EEv26Group_norm_nhwc_bwd_params,"ax",@progbits
	.align	128
        .global         _Z35group_norm_nhwc_bwd_one_pass_kernelI11Bf16IOFp32WLi64ELi30ELi480EEv26Group_norm_nhwc_bwd_params
        .type           _Z35group_norm_nhwc_bwd_one_pass_kernelI11Bf16IOFp32WLi64ELi30ELi480EEv26Group_norm_nhwc_bwd_params,@function
        .size           _Z35group_norm_nhwc_bwd_one_pass_kernelI11Bf16IOFp32WLi64ELi30ELi480EEv26Group_norm_nhwc_bwd_params,(.L_x_3407 - _Z35group_norm_nhwc_bwd_one_pass_kernelI11Bf16IOFp32WLi64ELi30ELi480EEv26Group_norm_nhwc_bwd_params)
        .other          _Z35group_norm_nhwc_bwd_one_pass_kernelI11Bf16IOFp32WLi64ELi30ELi480EEv26Group_norm_nhwc_bwd_params,@"STO_CUDA_ENTRY STV_DEFAULT"
_Z35group_norm_nhwc_bwd_one_pass_kernelI11Bf16IOFp32WLi64ELi30ELi480EEv26Group_norm_nhwc_bwd_params:
.text._Z35group_norm_nhwc_bwd_one_pass_kernelI11Bf16IOFp32WLi64ELi30ELi480EEv26Group_norm_nhwc_bwd_params:
[----:B------:R-:W-:Y:S08]  /*0000*/  LDC R1, c[0x0][0x37c] ;  /* 0x0000df00ff017b82 */ /* 0x000ff00000000800 */
[----:B------:R-:W0:Y:S01]  /*0010*/  S2UR UR5, SR_CTAID.Y ;  /* 0x00000000000579c3 */ /* 0x000e220000002600 */
[----:B------:R-:W1:Y:S01]  /*0020*/  LDCU UR8, c[0x0][0x410] ;  /* 0x00008200ff0877ac */ /* 0x000e620008000800 */
[----:B------:R-:W2:Y:S01]  /*0030*/  S2R R41, SR_TID.X ;  /* 0x0000000000297919 */ /* 0x000ea20000002100 */
[----:B------:R-:W1:Y:S05]  /*0040*/  LDCU UR4, c[0x0][0x3e0] ;  /* 0x00007c00ff0477ac */ /* 0x000e6a0008000800 */
[----:B------:R-:W3:Y:S01]  /*0050*/  S2UR UR18, SR_CTAID.X ;  /* 0x00000000001279c3 */ /* 0x000ee20000002500 */
[----:B------:R-:W4:Y:S01]  /*0060*/  LDCU.64 UR16, c[0x0][0x358] ;  /* 0x00006b00ff1077ac */ /* 0x000f220008000a00 */
[----:B-1----:R-:W-:-:S04]  /*0070*/  UIMAD UR8, UR8, UR4, URZ ;  /* 0x00000004080872a4 */ /* 0x002fc8000f8e02ff */
[----:B0-----:R-:W-:-:S09]  /*0080*/  UISETP.GE.AND UP0, UPT, UR5, UR8, UPT ;  /* 0x000000080500728c */ /* 0x001fd2000bf06270 */
[----:B--234-:R-:W-:Y:S05]  /*0090*/  BRA.U UP0, `(.L_x_1) ;  /* 0x0000003500307547 */ /* 0x01cfea000b800000 */
[----:B------:R-:W-:Y:S01]  /*00a0*/  LOP3.LUT R0, R41, 0xffff, RZ, 0xc0, !PT ;  /* 0x0000ffff29007812 */ /* 0x000fe200078ec0ff */
[----:B------:R-:W0:Y:S01]  /*00b0*/  LDC R3, c[0x0][0x41c] ;  /* 0x00010700ff037b82 */ /* 0x000e220000000800 */
[----:B------:R-:W1:Y:S01]  /*00c0*/  S2R R4, SR_LANEID ;  /* 0x0000000000047919 */ /* 0x000e620000000000 */
[----:B------:R-:W2:Y:S01]  /*00d0*/  LDCU UR19, c[0x0][0x374] ;  /* 0x00006e80ff1377ac */ /* 0x000ea20008000800 */
[----:B------:R-:W-:Y:S01]  /*00e0*/  SHF.R.U32.HI R50, RZ, 0x2, R41 ;  /* 0x00000002ff327819 */ /* 0x000fe20000011629 */
[----:B------:R-:W-:Y:S01]  /*00f0*/  IMAD R0, R0, 0x1112, RZ ;  /* 0x0000111200007824 */ /* 0x000fe200078e02ff */
[----:B------:R-:W3:Y:S02]  /*0100*/  LDCU UR20, c[0x0][0x370] ;  /* 0x00006e00ff1477ac */ /* 0x000ee40008000800 */
[----:B------:R-:W-:Y:S01]  /*0110*/  LOP3.LUT R50, R50, 0xf8, RZ, 0xc0, !PT ;  /* 0x000000f832327812 */ /* 0x000fe200078ec0ff */
[----:B------:R-:W4:Y:S01]  /*0120*/  S2UR UR6, SR_CgaCtaId ;  /* 0x00000000000679c3 */ /* 0x000f220000008800 */
[----:B------:R-:W-:Y:S01]  /*0130*/  SHF.R.U32.HI R52, RZ, 0x10, R0 ;  /* 0x00000010ff347819 */ /* 0x000fe20000011600 */
[----:B------:R-:W-:Y:S01]  /*0140*/  UMOV UR9, 0x400 ;  /* 0x0000040000097882 */ /* 0x000fe20000000000 */
[----:B------:R-:W0:Y:S02]  /*0150*/  LDCU.U8 UR21, c[0x0][0x414] ;  /* 0x00008280ff1577ac */ /* 0x000e240008000000 */
[----:B------:R-:W-:Y:S01]  /*0160*/  PRMT R0, R52, 0x9910, RZ ;  /* 0x0000991034007816 */ /* 0x000fe200000000ff */
[----:B------:R-:W-:-:S03]  /*0170*/  UIADD3 UR4, UPT, UPT, UR9, 0xa0, URZ ;  /* 0x000000a009047890 */ /* 0x000fc6000fffe0ff */
[----:B------:R-:W-:Y:S01]  /*0180*/  LEA R0, R0, -R0, 0x4 ;  /* 0x8000000000007211 */ /* 0x000fe200078e20ff */
[----:B------:R-:W-:Y:S01]  /*0190*/  UMOV UR12, UR5 ;  /* 0x00000005000c7c82 */ /* 0x000fe20008000000 */
[----:B--2---:R-:W-:Y:S02]  /*01a0*/  UIMAD UR22, UR18, UR19, UR5 ;  /* 0x00000013121672a4 */ /* 0x004fe4000f8e0205 */
[----:B------:R-:W-:Y:S01]  /*01b0*/  IADD3 R0, PT, PT, RZ, -R0, RZ ;  /* 0x80000000ff007210 */ /* 0x000fe20007ffe0ff */
[----:B------:R-:W-:Y:S01]  /*01c0*/  UIMAD UR10, UR19, 0x7, UR5 ;  /* 0x00000007130a78a4 */ /* 0x000fe2000f8e0205 */
[----:B0-----:R-:W-:Y:S02]  /*01d0*/  IMAD R52, R3, UR18, R52 ;  /* 0x0000001203347c24 */ /* 0x001fe4000f8e0234 */
[----:B------:R-:W-:Y:S01]  /*01e0*/  PRMT R0, R0, 0x7710, RZ ;  /* 0x0000771000007816 */ /* 0x000fe200000000ff */
[----:B------:R-:W-:Y:S02]  /*01f0*/  UIMAD UR11, UR19, 0x6, UR5 ;  /* 0x00000006130b78a4 */ /* 0x000fe4000f8e0205 */
[----:B---3--:R-:W-:Y:S01]  /*0200*/  ULOP3.LUT UR23, UR20, 0x7, URZ, 0xc0, !UPT ;  /* 0x0000000714177892 */ /* 0x008fe2000f8ec0ff */
[----:B------:R-:W-:Y:S01]  /*0210*/  IADD3 R0, PT, PT, R0, R41, RZ ;  /* 0x0000002900007210 */ /* 0x000fe20007ffe0ff */
[----:B------:R-:W-:Y:S01]  /*0220*/  ULOP3.LUT UR24, UR20, 0x7ffffff8, URZ, 0xc0, !UPT ;  /* 0x7ffffff814187892 */ /* 0x000fe2000f8ec0ff */
[----:B------:R-:W-:Y:S01]  /*0230*/  IADD3 R49, PT, PT, R52, 0x20, RZ ;  /* 0x0000002034317810 */ /* 0x000fe20007ffe0ff */
[----:B----4-:R-:W-:Y:S01]  /*0240*/  ULEA UR4, UR6, UR4, 0x18 ;  /* 0x0000000406047291 */ /* 0x010fe2000f8ec0ff */
[----:B------:R-:W-:Y:S01]  /*0250*/  SHF.L.U32 R0, R0, 0x1, RZ ;  /* 0x0000000100007819 */ /* 0x000fe200000006ff */
[----:B------:R-:W-:Y:S01]  /*0260*/  ULEA UR9, UR6, UR9, 0x18 ;  /* 0x0000000906097291 */ /* 0x000fe2000f8ec0ff */
[----:B------:R-:W-:-:S02]  /*0270*/  SHF.R.S32.HI R3, RZ, 0x1f, R52 ;  /* 0x0000001fff037819 */ /* 0x000fc40000011434 */
[----:B------:R-:W-:Y:S02]  /*0280*/  SHF.R.S32.HI R5, RZ, 0x1f, R49 ;  /* 0x0000001fff057819 */ /* 0x000fe40000011431 */
[----:B------:R-:W-:Y:S02]  /*0290*/  LOP3.LUT R0, R0, 0xffff, RZ, 0xc0, !PT ;  /* 0x0000ffff00007812 */ /* 0x000fe400078ec0ff */
[----:B------:R-:W-:Y:S01]  /*02a0*/  LEA R51, R41, UR4, 0x4 ;  /* 0x0000000429337c11 */ /* 0x000fe2000f8e20ff */
[----:B-1----:R-:W-:-:S06]  /*02b0*/  UMOV UR4, URZ ;  /* 0x000000ff00047c82 */ /* 0x002fcc0008000000 */
.L_x_26:
[----:B0-----:R-:W0:Y:S01]  /*02c0*/  LDC R12, c[0x0][0x410] ;  /* 0x00010400ff0c7b82 */ /* 0x001e220000000800 */
[----:B-1----:R-:W1:Y:S01]  /*02d0*/  LDCU.64 UR6, c[0x0][0x3b8] ;  /* 0x00007700ff0677ac */ /* 0x002e620008000a00 */
[----:B--2---:R-:W2:Y:S01]  /*02e0*/  LDCU.128 UR28, c[0x0][0x400] ;  /* 0x00008000ff1c77ac */ /* 0x004ea20008000c00 */
[----:B-1----:R-:W-:Y:S01]  /*02f0*/  UIMAD.WIDE UR6, UR12, 0x8, UR6 ;  /* 0x000000080c0678a5 */ /* 0x002fe2000f8e0206 */
[----:B0-----:R-:W-:-:S05]  /*0300*/  IABS R9, R12 ;  /* 0x0000000c00097213 */ /* 0x001fca0000000000 */
[----:B------:R-:W-:Y:S01]  /*0310*/  MOV R10, UR6 ;  /* 0x00000006000a7c02 */ /* 0x000fe20008000f00 */
[----:B------:R-:W0:Y:S08]  /*0320*/  I2F.RP R2, R9 ;  /* 0x0000000900027306 */ /* 0x000e300000209400 */
[----:B0-----:R-:W0:Y:S02]  /*0330*/  MUFU.RCP R2, R2 ;  /* 0x0000000200027308 */ /* 0x001e240000001000 */
[----:B0-----:R-:W-:-:S06]  /*0340*/  IADD3 R6, PT, PT, R2, 0xffffffe, RZ ;  /* 0x0ffffffe02067810 */ /* 0x001fcc0007ffe0ff */
[----:B------:R0:W1:Y:S02]  /*0350*/  F2I.FTZ.U32.TRUNC.NTZ R7, R6 ;  /* 0x0000000600077305 */ /* 0x000064000021f000 */
[----:B0-----:R-:W-:Y:S01]  /*0360*/  HFMA2 R6, -RZ, RZ, 0, 0 ;  /* 0x00000000ff067431 */ /* 0x001fe200000001ff */
[----:B-1----:R-:W-:-:S05]  /*0370*/  IADD3 R8, PT, PT, RZ, -R7, RZ ;  /* 0x80000007ff087210 */ /* 0x002fca0007ffe0ff */
[----:B------:R-:W-:Y:S01]  /*0380*/  IMAD R11, R8, R9, RZ ;  /* 0x00000009080b7224 */ /* 0x000fe200078e02ff */
[----:B------:R-:W-:-:S03]  /*0390*/  IABS R8, UR12 ;  /* 0x0000000c00087c13 */ /* 0x000fc60008000000 */
[----:B------:R-:W-:Y:S01]  /*03a0*/  IMAD.HI.U32 R7, R7, R11, R6 ;  /* 0x0000000b07077227 */ /* 0x000fe200078e0006 */
[----:B------:R-:W-:Y:S02]  /*03b0*/  MOV R11, UR7 ;  /* 0x00000007000b7c02 */ /* 0x000fe40008000f00 */
[----:B------:R-:W-:Y:S02]  /*03c0*/  ISETP.LE.AND P1, PT, RZ, UR12, PT ;  /* 0x0000000cff007c0c */ /* 0x000fe4000bf23270 */
[----:B--2---:R-:W-:Y:S01]  /*03d0*/  ISETP.GE.U32.AND P0, PT, R52, UR28, PT ;  /* 0x0000001c34007c0c */ /* 0x004fe2000bf06070 */
[----:B------:R-:W-:Y:S01]  /*03e0*/  IMAD.HI.U32 R7, R7, R8, RZ ;  /* 0x0000000807077227 */ /* 0x000fe200078e00ff */
[----:B------:R-:W2:Y:S01]  /*03f0*/  LDG.E.64 R10, desc[UR16][R10.64] ;  /* 0x000000100a0a7981 */ /* 0x000ea2000c1e1b00 */
[----:B------:R-:W-:-:S03]  /*0400*/  LOP3.LUT R6, R12, UR12, RZ, 0x3c, !PT ;  /* 0x0000000c0c067c12 */ /* 0x000fc6000f8e3cff */
[----:B------:R-:W-:-:S05]  /*0410*/  IADD3 R2, PT, PT, -R7, RZ, RZ ;  /* 0x000000ff07027210 */ /* 0x000fca0007ffe1ff */
[----:B------:R-:W-:-:S05]  /*0420*/  IMAD R2, R9, R2, R8 ;  /* 0x0000000209027224 */ /* 0x000fca00078e0208 */
[----:B------:R-:W-:Y:S02]  /*0430*/  ISETP.GT.U32.AND P4, PT, R9, R2, PT ;  /* 0x000000020900720c */ /* 0x000fe40003f84070 */
[----:B------:R-:W-:-:S11]  /*0440*/  ISETP.GE.AND.EX P0, PT, R3, UR29, PT, P0 ;  /* 0x0000001d03007c0c */ /* 0x000fd6000bf06300 */
[-C--:B------:R-:W-:Y:S02]  /*0450*/  @!P4 IADD3 R2, PT, PT, R2, -R9.reuse, RZ ;  /* 0x800000090202c210 */ /* 0x080fe40007ffe0ff */
[----:B------:R-:W-:Y:S01]  /*0460*/  @!P4 IADD3 R7, PT, PT, R7, 0x1, RZ ;  /* 0x000000010707c810 */ /* 0x000fe20007ffe0ff */
[----:B------:R-:W0:Y:S01]  /*0470*/  @!P0 LDC.64 R22, c[0x0][0x3f8] ;  /* 0x0000fe00ff168b82 */ /* 0x000e220000000a00 */
[CC--:B------:R-:W-:Y:S02]  /*0480*/  ISETP.GE.U32.AND P3, PT, R2.reuse, R9.reuse, PT ;  /* 0x000000090200720c */ /* 0x0c0fe40003f66070 */
[----:B------:R-:W-:Y:S02]  /*0490*/  ISETP.GT.U32.AND P4, PT, R9, R2, PT ;  /* 0x000000020900720c */ /* 0x000fe40003f84070 */
[----:B------:R-:W-:Y:S02]  /*04a0*/  IADD3 R9, PT, PT, R2, -R9, RZ ;  /* 0x8000000902097210 */ /* 0x000fe40007ffe0ff */
[----:B------:R-:W-:-:S02]  /*04b0*/  ISETP.GE.AND P2, PT, R6, RZ, PT ;  /* 0x000000ff0600720c */ /* 0x000fc40003f46270 */
[----:B------:R-:W-:Y:S02]  /*04c0*/  SEL R2, R9, R2, !P4 ;  /* 0x0000000209027207 */ /* 0x000fe40006000000 */
[----:B------:R-:W-:Y:S02]  /*04d0*/  LOP3.LUT R9, RZ, R12, RZ, 0x33, !PT ;  /* 0x0000000cff097212 */ /* 0x000fe400078e33ff */
[----:B------:R-:W-:Y:S02]  /*04e0*/  @!P1 IADD3 R2, PT, PT, -R2, RZ, RZ ;  /* 0x000000ff02029210 */ /* 0x000fe40007ffe1ff */
[----:B------:R-:W-:Y:S02]  /*04f0*/  @P3 IADD3 R7, PT, PT, R7, 0x1, RZ ;  /* 0x0000000107073810 */ /* 0x000fe40007ffe0ff */
[----:B------:R-:W-:Y:S02]  /*0500*/  ISETP.NE.AND P3, PT, R12, RZ, PT ;  /* 0x000000ff0c00720c */ /* 0x000fe40003f65270 */
[----:B------:R-:W-:Y:S01]  /*0510*/  ISETP.GE.U32.AND P1, PT, R49, UR28, PT ;  /* 0x0000001c31007c0c */ /* 0x000fe2000bf26070 */
[----:B------:R-:W1:Y:S01]  /*0520*/  @!P0 LDC.64 R12, c[0x0][0x3a0] ;  /* 0x0000e800ff0c8b82 */ /* 0x000e620000000a00 */
[----:B------:R-:W-:-:S02]  /*0530*/  SEL R2, R9, R2, !P3 ;  /* 0x0000000209027207 */ /* 0x000fc40005800000 */
[----:B------:R-:W-:Y:S02]  /*0540*/  @!P2 IADD3 R7, PT, PT, -R7, RZ, RZ ;  /* 0x000000ff0707a210 */ /* 0x000fe40007ffe1ff */
[----:B------:R-:W-:Y:S01]  /*0550*/  ISETP.GE.AND.EX P1, PT, R5, UR29, PT, P1 ;  /* 0x0000001d05007c0c */ /* 0x000fe2000bf26310 */
[----:B------:R-:W-:Y:S01]  /*0560*/  IMAD R19, R2, 0x1e, RZ ;  /* 0x0000001e02137824 */ /* 0x000fe200078e02ff */
[----:B------:R-:W-:Y:S02]  /*0570*/  SEL R7, R9, R7, !P3 ;  /* 0x0000000709077207 */ /* 0x000fe40005800000 */
[----:B------:R-:W3:Y:S02]  /*0580*/  @!P0 LDC.64 R8, c[0x0][0x398] ;  /* 0x0000e600ff088b82 */ /* 0x000ee40000000a00 */
[----:B------:R-:W-:Y:S02]  /*0590*/  SHF.R.S32.HI R6, RZ, 0x1f, R7 ;  /* 0x0000001fff067819 */ /* 0x000fe40000011407 */
[----:B------:R-:W-:-:S03]  /*05a0*/  IADD3 R54, P2, PT, R19, R0, RZ ;  /* 0x0000000013367210 */ /* 0x000fc60007f5e0ff */
[----:B------:R-:W-:Y:S01]  /*05b0*/  IMAD R6, R6, UR30, RZ ;  /* 0x0000001e06067c24 */ /* 0x000fe2000f8e02ff */
[----:B------:R-:W-:Y:S01]  /*05c0*/  LEA.HI.X.SX32 R55, R19, RZ, 0x1, P2 ;  /* 0x000000ff13377211 */ /* 0x000fe200010f0eff */
[----:B------:R-:W4:Y:S02]  /*05d0*/  @!P1 LDC.64 R16, c[0x0][0x3f8] ;  /* 0x0000fe00ff109b82 */ /* 0x000f240000000a00 */
[C---:B------:R-:W-:Y:S02]  /*05e0*/  IMAD R57, R7.reuse, UR31, R6 ;  /* 0x0000001f07397c24 */ /* 0x040fe4000f8e0206 */
[----:B------:R-:W-:-:S04]  /*05f0*/  IMAD.WIDE.U32 R54, R7, UR30, R54 ;  /* 0x0000001e07367c25 */ /* 0x000fc8000f8e0036 */
[----:B0-----:R-:W-:Y:S01]  /*0600*/  @!P0 IMAD R6, R3, R22, RZ ;  /* 0x0000001603068224 */ /* 0x001fe200078e02ff */
[----:B------:R-:W-:Y:S01]  /*0610*/  IADD3 R57, PT, PT, R55, R57, RZ ;  /* 0x0000003937397210 */ /* 0x000fe20007ffe0ff */
[----:B------:R-:W0:Y:S01]  /*0620*/  @!P1 LDC.64 R14, c[0x0][0x3a0] ;  /* 0x0000e800ff0e9b82 */ /* 0x000e220000000a00 */
[----:B------:R-:W-:Y:S01]  /*0630*/  @!P0 MOV R56, R54 ;  /* 0x0000003600388202 */ /* 0x000fe20000000f00 */
[----:B------:R-:W-:Y:S01]  /*0640*/  @!P0 IMAD R23, R52, R23, R6 ;  /* 0x0000001734178224 */ /* 0x000fe200078e0206 */
[----:B------:R-:W-:-:S03]  /*0650*/  ISETP.NE.AND P2, PT, RZ, UR21, PT ;  /* 0x00000015ff007c0c */ /* 0x000fc6000bf45270 */
[----:B------:R-:W-:Y:S02]  /*0660*/  @!P0 IMAD.WIDE.U32 R20, R52, R22, R56 ;  /* 0x0000001634148225 */ /* 0x000fe400078e0038 */
[----:B------:R-:W0:Y:S03]  /*0670*/  @!P1 LDC.64 R6, c[0x0][0x398] ;  /* 0x0000e600ff069b82 */ /* 0x000e260000000a00 */
[----:B------:R-:W-:Y:S02]  /*0680*/  @!P0 IADD3 R23, PT, PT, R21, R23, RZ ;  /* 0x0000001715178210 */ /* 0x000fe40007ffe0ff */
[C---:B------:R-:W-:Y:S02]  /*0690*/  @!P0 SHF.L.U32 R21, R20.reuse, 0x1, RZ ;  /* 0x0000000114158819 */ /* 0x040fe400000006ff */
[----:B------:R-:W-:Y:S01]  /*06a0*/  @!P0 SHF.L.U64.HI R24, R20, 0x1, R23 ;  /* 0x0000000114188819 */ /* 0x000fe20000010217 */
[----:B----4-:R-:W-:Y:S01]  /*06b0*/  @!P1 IMAD R18, R5, R16, RZ ;  /* 0x0000001005129224 */ /* 0x010fe200078e02ff */
[----:B------:R-:W-:-:S02]  /*06c0*/  @!P1 MOV R22, R54 ;  /* 0x0000003600169202 */ /* 0x000fc40000000f00 */
[----:B------:R-:W-:Y:S02]  /*06d0*/  @!P1 MOV R23, R57 ;  /* 0x0000003900179202 */ /* 0x000fe40000000f00 */
[----:B-1----:R-:W-:Y:S01]  /*06e0*/  @!P0 IADD3 R20, P3, PT, R21, R12, RZ ;  /* 0x0000000c15148210 */ /* 0x002fe20007f7e0ff */
[----:B------:R-:W-:Y:S01]  /*06f0*/  @!P1 IMAD R25, R49, R17, R18 ;  /* 0x0000001131199224 */ /* 0x000fe200078e0212 */
[----:B---3--:R-:W-:Y:S01]  /*0700*/  @!P0 IADD3 R8, P4, PT, R21, R8, RZ ;  /* 0x0000000815088210 */ /* 0x008fe20007f9e0ff */
[----:B------:R-:W-:Y:S01]  /*0710*/  @!P1 IMAD.WIDE.U32 R22, R49, R16, R22 ;  /* 0x0000001031169225 */ /* 0x000fe200078e0016 */
[----:B------:R-:W-:Y:S01]  /*0720*/  @!P0 IADD3.X R21, PT, PT, R24, R13, RZ, P3, !PT ;  /* 0x0000000d18158210 */ /* 0x000fe20001ffe4ff */
[----:B------:R-:W1:Y:S08]  /*0730*/  @P2 LDC.64 R16, c[0x0][0x3b0] ;  /* 0x0000ec00ff102b82 */ /* 0x000e700000000a00 */
[----:B------:R-:W3:Y:S01]  /*0740*/  LDC.64 R12, c[0x0][0x3a8] ;  /* 0x0000ea00ff0c7b82 */ /* 0x000ee20000000a00 */
[----:B------:R-:W-:-:S02]  /*0750*/  @!P1 IADD3 R25, PT, PT, R23, R25, RZ ;  /* 0x0000001917199210 */ /* 0x000fc40007ffe0ff */
[C---:B------:R-:W-:Y:S02]  /*0760*/  @!P1 SHF.L.U32 R23, R22.reuse, 0x1, RZ ;  /* 0x0000000116179819 */ /* 0x040fe400000006ff */
[----:B------:R-:W-:Y:S02]  /*0770*/  @!P1 SHF.L.U64.HI R18, R22, 0x1, R25 ;  /* 0x0000000116129819 */ /* 0x000fe40000010219 */
[----:B------:R-:W-:Y:S02]  /*0780*/  @!P0 IADD3.X R9, PT, PT, R24, R9, RZ, P4, !PT ;  /* 0x0000000918098210 */ /* 0x000fe400027fe4ff */
[C---:B0-----:R-:W-:Y:S02]  /*0790*/  @!P1 IADD3 R14, P3, PT, R23.reuse, R14, RZ ;  /* 0x0000000e170e9210 */ /* 0x041fe40007f7e0ff */
[----:B------:R-:W-:Y:S01]  /*07a0*/  @!P1 IADD3 R22, P4, PT, R23, R6, RZ ;  /* 0x0000000617169210 */ /* 0x000fe20007f9e0ff */
[----:B------:R-:W-:Y:S01]  /*07b0*/  HFMA2 R48, -RZ, RZ, 0, 0 ;  /* 0x00000000ff307431 */ /* 0x000fe200000001ff */
[----:B------:R-:W-:Y:S01]  /*07c0*/  MOV R47, RZ ;  /* 0x000000ff002f7202 */ /* 0x000fe20000000f00 */
[----:B------:R-:W-:Y:S01]  /*07d0*/  HFMA2 R44, -RZ, RZ, 0, 0 ;  /* 0x00000000ff2c7431 */ /* 0x000fe200000001ff */
[----:B------:R-:W-:-:S02]  /*07e0*/  MOV R43, RZ ;  /* 0x000000ff002b7202 */ /* 0x000fc40000000f00 */
[----:B------:R-:W-:Y:S01]  /*07f0*/  IADD3 R19, PT, PT, R19, R0, RZ ;  /* 0x0000000013137210 */ /* 0x000fe20007ffe0ff */
[----:B------:R-:W4:Y:S01]  /*0800*/  @!P0 LDG.E R48, desc[UR16][R20.64] ;  /* 0x0000001014308981 */ /* 0x000f22000c1e1900 */
[C---:B------:R-:W-:Y:S02]  /*0810*/  @!P1 IADD3.X R15, PT, PT, R18.reuse, R15, RZ, P3, !PT ;  /* 0x0000000f120f9210 */ /* 0x040fe40001ffe4ff */
[----:B------:R-:W-:Y:S02]  /*0820*/  @!P1 IADD3.X R23, PT, PT, R18, R7, RZ, P4, !PT ;  /* 0x0000000712179210 */ /* 0x000fe400027fe4ff */
[----:B------:R-:W-:Y:S01]  /*0830*/  CS2R R6, SRZ ;  /* 0x0000000000067805 */ /* 0x000fe2000001ff00 */
[C---:B-1----:R-:W-:Y:S01]  /*0840*/  @P2 IMAD.WIDE R16, R19.reuse, 0x4, R16 ;  /* 0x0000000413102825 */ /* 0x042fe200078e0210 */
[----:B------:R-:W4:Y:S03]  /*0850*/  @!P0 LDG.E R47, desc[UR16][R8.64] ;  /* 0x00000010082f8981 */ /* 0x000f26000c1e1900 */
[----:B---3--:R-:W-:Y:S01]  /*0860*/  IMAD.WIDE R12, R19, 0x4, R12 ;  /* 0x00000004130c7825 */ /* 0x008fe200078e020c */
[----:B------:R-:W3:Y:S04]  /*0870*/  @!P1 LDG.E R44, desc[UR16][R14.64] ;  /* 0x000000100e2c9981 */ /* 0x000ee8000c1e1900 */
[----:B------:R-:W3:Y:S04]  /*0880*/  @!P1 LDG.E R43, desc[UR16][R22.64] ;  /* 0x00000010162b9981 */ /* 0x000ee8000c1e1900 */
[----:B------:R0:W5:Y:S04]  /*0890*/  @P2 LDG.E.64 R6, desc[UR16][R16.64] ;  /* 0x0000001010062981 */ /* 0x000168000c1e1b00 */
[----:B------:R0:W5:Y:S01]  /*08a0*/  LDG.E.64 R8, desc[UR16][R12.64] ;  /* 0x000000100c087981 */ /* 0x000162000c1e1b00 */
[----:B------:R-:W-:Y:S01]  /*08b0*/  UISETP.NE.AND UP1, UPT, UR21, URZ, UPT ;  /* 0x000000ff1500728c */ /* 0x000fe2000bf25270 */
[----:B------:R-:W-:Y:S01]  /*08c0*/  UMOV UR25, 0x3f800000 ;  /* 0x3f80000000197882 */ /* 0x000fe20000000000 */
[----:B--2---:R-:W-:-:S13]  /*08d0*/  R2UR UR36, R10 ;  /* 0x000000000a2472ca */ /* 0x004fda00000e0000 */
[----:B------:R-:W-:-:S05]  /*08e0*/  MOV R10, UR36 ;  /* 0x00000024000a7c02 */ /* 0x000fca0008000f00 */
[----:B------:R-:W-:-:S05]  /*08f0*/  FFMA.FTZ R11, -R10, UR36, R11 ;  /* 0x000000240a0b7c23 */ /* 0x000fca000801010b */
[----:B------:R-:W-:-:S13]  /*0900*/  FSETP.GTU.FTZ.AND P1, PT, R11, RZ, PT ;  /* 0x000000ff0b00720b */ /* 0x000fda0003f3c000 */
[----:B------:R-:W-:-:S05]  /*0910*/  VOTEU.ANY UP0, P1 ;  /* 0x0000000000ff7886 */ /* 0x000fca0000800100 */
[----:B------:R-:W1:Y:S01]  /*0920*/  @UP0 LDCU UR6, c[0x0][0x3c0] ;  /* 0x00007800ff0607ac */ /* 0x000e620008000800 */
[----:B------:R-:W-:-:S13]  /*0930*/  PLOP3.LUT P1, PT, PT, PT, UP0, 0x80, 0x8 ;  /* 0x000000000008781c */ /* 0x000fda0003f2f008 */
[----:B-1----:R-:W-:-:S06]  /*0940*/  @P1 FADD.FTZ R10, R11, UR6 ;  /* 0x000000060b0a1e21 */ /* 0x002fcc0008010000 */
[----:B------:R-:W1:Y:S02]  /*0950*/  @P1 MUFU.RSQ R10, R10 ;  /* 0x0000000a000a1308 */ /* 0x000e640000001400 */
[----:B-1----:R-:W-:-:S13]  /*0960*/  @P1 R2UR UR6, R10 ;  /* 0x000000000a0612ca */ /* 0x002fda00000e0000 */
[----:B------:R-:W-:Y:S01]  /*0970*/  @UP0 UMOV UR25, UR6 ;  /* 0x0000000600190c82 */ /* 0x000fe20008000000 */
[----:B----4-:R-:W-:Y:S02]  /*0980*/  PRMT R45, R48, 0x7632, R45 ;  /* 0x00007632302d7816 */ /* 0x010fe4000000002d */
[----:B------:R-:W-:Y:S02]  /*0990*/  PRMT R46, R47, 0x7632, R46 ;  /* 0x000076322f2e7816 */ /* 0x000fe4000000002e */
[----:B---3--:R-:W-:Y:S02]  /*09a0*/  PRMT R40, R44, 0x7632, R40 ;  /* 0x000076322c287816 */ /* 0x008fe40000000028 */
[----:B------:R-:W-:Y:S01]  /*09b0*/  PRMT R42, R43, 0x7632, R42 ;  /* 0x000076322b2a7816 */ /* 0x000fe2000000002a */
[----:B0-----:R-:W-:Y:S06]  /*09c0*/  BRA.U UP1, `(.L_x_2) ;  /* 0x0000000101947547 */ /* 0x001fec000b800000 */
[----:B------:R-:W-:Y:S02]  /*09d0*/  SHF.L.U32 R12, R48, 0x10, RZ ;  /* 0x00000010300c7819 */ /* 0x000fe400000006ff */
[----:B------:R-:W-:Y:S02]  /*09e0*/  SHF.L.U32 R13, R45, 0x10, RZ ;  /* 0x000000102d0d7819 */ /* 0x000fe400000006ff */
[----:B------:R-:W-:Y:S01]  /*09f0*/  SHF.L.U32 R11, R47, 0x10, RZ ;  /* 0x000000102f0b7819 */ /* 0x000fe200000006ff */
[----:B------:R-:W-:Y:S01]  /*0a00*/  FADD.FTZ R12, R12, -UR36 ;  /* 0x800000240c0c7e21 */ /* 0x000fe20008010000 */
[----:B------:R-:W-:Y:S01]  /*0a10*/  SHF.L.U32 R10, R46, 0x10, RZ ;  /* 0x000000102e0a7819 */ /* 0x000fe200000006ff */
[----:B------:R-:W-:Y:S01]  /*0a20*/  FADD.FTZ R13, R13, -UR36 ;  /* 0x800000240d0d7e21 */ /* 0x000fe20008010000 */
[----:B------:R-:W-:Y:S01]  /*0a30*/  SHF.L.U32 R18, R44, 0x10, RZ ;  /* 0x000000102c127819 */ /* 0x000fe200000006ff */
[----:B-----5:R-:W-:Y:S01]  /*0a40*/  FMUL.FTZ R15, R8, R11 ;  /* 0x0000000b080f7220 */ /* 0x020fe20000410000 */
[----:B------:R-:W-:Y:S01]  /*0a50*/  FMUL.FTZ R12, R12, UR25 ;  /* 0x000000190c0c7c20 */ /* 0x000fe20008410000 */
[----:B------:R-:W-:Y:S01]  /*0a60*/  FMUL.FTZ R14, R9, R10 ;  /* 0x0000000a090e7220 */ /* 0x000fe20000410000 */
[----:B------:R-:W-:Y:S01]  /*0a70*/  FMUL.FTZ R13, R13, UR25 ;  /* 0x000000190d0d7c20 */ /* 0x000fe20008410000 */
[----:B------:R-:W-:Y:S01]  /*0a80*/  FADD.FTZ R17, RZ, R15 ;  /* 0x0000000fff117221 */ /* 0x000fe20000010000 */
[----:B------:R-:W-:Y:S01]  /*0a90*/  FFMA.FTZ R16, R12, R15, RZ ;  /* 0x0000000f0c107223 */ /* 0x000fe200000100ff */
[----:B------:R-:W-:Y:S01]  /*0aa0*/  SHF.L.U32 R15, R43, 0x10, RZ ;  /* 0x000000102b0f7819 */ /* 0x000fe200000006ff */
[----:B------:R-:W-:Y:S01]  /*0ab0*/  FADD.FTZ R18, R18, -UR36 ;  /* 0x8000002412127e21 */ /* 0x000fe20008010000 */
[----:B------:R-:W-:Y:S01]  /*0ac0*/  FADD.FTZ R17, R14, R17 ;  /* 0x000000110e117221 */ /* 0x000fe20000010000 */
[----:B------:R-:W-:Y:S01]  /*0ad0*/  FFMA.FTZ R16, R13, R14, R16 ;  /* 0x0000000e0d107223 */ /* 0x000fe20000010010 */
[----:B------:R-:W-:Y:S01]  /*0ae0*/  SHF.L.U32 R14, R40, 0x10, RZ ;  /* 0x00000010280e7819 */ /* 0x000fe200000006ff */
[----:B------:R-:W-:Y:S01]  /*0af0*/  FMUL.FTZ R20, R8, R15 ;  /* 0x0000000f08147220 */ /* 0x000fe20000410000 */
[----:B------:R-:W-:Y:S01]  /*0b00*/  FMUL.FTZ R19, R18, UR25 ;  /* 0x0000001912137c20 */ /* 0x000fe20008410000 */
[----:B------:R-:W-:Y:S01]  /*0b10*/  SHF.L.U32 R18, R42, 0x10, RZ ;  /* 0x000000102a127819 */ /* 0x000fe200000006ff */
[----:B------:R-:W-:Y:S01]  /*0b20*/  FFMA.FTZ R12, R11, R12, RZ ;  /* 0x0000000c0b0c7223 */ /* 0x000fe200000100ff */
[----:B------:R-:W-:Y:S01]  /*0b30*/  FADD.FTZ R14, R14, -UR36 ;  /* 0x800000240e0e7e21 */ /* 0x000fe20008010000 */
[----:B------:R-:W-:Y:S01]  /*0b40*/  FADD.FTZ R17, R17, R20 ;  /* 0x0000001411117221 */ /* 0x000fe20000010000 */
[----:B------:R-:W-:Y:S01]  /*0b50*/  FFMA.FTZ R20, R19, R20, R16 ;  /* 0x0000001413147223 */ /* 0x000fe20000010010 */
[----:B------:R-:W-:Y:S01]  /*0b60*/  FMUL.FTZ R16, R9, R18 ;  /* 0x0000001209107220 */ /* 0x000fe20000410000 */
[----:B------:R-:W-:Y:S01]  /*0b70*/  FMUL.FTZ R21, R14, UR25 ;  /* 0x000000190e157c20 */ /* 0x000fe20008410000 */
[----:B------:R-:W-:Y:S01]  /*0b80*/  FADD.FTZ R22, RZ, R11 ;  /* 0x0000000bff167221 */ /* 0x000fe20000010000 */
[----:B------:R-:W-:Y:S01]  /*0b90*/  FFMA.FTZ R13, R10, R13, RZ ;  /* 0x0000000d0a0d7223 */ /* 0x000fe200000100ff */
[----:B------:R-:W-:Y:S01]  /*0ba0*/  FADD.FTZ R23, RZ, R10 ;  /* 0x0000000aff177221 */ /* 0x000fe20000010000 */
[----:B------:R-:W-:Y:S01]  /*0bb0*/  FADD.FTZ R17, R16, R17 ;  /* 0x0000001110117221 */ /* 0x000fe20000010000 */
[----:B------:R-:W-:Y:S01]  /*0bc0*/  FFMA.FTZ R16, R21, R16, R20 ;  /* 0x0000001015107223 */ /* 0x000fe20000010014 */
[C---:B------:R-:W-:Y:S01]  /*0bd0*/  FADD.FTZ R22, R15.reuse, R22 ;  /* 0x000000160f167221 */ /* 0x040fe20000010000 */
[----:B------:R-:W-:Y:S01]  /*0be0*/  FFMA.FTZ R20, R15, R19, R12 ;  /* 0x000000130f147223 */ /* 0x000fe2000001000c */
[C---:B------:R-:W-:Y:S01]  /*0bf0*/  FADD.FTZ R23, R18.reuse, R23 ;  /* 0x0000001712177221 */ /* 0x040fe20000010000 */
[----:B------:R-:W-:Y:S01]  /*0c00*/  FFMA.FTZ R21, R18, R21, R13 ;  /* 0x0000001512157223 */ /* 0x000fe2000001000d */
[----:B------:R-:W-:Y:S06]  /*0c10*/  BRA `(.L_x_3) ;  /* 0x0000000400207947 */ /* 0x000fec0003800000 */
.L_x_2:
[----:B------:R-:W-:Y:S02]  /*0c20*/  SHF.L.U32 R10, R48, 0x10, RZ ;  /* 0x00000010300a7819 */ /* 0x000fe400000006ff */
[----:B------:R-:W-:Y:S02]  /*0c30*/  SHF.L.U32 R12, R45, 0x10, RZ ;  /* 0x000000102d0c7819 */ /* 0x000fe400000006ff */
[----:B------:R-:W-:Y:S01]  /*0c40*/  SHF.L.U32 R13, R44, 0x10, RZ ;  /* 0x000000102c0d7819 */ /* 0x000fe200000006ff */
[----:B------:R-:W-:Y:S01]  /*0c50*/  FADD.FTZ R10, R10, -UR36 ;  /* 0x800000240a0a7e21 */ /* 0x000fe20008010000 */
[----:B------:R-:W-:Y:S02]  /*0c60*/  SHF.L.U32 R25, R46, 0x10, RZ ;  /* 0x000000102e197819 */ /* 0x000fe400000006ff */
[----:B------:R-:W-:Y:S01]  /*0c70*/  SHF.L.U32 R26, R43, 0x10, RZ ;  /* 0x000000102b1a7819 */ /* 0x000fe200000006ff */
[----:B------:R-:W-:Y:S01]  /*0c80*/  FMUL.FTZ R11, R10, UR25 ;  /* 0x000000190a0b7c20 */ /* 0x000fe20008410000 */
[----:B------:R-:W-:Y:S01]  /*0c90*/  FADD.FTZ R10, R12, -UR36 ;  /* 0x800000240c0a7e21 */ /* 0x000fe20008010000 */
[----:B------:R-:W-:Y:S01]  /*0ca0*/  SHF.L.U32 R12, R40, 0x10, RZ ;  /* 0x00000010280c7819 */ /* 0x000fe200000006ff */
[----:B------:R-:W-:Y:S01]  /*0cb0*/  FADD.FTZ R13, R13, -UR36 ;  /* 0x800000240d0d7e21 */ /* 0x000fe20008010000 */
[----:B-----5:R-:W-:Y:S01]  /*0cc0*/  FFMA.FTZ R16, R8, R11, R6 ;  /* 0x0000000b08107223 */ /* 0x020fe20000010006 */
[----:B------:R-:W-:-:S02]  /*0cd0*/  FMUL.FTZ R10, R10, UR25 ;  /* 0x000000190a0a7c20 */ /* 0x000fc40008410000 */
[----:B------:R-:W-:Y:S01]  /*0ce0*/  FADD.FTZ R12, R12, -UR36 ;  /* 0x800000240c0c7e21 */ /* 0x000fe20008010000 */
[----:B------:R-:W-:Y:S01]  /*0cf0*/  FMUL.FTZ R13, R13, UR25 ;  /* 0x000000190d0d7c20 */ /* 0x000fe20008410000 */
[----:B------:R-:W-:Y:S01]  /*0d00*/  FMUL.FTZ R18, R16, -1.4426950216293334961 ;  /* 0xbfb8aa3b10127820 */ /* 0x000fe20000410000 */
[--C-:B------:R-:W-:Y:S01]  /*0d10*/  FFMA.FTZ R17, R9, R10, R7.reuse ;  /* 0x0000000a09117223 */ /* 0x100fe20000010007 */
[----:B------:R-:W-:Y:S01]  /*0d20*/  FMUL.FTZ R12, R12, UR25 ;  /* 0x000000190c0c7c20 */ /* 0x000fe20008410000 */
[----:B------:R-:W-:Y:S02]  /*0d30*/  FFMA.FTZ R15, R8, R13, R6 ;  /* 0x0000000d080f7223 */ /* 0x000fe40000010006 */
[----:B------:R-:W-:Y:S01]  /*0d40*/  FMUL.FTZ R20, R17, -1.4426950216293334961 ;  /* 0xbfb8aa3b11147820 */ /* 0x000fe20000410000 */
[----:B------:R-:W0:Y:S01]  /*0d50*/  MUFU.EX2 R18, R18 ;  /* 0x0000001200127308 */ /* 0x000e220000000800 */
[----:B------:R-:W-:Y:S01]  /*0d60*/  FFMA.FTZ R14, R9, R12, R7 ;  /* 0x0000000c090e7223 */ /* 0x000fe20000010007 */
[----:B------:R-:W-:-:S03]  /*0d70*/  FMUL.FTZ R21, R15, -1.4426950216293334961 ;  /* 0xbfb8aa3b0f157820 */ /* 0x000fc60000410000 */
[----:B------:R-:W1:Y:S01]  /*0d80*/  MUFU.EX2 R20, R20 ;  /* 0x0000001400147308 */ /* 0x000e620000000800 */
[----:B------:R-:W-:-:S03]  /*0d90*/  FMUL.FTZ R22, R14, -1.4426950216293334961 ;  /* 0xbfb8aa3b0e167820 */ /* 0x000fc60000410000 */
[----:B------:R-:W2:Y:S04]  /*0da0*/  MUFU.EX2 R21, R21 ;  /* 0x0000001500157308 */ /* 0x000ea80000000800 */
[----:B------:R-:W3:Y:S01]  /*0db0*/  MUFU.EX2 R22, R22 ;  /* 0x0000001600167308 */ /* 0x000ee20000000800 */
[----:B0-----:R-:W-:Y:S01]  /*0dc0*/  FADD.FTZ R19, R18, 1 ;  /* 0x3f80000012137421 */ /* 0x001fe20000010000 */
[----:B-1----:R-:W-:-:S05]  /*0dd0*/  FADD.FTZ R18, R20, 1 ;  /* 0x3f80000014127421 */ /* 0x002fca0000010000 */
[----:B------:R-:W0:Y:S01]  /*0de0*/  MUFU.RCP R19, R19 ;  /* 0x0000001300137308 */ /* 0x000e220000001000 */
[----:B------:R-:W-:Y:S01]  /*0df0*/  SHF.L.U32 R20, R47, 0x10, RZ ;  /* 0x000000102f147819 */ /* 0x000fe200000006ff */
[----:B--2---:R-:W-:Y:S01]  /*0e00*/  FADD.FTZ R23, R21, 1 ;  /* 0x3f80000015177421 */ /* 0x004fe20000010000 */
[----:B---3--:R-:W-:-:S05]  /*0e10*/  FADD.FTZ R24, R22, 1 ;  /* 0x3f80000016187421 */ /* 0x008fca0000010000 */
[----:B------:R-:W1:Y:S08]  /*0e20*/  MUFU.RCP R18, R18 ;  /* 0x0000001200127308 */ /* 0x000e700000001000 */
[----:B------:R-:W2:Y:S01]  /*0e30*/  MUFU.RCP R23, R23 ;  /* 0x0000001700177308 */ /* 0x000ea20000001000 */
[----:B0-----:R-:W-:Y:S01]  /*0e40*/  FADD.FTZ R21, -R19, 1 ;  /* 0x3f80000013157421 */ /* 0x001fe20000010100 */
[----:B------:R-:W-:-:S03]  /*0e50*/  FMUL.FTZ R20, R20, R19 ;  /* 0x0000001314147220 */ /* 0x000fc60000410000 */
[----:B------:R-:W-:-:S03]  /*0e60*/  FFMA.FTZ R21, R16, R21, 1 ;  /* 0x3f80000010157423 */ /* 0x000fc60000010015 */
[----:B------:R-:W0:Y:S01]  /*0e70*/  MUFU.RCP R24, R24 ;  /* 0x0000001800187308 */ /* 0x000e220000001000 */
[----:B-1----:R-:W-:Y:S01]  /*0e80*/  FADD.FTZ R22, -R18, 1 ;  /* 0x3f80000012167421 */ /* 0x002fe20000010100 */
[----:B------:R-:W-:Y:S01]  /*0e90*/  FMUL.FTZ R18, R25, R18 ;  /* 0x0000001219127220 */ /* 0x000fe20000410000 */
[----:B------:R-:W-:Y:S01]  /*0ea0*/  FMUL.FTZ R20, R20, R21 ;  /* 0x0000001514147220 */ /* 0x000fe20000410000 */
[----:B------:R-:W-:Y:S01]  /*0eb0*/  SHF.L.U32 R25, R42, 0x10, RZ ;  /* 0x000000102a197819 */ /* 0x000fe200000006ff */
[----:B------:R-:W-:Y:S01]  /*0ec0*/  FFMA.FTZ R17, R17, R22, 1 ;  /* 0x3f80000011117423 */ /* 0x000fe20000010016 */
[----:B--2---:R-:W-:Y:S01]  /*0ed0*/  FADD.FTZ R16, -R23, 1 ;  /* 0x3f80000017107421 */ /* 0x004fe20000010100 */
[----:B------:R-:W-:Y:S02]  /*0ee0*/  FMUL.FTZ R19, R26, R23 ;  /* 0x000000171a137220 */ /* 0x000fe40000410000 */
[----:B------:R-:W-:Y:S01]  /*0ef0*/  FMUL.FTZ R18, R18, R17 ;  /* 0x0000001112127220 */ /* 0x000fe20000410000 */
[----:B------:R-:W-:Y:S01]  /*0f00*/  FFMA.FTZ R22, R15, R16, 1 ;  /* 0x3f8000000f167423 */ /* 0x000fe20000010010 */
[----:B------:R-:W-:-:S02]  /*0f10*/  FMUL.FTZ R16, R8, R20 ;  /* 0x0000001408107220 */ /* 0x000fc40000410000 */
[----:B------:R-:W-:Y:S01]  /*0f20*/  FMUL.FTZ R15, R9, R18 ;  /* 0x00000012090f7220 */ /* 0x000fe20000410000 */
[----:B0-----:R-:W-:Y:S01]  /*0f30*/  FADD.FTZ R23, -R24, 1 ;  /* 0x3f80000018177421 */ /* 0x001fe20000010100 */
[----:B------:R-:W-:Y:S01]  /*0f40*/  FMUL.FTZ R21, R25, R24 ;  /* 0x0000001819157220 */ /* 0x000fe20000410000 */
[----:B------:R-:W-:Y:S01]  /*0f50*/  FMUL.FTZ R19, R19, R22 ;  /* 0x0000001613137220 */ /* 0x000fe20000410000 */
[----:B------:R-:W-:Y:S01]  /*0f60*/  FFMA.FTZ R17, R11, R16, RZ ;  /* 0x000000100b117223 */ /* 0x000fe200000100ff */
[----:B------:R-:W-:Y:S01]  /*0f70*/  FFMA.FTZ R14, R14, R23, 1 ;  /* 0x3f8000000e0e7423 */ /* 0x000fe20000010017 */
[----:B------:R-:W-:-:S03]  /*0f80*/  FADD.FTZ R16, RZ, R16 ;  /* 0x00000010ff107221 */ /* 0x000fc60000010000 */
[----:B------:R-:W-:Y:S01]  /*0f90*/  FMUL.FTZ R23, R21, R14 ;  /* 0x0000000e15177220 */ /* 0x000fe20000410000 */
[----:B------:R-:W-:Y:S01]  /*0fa0*/  FMUL.FTZ R21, R8, R19 ;  /* 0x0000001308157220 */ /* 0x000fe20000410000 */
[----:B------:R-:W-:Y:S01]  /*0fb0*/  FFMA.FTZ R14, R10, R15, R17 ;  /* 0x0000000f0a0e7223 */ /* 0x000fe20000010011 */
[----:B------:R-:W-:Y:S01]  /*0fc0*/  FADD.FTZ R16, R15, R16 ;  /* 0x000000100f107221 */ /* 0x000fe20000010000 */
[----:B------:R-:W-:Y:S02]  /*0fd0*/  FMUL.FTZ R17, R9, R23 ;  /* 0x0000001709117220 */ /* 0x000fe40000410000 */
[----:B------:R-:W-:Y:S01]  /*0fe0*/  FFMA.FTZ R15, R13, R21, R14 ;  /* 0x000000150d0f7223 */ /* 0x000fe2000001000e */
[----:B------:R-:W-:Y:S01]  /*0ff0*/  FADD.FTZ R22, R16, R21 ;  /* 0x0000001510167221 */ /* 0x000fe20000010000 */
[----:B------:R-:W-:Y:S01]  /*1000*/  FFMA.FTZ R21, R10, R18, RZ ;  /* 0x000000120a157223 */ /* 0x000fe200000100ff */
[----:B------:R-:W-:Y:S01]  /*1010*/  FFMA.FTZ R14, R11, R20, RZ ;  /* 0x000000140b0e7223 */ /* 0x000fe200000100ff */
[C---:B------:R-:W-:Y:S01]  /*1020*/  FFMA.FTZ R16, R12.reuse, R17, R15 ;  /* 0x000000110c107223 */ /* 0x040fe2000001000f */
[----:B------:R-:W-:Y:S01]  /*1030*/  FADD.FTZ R17, R17, R22 ;  /* 0x0000001611117221 */ /* 0x000fe20000010000 */
[----:B------:R-:W-:Y:S01]  /*1040*/  FADD.FTZ R22, RZ, R20 ;  /* 0x00000014ff167221 */ /* 0x000fe20000010000 */
[----:B------:R-:W-:Y:S01]  /*1050*/  FADD.FTZ R18, RZ, R18 ;  /* 0x00000012ff127221 */ /* 0x000fe20000010000 */
[----:B------:R-:W-:Y:S01]  /*1060*/  FFMA.FTZ R21, R12, R23, R21 ;  /* 0x000000170c157223 */ /* 0x000fe20000010015 */
[----:B------:R-:W-:Y:S01]  /*1070*/  FFMA.FTZ R20, R13, R19, R14 ;  /* 0x000000130d147223 */ /* 0x000fe2000001000e */
[----:B------:R-:W-:Y:S01]  /*1080*/  FADD.FTZ R22, R22, R19 ;  /* 0x0000001316167221 */ /* 0x000fe20000010000 */
[----:B------:R-:W-:-:S07]  /*1090*/  FADD.FTZ R23, R18, R23 ;  /* 0x0000001712177221 */ /* 0x000fce0000010000 */
.L_x_3:
[----:B------:R-:W0:Y:S01]  /*10a0*/  SHFL.DOWN PT, R10, R16, 0x1, 0x1f ;  /* 0x08201f00100a7f89 */ /* 0x000e2200000e0000 */
[C---:B------:R-:W-:Y:S01]  /*10b0*/  ISETP.GT.AND P1, PT, R4.reuse, 0x1e, PT ;  /* 0x0000001e0400780c */ /* 0x040fe20003f24270 */
[----:B------:R-:W-:Y:S01]  /*10c0*/  BSSY.RECONVERGENT B0, `(.L_x_4) ;  /* 0x0000020000007945 */ /* 0x000fe20003800200 */
[----:B------:R-:W-:Y:S01]  /*10d0*/  ISETP.GT.AND P4, PT, R4, 0xf, PT ;  /* 0x0000000f0400780c */ /* 0x000fe20003f84270 */
[----:B------:R-:W1:Y:S01]  /*10e0*/  SHFL.DOWN PT, R11, R17, 0x1, 0x1f ;  /* 0x08201f00110b7f89 */ /* 0x000e6200000e0000 */
[C---:B------:R-:W-:Y:S02]  /*10f0*/  ISETP.NE.AND P3, PT, R41.reuse, RZ, PT ;  /* 0x000000ff2900720c */ /* 0x040fe40003f65270 */
[----:B------:R-:W-:Y:S01]  /*1100*/  ISETP.GT.U32.AND P5, PT, R41, 0xe, PT ;  /* 0x0000000e2900780c */ /* 0x000fe20003fa4070 */
[----:B------:R-:W-:Y:S06]  /*1110*/  STS.128 [R51], R20 ;  /* 0x0000001433007388 */ /* 0x000fec0000000c00 */
[----:B0-----:R-:W-:Y:S01]  /*1120*/  @!P1 FADD.FTZ R16, R10, R16 ;  /* 0x000000100a109221 */ /* 0x001fe20000010000 */
[----:B-1----:R-:W-:-:S04]  /*1130*/  @!P1 FADD.FTZ R17, R11, R17 ;  /* 0x000000110b119221 */ /* 0x002fc80000010000 */
[----:B------:R-:W0:Y:S01]  /*1140*/  SHFL.DOWN PT, R10, R16, 0x2, 0x1f ;  /* 0x08401f00100a7f89 */ /* 0x000e2200000e0000 */
[----:B------:R-:W-:-:S03]  /*1150*/  ISETP.GT.AND P1, PT, R4, 0x1d, PT ;  /* 0x0000001d0400780c */ /* 0x000fc60003f24270 */
[----:B------:R-:W1:Y:S10]  /*1160*/  SHFL.DOWN PT, R11, R17, 0x2, 0x1f ;  /* 0x08401f00110b7f89 */ /* 0x000e7400000e0000 */
        /* <DEDUP_REMOVED lines=9> */
[----:B------:R-:W1:Y:S01]  /*1200*/  SHFL.DOWN PT, R11, R17, 0x8, 0x1f ;  /* 0x09001f00110b7f89 */ /* 0x000e6200000e0000 */
[----:B0-----:R-:W-:Y:S01]  /*1210*/  FADD.FTZ R13, R16, R10 ;  /* 0x0000000a100d7221 */ /* 0x001fe20000010000 */
[----:B-1----:R-:W-:-:S04]  /*1220*/  FADD.FTZ R12, R17, R11 ;  /* 0x0000000b110c7221 */ /* 0x002fc80000010000 */
[----:B------:R-:W-:Y:S02]  /*1230*/  FSEL R10, R16, R13, P1 ;  /* 0x0000000d100a7208 */ /* 0x000fe40000800000 */
[----:B------:R-:W-:-:S03]  /*1240*/  FSEL R11, R17, R12, P1 ;  /* 0x0000000c110b7208 */ /* 0x000fc60000800000 */
[----:B------:R0:W1:Y:S04]  /*1250*/  SHFL.DOWN PT, R14, R10, 0x10, 0x1f ;  /* 0x0a001f000a0e7f89 */ /* 0x00006800000e0000 */
[----:B------:R0:W2:Y:S01]  /*1260*/  SHFL.DOWN PT, R15, R11, 0x10, 0x1f ;  /* 0x0a001f000b0f7f89 */ /* 0x0000a200000e0000 */
[----:B------:R-:W-:Y:S05]  /*1270*/  @P4 BRA `(.L_x_5) ;  /* 0x0000000000104947 */ /* 0x000fea0003800000 */
[----:B------:R-:W-:Y:S01]  /*1280*/  ISETP.NE.AND P1, PT, R4, RZ, PT ;  /* 0x000000ff0400720c */ /* 0x000fe20003f25270 */
[----:B01----:R-:W-:Y:S01]  /*1290*/  FADD.FTZ R10, R13, R14 ;  /* 0x0000000e0d0a7221 */ /* 0x003fe20000010000 */
[----:B--2---:R-:W-:-:S11]  /*12a0*/  FADD.FTZ R11, R12, R15 ;  /* 0x0000000f0c0b7221 */ /* 0x004fd60000010000 */
[----:B------:R3:W-:Y:S02]  /*12b0*/  @!P1 STS.64 [R50+UR9+0x10], R10 ;  /* 0x0000100a32009988 */ /* 0x0007e40008000a09 */
.L_x_5:
[----:B------:R-:W-:Y:S05]  /*12c0*/  BSYNC.RECONVERGENT B0 ;  /* 0x0000000000007941 */ /* 0x000fea0003800200 */
.L_x_4:
[----:B------:R-:W-:Y:S06]  /*12d0*/  BAR.SYNC.DEFER_BLOCKING 0x0 ;  /* 0x0000000000007b1d */ /* 0x000fec0000010000 */
[----:B------:R-:W-:Y:S04]  /*12e0*/  BSSY.RECONVERGENT B0, `(.L_x_6) ;  /* 0x0000029000007945 */ /* 0x000fe80003800200 */
[----:B------:R-:W-:Y:S05]  /*12f0*/  @P3 BRA `(.L_x_7) ;  /* 0x00000000009c3947 */ /* 0x000fea0003800000 */
[----:B------:R-:W4:Y:S01]  /*1300*/  S2UR UR7, SR_CgaCtaId ;  /* 0x00000000000779c3 */ /* 0x000f220000008800 */
[----:B------:R-:W-:Y:S02]  /*1310*/  UMOV UR6, 0x400 ;  /* 0x0000040000067882 */ /* 0x000fe40000000000 */
[----:B----4-:R-:W-:-:S09]  /*1320*/  ULEA UR6, UR7, UR6, 0x18 ;  /* 0x0000000607067291 */ /* 0x010fd2000f8ec0ff */
[----:B------:R-:W4:Y:S04]  /*1330*/  LDS.64 R36, [UR6+0x18] ;  /* 0x00001806ff247984 */ /* 0x000f280008000a00 */
[----:B-12---:R-:W1:Y:S04]  /*1340*/  LDS.128 R12, [UR6+0x20] ;  /* 0x00002006ff0c7984 */ /* 0x006e680008000c00 */
[----:B------:R-:W2:Y:S04]  /*1350*/  LDS.128 R16, [UR6+0x30] ;  /* 0x00003006ff107984 */ /* 0x000ea80008000c00 */
[----:B------:R-:W5:Y:S04]  /*1360*/  LDS.128 R32, [UR6+0x40] ;  /* 0x00004006ff207984 */ /* 0x000f680008000c00 */
[----:B------:R-:W5:Y:S04]  /*1370*/  LDS.128 R28, [UR6+0x50] ;  /* 0x00005006ff1c7984 */ /* 0x000f680008000c00 */
[----:B------:R-:W5:Y:S01]  /*1380*/  LDS.128 R24, [UR6+0x60] ;  /* 0x00006006ff187984 */ /* 0x000f620008000c00 */
[----:B----4-:R-:W-:Y:S01]  /*1390*/  FADD.FTZ R39, R10, R36 ;  /* 0x000000240a277221 */ /* 0x010fe20000010000 */
[----:B0--3--:R-:W-:-:S03]  /*13a0*/  FADD.FTZ R10, R11, R37 ;  /* 0x000000250b0a7221 */ /* 0x009fc60000010000 */
[----:B-1----:R-:W-:Y:S01]  /*13b0*/  FADD.FTZ R11, R39, R12 ;  /* 0x0000000c270b7221 */ /* 0x002fe20000010000 */
[----:B------:R-:W-:Y:S01]  /*13c0*/  FADD.FTZ R10, R10, R13 ;  /* 0x0000000d0a0a7221 */ /* 0x000fe20000010000 */
[----:B------:R-:W0:Y:S02]  /*13d0*/  LDS.128 R36, [UR6+0x70] ;  /* 0x00007006ff247984 */ /* 0x000e240008000c00 */
[----:B------:R-:W-:Y:S01]  /*13e0*/  FADD.FTZ R11, R11, R14 ;  /* 0x0000000e0b0b7221 */ /* 0x000fe20000010000 */
[----:B------:R-:W-:-:S03]  /*13f0*/  FADD.FTZ R12, R10, R15 ;  /* 0x0000000f0a0c7221 */ /* 0x000fc60000010000 */
[----:B--2---:R-:W-:Y:S01]  /*1400*/  FADD.FTZ R13, R11, R16 ;  /* 0x000000100b0d7221 */ /* 0x004fe20000010000 */
[----:B------:R-:W-:Y:S01]  /*1410*/  FADD.FTZ R12, R12, R17 ;  /* 0x000000110c0c7221 */ /* 0x000fe20000010000 */
[----:B------:R-:W1:Y:S02]  /*1420*/  LDS.64 R10, [UR6+0x80] ;  /* 0x00008006ff0a7984 */ /* 0x000e640008000a00 */
[----:B------:R-:W-:Y:S01]  /*1430*/  FADD.FTZ R13, R13, R18 ;  /* 0x000000120d0d7221 */ /* 0x000fe20000010000 */
[----:B------:R-:W-:-:S03]  /*1440*/  FADD.FTZ R12, R12, R19 ;  /* 0x000000130c0c7221 */ /* 0x000fc60000010000 */
[----:B-----5:R-:W-:Y:S01]  /*1450*/  FADD.FTZ R13, R13, R32 ;  /* 0x000000200d0d7221 */ /* 0x020fe20000010000 */
[----:B------:R-:W-:-:S03]  /*1460*/  FADD.FTZ R12, R12, R33 ;  /* 0x000000210c0c7221 */ /* 0x000fc60000010000 */
[----:B------:R-:W-:Y:S01]  /*1470*/  FADD.FTZ R13, R13, R34 ;  /* 0x000000220d0d7221 */ /* 0x000fe20000010000 */
        /* <DEDUP_REMOVED lines=9> */
[----:B0-----:R-:W-:Y:S01]  /*1510*/  FADD.FTZ R13, R13, R36 ;  /* 0x000000240d0d7221 */ /* 0x001fe20000010000 */
[----:B------:R-:W-:-:S03]  /*1520*/  FADD.FTZ R12, R12, R37 ;  /* 0x000000250c0c7221 */ /* 0x000fc60000010000 */
[----:B------:R-:W-:Y:S01]  /*1530*/  FADD.FTZ R13, R13, R38 ;  /* 0x000000260d0d7221 */ /* 0x000fe20000010000 */
[----:B------:R-:W-:-:S03]  /*1540*/  FADD.FTZ R12, R12, R39 ;  /* 0x000000270c0c7221 */ /* 0x000fc60000010000 */
[----:B-1----:R-:W-:Y:S01]  /*1550*/  FADD.FTZ R10, R13, R10 ;  /* 0x0000000a0d0a7221 */ /* 0x002fe20000010000 */
[----:B------:R-:W-:-:S07]  /*1560*/  FADD.FTZ R11, R12, R11 ;  /* 0x0000000b0c0b7221 */ /* 0x000fce0000010000 */
.L_x_7:
[----:B------:R-:W-:Y:S05]  /*1570*/  BSYNC.RECONVERGENT B0 ;  /* 0x0000000000007941 */ /* 0x000fea0003800200 */
.L_x_6:
[----:B------:R-:W-:Y:S06]  /*1580*/  BAR.SYNC.DEFER_BLOCKING 0x0 ;  /* 0x0000000000007b1d */ /* 0x000fec0000010000 */
[----:B------:R-:W-:Y:S04]  /*1590*/  BSSY.RECONVERGENT B0, `(.L_x_8) ;  /* 0x000009d000007945 */ /* 0x000fe80003800200 */
[----:B------:R-:W-:Y:S05]  /*15a0*/  @P5 BRA `(.L_x_9) ;  /* 0x00000008006c5947 */ /* 0x000fea0003800000 */
[----:B------:R-:W4:Y:S04]  /*15b0*/  LDS.128 R36, [R51+0xf0] ;  /* 0x0000f00033247984 */ /* 0x000f280000000c00 */
[----:B------:R-:W5:Y:S04]  /*15c0*/  LDS.128 R32, [R51+0x1e0] ;  /* 0x0001e00033207984 */ /* 0x000f680000000c00 */
[----:B------:R-:W0:Y:S04]  /*15d0*/  LDS.128 R24, [R51+0x2d0] ;  /* 0x0002d00033187984 */ /* 0x000e280000000c00 */
[----:B------:R-:W3:Y:S04]  /*15e0*/  LDS.128 R28, [R51+0x3c0] ;  /* 0x0003c000331c7984 */ /* 0x000ee80000000c00 */
[----:B-12---:R-:W1:Y:S04]  /*15f0*/  LDS.128 R12, [R51+0x4b0] ;  /* 0x0004b000330c7984 */ /* 0x006e680000000c00 */
[----:B------:R-:W2:Y:S01]  /*1600*/  LDS.128 R16, [R51+0x5a0] ;  /* 0x0005a00033107984 */ /* 0x000ea20000000c00 */
[----:B----4-:R-:W-:Y:S01]  /*1610*/  FADD.FTZ R53, R20, R36 ;  /* 0x0000002414357221 */ /* 0x010fe20000010000 */
[----:B------:R-:W-:Y:S01]  /*1620*/  FADD.FTZ R36, R21, R37 ;  /* 0x0000002515247221 */ /* 0x000fe20000010000 */
[----:B------:R-:W-:Y:S01]  /*1630*/  FADD.FTZ R37, R22, R38 ;  /* 0x0000002616257221 */ /* 0x000fe20000010000 */
[----:B------:R-:W-:Y:S01]  /*1640*/  FADD.FTZ R38, R23, R39 ;  /* 0x0000002717267221 */ /* 0x000fe20000010000 */
[----:B-----5:R-:W-:Y:S01]  /*1650*/  FADD.FTZ R53, R53, R32 ;  /* 0x0000002035357221 */ /* 0x020fe20000010000 */
[----:B------:R-:W4:Y:S01]  /*1660*/  LDS.128 R20, [R51+0x690] ;  /* 0x0006900033147984 */ /* 0x000f220000000c00 */
[----:B------:R-:W-:Y:S01]  /*1670*/  FADD.FTZ R59, R37, R34 ;  /* 0x00000022253b7221 */ /* 0x000fe20000010000 */
[----:B------:R-:W-:Y:S01]  /*1680*/  FADD.FTZ R32, R36, R33 ;  /* 0x0000002124207221 */ /* 0x000fe20000010000 */
[----:B------:R-:W-:Y:S01]  /*1690*/  FADD.FTZ R34, R38, R35 ;  /* 0x0000002326227221 */ /* 0x000fe20000010000 */
[----:B0-----:R-:W-:Y:S01]  /*16a0*/  FADD.FTZ R33, R53, R24 ;  /* 0x0000001835217221 */ /* 0x001fe20000010000 */
[----:B------:R-:W0:Y:S01]  /*16b0*/  LDS.128 R36, [R51+0x780] ;  /* 0x0007800033247984 */ /* 0x000e220000000c00 */
[----:B------:R-:W-:Y:S01]  /*16c0*/  FADD.FTZ R32, R32, R25 ;  /* 0x0000001920207221 */ /* 0x000fe20000010000 */
[----:B------:R-:W-:Y:S01]  /*16d0*/  FADD.FTZ R59, R59, R26 ;  /* 0x0000001a3b3b7221 */ /* 0x000fe20000010000 */
[----:B------:R-:W-:Y:S01]  /*16e0*/  FADD.FTZ R34, R34, R27 ;  /* 0x0000001b22227221 */ /* 0x000fe20000010000 */
[----:B---3--:R-:W-:Y:S01]  /*16f0*/  FADD.FTZ R33, R33, R28 ;  /* 0x0000001c21217221 */ /* 0x008fe20000010000 */
[----:B------:R-:W3:Y:S01]  /*1700*/  LDS.128 R24, [R51+0x870] ;  /* 0x0008700033187984 */ /* 0x000ee20000000c00 */
[----:B------:R-:W-:Y:S01]  /*1710*/  FADD.FTZ R32, R32, R29 ;  /* 0x0000001d20207221 */ /* 0x000fe20000010000 */
[----:B------:R-:W-:Y:S01]  /*1720*/  FADD.FTZ R59, R59, R30 ;  /* 0x0000001e3b3b7221 */ /* 0x000fe20000010000 */
[----:B------:R-:W-:Y:S01]  /*1730*/  FADD.FTZ R58, R34, R31 ;  /* 0x0000001f223a7221 */ /* 0x000fe20000010000 */
[----:B-1----:R-:W-:Y:S01]  /*1740*/  FADD.FTZ R53, R33, R12 ;  /* 0x0000000c21357221 */ /* 0x002fe20000010000 */
[----:B------:R-:W1:Y:S01]  /*1750*/  LDS.128 R28, [R51+0x960] ;  /* 0x00096000331c7984 */ /* 0x000e620000000c00 */
[----:B------:R-:W-:Y:S01]  /*1760*/  FADD.FTZ R12, R32, R13 ;  /* 0x0000000d200c7221 */ /* 0x000fe20000010000 */
[----:B------:R-:W-:Y:S01]  /*1770*/  FADD.FTZ R59, R59, R14 ;  /* 0x0000000e3b3b7221 */ /* 0x000fe20000010000 */
[----:B--2---:R-:W-:Y:S01]  /*1780*/  FADD.FTZ R53, R53, R16 ;  /* 0x0000001035357221 */ /* 0x004fe20000010000 */
[----:B------:R-:W2:Y:S01]  /*1790*/  LDS.128 R32, [R51+0xa50] ;  /* 0x000a500033207984 */ /* 0x000ea20000000c00 */
[----:B------:R-:W-:Y:S01]  /*17a0*/  FADD.FTZ R58, R58, R15 ;  /* 0x0000000f3a3a7221 */ /* 0x000fe20000010000 */
[----:B------:R-:W-:Y:S01]  /*17b0*/  FADD.FTZ R16, R12, R17 ;  /* 0x000000110c107221 */ /* 0x000fe20000010000 */
[----:B------:R-:W-:Y:S01]  /*17c0*/  FADD.FTZ R59, R59, R18 ;  /* 0x000000123b3b7221 */ /* 0x000fe20000010000 */
[----:B------:R-:W5:Y:S01]  /*17d0*/  LDS.128 R12, [R51+0xb40] ;  /* 0x000b4000330c7984 */ /* 0x000f620000000c00 */
[----:B------:R-:W-:Y:S01]  /*17e0*/  FADD.FTZ R58, R58, R19 ;  /* 0x000000133a3a7221 */ /* 0x000fe20000010000 */
[----:B----4-:R-:W-:Y:S01]  /*17f0*/  FADD.FTZ R53, R53, R20 ;  /* 0x0000001435357221 */ /* 0x010fe20000010000 */
[----:B------:R-:W-:Y:S01]  /*1800*/  FADD.FTZ R20, R16, R21 ;  /* 0x0000001510147221 */ /* 0x000fe20000010000 */
[----:B------:R-:W-:Y:S01]  /*1810*/  FADD.FTZ R59, R59, R22 ;  /* 0x000000163b3b7221 */ /* 0x000fe20000010000 */
[----:B------:R-:W-:Y:S01]  /*1820*/  FADD.FTZ R58, R58, R23 ;  /* 0x000000173a3a7221 */ /* 0x000fe20000010000 */
[----:B------:R-:W4:Y:S01]  /*1830*/  LDS.128 R16, [R51+0xc30] ;  /* 0x000c300033107984 */ /* 0x000f220000000c00 */
[----:B0-----:R-:W-:Y:S01]  /*1840*/  FADD.FTZ R53, R53, R36 ;  /* 0x0000002435357221 */ /* 0x001fe20000010000 */
[----:B------:R-:W-:Y:S01]  /*1850*/  FADD.FTZ R36, R20, R37 ;  /* 0x0000002514247221 */ /* 0x000fe20000010000 */
[----:B------:R-:W-:Y:S01]  /*1860*/  FADD.FTZ R59, R59, R38 ;  /* 0x000000263b3b7221 */ /* 0x000fe20000010000 */
[----:B------:R-:W-:Y:S01]  /*1870*/  FADD.FTZ R58, R58, R39 ;  /* 0x000000273a3a7221 */ /* 0x000fe20000010000 */
[----:B------:R-:W0:Y:S01]  /*1880*/  LDS.128 R20, [R51+0xd20] ;  /* 0x000d200033147984 */ /* 0x000e220000000c00 */
[----:B---3--:R-:W-:Y:S01]  /*1890*/  FADD.FTZ R37, R53, R24 ;  /* 0x0000001835257221 */ /* 0x008fe20000010000 */
[----:B------:R-:W-:Y:S01]  /*18a0*/  FADD.FTZ R36, R36, R25 ;  /* 0x0000001924247221 */ /* 0x000fe20000010000 */
[----:B------:R-:W-:Y:S01]  /*18b0*/  FADD.FTZ R59, R59, R26 ;  /* 0x0000001a3b3b7221 */ /* 0x000fe20000010000 */
[----:B------:R-:W-:-:S02]  /*18c0*/  FADD.FTZ R58, R58, R27 ;  /* 0x0000001b3a3a7221 */ /* 0x000fc40000010000 */
[----:B------:R-:W3:Y:S01]  /*18d0*/  LDS.128 R24, [R51+0xe10] ;  /* 0x000e100033187984 */ /* 0x000ee20000000c00 */
[----:B-1----:R-:W-:Y:S01]  /*18e0*/  FADD.FTZ R37, R37, R28 ;  /* 0x0000001c25257221 */ /* 0x002fe20000010000 */
[----:B------:R-:W-:Y:S01]  /*18f0*/  FADD.FTZ R36, R36, R29 ;  /* 0x0000001d24247221 */ /* 0x000fe20000010000 */
[----:B------:R-:W-:Y:S01]  /*1900*/  FADD.FTZ R53, R59, R30 ;  /* 0x0000001e3b357221 */ /* 0x000fe20000010000 */
[----:B------:R-:W-:Y:S01]  /*1910*/  FADD.FTZ R58, R58, R31 ;  /* 0x0000001f3a3a7221 */ /* 0x000fe20000010000 */
[----:B--2---:R-:W-:Y:S01]  /*1920*/  FADD.FTZ R37, R37, R32 ;  /* 0x0000002025257221 */ /* 0x004fe20000010000 */
[----:B------:R-:W1:Y:S01]  /*1930*/  LDS.128 R28, [R51+0xf00] ;  /* 0x000f0000331c7984 */ /* 0x000e620000000c00 */
[----:B------:R-:W-:Y:S01]  /*1940*/  FADD.FTZ R36, R36, R33 ;  /* 0x0000002124247221 */ /* 0x000fe20000010000 */
[----:B------:R-:W-:Y:S01]  /*1950*/  FADD.FTZ R53, R53, R34 ;  /* 0x0000002235357221 */ /* 0x000fe20000010000 */
[----:B------:R-:W-:Y:S01]  /*1960*/  FADD.FTZ R58, R58, R35 ;  /* 0x000000233a3a7221 */ /* 0x000fe20000010000 */
[----:B-----5:R-:W-:Y:S01]  /*1970*/  FADD.FTZ R59, R37, R12 ;  /* 0x0000000c253b7221 */ /* 0x020fe20000010000 */
[----:B------:R-:W2:Y:S01]  /*1980*/  LDS.128 R32, [R51+0xff0] ;  /* 0x000ff00033207984 */ /* 0x000ea20000000c00 */
[----:B------:R-:W-:Y:S01]  /*1990*/  FADD.FTZ R12, R36, R13 ;  /* 0x0000000d240c7221 */ /* 0x000fe20000010000 */
[----:B------:R-:W-:Y:S01]  /*19a0*/  FADD.FTZ R53, R53, R14 ;  /* 0x0000000e35357221 */ /* 0x000fe20000010000 */
[----:B------:R-:W-:Y:S01]  /*19b0*/  FADD.FTZ R58, R58, R15 ;  /* 0x0000000f3a3a7221 */ /* 0x000fe20000010000 */
[----:B------:R-:W5:Y:S01]  /*19c0*/  LDS.128 R36, [R51+0x10e0] ;  /* 0x0010e00033247984 */ /* 0x000f620000000c00 */
        /* <DEDUP_REMOVED lines=13> */
[----:B------:R-:W-:Y:S01]  /*1aa0*/  FADD.FTZ R58, R58, R27 ;  /* 0x0000001b3a3a7221 */ /* 0x000fe20000010000 */
[----:B------:R-:W3:Y:S01]  /*1ab0*/  LDS.128 R20, [R51+0x13b0] ;  /* 0x0013b00033147984 */ /* 0x000ee20000000c00 */
[----:B-1----:R-:W-:Y:S01]  /*1ac0*/  FADD.FTZ R53, R53, R28 ;  /* 0x0000001c35357221 */ /* 0x002fe20000010000 */
[----:B------:R-:W-:Y:S01]  /*1ad0*/  FADD.FTZ R28, R24, R29 ;  /* 0x0000001d181c7221 */ /* 0x000fe20000010000 */
[----:B------:R-:W-:Y:S01]  /*1ae0*/  FADD.FTZ R29, R25, R30 ;  /* 0x0000001e191d7221 */ /* 0x000fe20000010000 */
[----:B------:R-:W-:Y:S01]  /*1af0*/  FADD.FTZ R58, R58, R31 ;  /* 0x0000001f3a3a7221 */ /* 0x000fe20000010000 */
[----:B------:R-:W1:Y:S01]  /*1b00*/  LDS.128 R24, [R51+0x14a0] ;  /* 0x0014a00033187984 */ /* 0x000e620000000c00 */
[----:B--2---:R-:W-:Y:S01]  /*1b10*/  FADD.FTZ R53, R53, R32 ;  /* 0x0000002035357221 */ /* 0x004fe20000010000 */
        /* <DEDUP_REMOVED lines=8> */
[----:B------:R-:W5:Y:S04]  /*1ba0*/  LDS.128 R28, [R51+0x1680] ;  /* 0x00168000331c7984 */ /* 0x000f680000000c00 */
[----:B------:R-:W5:Y:S01]  /*1bb0*/  LDS.128 R36, [R51+0x1770] ;  /* 0x0017700033247984 */ /* 0x000f620000000c00 */
[----:B----4-:R-:W-:Y:S01]  /*1bc0*/  FADD.FTZ R59, R59, R12 ;  /* 0x0000000c3b3b7221 */ /* 0x010fe20000010000 */
[----:B------:R-:W-:Y:S01]  /*1bd0*/  FADD.FTZ R58, R58, R13 ;  /* 0x0000000d3a3a7221 */ /* 0x000fe20000010000 */
[----:B------:R-:W-:Y:S01]  /*1be0*/  FADD.FTZ R53, R53, R14 ;  /* 0x0000000e35357221 */ /* 0x000fe20000010000 */
[----:B------:R-:W-:Y:S01]  /*1bf0*/  FADD.FTZ R60, R60, R15 ;  /* 0x0000000f3c3c7221 */ /* 0x000fe20000010000 */
        /* <DEDUP_REMOVED lines=19> */
[----:B------:R-:W2:Y:S01]  /*1d30*/  LDS.128 R24, [R51+0x1b30] ;  /* 0x001b300033187984 */ /* 0x000ea20000000c00 */
[----:B-----5:R-:W-:Y:S01]  /*1d40*/  FADD.FTZ R33, R59, R28 ;  /* 0x0000001c3b217221 */ /* 0x020fe20000010000 */
[----:B------:R-:W-:Y:S01]  /*1d50*/  FADD.FTZ R58, R58, R29 ;  /* 0x0000001d3a3a7221 */ /* 0x000fe20000010000 */
[----:B------:R-:W-:Y:S01]  /*1d60*/  FADD.FTZ R53, R53, R30 ;  /* 0x0000001e35357221 */ /* 0x000fe20000010000 */
[----:B------:R-:W-:Y:S01]  /*1d70*/  FADD.FTZ R60, R60, R31 ;  /* 0x0000001f3c3c7221 */ /* 0x000fe20000010000 */
[----:B------:R-:W-:Y:S01]  /*1d80*/  FADD.FTZ R59, R33, R36 ;  /* 0x00000024213b7221 */ /* 0x000fe20000010000 */
[----:B------:R-:W4:Y:S01]  /*1d90*/  LDS.128 R28, [R51+0x1c20] ;  /* 0x001c2000331c7984 */ /* 0x000f220000000c00 */
[----:B------:R-:W-:Y:S01]  /*1da0*/  FADD.FTZ R58, R58, R37 ;  /* 0x000000253a3a7221 */ /* 0x000fe20000010000 */
[----:B------:R-:W-:Y:S01]  /*1db0*/  FADD.FTZ R53, R53, R38 ;  /* 0x0000002635357221 */ /* 0x000fe20000010000 */
[----:B------:R-:W-:Y:S01]  /*1dc0*/  FADD.FTZ R60, R60, R39 ;  /* 0x000000273c3c7221 */ /* 0x000fe20000010000 */
[----:B------:R-:W5:Y:S01]  /*1dd0*/  LDS.128 R32, [R51+0x1d10] ;  /* 0x001d100033207984 */ /* 0x000f620000000c00 */
[----:B0-----:R-:W-:Y:S01]  /*1de0*/  FADD.FTZ R59, R59, R12 ;  /* 0x0000000c3b3b7221 */ /* 0x001fe20000010000 */
[----:B------:R-:W-:Y:S01]  /*1df0*/  FADD.FTZ R58, R58, R13 ;  /* 0x0000000d3a3a7221 */ /* 0x000fe20000010000 */
[----:B------:R-:W-:Y:S01]  /*1e00*/  FADD.FTZ R53, R53, R14 ;  /* 0x0000000e35357221 */ /* 0x000fe20000010000 */
[----:B------:R-:W-:Y:S01]  /*1e10*/  FADD.FTZ R60, R60, R15 ;  /* 0x0000000f3c3c7221 */ /* 0x000fe20000010000 */
[----:B---3--:R-:W-:Y:S01]  /*1e20*/  FADD.FTZ R59, R59, R16 ;  /* 0x000000103b3b7221 */ /* 0x008fe20000010000 */
[----:B------:R-:W-:Y:S01]  /*1e30*/  FADD.FTZ R58, R58, R17 ;  /* 0x000000113a3a7221 */ /* 0x000fe20000010000 */
[----:B------:R-:W-:Y:S01]  /*1e40*/  FADD.FTZ R53, R53, R18 ;  /* 0x0000001235357221 */ /* 0x000fe20000010000 */
[----:B------:R-:W-:Y:S01]  /*1e50*/  FADD.FTZ R60, R60, R19 ;  /* 0x000000133c3c7221 */ /* 0x000fe20000010000 */
[----:B-1----:R-:W-:Y:S01]  /*1e60*/  FADD.FTZ R59, R59, R20 ;  /* 0x000000143b3b7221 */ /* 0x002fe20000010000 */
[----:B------:R-:W-:Y:S01]  /*1e70*/  FADD.FTZ R58, R58, R21 ;  /* 0x000000153a3a7221 */ /* 0x000fe20000010000 */
[----:B------:R-:W-:Y:S01]  /*1e80*/  FADD.FTZ R53, R53, R22 ;  /* 0x0000001635357221 */ /* 0x000fe20000010000 */
[----:B------:R-:W-:Y:S01]  /*1e90*/  FADD.FTZ R60, R60, R23 ;  /* 0x000000173c3c7221 */ /* 0x000fe20000010000 */
[----:B--2---:R-:W-:Y:S01]  /*1ea0*/  FADD.FTZ R59, R59, R24 ;  /* 0x000000183b3b7221 */ /* 0x004fe20000010000 */
[----:B------:R-:W-:Y:S01]  /*1eb0*/  FADD.FTZ R58, R58, R25 ;  /* 0x000000193a3a7221 */ /* 0x000fe20000010000 */
[----:B------:R-:W-:Y:S01]  /*1ec0*/  FADD.FTZ R53, R53, R26 ;  /* 0x0000001a35357221 */ /* 0x000fe20000010000 */
[----:B------:R-:W-:Y:S01]  /*1ed0*/  FADD.FTZ R60, R60, R27 ;  /* 0x0000001b3c3c7221 */ /* 0x000fe20000010000 */
[----:B----4-:R-:W-:Y:S01]  /*1ee0*/  FADD.FTZ R59, R59, R28 ;  /* 0x0000001c3b3b7221 */ /* 0x010fe20000010000 */
[----:B------:R-:W-:Y:S01]  /*1ef0*/  FADD.FTZ R58, R58, R29 ;  /* 0x0000001d3a3a7221 */ /* 0x000fe20000010000 */
[----:B------:R-:W-:Y:S01]  /*1f00*/  FADD.FTZ R53, R53, R30 ;  /* 0x0000001e35357221 */ /* 0x000fe20000010000 */
[----:B------:R-:W-:Y:S01]  /*1f10*/  FADD.FTZ R60, R60, R31 ;  /* 0x0000001f3c3c7221 */ /* 0x000fe20000010000 */
[----:B-----5:R-:W-:Y:S01]  /*1f20*/  FADD.FTZ R20, R59, R32 ;  /* 0x000000203b147221 */ /* 0x020fe20000010000 */
[----:B------:R-:W-:Y:S01]  /*1f30*/  FADD.FTZ R21, R58, R33 ;  /* 0x000000213a157221 */ /* 0x000fe20000010000 */
[----:B------:R-:W-:Y:S01]  /*1f40*/  FADD.FTZ R22, R53, R34 ;  /* 0x0000002235167221 */ /* 0x000fe20000010000 */
[----:B------:R-:W-:-:S07]  /*1f50*/  FADD.FTZ R23, R60, R35 ;  /* 0x000000233c177221 */ /* 0x000fce0000010000 */
.L_x_9:
[----:B------:R-:W-:Y:S05]  /*1f60*/  BSYNC.RECONVERGENT B0 ;  /* 0x0000000000007941 */ /* 0x000fea0003800200 */
.L_x_8:
[----:B------:R-:W-:Y:S04]  /*1f70*/  BSSY.RECONVERGENT B0, `(.L_x_10) ;  /* 0x000001d000007945 */ /* 0x000fe80003800200 */
[----:B------:R-:W-:Y:S05]  /*1f80*/  @P5 BRA `(.L_x_11) ;  /* 0x00000000006c5947 */ /* 0x000fea0003800000 */
[----:B------:R-:W4:Y:S01]  /*1f90*/  LDC.64 R12, c[0x0][0x3f8] ;  /* 0x0000fe00ff0c7b82 */ /* 0x000f220000000a00 */
[----:B------:R-:W-:-:S07]  /*1fa0*/  IMAD R19, R2, 0xf, R41 ;  /* 0x0000000f02137824 */ /* 0x000fce00078e0229 */
[----:B-12---:R-:W1:Y:S01]  /*1fb0*/  LDC.64 R14, c[0x0][0x3d8] ;  /* 0x0000f600ff0e7b82 */ /* 0x006e620000000a00 */
[----:B----4-:R-:W-:Y:S01]  /*1fc0*/  IMAD.WIDE.U32 R16, R12, 0x3, RZ ;  /* 0x000000030c107825 */ /* 0x010fe200078e00ff */
[C---:B------:R-:W-:Y:S02]  /*1fd0*/  LEA R25, R13.reuse, R13, 0x1 ;  /* 0x0000000d0d197211 */ /* 0x040fe400078e08ff */
[----:B------:R-:W-:Y:S02]  /*1fe0*/  LEA.HI R27, P1, R13, R12, RZ, 0x1 ;  /* 0x0000000c0d1b7211 */ /* 0x000fe400078308ff */
[----:B------:R-:W-:Y:S02]  /*1ff0*/  IADD3 R25, PT, PT, R17, R25, RZ ;  /* 0x0000001911197210 */ /* 0x000fe40007ffe0ff */
[----:B------:R-:W-:Y:S01]  /*2000*/  IADD3.X R18, PT, PT, RZ, R13, RZ, P1, !PT ;  /* 0x0000000dff127210 */ /* 0x000fe20000ffe4ff */
[----:B-1----:R-:W-:Y:S01]  /*2010*/  IMAD.WIDE R14, R19, 0x4, R14 ;  /* 0x00000004130e7825 */ /* 0x002fe200078e020e */
[----:B------:R-:W-:-:S02]  /*2020*/  LEA.HI R2, P1, R25, R16, RZ, 0x1 ;  /* 0x0000001019027211 */ /* 0x000fc400078308ff */
[----:B------:R-:W-:Y:S02]  /*2030*/  SHF.L.U32 R17, R27, 0x1, RZ ;  /* 0x000000011b117819 */ /* 0x000fe400000006ff */
[----:B------:R-:W-:Y:S01]  /*2040*/  SHF.L.U32 R19, R2, 0x1, RZ ;  /* 0x0000000102137819 */ /* 0x000fe200000006ff */
[----:B------:R4:W-:Y:S01]  /*2050*/  REDG.E.ADD.F32.FTZ.RN.STRONG.GPU desc[UR16][R14.64], R20 ;  /* 0x000000140e0079a6 */ /* 0x0009e2000c12f310 */
[----:B------:R-:W-:Y:S02]  /*2060*/  LOP3.LUT R17, R17, 0xfffffffc, RZ, 0xc0, !PT ;  /* 0xfffffffc11117812 */ /* 0x000fe400078ec0ff */
[----:B------:R-:W-:Y:S02]  /*2070*/  LEA R16, P4, R12, R14, 0x2 ;  /* 0x0000000e0c107211 */ /* 0x000fe400078810ff */
[----:B------:R-:W-:Y:S02]  /*2080*/  IADD3.X R25, PT, PT, RZ, R25, RZ, P1, !PT ;  /* 0x00000019ff197210 */ /* 0x000fe40000ffe4ff */
[----:B------:R-:W-:-:S02]  /*2090*/  LOP3.LUT R19, R19, 0xfffffffc, RZ, 0xc0, !PT ;  /* 0xfffffffc13137812 */ /* 0x000fc400078ec0ff */
[----:B------:R-:W-:Y:S02]  /*20a0*/  SHF.L.U64.HI R27, R27, 0x1, R18 ;  /* 0x000000011b1b7819 */ /* 0x000fe40000010212 */
[----:B------:R-:W-:Y:S02]  /*20b0*/  IADD3 R18, P1, PT, R14, R17, RZ ;  /* 0x000000110e127210 */ /* 0x000fe40007f3e0ff */
[----:B------:R-:W-:Y:S02]  /*20c0*/  LEA.HI.X R17, R12, R15, R13, 0x2, P4 ;  /* 0x0000000f0c117211 */ /* 0x000fe400020f140d */
[----:B------:R-:W-:Y:S02]  /*20d0*/  SHF.L.U64.HI R13, R2, 0x1, R25 ;  /* 0x00000001020d7819 */ /* 0x000fe40000010219 */
[----:B------:R-:W-:Y:S02]  /*20e0*/  IADD3 R12, P4, PT, R14, R19, RZ ;  /* 0x000000130e0c7210 */ /* 0x000fe40007f9e0ff */
[----:B------:R-:W-:-:S02]  /*20f0*/  IADD3.X R19, PT, PT, R15, R27, RZ, P1, !PT ;  /* 0x0000001b0f137210 */ /* 0x000fc40000ffe4ff */
[----:B------:R-:W-:-:S03]  /*2100*/  IADD3.X R13, PT, PT, R15, R13, RZ, P4, !PT ;  /* 0x0000000d0f0d7210 */ /* 0x000fc600027fe4ff */
[----:B------:R4:W-:Y:S04]  /*2110*/  REDG.E.ADD.F32.FTZ.RN.STRONG.GPU desc[UR16][R18.64], R21 ;  /* 0x00000015120079a6 */ /* 0x0009e8000c12f310 */
[----:B------:R4:W-:Y:S04]  /*2120*/  REDG.E.ADD.F32.FTZ.RN.STRONG.GPU desc[UR16][R16.64], R22 ;  /* 0x00000016100079a6 */ /* 0x0009e8000c12f310 */
[----:B------:R4:W-:Y:S02]  /*2130*/  REDG.E.ADD.F32.FTZ.RN.STRONG.GPU desc[UR16][R12.64], R23 ;  /* 0x000000170c0079a6 */ /* 0x0009e4000c12f310 */
.L_x_11:
[----:B------:R-:W-:Y:S05]  /*2140*/  BSYNC.RECONVERGENT B0 ;  /* 0x0000000000007941 */ /* 0x000fea0003800200 */
.L_x_10:
[----:B------:R-:W-:-:S09]  /*2150*/  UISETP.GE.U32.AND UP0, UPT, UR20, 0x2, UPT ;  /* 0x000000021400788c */ /* 0x000fd2000bf06070 */
[----:B------:R-:W-:Y:S05]  /*2160*/  BRA.U !UP0, `(.L_x_12) ;  /* 0x0000000d083c7547 */ /* 0x000fea000b800000 */
[----:B------:R-:W5:Y:S01]  /*2170*/  LDCU.64 UR6, c[0x0][0x3d0] ;  /* 0x00007a00ff0677ac */ /* 0x000f620008000a00 */
[----:B------:R-:W-:Y:S01]  /*2180*/  MOV R2, UR20 ;  /* 0x0000001400027c02 */ /* 0x000fe20008000f00 */
[----:B------:R-:W-:-:S03]  /*2190*/  ULOP3.LUT UR13, UR4, 0x1, URZ, 0xc0, !UPT ;  /* 0x00000001040d7892 */ /* 0x000fc6000f8ec0ff */
[----:B------:R-:W-:Y:S01]  /*21a0*/  ISETP.GE.U32.AND P4, PT, R2, 0x8, PT ;  /* 0x000000080200780c */ /* 0x000fe20003f86070 */
[----:B------:R-:W-:-:S04]  /*21b0*/  UIMAD UR14, UR13, UR19, URZ ;  /* 0x000000130d0e72a4 */ /* 0x000fc8000f8e02ff */
[----:B------:R-:W-:-:S04]  /*21c0*/  UIMAD UR13, UR14, UR20, URZ ;  /* 0x000000140e0d72a4 */ /* 0x000fc8000f8e02ff */
[----:B------:R-:W-:-:S04]  /*21d0*/  USHF.L.U32 UR13, UR13, 0x1, URZ ;  /* 0x000000010d0d7899 */ /* 0x000fc800080006ff */
[----:B-----5:R-:W-:Y:S01]  /*21e0*/  UIMAD.WIDE UR6, UR13, 0x4, UR6 ;  /* 0x000000040d0678a5 */ /* 0x020fe2000f8e0206 */
[----:B------:R-:W-:Y:S11]  /*21f0*/  @P3 BRA `(.L_x_13) ;  /* 0x00000000005c3947 */ /* 0x000ff60003800000 */
[----:B----4-:R-:W4:Y:S01]  /*2200*/  LDC.64 R12, c[0x0][0x3c8] ;  /* 0x0000f200ff0c7b82 */ /* 0x010f220000000a00 */
[----:B------:R-:W-:Y:S01]  /*2210*/  MOV R2, UR4 ;  /* 0x0000000400027c02 */ /* 0x000fe20008000f00 */
[----:B------:R-:W-:Y:S02]  /*2220*/  UIADD3 UR13, UPT, UPT, UR14, UR5, URZ ;  /* 0x000000050e0d7290 */ /* 0x000fe4000fffe0ff */
[----:B------:R-:W-:Y:S01]  /*2230*/  UIMAD.WIDE.U32 UR26, UR22, 0x8, UR6 ;  /* 0x00000008161a78a5 */ /* 0x000fe2000f8e0006 */
[----:B------:R-:W-:-:S03]  /*2240*/  LOP3.LUT P1, R2, R2, 0x2, RZ, 0xc0, !PT ;  /* 0x0000000202027812 */ /* 0x000fc6000782c0ff */
[----:B------:R-:W-:Y:S02]  /*2250*/  MOV R17, UR13 ;  /* 0x0000000d00117c02 */ /* 0x000fe40008000f00 */
[----:B------:R-:W-:Y:S02]  /*2260*/  SEL R19, RZ, UR20, P1 ;  /* 0x00000014ff137c07 */ /* 0x000fe40008800000 */
[----:B-1----:R-:W-:Y:S02]  /*2270*/  MOV R14, UR26 ;  /* 0x0000001a000e7c02 */ /* 0x002fe40008000f00 */
[----:B------:R-:W-:Y:S02]  /*2280*/  ISETP.NE.AND P1, PT, R19, -0x1, PT ;  /* 0xffffffff1300780c */ /* 0x000fe40003f25270 */
[----:B--2---:R-:W-:-:S05]  /*2290*/  MOV R15, UR27 ;  /* 0x0000001b000f7c02 */ /* 0x004fca0008000f00 */
[----:B------:R1:W-:Y:S01]  /*22a0*/  STG.E.64 desc[UR16][R14.64], R10 ;  /* 0x0000000a0e007986 */ /* 0x0003e2000c101b10 */
[----:B----4-:R-:W-:Y:S01]  /*22b0*/  IMAD.WIDE.U32 R12, R17, 0x4, R12 ;  /* 0x00000004110c7825 */ /* 0x010fe200078e000c */
[----:B------:R-:W-:Y:S01]  /*22c0*/  IADD3 R17, PT, PT, -R2, 0x1, RZ ;  /* 0x0000000102117810 */ /* 0x000fe20007ffe1ff */
[----:B------:R-:W-:Y:S06]  /*22d0*/  MEMBAR.ALL.GPU ;  /* 0x0000000000007992 */ /* 0x000fec000000a000 */
[----:B------:R-:W-:-:S00]  /*22e0*/  ERRBAR ;  /* 0x00000000000079ab */ /* 0x000fc00000000000 */
[----:B------:R-:W-:Y:S06]  /*22f0*/  CGAERRBAR ;  /* 0x00000000000075ab */ /* 0x000fec0000000000 */
[----:B------:R1:W-:Y:S01]  /*2300*/  REDG.E.ADD.S32.STRONG.GPU desc[UR16][R12.64], R17 ;  /* 0x000000110c00798e */ /* 0x0003e2000c12e310 */
[----:B------:R-:W-:Y:S05]  /*2310*/  @!P1 BRA `(.L_x_13) ;  /* 0x0000000000149947 */ /* 0x000fea0003800000 */
.L_x_14:
[----:B------:R-:W2:Y:S04]  /*2320*/  LDG.E.STRONG.GPU R2, desc[UR16][R12.64] ;  /* 0x000000100c027981 */ /* 0x000ea8000c1ef900 */
[----:B--2---:R-:W-:Y:S01]  /*2330*/  CCTL.IVALL ;  /* 0x00000000ff00798f */ /* 0x004fe20002000000 */
[----:B------:R-:W-:Y:S05]  /*2340*/  YIELD ;  /* 0x0000000000007946 */ /* 0x000fea0003800000 */
[----:B------:R-:W-:-:S13]  /*2350*/  ISETP.NE.AND P1, PT, R2, R19, PT ;  /* 0x000000130200720c */ /* 0x000fda0003f25270 */
[----:B------:R-:W-:Y:S05]  /*2360*/  @P1 BRA `(.L_x_14) ;  /* 0xfffffffc00ec1947 */ /* 0x000fea000383ffff */
.L_x_13:
[----:B------:R-:W-:Y:S05]  /*2370*/  WARPSYNC.ALL ;  /* 0x0000000000007948 */ /* 0x000fea0003800000 */
[----:B------:R-:W-:Y:S01]  /*2380*/  BAR.SYNC.DEFER_BLOCKING 0x0 ;  /* 0x0000000000007b1d */ /* 0x000fe20000010000 */
[----:B------:R-:W-:-:S05]  /*2390*/  HFMA2 R2, -RZ, RZ, 0, 0 ;  /* 0x00000000ff027431 */ /* 0x000fca00000001ff */
[----:B------:R-:W-:Y:S05]  /*23a0*/  @!P4 BRA `(.L_x_15) ;  /* 0x000000040078c947 */ /* 0x000fea0003800000 */
[----:B----4-:R-:W-:Y:S01]  /*23b0*/  MOV R20, RZ ;  /* 0x000000ff00147202 */ /* 0x010fe20000000f00 */
[----:B------:R-:W-:Y:S02]  /*23c0*/  UIMAD UR26, UR19, 0x3, UR5 ;  /* 0x00000003131a78a4 */ /* 0x000fe4000f8e0205 */
[----:B------:R-:W-:Y:S02]  /*23d0*/  ULEA UR27, UR19, UR5, 0x1 ;  /* 0x00000005131b7291 */ /* 0x000fe4000f8e08ff */
[----:B------:R-:W-:Y:S02]  /*23e0*/  UIMAD UR28, UR19, 0x5, UR5 ;  /* 0x00000005131c78a4 */ /* 0x000fe4000f8e0205 */
[----:B------:R-:W-:Y:S02]  /*23f0*/  ULEA UR29, UR19, UR5, 0x2 ;  /* 0x00000005131d7291 */ /* 0x000fe4000f8e10ff */
[----:B------:R-:W-:Y:S02]  /*2400*/  UIADD3 UR30, UPT, UPT, UR5, UR19, URZ ;  /* 0x00000013051e7290 */ /* 0x000fe4000fffe0ff */
[----:B------:R-:W-:Y:S01]  /*2410*/  UIADD3 UR31, UPT, UPT, -UR18, URZ, URZ ;  /* 0x000000ff121f7290 */ /* 0x000fe2000fffe1ff */
[----:B------:R-:W-:Y:S01]  /*2420*/  UMOV UR13, UR5 ;  /* 0x00000005000d7c82 */ /* 0x000fe20008000000 */
[----:B------:R-:W-:Y:S01]  /*2430*/  UMOV UR14, UR11 ;  /* 0x0000000b000e7c82 */ /* 0x000fe20008000000 */
[----:B------:R-:W-:-:S09]  /*2440*/  UMOV UR15, UR10 ;  /* 0x0000000a000f7c82 */ /* 0x000fd20008000000 */
.L_x_16:
[----:B------:R-:W-:Y:S02]  /*2450*/  IADD3 R2, PT, PT, R20, 0x1, RZ ;  /* 0x0000000114027810 */ /* 0x000fe40007ffe0ff */
[----:B------:R-:W-:Y:S02]  /*2460*/  ISETP.EQ.OR P1, PT, RZ, UR31, P3 ;  /* 0x0000001fff007c0c */ /* 0x000fe40009f22670 */
[----:B------:R-:W-:Y:S02]  /*2470*/  ISETP.EQ.OR P4, PT, R2, UR18, P3 ;  /* 0x0000001202007c0c */ /* 0x000fe40009f82670 */
[----:B------:R-:W-:-:S04]  /*2480*/  IADD3 R2, PT, PT, R20, 0x2, RZ ;  /* 0x0000000214027810 */ /* 0x000fc80007ffe0ff */
[----:B------:R-:W-:Y:S02]  /*2490*/  ISETP.EQ.OR P6, PT, R2, UR18, P3 ;  /* 0x0000001202007c0c */ /* 0x000fe40009fc2670 */
[----:B------:R-:W-:-:S03]  /*24a0*/  IADD3 R2, PT, PT, R20, 0x3, RZ ;  /* 0x0000000314027810 */ /* 0x000fc60007ffe0ff */
[----:B------:R-:W-:Y:S01]  /*24b0*/  VOTEU.ALL UP1, P1 ;  /* 0x0000000000ff7886 */ /* 0x000fe20000820000 */
[----:B------:R-:W-:Y:S01]  /*24c0*/  ISETP.EQ.OR P5, PT, R2, UR18, P3 ;  /* 0x0000001202007c0c */ /* 0x000fe20009fa2670 */
[----:B------:R-:W-:-:S03]  /*24d0*/  VOTEU.ALL UP0, P4 ;  /* 0x0000000000ff7886 */ /* 0x000fc60002000000 */
[----:B------:R-:W-:Y:S02]  /*24e0*/  @!UP1 UIMAD.WIDE.U32 UR32, UR13, 0x8, UR6 ;  /* 0x000000080d2098a5 */ /* 0x000fe4000f8e0006 */
[----:B------:R-:W-:Y:S01]  /*24f0*/  @!UP0 UIMAD.WIDE.U32 UR34, UR30, 0x8, UR6 ;  /* 0x000000081e2288a5 */ /* 0x000fe2000f8e0006 */
[----:B------:R-:W-:-:S03]  /*2500*/  VOTEU.ALL UP1, P6 ;  /* 0x0000000000ff7886 */ /* 0x000fc60003020000 */
[----:B-1----:R-:W-:Y:S02]  /*2510*/  MOV R12, UR32 ;  /* 0x00000020000c7c02 */ /* 0x002fe40008000f00 */
[----:B------:R-:W-:Y:S01]  /*2520*/  MOV R13, UR33 ;  /* 0x00000021000d7c02 */ /* 0x000fe20008000f00 */
[----:B------:R-:W-:Y:S01]  /*2530*/  @!UP1 UIMAD.WIDE.U32 UR32, UR27, 0x8, UR6 ;  /* 0x000000081b2098a5 */ /* 0x000fe2000f8e0006 */
[----:B------:R-:W-:Y:S01]  /*2540*/  MOV R14, UR34 ;  /* 0x00000022000e7c02 */ /* 0x000fe20008000f00 */
[----:B------:R-:W-:Y:S01]  /*2550*/  VOTEU.ALL UP0, P5 ;  /* 0x0000000000ff7886 */ /* 0x000fe20002800000 */
[----:B--2---:R-:W-:Y:S02]  /*2560*/  MOV R15, UR35 ;  /* 0x00000023000f7c02 */ /* 0x004fe40008000f00 */
[----:B------:R-:W0:Y:S01]  /*2570*/  @!P1 LDG.E.64 R12, desc[UR16][R12.64] ;  /* 0x000000100c0c9981 */ /* 0x000e22000c1e1b00 */
[----:B------:R-:W-:Y:S02]  /*2580*/  MOV R16, UR32 ;  /* 0x0000002000107c02 */ /* 0x000fe40008000f00 */
[----:B------:R-:W-:Y:S01]  /*2590*/  MOV R17, UR33 ;  /* 0x0000002100117c02 */ /* 0x000fe20008000f00 */
[----:B------:R-:W-:Y:S01]  /*25a0*/  @!UP0 UIMAD.WIDE.U32 UR32, UR26, 0x8, UR6 ;  /* 0x000000081a2088a5 */ /* 0x000fe2000f8e0006 */
[----:B------:R-:W2:Y:S04]  /*25b0*/  @!P4 LDG.E.64 R14, desc[UR16][R14.64] ;  /* 0x000000100e0ec981 */ /* 0x000ea8000c1e1b00 */
[----:B------:R-:W4:Y:S01]  /*25c0*/  @!P6 LDG.E.64 R16, desc[UR16][R16.64] ;  /* 0x000000101010e981 */ /* 0x000f22000c1e1b00 */
[----:B------:R-:W-:-:S02]  /*25d0*/  MOV R18, UR32 ;  /* 0x0000002000127c02 */ /* 0x000fc40008000f00 */
[----:B------:R-:W-:-:S06]  /*25e0*/  MOV R19, UR33 ;  /* 0x0000002100137c02 */ /* 0x000fcc0008000f00 */
[----:B------:R-:W5:Y:S01]  /*25f0*/  @!P5 LDG.E.64 R18, desc[UR16][R18.64] ;  /* 0x000000101212d981 */ /* 0x000f62000c1e1b00 */
[----:B------:R-:W-:Y:S01]  /*2600*/  IADD3 R2, PT, PT, R20, 0x4, RZ ;  /* 0x0000000414027810 */ /* 0x000fe20007ffe0ff */
[----:B0--3--:R-:W-:Y:S01]  /*2610*/  @!P1 FADD.FTZ R10, R10, R12 ;  /* 0x0000000c0a0a9221 */ /* 0x009fe20000010000 */
[----:B------:R-:W-:Y:S02]  /*2620*/  @!P1 FADD.FTZ R11, R11, R13 ;  /* 0x0000000d0b0b9221 */ /* 0x000fe40000010000 */
[----:B------:R-:W-:Y:S02]  /*2630*/  ISETP.EQ.OR P1, PT, R2, UR18, P3 ;  /* 0x0000001202007c0c */ /* 0x000fe40009f22670 */
[----:B------:R-:W-:Y:S01]  /*2640*/  IADD3 R12, PT, PT, R20, 0x5, RZ ;  /* 0x00000005140c7810 */ /* 0x000fe20007ffe0ff */
[----:B--2---:R-:W-:Y:S01]  /*2650*/  @!P4 FADD.FTZ R10, R10, R14 ;  /* 0x0000000e0a0ac221 */ /* 0x004fe20000010000 */
[----:B------:R-:W-:Y:S01]  /*2660*/  @!P4 FADD.FTZ R11, R11, R15 ;  /* 0x0000000f0b0bc221 */ /* 0x000fe20000010000 */
[----:B------:R-:W-:-:S02]  /*2670*/  IADD3 R2, PT, PT, R20, 0x6, RZ ;  /* 0x0000000614027810 */ /* 0x000fc40007ffe0ff */
[----:B------:R-:W-:Y:S01]  /*2680*/  ISETP.EQ.OR P4, PT, R12, UR18, P3 ;  /* 0x000000120c007c0c */ /* 0x000fe20009f82670 */
[----:B----4-:R-:W-:Y:S01]  /*2690*/  @!P6 FADD.FTZ R10, R10, R16 ;  /* 0x000000100a0ae221 */ /* 0x010fe20000010000 */
[----:B------:R-:W-:Y:S01]  /*26a0*/  @!P6 FADD.FTZ R11, R11, R17 ;  /* 0x000000110b0be221 */ /* 0x000fe20000010000 */
[----:B------:R-:W-:Y:S02]  /*26b0*/  ISETP.EQ.OR P6, PT, R2, UR18, P3 ;  /* 0x0000001202007c0c */ /* 0x000fe40009fc2670 */
[----:B------:R-:W-:Y:S01]  /*26c0*/  IADD3 R2, PT, PT, R20, 0x7, RZ ;  /* 0x0000000714027810 */ /* 0x000fe20007ffe0ff */
[----:B------:R-:W-:Y:S01]  /*26d0*/  VOTEU.ALL UP1, P1 ;  /* 0x0000000000ff7886 */ /* 0x000fe20000820000 */
[----:B-----5:R-:W-:Y:S01]  /*26e0*/  @!P5 FADD.FTZ R10, R10, R18 ;  /* 0x000000120a0ad221 */ /* 0x020fe20000010000 */
[----:B------:R-:W-:Y:S01]  /*26f0*/  @!P5 FADD.FTZ R11, R11, R19 ;  /* 0x000000130b0bd221 */ /* 0x000fe20000010000 */
[----:B------:R-:W-:Y:S02]  /*2700*/  ISETP.EQ.OR P5, PT, R2, UR18, P3 ;  /* 0x0000001202007c0c */ /* 0x000fe40009fa2670 */
[----:B------:R-:W-:-:S02]  /*2710*/  @!UP1 UIMAD.WIDE.U32 UR32, UR29, 0x8, UR6 ;  /* 0x000000081d2098a5 */ /* 0x000fc4000f8e0006 */
[----:B------:R-:W-:-:S03]  /*2720*/  VOTEU.ALL UP0, P4 ;  /* 0x0000000000ff7886 */ /* 0x000fc60002000000 */
[----:B------:R-:W-:Y:S01]  /*2730*/  VOTEU.ALL UP1, P6 ;  /* 0x0000000000ff7886 */ /* 0x000fe20003020000 */
[----:B------:R-:W-:Y:S01]  /*2740*/  MOV R12, UR32 ;  /* 0x00000020000c7c02 */ /* 0x000fe20008000f00 */
[----:B------:R-:W-:Y:S01]  /*2750*/  @!UP0 UIMAD.WIDE.U32 UR34, UR28, 0x8, UR6 ;  /* 0x000000081c2288a5 */ /* 0x000fe2000f8e0006 */
[----:B------:R-:W-:Y:S02]  /*2760*/  MOV R13, UR33 ;  /* 0x00000021000d7c02 */ /* 0x000fe40008000f00 */
[----:B------:R-:W-:Y:S01]  /*2770*/  @!UP1 UIMAD.WIDE.U32 UR32, UR14, 0x8, UR6 ;  /* 0x000000080e2098a5 */ /* 0x000fe2000f8e0006 */
[----:B------:R-:W-:Y:S02]  /*2780*/  VOTEU.ALL UP0, P5 ;  /* 0x0000000000ff7886 */ /* 0x000fe40002800000 */
[----:B------:R-:W-:Y:S01]  /*2790*/  MOV R14, UR34 ;  /* 0x00000022000e7c02 */ /* 0x000fe20008000f00 */
[----:B------:R-:W2:Y:S01]  /*27a0*/  @!P1 LDG.E.64 R12, desc[UR16][R12.64] ;  /* 0x000000100c0c9981 */ /* 0x000ea2000c1e1b00 */
[----:B------:R-:W-:-:S02]  /*27b0*/  MOV R15, UR35 ;  /* 0x00000023000f7c02 */ /* 0x000fc40008000f00 */
[----:B------:R-:W-:Y:S02]  /*27c0*/  MOV R16, UR32 ;  /* 0x0000002000107c02 */ /* 0x000fe40008000f00 */
[----:B------:R-:W-:Y:S01]  /*27d0*/  MOV R17, UR33 ;  /* 0x0000002100117c02 */ /* 0x000fe20008000f00 */
[----:B------:R-:W-:Y:S01]  /*27e0*/  @!UP0 UIMAD.WIDE.U32 UR32, UR15, 0x8, UR6 ;  /* 0x000000080f2088a5 */ /* 0x000fe2000f8e0006 */
[----:B------:R-:W3:Y:S04]  /*27f0*/  @!P4 LDG.E.64 R14, desc[UR16][R14.64] ;  /* 0x000000100e0ec981 */ /* 0x000ee8000c1e1b00 */
[----:B------:R-:W4:Y:S01]  /*2800*/  @!P6 LDG.E.64 R16, desc[UR16][R16.64] ;  /* 0x000000101010e981 */ /* 0x000f22000c1e1b00 */
[----:B------:R-:W-:Y:S02]  /*2810*/  MOV R18, UR32 ;  /* 0x0000002000127c02 */ /* 0x000fe40008000f00 */
[----:B------:R-:W-:-:S06]  /*2820*/  MOV R19, UR33 ;  /* 0x0000002100137c02 */ /* 0x000fcc0008000f00 */
[----:B------:R-:W5:Y:S01]  /*2830*/  @!P5 LDG.E.64 R18, desc[UR16][R18.64] ;  /* 0x000000101212d981 */ /* 0x000f62000c1e1b00 */
[----:B------:R-:W-:Y:S01]  /*2840*/  IADD3 R20, PT, PT, R20, 0x8, RZ ;  /* 0x0000000814147810 */ /* 0x000fe20007ffe0ff */
[----:B------:R-:W-:Y:S02]  /*2850*/  UIADD3 UR31, UPT, UPT, UR31, 0x8, URZ ;  /* 0x000000081f1f7890 */ /* 0x000fe4000fffe0ff */
[----:B------:R-:W-:Y:S02]  /*2860*/  ULEA UR13, UR19, UR13, 0x3 ;  /* 0x0000000d130d7291 */ /* 0x000fe4000f8e18ff */
[----:B------:R-:W-:Y:S02]  /*2870*/  ULEA UR30, UR19, UR30, 0x3 ;  /* 0x0000001e131e7291 */ /* 0x000fe4000f8e18ff */
[----:B------:R-:W-:Y:S02]  /*2880*/  ULEA UR27, UR19, UR27, 0x3 ;  /* 0x0000001b131b7291 */ /* 0x000fe4000f8e18ff */
[----:B------:R-:W-:-:S02]  /*2890*/  ULEA UR26, UR19, UR26, 0x3 ;  /* 0x0000001a131a7291 */ /* 0x000fc4000f8e18ff */
[----:B------:R-:W-:Y:S02]  /*28a0*/  ULEA UR29, UR19, UR29, 0x3 ;  /* 0x0000001d131d7291 */ /* 0x000fe4000f8e18ff */
[----:B------:R-:W-:Y:S02]  /*28b0*/  ULEA UR28, UR19, UR28, 0x3 ;  /* 0x0000001c131c7291 */ /* 0x000fe4000f8e18ff */
[----:B------:R-:W-:Y:S02]  /*28c0*/  ULEA UR14, UR19, UR14, 0x3 ;  /* 0x0000000e130e7291 */ /* 0x000fe4000f8e18ff */
[----:B------:R-:W-:Y:S01]  /*28d0*/  ULEA UR15, UR19, UR15, 0x3 ;  /* 0x0000000f130f7291 */ /* 0x000fe2000f8e18ff */
[----:B--2---:R-:W-:Y:S01]  /*28e0*/  @!P1 FADD.FTZ R10, R10, R12 ;  /* 0x0000000c0a0a9221 */ /* 0x004fe20000010000 */
[----:B------:R-:W-:Y:S01]  /*28f0*/  @!P1 FADD.FTZ R11, R11, R13 ;  /* 0x0000000d0b0b9221 */ /* 0x000fe20000010000 */
[----:B------:R-:W-:Y:S02]  /*2900*/  ISETP.NE.AND P1, PT, R20, UR24, PT ;  /* 0x0000001814007c0c */ /* 0x000fe4000bf25270 */
[----:B---3--:R-:W-:Y:S01]  /*2910*/  @!P4 FADD.FTZ R10, R10, R14 ;  /* 0x0000000e0a0ac221 */ /* 0x008fe20000010000 */
[----:B------:R-:W-:-:S03]  /*2920*/  @!P4 FADD.FTZ R11, R11, R15 ;  /* 0x0000000f0b0bc221 */ /* 0x000fc60000010000 */
[----:B----4-:R-:W-:Y:S01]  /*2930*/  @!P6 FADD.FTZ R10, R10, R16 ;  /* 0x000000100a0ae221 */ /* 0x010fe20000010000 */
[----:B------:R-:W-:-:S03]  /*2940*/  @!P6 FADD.FTZ R11, R11, R17 ;  /* 0x000000110b0be221 */ /* 0x000fc60000010000 */
[----:B-----5:R-:W-:Y:S01]  /*2950*/  @!P5 FADD.FTZ R10, R10, R18 ;  /* 0x000000120a0ad221 */ /* 0x020fe20000010000 */
[----:B------:R-:W-:Y:S02]  /*2960*/  @!P5 FADD.FTZ R11, R11, R19 ;  /* 0x000000130b0bd221 */ /* 0x000fe40000010000 */
[----:B------:R-:W-:Y:S05]  /*2970*/  @P1 BRA `(.L_x_16) ;  /* 0xfffffff800b41947 */ /* 0x000fea000383ffff */
[----:B------:R-:W-:-:S07]  /*2980*/  MOV R2, UR24 ;  /* 0x0000001800027c02 */ /* 0x000fce0008000f00 */
.L_x_15:
[----:B------:R-:W-:-:S09]  /*2990*/  UISETP.NE.AND UP0, UPT, UR23, URZ, UPT ;  /* 0x000000ff1700728c */ /* 0x000fd2000bf05270 */
[----:B------:R-:W-:Y:S05]  /*29a0*/  BRA.U !UP0, `(.L_x_12) ;  /* 0x00000005082c7547 */ /* 0x000fea000b800000 */
[----:B------:R-:W-:Y:S02]  /*29b0*/  UIADD3 UR13, UPT, UPT, UR23, -0x1, URZ ;  /* 0xffffffff170d7890 */ /* 0x000fe4000fffe0ff */
[----:B------:R-:W-:Y:S02]  /*29c0*/  ULOP3.LUT UP1, UR14, UR20, 0x3, URZ, 0xc0, !UPT ;  /* 0x00000003140e7892 */ /* 0x000fe4000f82c0ff */
[----:B------:R-:W-:-:S09]  /*29d0*/  UISETP.GE.U32.AND UP0, UPT, UR13, 0x3, UPT ;  /* 0x000000030d00788c */ /* 0x000fd2000bf06070 */
[----:B------:R-:W-:Y:S05]  /*29e0*/  BRA.U !UP0, `(.L_x_17) ;  /* 0x0000000108907547 */ /* 0x000fea000b800000 */
[C---:B-1--4-:R-:W-:Y:S02]  /*29f0*/  IADD3 R14, PT, PT, R2.reuse, 0x1, RZ ;  /* 0x00000001020e7810 */ /* 0x052fe40007ffe0ff */
[C---:B------:R-:W-:Y:S02]  /*2a00*/  ISETP.EQ.OR P1, PT, R2.reuse, UR18, P3 ;  /* 0x0000001202007c0c */ /* 0x040fe40009f22670 */
[----:B------:R-:W-:Y:S02]  /*2a10*/  IADD3 R16, PT, PT, R2, 0x2, RZ ;  /* 0x0000000202107810 */ /* 0x000fe40007ffe0ff */
[----:B------:R-:W-:Y:S02]  /*2a20*/  ISETP.EQ.OR P4, PT, R14, UR18, P3 ;  /* 0x000000120e007c0c */ /* 0x000fe40009f82670 */
[----:B------:R-:W-:Y:S02]  /*2a30*/  IADD3 R18, PT, PT, R2, 0x3, RZ ;  /* 0x0000000302127810 */ /* 0x000fe40007ffe0ff */
[----:B------:R-:W-:-:S02]  /*2a40*/  ISETP.EQ.OR P5, PT, R16, UR18, P3 ;  /* 0x0000001210007c0c */ /* 0x000fc40009fa2670 */
[----:B------:R-:W-:Y:S02]  /*2a50*/  MOV R13, UR19 ;  /* 0x00000013000d7c02 */ /* 0x000fe40008000f00 */
[----:B------:R-:W-:Y:S02]  /*2a60*/  MOV R17, UR19 ;  /* 0x0000001300117c02 */ /* 0x000fe40008000f00 */
[----:B------:R-:W-:Y:S01]  /*2a70*/  ISETP.EQ.OR P6, PT, R18, UR18, P3 ;  /* 0x0000001212007c0c */ /* 0x000fe20009fc2670 */
[----:B------:R-:W-:Y:S01]  /*2a80*/  @!P1 IMAD R12, R2, R13, UR5 ;  /* 0x00000005020c9e24 */ /* 0x000fe2000f8e020d */
[----:B--2---:R-:W-:Y:S01]  /*2a90*/  MOV R15, 0x8 ;  /* 0x00000008000f7802 */ /* 0x004fe20000000f00 */
[----:B------:R-:W-:Y:S01]  /*2aa0*/  @!P4 IMAD R14, R14, R17, UR5 ;  /* 0x000000050e0ece24 */ /* 0x000fe2000f8e0211 */
[----:B------:R-:W-:Y:S01]  /*2ab0*/  MOV R19, UR19 ;  /* 0x0000001300137c02 */ /* 0x000fe20008000f00 */
[----:B------:R-:W-:Y:S01]  /*2ac0*/  HFMA2 R17, -RZ, RZ, 0, 4.76837158203125e-07 ;  /* 0x00000008ff117431 */ /* 0x000fe200000001ff */
[----:B------:R-:W-:Y:S01]  /*2ad0*/  MOV R21, UR19 ;  /* 0x0000001300157c02 */ /* 0x000fe20008000f00 */
[----:B------:R-:W-:-:S04]  /*2ae0*/  @!P1 IMAD.WIDE.U32 R12, R12, R15, UR6 ;  /* 0x000000060c0c9e25 */ /* 0x000fc8000f8e000f */
[----:B------:R-:W-:Y:S01]  /*2af0*/  @!P5 IMAD R16, R16, R19, UR5 ;  /* 0x000000051010de24 */ /* 0x000fe2000f8e0213 */
[----:B------:R-:W-:Y:S01]  /*2b00*/  MOV R19, 0x8 ;  /* 0x0000000800137802 */ /* 0x000fe20000000f00 */
[----:B------:R-:W-:Y:S01]  /*2b10*/  @!P4 IMAD.WIDE.U32 R14, R14, R17, UR6 ;  /* 0x000000060e0ece25 */ /* 0x000fe2000f8e0011 */
[----:B------:R-:W0:Y:S03]  /*2b20*/  @!P1 LDG.E.64 R12, desc[UR16][R12.64] ;  /* 0x000000100c0c9981 */ /* 0x000e26000c1e1b00 */
[----:B------:R-:W-:Y:S02]  /*2b30*/  @!P6 IMAD R18, R18, R21, UR5 ;  /* 0x000000051212ee24 */ /* 0x000fe4000f8e0215 */
[----:B------:R-:W-:Y:S02]  /*2b40*/  HFMA2 R21, -RZ, RZ, 0, 4.76837158203125e-07 ;  /* 0x00000008ff157431 */ /* 0x000fe400000001ff */
[----:B------:R-:W-:Y:S01]  /*2b50*/  @!P5 IMAD.WIDE.U32 R16, R16, R19, UR6 ;  /* 0x000000061010de25 */ /* 0x000fe2000f8e0013 */
[----:B------:R-:W2:Y:S03]  /*2b60*/  @!P4 LDG.E.64 R14, desc[UR16][R14.64] ;  /* 0x000000100e0ec981 */ /* 0x000ea6000c1e1b00 */
[----:B------:R-:W-:-:S02]  /*2b70*/  @!P6 IMAD.WIDE.U32 R18, R18, R21, UR6 ;  /* 0x000000061212ee25 */ /* 0x000fc4000f8e0015 */
[----:B------:R-:W4:Y:S04]  /*2b80*/  @!P5 LDG.E.64 R16, desc[UR16][R16.64] ;  /* 0x000000101010d981 */ /* 0x000f28000c1e1b00 */
[----:B------:R-:W5:Y:S01]  /*2b90*/  @!P6 LDG.E.64 R18, desc[UR16][R18.64] ;  /* 0x000000101212e981 */ /* 0x000f62000c1e1b00 */
[----:B------:R-:W-:Y:S01]  /*2ba0*/  IADD3 R2, PT, PT, R2, 0x4, RZ ;  /* 0x0000000402027810 */ /* 0x000fe20007ffe0ff */
[----:B0--3--:R-:W-:Y:S01]  /*2bb0*/  @!P1 FADD.FTZ R10, R10, R12 ;  /* 0x0000000c0a0a9221 */ /* 0x009fe20000010000 */
[----:B------:R-:W-:-:S03]  /*2bc0*/  @!P1 FADD.FTZ R11, R11, R13 ;  /* 0x0000000d0b0b9221 */ /* 0x000fc60000010000 */
[----:B--2---:R-:W-:Y:S01]  /*2bd0*/  @!P4 FADD.FTZ R10, R10, R14 ;  /* 0x0000000e0a0ac221 */ /* 0x004fe20000010000 */
[----:B------:R-:W-:-:S03]  /*2be0*/  @!P4 FADD.FTZ R11, R11, R15 ;  /* 0x0000000f0b0bc221 */ /* 0x000fc60000010000 */
[----:B----4-:R-:W-:Y:S01]  /*2bf0*/  @!P5 FADD.FTZ R10, R10, R16 ;  /* 0x000000100a0ad221 */ /* 0x010fe20000010000 */
[----:B------:R-:W-:-:S03]  /*2c00*/  @!P5 FADD.FTZ R11, R11, R17 ;  /* 0x000000110b0bd221 */ /* 0x000fc60000010000 */
[----:B-----5:R-:W-:Y:S01]  /*2c10*/  @!P6 FADD.FTZ R10, R10, R18 ;  /* 0x000000120a0ae221 */ /* 0x020fe20000010000 */
[----:B------:R-:W-:-:S07]  /*2c20*/  @!P6 FADD.FTZ R11, R11, R19 ;  /* 0x000000130b0be221 */ /* 0x000fce0000010000 */
.L_x_17:
[----:B------:R-:W-:Y:S05]  /*2c30*/  BRA.U !UP1, `(.L_x_12) ;  /* 0x0000000109887547 */ /* 0x000fea000b800000 */
[----:B------:R-:W-:Y:S02]  /*2c40*/  UISETP.NE.AND UP0, UPT, UR14, 0x1, UPT ;  /* 0x000000010e00788c */ /* 0x000fe4000bf05270 */
[----:B------:R-:W-:-:S06]  /*2c50*/  ULOP3.LUT UR13, UR20, 0x1, URZ, 0xc0, !UPT ;  /* 0x00000001140d7892 */ /* 0x000fcc000f8ec0ff */
[----:B----4-:R-:W-:Y:S01]  /*2c60*/  MOV R16, UR13 ;  /* 0x0000000d00107c02 */ /* 0x010fe20008000f00 */
[----:B------:R-:W-:Y:S06]  /*2c70*/  BRA.U !UP0, `(.L_x_18) ;  /* 0x0000000108487547 */ /* 0x000fec000b800000 */
[C---:B-1----:R-:W-:Y:S02]  /*2c80*/  IADD3 R12, PT, PT, R2.reuse, 0x1, RZ ;  /* 0x00000001020c7810 */ /* 0x042fe40007ffe0ff */
[----:B------:R-:W-:Y:S02]  /*2c90*/  ISETP.EQ.OR P4, PT, R2, UR18, P3 ;  /* 0x0000001202007c0c */ /* 0x000fe40009f82670 */
[----:B------:R-:W-:Y:S02]  /*2ca0*/  ISETP.EQ.OR P1, PT, R12, UR18, P3 ;  /* 0x000000120c007c0c */ /* 0x000fe40009f22670 */
[----:B------:R-:W-:Y:S02]  /*2cb0*/  MOV R13, UR19 ;  /* 0x00000013000d7c02 */ /* 0x000fe40008000f00 */
[----:B------:R-:W-:Y:S02]  /*2cc0*/  MOV R17, UR19 ;  /* 0x0000001300117c02 */ /* 0x000fe40008000f00 */
[----:B--2---:R-:W-:-:S05]  /*2cd0*/  MOV R15, 0x8 ;  /* 0x00000008000f7802 */ /* 0x004fca0000000f00 */
[----:B------:R-:W-:Y:S02]  /*2ce0*/  @!P4 IMAD R14, R2, R13, UR5 ;  /* 0x00000005020ece24 */ /* 0x000fe4000f8e020d */
[----:B------:R-:W-:Y:S02]  /*2cf0*/  HFMA2 R13, -RZ, RZ, 0, 4.76837158203125e-07 ;  /* 0x00000008ff0d7431 */ /* 0x000fe400000001ff */
[----:B------:R-:W-:Y:S02]  /*2d00*/  @!P1 IMAD R12, R12, R17, UR5 ;  /* 0x000000050c0c9e24 */ /* 0x000fe4000f8e0211 */
[----:B------:R-:W-:-:S04]  /*2d10*/  @!P4 IMAD.WIDE.U32 R14, R14, R15, UR6 ;  /* 0x000000060e0ece25 */ /* 0x000fc8000f8e000f */
[----:B------:R-:W-:Y:S02]  /*2d20*/  @!P1 IMAD.WIDE.U32 R12, R12, R13, UR6 ;  /* 0x000000060c0c9e25 */ /* 0x000fe4000f8e000d */
[----:B------:R-:W0:Y:S04]  /*2d30*/  @!P4 LDG.E.64 R14, desc[UR16][R14.64] ;  /* 0x000000100e0ec981 */ /* 0x000e28000c1e1b00 */
[----:B------:R-:W2:Y:S01]  /*2d40*/  @!P1 LDG.E.64 R12, desc[UR16][R12.64] ;  /* 0x000000100c0c9981 */ /* 0x000ea2000c1e1b00 */
[----:B------:R-:W-:Y:S01]  /*2d50*/  IADD3 R2, PT, PT, R2, 0x2, RZ ;  /* 0x0000000202027810 */ /* 0x000fe20007ffe0ff */
[----:B0--3--:R-:W-:Y:S01]  /*2d60*/  @!P4 FADD.FTZ R10, R10, R14 ;  /* 0x0000000e0a0ac221 */ /* 0x009fe20000010000 */
[----:B------:R-:W-:-:S03]  /*2d70*/  @!P4 FADD.FTZ R11, R11, R15 ;  /* 0x0000000f0b0bc221 */ /* 0x000fc60000010000 */
[----:B--2---:R-:W-:Y:S01]  /*2d80*/  @!P1 FADD.FTZ R10, R10, R12 ;  /* 0x0000000c0a0a9221 */ /* 0x004fe20000010000 */
[----:B------:R-:W-:-:S07]  /*2d90*/  @!P1 FADD.FTZ R11, R11, R13 ;  /* 0x0000000d0b0b9221 */ /* 0x000fce0000010000 */
.L_x_18:
[----:B------:R-:W-:Y:S01]  /*2da0*/  ISETP.EQ.OR P1, PT, R2, UR18, P3 ;  /* 0x0000001202007c0c */ /* 0x000fe20009f22670 */
[----:B------:R-:W-:Y:S03]  /*2db0*/  BSSY.RECONVERGENT B0, `(.L_x_12) ;  /* 0x000000a000007945 */ /* 0x000fe60003800200 */
[----:B------:R-:W-:-:S13]  /*2dc0*/  ISETP.NE.U32.OR P1, PT, R16, 0x1, P1 ;  /* 0x000000011000780c */ /* 0x000fda0000f25470 */
[----:B------:R-:W-:Y:S05]  /*2dd0*/  @P1 BRA `(.L_x_19) ;  /* 0x00000000001c1947 */ /* 0x000fea0003800000 */
[----:B-1----:R-:W-:Y:S02]  /*2de0*/  MOV R13, UR19 ;  /* 0x00000013000d7c02 */ /* 0x002fe40008000f00 */
[----:B--2---:R-:W-:-:S03]  /*2df0*/  MOV R15, 0x8 ;  /* 0x00000008000f7802 */ /* 0x004fc60000000f00 */
[----:B------:R-:W-:-:S04]  /*2e00*/  IMAD R12, R2, R13, UR5 ;  /* 0x00000005020c7e24 */ /* 0x000fc8000f8e020d */
[----:B------:R-:W-:-:S06]  /*2e10*/  IMAD.WIDE.U32 R12, R12, R15, UR6 ;  /* 0x000000060c0c7e25 */ /* 0x000fcc000f8e000f */
[----:B------:R-:W0:Y:S02]  /*2e20*/  LDG.E.64 R12, desc[UR16][R12.64] ;  /* 0x000000100c0c7981 */ /* 0x000e24000c1e1b00 */
[----:B0--3--:R-:W-:Y:S01]  /*2e30*/  FADD.FTZ R10, R10, R12 ;  /* 0x0000000c0a0a7221 */ /* 0x009fe20000010000 */
[----:B------:R-:W-:-:S07]  /*2e40*/  FADD.FTZ R11, R11, R13 ;  /* 0x0000000d0b0b7221 */ /* 0x000fce0000010000 */
.L_x_19:
[----:B------:R-:W-:Y:S05]  /*2e50*/  BSYNC.RECONVERGENT B0 ;  /* 0x0000000000007941 */ /* 0x000fea0003800200 */
.L_x_12:
[----:B------:R-:W5:Y:S01]  /*2e60*/  S2UR UR7, SR_CgaCtaId ;  /* 0x00000000000779c3 */ /* 0x000f620000008800 */
[----:B------:R-:W-:Y:S01]  /*2e70*/  UMOV UR6, 0x400 ;  /* 0x0000040000067882 */ /* 0x000fe20000000000 */
[----:B------:R-:W-:Y:S02]  /*2e80*/  SHF.L.U32 R48, R48, 0x10, RZ ;  /* 0x0000001030307819 */ /* 0x000fe400000006ff */
[----:B------:R-:W-:Y:S02]  /*2e90*/  SHF.L.U32 R45, R45, 0x10, RZ ;  /* 0x000000102d2d7819 */ /* 0x000fe400000006ff */
[----:B------:R-:W-:Y:S01]  /*2ea0*/  SHF.L.U32 R44, R44, 0x10, RZ ;  /* 0x000000102c2c7819 */ /* 0x000fe200000006ff */
[----:B------:R-:W-:Y:S01]  /*2eb0*/  FADD.FTZ R48, R48, -UR36 ;  /* 0x8000002430307e21 */ /* 0x000fe20008010000 */
[----:B------:R-:W-:Y:S01]  /*2ec0*/  SHF.L.U32 R40, R40, 0x10, RZ ;  /* 0x0000001028287819 */ /* 0x000fe200000006ff */
[----:B------:R-:W-:Y:S01]  /*2ed0*/  FADD.FTZ R45, R45, -UR36 ;  /* 0x800000242d2d7e21 */ /* 0x000fe20008010000 */
[----:B------:R-:W-:Y:S01]  /*2ee0*/  SHF.L.U32 R47, R47, 0x10, RZ ;  /* 0x000000102f2f7819 */ /* 0x000fe200000006ff */
[----:B------:R-:W-:Y:S01]  /*2ef0*/  FMUL.FTZ R25, R48, UR25 ;  /* 0x0000001930197c20 */ /* 0x000fe20008410000 */
[----:B------:R-:W-:Y:S01]  /*2f00*/  SHF.L.U32 R46, R46, 0x10, RZ ;  /* 0x000000102e2e7819 */ /* 0x000fe200000006ff */
[----:B----4-:R-:W-:Y:S01]  /*2f10*/  FMUL.FTZ R20, R45, UR25 ;  /* 0x000000192d147c20 */ /* 0x010fe20008410000 */
[----:B-----5:R-:W-:-:S09]  /*2f20*/  ULEA UR6, UR7, UR6, 0x18 ;  /* 0x0000000607067291 */ /* 0x020fd2000f8ec0ff */
[----:B------:R0:W-:Y:S01]  /*2f30*/  @!P3 STS.64 [UR6+0x90], R10 ;  /* 0x0000900aff00b988 */ /* 0x0001e20008000a06 */
[----:B------:R-:W-:Y:S01]  /*2f40*/  BAR.SYNC.DEFER_BLOCKING 0x0 ;  /* 0x0000000000007b1d */ /* 0x000fe20000010000 */
[----:B01-3--:R-:W-:Y:S01]  /*2f50*/  FADD.FTZ R10, R44, -UR36 ;  /* 0x800000242c0a7e21 */ /* 0x00bfe20008010000 */
[----:B------:R-:W-:-:S04]  /*2f60*/  FADD.FTZ R11, R40, -UR36 ;  /* 0x80000024280b7e21 */ /* 0x000fc80008010000 */
[----:B------:R-:W0:Y:S01]  /*2f70*/  LDS.64 R12, [UR6+0x90] ;  /* 0x00009006ff0c7984 */ /* 0x000e220008000a00 */
[----:B------:R-:W0:Y:S02]  /*2f80*/  LDCU UR6, c[0x0][0x42c] ;  /* 0x00008580ff0677ac */ /* 0x000e240008000800 */
[----:B0-----:R-:W-:Y:S01]  /*2f90*/  FMUL.FTZ R2, R12, UR6 ;  /* 0x000000060c027c20 */ /* 0x001fe20008410000 */
[----:B------:R-:W-:Y:S01]  /*2fa0*/  FMUL.FTZ R13, R13, UR6 ;  /* 0x000000060d0d7c20 */ /* 0x000fe20008410000 */
[----:B------:R-:W-:Y:S06]  /*2fb0*/  @!P2 BRA `(.L_x_20) ;  /* 0x000000000048a947 */ /* 0x000fec0003800000 */
[----:B------:R-:W-:Y:S01]  /*2fc0*/  FFMA.FTZ R12, R8, R25, R6 ;  /* 0x00000019080c7223 */ /* 0x000fe20000010006 */
[----:B------:R-:W-:-:S03]  /*2fd0*/  FFMA.FTZ R14, R9, R20, R7 ;  /* 0x00000014090e7223 */ /* 0x000fc60000010007 */
[----:B--2---:R-:W-:Y:S01]  /*2fe0*/  FMUL.FTZ R15, R12, -1.4426950216293334961 ;  /* 0xbfb8aa3b0c0f7820 */ /* 0x004fe20000410000 */
[----:B------:R-:W-:-:S05]  /*2ff0*/  FMUL.FTZ R17, R14, -1.4426950216293334961 ;  /* 0xbfb8aa3b0e117820 */ /* 0x000fca0000410000 */
[----:B------:R-:W0:Y:S04]  /*3000*/  MUFU.EX2 R15, R15 ;  /* 0x0000000f000f7308 */ /* 0x000e280000000800 */
[----:B------:R-:W1:Y:S01]  /*3010*/  MUFU.EX2 R17, R17 ;  /* 0x0000001100117308 */ /* 0x000e620000000800 */
[----:B0-----:R-:W-:Y:S01]  /*3020*/  FADD.FTZ R16, R15, 1 ;  /* 0x3f8000000f107421 */ /* 0x001fe20000010000 */
[----:B-1----:R-:W-:-:S05]  /*3030*/  FADD.FTZ R18, R17, 1 ;  /* 0x3f80000011127421 */ /* 0x002fca0000010000 */
[----:B------:R-:W0:Y:S08]  /*3040*/  MUFU.RCP R16, R16 ;  /* 0x0000001000107308 */ /* 0x000e300000001000 */
[----:B------:R-:W1:Y:S01]  /*3050*/  MUFU.RCP R19, R18 ;  /* 0x0000001200137308 */ /* 0x000e620000001000 */
[----:B0-----:R-:W-:Y:S01]  /*3060*/  FADD.FTZ R21, -R16, 1 ;  /* 0x3f80000010157421 */ /* 0x001fe20000010100 */
[----:B------:R-:W-:-:S03]  /*3070*/  FMUL.FTZ R47, R47, R16 ;  /* 0x000000102f2f7220 */ /* 0x000fc60000410000 */
[----:B------:R-:W-:Y:S01]  /*3080*/  FFMA.FTZ R12, R12, R21, 1 ;  /* 0x3f8000000c0c7423 */ /* 0x000fe20000010015 */
[----:B-1----:R-:W-:Y:S01]  /*3090*/  FADD.FTZ R23, -R19, 1 ;  /* 0x3f80000013177421 */ /* 0x002fe20000010100 */
[----:B------:R-:W-:Y:S02]  /*30a0*/  FMUL.FTZ R46, R46, R19 ;  /* 0x000000132e2e7220 */ /* 0x000fe40000410000 */
[----:B------:R-:W-:Y:S01]  /*30b0*/  FMUL.FTZ R47, R47, R12 ;  /* 0x0000000c2f2f7220 */ /* 0x000fe20000410000 */
[----:B------:R-:W-:-:S04]  /*30c0*/  FFMA.FTZ R23, R14, R23, 1 ;  /* 0x3f8000000e177423 */ /* 0x000fc80000010017 */
[----:B------:R-:W-:-:S07]  /*30d0*/  FMUL.FTZ R46, R46, R23 ;  /* 0x000000172e2e7220 */ /* 0x000fce0000410000 */
.L_x_20:
[----:B------:R-:W-:Y:S04]  /*30e0*/  BSSY.RECONVERGENT B0, `(.L_x_21) ;  /* 0x0000014000007945 */ /* 0x000fe80003800200 */
[----:B------:R-:W-:Y:S05]  /*30f0*/  @P0 BRA `(.L_x_22) ;  /* 0x0000000000480947 */ /* 0x000fea0003800000 */
[----:B------:R-:W0:Y:S01]  /*3100*/  LDCU.64 UR14, c[0x0][0x3f8] ;  /* 0x00007f00ff0e77ac */ /* 0x000e220008000a00 */
[C-C-:B--2---:R-:W-:Y:S01]  /*3110*/  FFMA.FTZ R15, R2.reuse, R25, R13.reuse ;  /* 0x00000019020f7223 */ /* 0x144fe2000001000d */
[----:B------:R-:W-:Y:S01]  /*3120*/  MOV R14, R54 ;  /* 0x00000036000e7202 */ /* 0x000fe20000000f00 */
[----:B------:R-:W-:Y:S01]  /*3130*/  FFMA.FTZ R12, R2, R20, R13 ;  /* 0x00000014020c7223 */ /* 0x000fe2000001000d */
[----:B------:R-:W1:Y:S01]  /*3140*/  LDCU.64 UR6, c[0x0][0x380] ;  /* 0x00007000ff0677ac */ /* 0x000e620008000a00 */
[----:B------:R-:W-:Y:S01]  /*3150*/  FFMA.FTZ R47, R8, R47, -R15 ;  /* 0x0000002f082f7223 */ /* 0x000fe2000001080f */
[----:B------:R-:W-:Y:S01]  /*3160*/  MOV R15, R57 ;  /* 0x00000039000f7202 */ /* 0x000fe20000000f00 */
[----:B------:R-:W-:Y:S02]  /*3170*/  FFMA.FTZ R12, R9, R46, -R12 ;  /* 0x0000002e090c7223 */ /* 0x000fe4000001080c */
[----:B------:R-:W-:Y:S02]  /*3180*/  FMUL.FTZ R47, R47, UR25 ;  /* 0x000000192f2f7c20 */ /* 0x000fe40008410000 */
[----:B------:R-:W-:Y:S01]  /*3190*/  FMUL.FTZ R12, R12, UR25 ;  /* 0x000000190c0c7c20 */ /* 0x000fe20008410000 */
[----:B0-----:R-:W-:-:S02]  /*31a0*/  IMAD R19, R3, UR14, RZ ;  /* 0x0000000e03137c24 */ /* 0x001fc4000f8e02ff */
[----:B------:R-:W-:-:S04]  /*31b0*/  IMAD.WIDE.U32 R16, R52, UR14, R14 ;  /* 0x0000000e34107c25 */ /* 0x000fc8000f8e000e */
[----:B------:R-:W-:Y:S01]  /*31c0*/  IMAD R19, R52, UR15, R19 ;  /* 0x0000000f34137c24 */ /* 0x000fe2000f8e0213 */
[----:B-1----:R-:W-:-:S04]  /*31d0*/  LEA R14, P0, R16, UR6, 0x1 ;  /* 0x00000006100e7c11 */ /* 0x002fc8000f8008ff */
[----:B------:R-:W-:Y:S02]  /*31e0*/  IADD3 R19, PT, PT, R17, R19, RZ ;  /* 0x0000001311137210 */ /* 0x000fe40007ffe0ff */
[----:B------:R-:W-:Y:S02]  /*31f0*/  F2FP.BF16.F32.PACK_AB R17, R12, R47 ;  /* 0x0000002f0c11723e */ /* 0x000fe400000010ff */
[----:B------:R-:W-:-:S05]  /*3200*/  LEA.HI.X R15, R16, UR7, R19, 0x1, P0 ;  /* 0x00000007100f7c11 */ /* 0x000fca00080f0c13 */
[----:B------:R0:W-:Y:S02]  /*3210*/  STG.E desc[UR16][R14.64], R17 ;  /* 0x000000110e007986 */ /* 0x0001e4000c101910 */
.L_x_22:
[----:B------:R-:W-:Y:S05]  /*3220*/  BSYNC.RECONVERGENT B0 ;  /* 0x0000000000007941 */ /* 0x000fea0003800200 */
.L_x_21:
[----:B------:R-:W-:Y:S01]  /*3230*/  UISETP.NE.AND UP0, UPT, UR21, URZ, UPT ;  /* 0x000000ff1500728c */ /* 0x000fe2000bf05270 */
[----:B------:R-:W-:Y:S01]  /*3240*/  SHF.L.U32 R43, R43, 0x10, RZ ;  /* 0x000000102b2b7819 */ /* 0x000fe200000006ff */
[----:B------:R-:W-:Y:S01]  /*3250*/  FMUL.FTZ R19, R10, UR25 ;  /* 0x000000190a137c20 */ /* 0x000fe20008410000 */
[----:B------:R-:W-:Y:S01]  /*3260*/  SHF.L.U32 R42, R42, 0x10, RZ ;  /* 0x000000102a2a7819 */ /* 0x000fe200000006ff */
[----:B------:R-:W-:-:S05]  /*3270*/  FMUL.FTZ R18, R11, UR25 ;  /* 0x000000190b127c20 */ /* 0x000fca0008410000 */
[----:B------:R-:W-:Y:S05]  /*3280*/  BRA.U !UP0, `(.L_x_23) ;  /* 0x0000000108487547 */ /* 0x000fea000b800000 */
[----:B------:R-:W-:Y:S01]  /*3290*/  FFMA.FTZ R7, R9, R18, R7 ;  /* 0x0000001209077223 */ /* 0x000fe20000010007 */
[----:B------:R-:W-:-:S03]  /*32a0*/  FFMA.FTZ R6, R8, R19, R6 ;  /* 0x0000001308067223 */ /* 0x000fc60000010006 */
[----:B0-----:R-:W-:Y:S01]  /*32b0*/  FMUL.FTZ R14, R7, -1.4426950216293334961 ;  /* 0xbfb8aa3b070e7820 */ /* 0x001fe20000410000 */
[----:B------:R-:W-:-:S05]  /*32c0*/  FMUL.FTZ R10, R6, -1.4426950216293334961 ;  /* 0xbfb8aa3b060a7820 */ /* 0x000fca0000410000 */
[----:B------:R-:W2:Y:S04]  /*32d0*/  MUFU.EX2 R14, R14 ;  /* 0x0000000e000e7308 */ /* 0x000ea80000000800 */
[----:B------:R-:W0:Y:S01]  /*32e0*/  MUFU.EX2 R10, R10 ;  /* 0x0000000a000a7308 */ /* 0x000e220000000800 */
[----:B--2---:R-:W-:Y:S01]  /*32f0*/  FADD.FTZ R15, R14, 1 ;  /* 0x3f8000000e0f7421 */ /* 0x004fe20000010000 */
[----:B0-----:R-:W-:-:S05]  /*3300*/  FADD.FTZ R11, R10, 1 ;  /* 0x3f8000000a0b7421 */ /* 0x001fca0000010000 */
        /* <DEDUP_REMOVED lines=10> */
.L_x_23:
[----:B------:R-:W1:Y:S01]  /*33b0*/  LDCU.64 UR6, c[0x0][0x400] ;  /* 0x00008000ff0677ac */ /* 0x000e620008000a00 */
[C-C-:B------:R-:W-:Y:S01]  /*33c0*/  FFMA.FTZ R7, R2.reuse, R19, R13.reuse ;  /* 0x0000001302077223 */ /* 0x140fe2000001000d */
[----:B------:R-:W-:Y:S01]  /*33d0*/  FFMA.FTZ R2, R2, R18, R13 ;  /* 0x0000001202027223 */ /* 0x000fe2000001000d */
[----:B------:R-:W-:Y:S02]  /*33e0*/  BSSY.RECONVERGENT B0, `(.L_x_24) ;  /* 0x0000013000007945 */ /* 0x000fe40003800200 */
[----:B------:R-:W-:Y:S01]  /*33f0*/  FFMA.FTZ R7, R8, R43, -R7 ;  /* 0x0000002b08077223 */ /* 0x000fe20000010807 */
[----:B------:R-:W-:-:S03]  /*3400*/  FFMA.FTZ R2, R9, R42, -R2 ;  /* 0x0000002a09027223 */ /* 0x000fc60000010802 */
[----:B------:R-:W-:Y:S01]  /*3410*/  FMUL.FTZ R9, R7, UR25 ;  /* 0x0000001907097c20 */ /* 0x000fe20008410000 */
[----:B------:R-:W-:Y:S01]  /*3420*/  FMUL.FTZ R2, R2, UR25 ;  /* 0x0000001902027c20 */ /* 0x000fe20008410000 */
[----:B-1----:R-:W-:-:S04]  /*3430*/  ISETP.GE.U32.AND P0, PT, R49, UR6, PT ;  /* 0x0000000631007c0c */ /* 0x002fc8000bf06070 */
[----:B------:R-:W-:-:S13]  /*3440*/  ISETP.GE.AND.EX P0, PT, R5, UR7, PT, P0 ;  /* 0x0000000705007c0c */ /* 0x000fda000bf06300 */
[----:B------:R-:W-:Y:S05]  /*3450*/  @P0 BRA `(.L_x_25) ;  /* 0x00000000002c0947 */ /* 0x000fea0003800000 */
[----:B------:R-:W1:Y:S01]  /*3460*/  LDCU.64 UR6, c[0x0][0x3f8] ;  /* 0x00007f00ff0677ac */ /* 0x000e620008000a00 */
[----:B------:R-:W-:Y:S02]  /*3470*/  MOV R55, R57 ;  /* 0x0000003900377202 */ /* 0x000fe40000000f00 */
[----:B------:R-:W-:Y:S01]  /*3480*/  F2FP.BF16.F32.PACK_AB R9, R2, R9 ;  /* 0x000000090209723e */ /* 0x000fe200000010ff */
[----:B------:R-:W3:Y:S01]  /*3490*/  LDCU.64 UR14, c[0x0][0x380] ;  /* 0x00007000ff0e77ac */ /* 0x000ee20008000a00 */
[----:B-1----:R-:W-:Y:S02]  /*34a0*/  IMAD R6, R5, UR6, RZ ;  /* 0x0000000605067c24 */ /* 0x002fe4000f8e02ff */
[----:B------:R-:W-:-:S04]  /*34b0*/  IMAD.WIDE.U32 R54, R49, UR6, R54 ;  /* 0x0000000631367c25 */ /* 0x000fc8000f8e0036 */
[----:B------:R-:W-:Y:S01]  /*34c0*/  IMAD R7, R49, UR7, R6 ;  /* 0x0000000731077c24 */ /* 0x000fe2000f8e0206 */
[----:B---3--:R-:W-:-:S04]  /*34d0*/  LEA R6, P0, R54, UR14, 0x1 ;  /* 0x0000000e36067c11 */ /* 0x008fc8000f8008ff */
[----:B------:R-:W-:-:S04]  /*34e0*/  IADD3 R7, PT, PT, R55, R7, RZ ;  /* 0x0000000737077210 */ /* 0x000fc80007ffe0ff */
[----:B------:R-:W-:-:S05]  /*34f0*/  LEA.HI.X R7, R54, UR15, R7, 0x1, P0 ;  /* 0x0000000f36077c11 */ /* 0x000fca00080f0c07 */
[----:B------:R1:W-:Y:S02]  /*3500*/  STG.E desc[UR16][R6.64], R9 ;  /* 0x0000000906007986 */ /* 0x0003e4000c101910 */
.L_x_25:
[----:B------:R-:W-:Y:S05]  /*3510*/  BSYNC.RECONVERGENT B0 ;  /* 0x0000000000007941 */ /* 0x000fea0003800200 */
.L_x_24:
[----:B------:R-:W-:Y:S02]  /*3520*/  UIADD3 UR12, UPT, UPT, UR19, UR12, URZ ;  /* 0x0000000c130c7290 */ /* 0x000fe4000fffe0ff */
[----:B------:R-:W-:Y:S02]  /*3530*/  UIADD3 UR4, UPT, UPT, UR4, 0x1, URZ ;  /* 0x0000000104047890 */ /* 0x000fe4000fffe0ff */
[----:B------:R-:W-:-:S09]  /*3540*/  UISETP.GE.AND UP0, UPT, UR12, UR8, UPT ;  /* 0x000000080c00728c */ /* 0x000fd2000bf06270 */
[----:B------:R-:W-:Y:S05]  /*3550*/  BRA.U !UP0, `(.L_x_26) ;  /* 0xffffffcd08587547 */ /* 0x000fea000b83ffff */
.L_x_1:
[----:B------:R-:W3:Y:S01]  /*3560*/  LDC R4, c[0x0][0x370] ;  /* 0x0000dc00ff047b82 */ /* 0x000ee20000000800 */
[----:B------:R-:W-:Y:S01]  /*3570*/  ISETP.NE.AND P2, PT, R41, RZ, PT ;  /* 0x000000ff2900720c */ /* 0x000fe20003f45270 */
[----:B------:R-:W-:Y:S06]  /*3580*/  BSSY.RECONVERGENT B0, `(.L_x_27) ;  /* 0x0000011000007945 */ /* 0x000fec0003800200 */
[----:B-1----:R-:W1:Y:S08]  /*3590*/  LDC R7, c[0x0][0x374] ;  /* 0x0000dd00ff077b82 */ /* 0x002e700000000800 */
[----:B------:R-:W4:Y:S01]  /*35a0*/  LDC.64 R2, c[0x0][0x3c8] ;  /* 0x0000f200ff027b82 */ /* 0x000f220000000a00 */
[----:B---3--:R-:W-:-:S02]  /*35b0*/  IADD3 R5, PT, PT, R4, -0x1, RZ ;  /* 0xffffffff04057810 */ /* 0x008fc40007ffe0ff */
[----:B------:R-:W-:Y:S02]  /*35c0*/  ISETP.NE.AND P1, PT, R4, 0x1, PT ;  /* 0x000000010400780c */ /* 0x000fe40003f25270 */
[----:B-1----:R-:W-:-:S04]  /*35d0*/  IADD3 R0, PT, PT, R7, -0x1, RZ ;  /* 0xffffffff07007810 */ /* 0x002fc80007ffe0ff */
[----:B------:R-:W-:Y:S02]  /*35e0*/  ISETP.NE.AND P0, PT, R0, UR5, PT ;  /* 0x0000000500007c0c */ /* 0x000fe4000bf05270 */
[----:B------:R-:W-:Y:S02]  /*35f0*/  SHF.L.U32 R0, R7, 0x1, RZ ;  /* 0x0000000107007819 */ /* 0x000fe400000006ff */
[----:B------:R-:W-:Y:S02]  /*3600*/  ISETP.NE.OR P0, PT, R5, UR18, P0 ;  /* 0x0000001205007c0c */ /* 0x000fe40008705670 */
[----:B------:R-:W-:-:S05]  /*3610*/  SEL R5, R0, RZ, P1 ;  /* 0x000000ff00057207 */ /* 0x000fca0000800000 */
[----:B----4-:R-:W-:Y:S01]  /*3620*/  IMAD.WIDE.U32 R2, R5, 0x4, R2 ;  /* 0x0000000405027825 */ /* 0x010fe200078e0002 */
[----:B------:R-:W-:Y:S06]  /*3630*/  @P2 BRA `(.L_x_28) ;  /* 0x0000000000142947 */ /* 0x000fec0003800000 */
[----:B------:R-:W-:Y:S01]  /*3640*/  HFMA2 R5, -RZ, RZ, 0, 5.9604644775390625e-08 ;  /* 0x00000001ff057431 */ /* 0x000fe200000001ff */
[----:B------:R-:W-:Y:S06]  /*3650*/  MEMBAR.ALL.GPU ;  /* 0x0000000000007992 */ /* 0x000fec000000a000 */
[----:B------:R-:W-:-:S00]  /*3660*/  ERRBAR ;  /* 0x00000000000079ab */ /* 0x000fc00000000000 */
[----:B------:R-:W-:Y:S06]  /*3670*/  CGAERRBAR ;  /* 0x00000000000075ab */ /* 0x000fec0000000000 */
[----:B------:R1:W-:Y:S02]  /*3680*/  REDG.E.ADD.S32.STRONG.GPU desc[UR16][R2.64], R5 ;  /* 0x000000050200798e */ /* 0x0003e4000c12e310 */
.L_x_28:
[----:B------:R-:W-:Y:S05]  /*3690*/  BSYNC.RECONVERGENT B0 ;  /* 0x0000000000007941 */ /* 0x000fea0003800200 */
.L_x_27:
[----:B------:R-:W-:Y:S05]  /*36a0*/  @P0 EXIT ;  /* 0x000000000000094d */ /* 0x000fea0003800000 */
[----:B------:R-:W-:Y:S05]  /*36b0*/  @P2 BRA `(.L_x_29) ;  /* 0x0000000000202947 */ /* 0x000fea0003800000 */
[----:B------:R-:W-:-:S05]  /*36c0*/  IMAD R0, R4, R7, RZ ;  /* 0x0000000704007224 */ /* 0x000fca00078e02ff */
[----:B------:R-:W-:-:S13]  /*36d0*/  ISETP.NE.AND P0, PT, R0, -0x1, PT ;  /* 0xffffffff0000780c */ /* 0x000fda0003f05270 */
[----:B------:R-:W-:Y:S05]  /*36e0*/  @!P0 BRA `(.L_x_29) ;  /* 0x0000000000148947 */ /* 0x000fea0003800000 */
.L_x_30:
[----:B-1----:R-:W3:Y:S04]  /*36f0*/  LDG.E.STRONG.GPU R5, desc[UR16][R2.64] ;  /* 0x0000001002057981 */ /* 0x002ee8000c1ef900 */
[----:B---3--:R-:W-:Y:S01]  /*3700*/  CCTL.IVALL ;  /* 0x00000000ff00798f */ /* 0x008fe20002000000 */
[----:B------:R-:W-:Y:S05]  /*3710*/  YIELD ;  /* 0x0000000000007946 */ /* 0x000fea0003800000 */
[----:B------:R-:W-:-:S13]  /*3720*/  ISETP.NE.AND P0, PT, R5, R0, PT ;  /* 0x000000000500720c */ /* 0x000fda0003f05270 */
[----:B------:R-:W-:Y:S05]  /*3730*/  @P0 BRA `(.L_x_30) ;  /* 0xfffffffc00ec0947 */ /* 0x000fea000383ffff */
.L_x_29:
[----:B------:R-:W-:Y:S05]  /*3740*/  WARPSYNC.ALL ;  /* 0x0000000000007948 */ /* 0x000fea0003800000 */
[----:B------:R-:W3:Y:S08]  /*3750*/  LDC.64 R6, c[0x0][0x3f8] ;  /* 0x0000fe00ff067b82 */ /* 0x000ef00000000a00 */
[----:B------:R-:W-:Y:S01]  /*3760*/  BAR.SYNC.DEFER_BLOCKING 0x0 ;  /* 0x0000000000007b1d */ /* 0x000fe20000010000 */
[----:B---3--:R-:W-:-:S04]  /*3770*/  LEA.HI R0, P0, R7, R6, RZ, 0x1 ;  /* 0x0000000607007211 */ /* 0x008fc800078108ff */
[----:B-1----:R-:W-:-:S04]  /*3780*/  IADD3.X R3, PT, PT, RZ, R7, RZ, P0, !PT ;  /* 0x00000007ff037210 */ /* 0x002fc800007fe4ff */
[--C-:B------:R-:W-:Y:S02]  /*3790*/  SHF.R.S64 R0, R0, 0x1, R3.reuse ;  /* 0x0000000100007819 */ /* 0x100fe40000001003 */
[----:B------:R-:W-:Y:S02]  /*37a0*/  SHF.R.S32.HI R3, RZ, 0x1, R3 ;  /* 0x00000001ff037819 */ /* 0x000fe40000011403 */
[----:B------:R-:W-:-:S04]  /*37b0*/  ISETP.GT.U32.AND P0, PT, R0, R41, PT ;  /* 0x000000290000720c */ /* 0x000fc80003f04070 */
[----:B------:R-:W-:-:S13]  /*37c0*/  ISETP.GT.AND.EX P0, PT, R3, RZ, PT, P0 ;  /* 0x000000ff0300720c */ /* 0x000fda0003f04300 */
[----:B------:R-:W-:Y:S05]  /*37d0*/  @!P0 EXIT ;  /* 0x000000000000894d */ /* 0x000fea0003800000 */
[----:B------:R-:W-:Y:S01]  /*37e0*/  IADD3 R5, P1, PT, R41, 0x1e0, RZ ;  /* 0x000001e029057810 */ /* 0x000fe20007f3e0ff */
[----:B------:R-:W-:Y:S01]  /*37f0*/  BSSY.RECONVERGENT B0, `(.L_x_31) ;  /* 0x000005c000007945 */ /* 0x000fe20003800200 */
[----:B------:R-:W-:Y:S02]  /*3800*/  MOV R18, RZ ;  /* 0x000000ff00127202 */ /* 0x000fe40000000f00 */
[----:B------:R-:W-:Y:S02]  /*3810*/  ISETP.GT.U32.AND P0, PT, R0, R5, PT ;  /* 0x000000050000720c */ /* 0x000fe40003f04070 */
[----:B------:R-:W-:-:S04]  /*3820*/  IADD3.X R4, PT, PT, RZ, R18, RZ, P1, !PT ;  /* 0x00000012ff047210 */ /* 0x000fc80000ffe4ff */
[----:B------:R-:W-:-:S04]  /*3830*/  ISETP.GT.AND.EX P0, PT, R3, R4, PT, P0 ;  /* 0x000000040300720c */ /* 0x000fc80003f04300 */
[----:B------:R-:W-:Y:S02]  /*3840*/  SEL R2, R0, R5, P0 ;  /* 0x0000000500027207 */ /* 0x000fe40000000000 */
[----:B------:R-:W-:Y:S02]  /*3850*/  SEL R13, R3, R4, P0 ;  /* 0x00000004030d7207 */ /* 0x000fe40000000000 */
[----:B------:R-:W-:-:S04]  /*3860*/  IADD3 R2, P0, PT, R2, -0x1e0, RZ ;  /* 0xfffffe2002027810 */ /* 0x000fc80007f1e0ff */
[----:B------:R-:W-:Y:S02]  /*3870*/  IADD3.X R13, PT, PT, R13, -0x1, RZ, P0, !PT ;  /* 0xffffffff0d0d7810 */ /* 0x000fe400007fe4ff */
[----:B------:R-:W-:-:S04]  /*3880*/  ISETP.NE.U32.AND P0, PT, R2, R41, PT ;  /* 0x000000290200720c */ /* 0x000fc80003f05070 */
[----:B------:R-:W-:-:S04]  /*3890*/  ISETP.NE.AND.EX P0, PT, R13, R18, PT, P0 ;  /* 0x000000120d00720c */ /* 0x000fc80003f05300 */
[----:B------:R-:W-:-:S04]  /*38a0*/  SEL R12, RZ, 0x1, !P0 ;  /* 0x00000001ff0c7807 */ /* 0x000fc80004000000 */
[----:B------:R-:W-:-:S04]  /*38b0*/  IADD3 R11, P0, P1, R2, -R12, -R41 ;  /* 0x8000000c020b7210 */ /* 0x000fc8000791e829 */
[----:B------:R-:W-:-:S05]  /*38c0*/  IADD3.X R13, PT, PT, R13, -0x1, ~R18, P0, P1 ;  /* 0xffffffff0d0d7810 */ /* 0x000fca00007e2c12 */
[----:B------:R-:W-:-:S04]  /*38d0*/  IMAD.WIDE.U32 R4, R13, -0x77777777, RZ ;  /* 0x888888890d047825 */ /* 0x000fc800078e00ff */
[----:B------:R-:W-:-:S04]  /*38e0*/  IMAD.WIDE.U32 R8, P0, R11, -0x77777778, R4 ;  /* 0x888888880b087825 */ /* 0x000fc80007800004 */
[----:B------:R-:W-:Y:S01]  /*38f0*/  IMAD.WIDE.U32 R4, R11, -0x77777777, RZ ;  /* 0x888888890b047825 */ /* 0x000fe200078e00ff */
[----:B------:R-:W-:Y:S02]  /*3900*/  IADD3.X R11, PT, PT, RZ, RZ, RZ, P0, !PT ;  /* 0x000000ffff0b7210 */ /* 0x000fe400007fe4ff */
[----:B------:R-:W-:Y:S02]  /*3910*/  MOV R10, R9 ;  /* 0x00000009000a7202 */ /* 0x000fe40000000f00 */
[----:B------:R-:W-:Y:S01]  /*3920*/  IADD3 RZ, P0, PT, R5, R8, RZ ;  /* 0x0000000805ff7210 */ /* 0x000fe20007f1e0ff */
[----:B------:R-:W-:-:S04]  /*3930*/  IMAD.WIDE.U32 R8, R6, 0x3, RZ ;  /* 0x0000000306087825 */ /* 0x000fc800078e00ff */
[----:B------:R-:W-:Y:S01]  /*3940*/  IMAD.WIDE.U32.X R4, R13, -0x77777778, R10, P0 ;  /* 0x888888880d047825 */ /* 0x000fe200000e040a */
[----:B------:R-:W-:-:S04]  /*3950*/  LEA R11, R7, R7, 0x1 ;  /* 0x00000007070b7211 */ /* 0x000fc800078e08ff */
[----:B------:R-:W-:Y:S02]  /*3960*/  SHF.R.U64 R2, R4, 0x8, R5 ;  /* 0x0000000804027819 */ /* 0x000fe40000001205 */
[----:B------:R-:W-:Y:S02]  /*3970*/  IADD3 R11, PT, PT, R9, R11, RZ ;  /* 0x0000000b090b7210 */ /* 0x000fe40007ffe0ff */
[----:B------:R-:W-:Y:S02]  /*3980*/  IADD3 R2, P0, PT, R2, R12, RZ ;  /* 0x0000000c02027210 */ /* 0x000fe40007f1e0ff */
[----:B------:R-:W-:Y:S02]  /*3990*/  LEA.HI R28, P2, R11, R8, RZ, 0x1 ;  /* 0x000000080b1c7211 */ /* 0x000fe400078508ff */
[----:B------:R-:W-:Y:S02]  /*39a0*/  LOP3.LUT R10, R2, 0x3, RZ, 0xc0, !PT ;  /* 0x00000003020a7812 */ /* 0x000fe400078ec0ff */
[----:B------:R-:W-:-:S02]  /*39b0*/  LEA.HI.X R4, R5, RZ, RZ, 0x18, P0 ;  /* 0x000000ff05047211 */ /* 0x000fc400000fc4ff */
[----:B------:R-:W-:Y:S02]  /*39c0*/  ISETP.NE.U32.AND P1, PT, R10, 0x3, PT ;  /* 0x000000030a00780c */ /* 0x000fe40003f25070 */
[----:B------:R-:W-:Y:S02]  /*39d0*/  ISETP.GE.U32.AND P0, PT, R2, 0x3, PT ;  /* 0x000000030200780c */ /* 0x000fe40003f06070 */
[----:B------:R-:W-:Y:S02]  /*39e0*/  ISETP.NE.AND.EX P1, PT, RZ, RZ, PT, P1 ;  /* 0x000000ffff00720c */ /* 0x000fe40003f25310 */
[----:B------:R-:W-:Y:S02]  /*39f0*/  IADD3.X R11, PT, PT, RZ, R11, RZ, P2, !PT ;  /* 0x0000000bff0b7210 */ /* 0x000fe400017fe4ff */
[----:B------:R-:W-:Y:S02]  /*3a00*/  ISETP.GE.U32.AND.EX P0, PT, R4, RZ, PT, P0 ;  /* 0x000000ff0400720c */ /* 0x000fe40003f06100 */
[----:B------:R-:W-:-:S02]  /*3a10*/  SHF.R.S64 R28, R28, 0x1, R11 ;  /* 0x000000011c1c7819 */ /* 0x000fc4000000100b */
[----:B------:R-:W-:-:S05]  /*3a20*/  SHF.R.S32.HI R35, RZ, 0x1, R11 ;  /* 0x00000001ff237819 */ /* 0x000fca000001140b */
[----:B------:R-:W-:Y:S05]  /*3a30*/  @!P1 BRA `(.L_x_32) ;  /* 0x0000000000dc9947 */ /* 0x000fea0003800000 */
[----:B------:R-:W1:Y:S01]  /*3a40*/  LDCU.64 UR4, c[0x0][0x3d8] ;  /* 0x00007b00ff0477ac */ /* 0x000e620008000a00 */
[----:B------:R-:W-:Y:S02]  /*3a50*/  IADD3 R9, PT, PT, R2, 0x1, RZ ;  /* 0x0000000102097810 */ /* 0x000fe40007ffe0ff */
[----:B------:R-:W-:Y:S01]  /*3a60*/  MOV R4, R41 ;  /* 0x0000002900047202 */ /* 0x000fe20000000f00 */
[----:B------:R-:W3:Y:S01]  /*3a70*/  LDCU.64 UR6, c[0x0][0x390] ;  /* 0x00007200ff0677ac */ /* 0x000ee20008000a00 */
[----:B------:R-:W-:Y:S02]  /*3a80*/  LOP3.LUT R9, R9, 0x3, RZ, 0xc0, !PT ;  /* 0x0000000309097812 */ /* 0x000fe400078ec0ff */
[----:B------:R-:W-:Y:S01]  /*3a90*/  MOV R5, R18 ;  /* 0x0000001200057202 */ /* 0x000fe20000000f00 */
[----:B------:R-:W4:Y:S01]  /*3aa0*/  LDCU.64 UR8, c[0x0][0x388] ;  /* 0x00007100ff0877ac */ /* 0x000f220008000a00 */
[C---:B------:R-:W-:Y:S02]  /*3ab0*/  SHF.L.U32 R22, R41.reuse, 0x3, RZ ;  /* 0x0000000329167819 */ /* 0x040fe400000006ff */
[----:B------:R-:W-:Y:S01]  /*3ac0*/  SHF.L.U64.HI R23, R41, 0x3, R18 ;  /* 0x0000000329177819 */ /* 0x000fe20000010212 */
[----:B------:R-:W-:Y:S01]  /*3ad0*/  IMAD.WIDE.U32 R4, R9, 0x1e0, R4 ;  /* 0x000001e009047825 */ /* 0x000fe200078e0004 */
[----:B------:R-:W-:-:S02]  /*3ae0*/  SHF.L.U32 R31, R7, 0x2, RZ ;  /* 0x00000002071f7819 */ /* 0x000fc400000006ff */
[----:B------:R-:W-:Y:S02]  /*3af0*/  SHF.L.U64.HI R33, R0, 0x2, R3 ;  /* 0x0000000200217819 */ /* 0x000fe40000010203 */
[----:B------:R-:W-:Y:S02]  /*3b00*/  SHF.L.U64.HI R29, R28, 0x2, R35 ;  /* 0x000000021c1d7819 */ /* 0x000fe40000010223 */
[C---:B-1----:R-:W-:Y:S01]  /*3b10*/  LEA R27, P1, R41.reuse, UR4, 0x2 ;  /* 0x00000004291b7c11 */ /* 0x042fe2000f8210ff */
[----:B------:R-:W-:Y:S01]  /*3b20*/  UMOV UR4, URZ ;  /* 0x000000ff00047c82 */ /* 0x000fe20008000000 */
[----:B---3--:R-:W-:Y:S02]  /*3b30*/  IADD3 R24, P2, PT, R22, UR6, RZ ;  /* 0x0000000616187c10 */ /* 0x008fe4000ff5e0ff */
[----:B------:R-:W-:Y:S02]  /*3b40*/  LEA.HI.X R26, R41, UR5, R18, 0x2, P1 ;  /* 0x00000005291a7c11 */ /* 0x000fe400088f1412 */
[----:B------:R-:W-:-:S02]  /*3b50*/  IADD3 R18, PT, PT, R5, UR4, RZ ;  /* 0x0000000405127c10 */ /* 0x000fc4000fffe0ff */
[----:B------:R-:W-:Y:S01]  /*3b60*/  MOV R41, R4 ;  /* 0x0000000400297202 */ /* 0x000fe20000000f00 */
[----:B------:R-:W-:Y:S01]  /*3b70*/  IMAD.WIDE.U32 R4, R6, 0x4, RZ ;  /* 0x0000000406047825 */ /* 0x000fe200078e00ff */
[C---:B------:R-:W-:Y:S02]  /*3b80*/  IADD3.X R25, PT, PT, R23.reuse, UR7, RZ, P2, !PT ;  /* 0x0000000717197c10 */ /* 0x040fe400097fe4ff */
[----:B----4-:R-:W-:Y:S02]  /*3b90*/  IADD3 R22, P1, PT, R22, UR8, RZ ;  /* 0x0000000816167c10 */ /* 0x010fe4000ff3e0ff */
[----:B------:R-:W-:Y:S02]  /*3ba0*/  IADD3 R2, P2, PT, RZ, -R9, RZ ;  /* 0x80000009ff027210 */ /* 0x000fe40007f5e0ff */
[----:B------:R-:W-:Y:S02]  /*3bb0*/  IADD3.X R23, PT, PT, R23, UR9, RZ, P1, !PT ;  /* 0x0000000917177c10 */ /* 0x000fe40008ffe4ff */
[----:B------:R-:W-:-:S02]  /*3bc0*/  IADD3 R31, PT, PT, R5, R31, RZ ;  /* 0x0000001f051f7210 */ /* 0x000fc40007ffe0ff */
[----:B------:R-:W-:-:S07]  /*3bd0*/  IADD3.X R19, PT, PT, RZ, -0x1, RZ, P2, !PT ;  /* 0xffffffffff137810 */ /* 0x000fce00017fe4ff */
.L_x_33:
[-C--:B-1----:R-:W-:Y:S02]  /*3be0*/  LEA R10, P1, R0, R27.reuse, 0x2 ;  /* 0x0000001b000a7211 */ /* 0x082fe400078210ff */
[----:B------:R-:W-:Y:S02]  /*3bf0*/  IADD3 R12, P2, PT, R27, R4, RZ ;  /* 0x000000041b0c7210 */ /* 0x000fe40007f5e0ff */
[----:B0-----:R-:W-:Y:S02]  /*3c00*/  LEA R14, P3, R28, R27, 0x2 ;  /* 0x0000001b1c0e7211 */ /* 0x001fe400078610ff */
[C---:B------:R-:W-:Y:S02]  /*3c10*/  IADD3.X R11, PT, PT, R26.reuse, R33, RZ, P1, !PT ;  /* 0x000000211a0b7210 */ /* 0x040fe40000ffe4ff */
[----:B------:R-:W-:Y:S02]  /*3c20*/  MOV R8, R27 ;  /* 0x0000001b00087202 */ /* 0x000fe40000000f00 */
[----:B------:R-:W-:Y:S01]  /*3c30*/  MOV R9, R26 ;  /* 0x0000001a00097202 */ /* 0x000fe20000000f00 */
[----:B------:R0:W3:Y:S01]  /*3c40*/  LDG.E R17, desc[UR16][R10.64] ;  /* 0x000000100a117981 */ /* 0x0000e2000c1e1900 */
[----:B------:R-:W-:-:S02]  /*3c50*/  IADD3.X R13, PT, PT, R26, R31, RZ, P2, !PT ;  /* 0x0000001f1a0d7210 */ /* 0x000fc400017fe4ff */
[----:B--2---:R-:W-:Y:S01]  /*3c60*/  IADD3.X R15, PT, PT, R26, R29, RZ, P3, !PT ;  /* 0x0000001d1a0f7210 */ /* 0x004fe20001ffe4ff */
[----:B------:R1:W3:Y:S04]  /*3c70*/  LDG.E R16, desc[UR16][R8.64] ;  /* 0x0000001008107981 */ /* 0x0002e8000c1e1900 */
[----:B------:R-:W2:Y:S04]  /*3c80*/  LDG.E R20, desc[UR16][R12.64] ;  /* 0x000000100c147981 */ /* 0x000ea8000c1e1900 */
[----:B------:R-:W2:Y:S01]  /*3c90*/  LDG.E R21, desc[UR16][R14.64] ;  /* 0x000000100e157981 */ /* 0x000ea2000c1e1900 */
[----:B0-----:R-:W-:-:S02]  /*3ca0*/  MOV R10, R24 ;  /* 0x00000018000a7202 */ /* 0x001fc40000000f00 */
[----:B-1----:R-:W-:Y:S02]  /*3cb0*/  MOV R8, R22 ;  /* 0x0000001600087202 */ /* 0x002fe40000000f00 */
[----:B------:R-:W-:Y:S02]  /*3cc0*/  MOV R9, R23 ;  /* 0x0000001700097202 */ /* 0x000fe40000000f00 */
[----:B------:R-:W-:Y:S02]  /*3cd0*/  MOV R11, R25 ;  /* 0x00000019000b7202 */ /* 0x000fe40000000f00 */
[----:B------:R-:W-:-:S04]  /*3ce0*/  IADD3 R2, P1, PT, R2, 0x1, RZ ;  /* 0x0000000102027810 */ /* 0x000fc80007f3e0ff */
[----:B------:R-:W-:Y:S02]  /*3cf0*/  IADD3.X R19, PT, PT, RZ, R19, RZ, P1, !PT ;  /* 0x00000013ff137210 */ /* 0x000fe40000ffe4ff */
[----:B------:R-:W-:-:S04]  /*3d00*/  ISETP.NE.U32.AND P1, PT, R2, RZ, PT ;  /* 0x000000ff0200720c */ /* 0x000fc80003f25070 */
[----:B------:R-:W-:Y:S02]  /*3d10*/  ISETP.NE.AND.EX P1, PT, R19, RZ, PT, P1 ;  /* 0x000000ff1300720c */ /* 0x000fe40003f25310 */
[----:B------:R-:W-:Y:S02]  /*3d20*/  IADD3 R27, P2, PT, R27, 0x780, RZ ;  /* 0x000007801b1b7810 */ /* 0x000fe40007f5e0ff */
[----:B------:R-:W-:Y:S02]  /*3d30*/  IADD3 R24, P3, PT, R24, 0xf00, RZ ;  /* 0x00000f0018187810 */ /* 0x000fe40007f7e0ff */
[----:B------:R-:W-:Y:S02]  /*3d40*/  IADD3 R22, P4, PT, R22, 0xf00, RZ ;  /* 0x00000f0016167810 */ /* 0x000fe40007f9e0ff */
[----:B------:R-:W-:Y:S02]  /*3d50*/  IADD3.X R26, PT, PT, RZ, R26, RZ, P2, !PT ;  /* 0x0000001aff1a7210 */ /* 0x000fe400017fe4ff */
[----:B------:R-:W-:-:S02]  /*3d60*/  IADD3.X R25, PT, PT, RZ, R25, RZ, P3, !PT ;  /* 0x00000019ff197210 */ /* 0x000fc40001ffe4ff */
[----:B------:R-:W-:Y:S01]  /*3d70*/  IADD3.X R23, PT, PT, RZ, R23, RZ, P4, !PT ;  /* 0x00000017ff177210 */ /* 0x000fe200027fe4ff */
[----:B---3--:R1:W-:Y:S04]  /*3d80*/  STG.E.64 desc[UR16][R8.64], R16 ;  /* 0x0000001008007986 */ /* 0x0083e8000c101b10 */
[----:B--2---:R1:W-:Y:S01]  /*3d90*/  STG.E.64 desc[UR16][R10.64], R20 ;  /* 0x000000140a007986 */ /* 0x0043e2000c101b10 */
[----:B------:R-:W-:Y:S05]  /*3da0*/  @P1 BRA `(.L_x_33) ;  /* 0xfffffffc008c1947 */ /* 0x000fea000383ffff */
.L_x_32:
[----:B------:R-:W-:Y:S05]  /*3db0*/  BSYNC.RECONVERGENT B0 ;  /* 0x0000000000007941 */ /* 0x000fea0003800200 */
.L_x_31:
[----:B------:R-:W-:Y:S05]  /*3dc0*/  @!P0 EXIT ;  /* 0x000000000000894d */ /* 0x000fea0003800000 */
[C---:B------:R-:W-:Y:S01]  /*3dd0*/  SHF.L.U64.HI R2, R6.reuse, 0x2, R7 ;  /* 0x0000000206027819 */ /* 0x040fe20000010207 */
[----:B------:R-:W3:Y:S01]  /*3de0*/  LDCU.64 UR4, c[0x0][0x3d8] ;  /* 0x00007b00ff0477ac */ /* 0x000ee20008000a00 */
[----:B------:R-:W-:Y:S02]  /*3df0*/  SHF.L.U32 R6, R6, 0x2, RZ ;  /* 0x0000000206067819 */ /* 0x000fe400000006ff */
[C---:B------:R-:W-:Y:S01]  /*3e00*/  SHF.L.U64.HI R7, R28.reuse, 0x2, R35 ;  /* 0x000000021c077819 */ /* 0x040fe20000010223 */
[----:B------:R-:W4:Y:S01]  /*3e10*/  LDCU.64 UR6, c[0x0][0x388] ;  /* 0x00007100ff0677ac */ /* 0x000f220008000a00 */
[----:B-1----:R-:W-:Y:S02]  /*3e20*/  SHF.L.U32 R8, R28, 0x2, RZ ;  /* 0x000000021c087819 */ /* 0x002fe400000006ff */
[C---:B------:R-:W-:Y:S01]  /*3e30*/  SHF.L.U64.HI R4, R0.reuse, 0x2, R3 ;  /* 0x0000000200047819 */ /* 0x040fe20000010203 */
[----:B------:R-:W1:Y:S01]  /*3e40*/  LDCU.64 UR8, c[0x0][0x390] ;  /* 0x00007200ff0877ac */ /* 0x000e620008000a00 */
[----:B------:R-:W-:-:S07]  /*3e50*/  SHF.L.U32 R5, R0, 0x2, RZ ;  /* 0x0000000200057819 */ /* 0x000fce00000006ff */
.L_x_34:
[C---:B------:R-:W-:Y:S02]  /*3e60*/  SHF.L.U32 R19, R41.reuse, 0x2, RZ ;  /* 0x0000000229137819 */ /* 0x040fe400000006ff */
[----:B-1----:R-:W-:Y:S02]  /*3e70*/  SHF.L.U64.HI R21, R41, 0x2, R18 ;  /* 0x0000000229157819 */ /* 0x002fe40000010212 */
[----:B---3--:R-:W-:-:S04]  /*3e80*/  IADD3 R10, P0, PT, R19, UR4, RZ ;  /* 0x00000004130a7c10 */ /* 0x008fc8000ff1e0ff */
[----:B------:R-:W-:Y:S02]  /*3e90*/  IADD3.X R11, PT, PT, R21, UR5, RZ, P0, !PT ;  /* 0x00000005150b7c10 */ /* 0x000fe400087fe4ff */
[C---:B------:R-:W-:Y:S02]  /*3ea0*/  IADD3 R12, P0, PT, R10.reuse, R5, RZ ;  /* 0x000000050a0c7210 */ /* 0x040fe40007f1e0ff */
[C---:B------:R-:W-:Y:S01]  /*3eb0*/  IADD3 R16, P1, PT, R10.reuse, R8, RZ ;  /* 0x000000080a107210 */ /* 0x040fe20007f3e0ff */
[----:B------:R3:W5:Y:S01]  /*3ec0*/  LDG.E R24, desc[UR16][R10.64] ;  /* 0x000000100a187981 */ /* 0x000762000c1e1900 */
[C---:B------:R-:W-:Y:S02]  /*3ed0*/  IADD3.X R13, PT, PT, R11.reuse, R4, RZ, P0, !PT ;  /* 0x000000040b0d7210 */ /* 0x040fe400007fe4ff */
[----:B0-----:R-:W-:Y:S02]  /*3ee0*/  IADD3 R14, P0, PT, R10, R6, RZ ;  /* 0x000000060a0e7210 */ /* 0x001fe40007f1e0ff */
[C---:B------:R-:W-:Y:S01]  /*3ef0*/  IADD3.X R17, PT, PT, R11.reuse, R7, RZ, P1, !PT ;  /* 0x000000070b117210 */ /* 0x040fe20000ffe4ff */
[----:B------:R0:W5:Y:S01]  /*3f00*/  LDG.E R25, desc[UR16][R12.64] ;  /* 0x000000100c197981 */ /* 0x000162000c1e1900 */
[----:B--2---:R-:W-:-:S03]  /*3f10*/  IADD3.X R15, PT, PT, R11, R2, RZ, P0, !PT ;  /* 0x000000020b0f7210 */ /* 0x004fc600007fe4ff */
[----:B------:R-:W2:Y:S04]  /*3f20*/  LDG.E R27, desc[UR16][R16.64] ;  /* 0x00000010101b7981 */ /* 0x000ea8000c1e1900 */
[----:B------:R0:W2:Y:S01]  /*3f30*/  LDG.E R26, desc[UR16][R14.64] ;  /* 0x000000100e1a7981 */ /* 0x0000a2000c1e1900 */
[C---:B------:R-:W-:Y:S02]  /*3f40*/  SHF.L.U32 R9, R41.reuse, 0x3, RZ ;  /* 0x0000000329097819 */ /* 0x040fe400000006ff */
[----:B------:R-:W-:Y:S02]  /*3f50*/  SHF.L.U64.HI R18, R41, 0x3, R18 ;  /* 0x0000000329127819 */ /* 0x000fe40000010212 */
[----:B------:R-:W-:Y:S02]  /*3f60*/  LOP3.LUT R22, R9, 0xfffffff8, RZ, 0xc0, !PT ;  /* 0xfffffff809167812 */ /* 0x000fe400078ec0ff */
[----:B------:R-:W-:-:S02]  /*3f70*/  LOP3.LUT R19, R19, 0xfffffffc, RZ, 0xc0, !PT ;  /* 0xfffffffc13137812 */ /* 0x000fc400078ec0ff */
[----:B---3--:R-:W-:Y:S02]  /*3f80*/  LOP3.LUT R11, R18, 0x3, RZ, 0xc0, !PT ;  /* 0x00000003120b7812 */ /* 0x008fe400078ec0ff */
[C---:B----4-:R-:W-:Y:S02]  /*3f90*/  IADD3 R20, P0, PT, R22.reuse, UR6, RZ ;  /* 0x0000000616147c10 */ /* 0x050fe4000ff1e0ff */
[----:B------:R-:W-:Y:S02]  /*3fa0*/  LOP3.LUT R10, R21, 0x3, RZ, 0xc0, !PT ;  /* 0x00000003150a7812 */ /* 0x000fe400078ec0ff */
[----:B-1----:R-:W-:Y:S02]  /*3fb0*/  IADD3 R22, P1, PT, R22, UR8, RZ ;  /* 0x0000000816167c10 */ /* 0x002fe4000ff3e0ff */
[----:B0-----:R-:W-:Y:S02]  /*3fc0*/  IADD3 R12, P2, PT, R19, UR4, RZ ;  /* 0x00000004130c7c10 */ /* 0x001fe4000ff5e0ff */
[----:B------:R-:W-:-:S02]  /*3fd0*/  IADD3.X R21, PT, PT, R11, UR7, RZ, P0, !PT ;  /* 0x000000070b157c10 */ /* 0x000fc400087fe4ff */
[----:B------:R-:W-:Y:S02]  /*3fe0*/  IADD3.X R23, PT, PT, R11, UR9, RZ, P1, !PT ;  /* 0x000000090b177c10 */ /* 0x000fe40008ffe4ff */
[----:B------:R-:W-:Y:S02]  /*3ff0*/  IADD3.X R13, PT, PT, R10, UR5, RZ, P2, !PT ;  /* 0x000000050a0d7c10 */ /* 0x000fe400097fe4ff */
[C---:B------:R-:W-:Y:S02]  /*4000*/  IADD3 R14, P0, PT, R12.reuse, R5, RZ ;  /* 0x000000050c0e7210 */ /* 0x040fe40007f1e0ff */
[C---:B------:R-:W-:Y:S02]  /*4010*/  IADD3 R16, P1, PT, R12.reuse, R6, RZ ;  /* 0x000000060c107210 */ /* 0x040fe40007f3e0ff */
[----:B------:R-:W-:Y:S02]  /*4020*/  IADD3 R10, P2, PT, R12, R8, RZ ;  /* 0x000000080c0a7210 */ /* 0x000fe40007f5e0ff */
[----:B------:R-:W-:-:S02]  /*4030*/  IADD3.X R15, PT, PT, R13, R4, RZ, P0, !PT ;  /* 0x000000040d0f7210 */ /* 0x000fc400007fe4ff */
[C---:B------:R-:W-:Y:S02]  /*4040*/  IADD3.X R17, PT, PT, R13.reuse, R2, RZ, P1, !PT ;  /* 0x000000020d117210 */ /* 0x040fe40000ffe4ff */
[----:B------:R-:W-:Y:S01]  /*4050*/  IADD3.X R11, PT, PT, R13, R7, RZ, P2, !PT ;  /* 0x000000070d0b7210 */ /* 0x000fe200017fe4ff */
[----:B-----5:R0:W-:Y:S04]  /*4060*/  STG.E.64 desc[UR16][R20.64], R24 ;  /* 0x0000001814007986 */ /* 0x0201e8000c101b10 */
[----:B--2---:R1:W-:Y:S04]  /*4070*/  STG.E.64 desc[UR16][R22.64], R26 ;  /* 0x0000001a16007986 */ /* 0x0043e8000c101b10 */
[----:B------:R-:W2:Y:S04]  /*4080*/  LDG.E R28, desc[UR16][R12.64+0x780] ;  /* 0x000780100c1c7981 */ /* 0x000ea8000c1e1900 */
[----:B------:R-:W2:Y:S04]  /*4090*/  LDG.E R29, desc[UR16][R14.64+0x780] ;  /* 0x000780100e1d7981 */ /* 0x000ea8000c1e1900 */
[----:B------:R-:W3:Y:S04]  /*40a0*/  LDG.E R30, desc[UR16][R16.64+0x780] ;  /* 0x00078010101e7981 */ /* 0x000ee8000c1e1900 */
[----:B------:R-:W3:Y:S01]  /*40b0*/  LDG.E R31, desc[UR16][R10.64+0x780] ;  /* 0x000780100a1f7981 */ /* 0x000ee2000c1e1900 */
[----:B0-----:R-:W-:-:S04]  /*40c0*/  IADD3 R24, P0, PT, R9, 0xf00, RZ ;  /* 0x00000f0009187810 */ /* 0x001fc80007f1e0ff */
[----:B------:R-:W-:Y:S02]  /*40d0*/  IADD3.X R19, PT, PT, RZ, R18, RZ, P0, !PT ;  /* 0x00000012ff137210 */ /* 0x000fe400007fe4ff */
[----:B------:R-:W-:Y:S02]  /*40e0*/  LOP3.LUT R24, R24, 0xfffffff8, RZ, 0xc0, !PT ;  /* 0xfffffff818187812 */ /* 0x000fe400078ec0ff */
[----:B------:R-:W-:Y:S02]  /*40f0*/  LOP3.LUT R19, R19, 0x3, RZ, 0xc0, !PT ;  /* 0x0000000313137812 */ /* 0x000fe400078ec0ff */
[C---:B------:R-:W-:Y:S02]  /*4100*/  IADD3 R20, P0, PT, R24.reuse, UR6, RZ ;  /* 0x0000000618147c10 */ /* 0x040fe4000ff1e0ff */
[----:B------:R-:W-:Y:S02]  /*4110*/  IADD3 R24, P1, PT, R24, UR8, RZ ;  /* 0x0000000818187c10 */ /* 0x000fe4000ff3e0ff */
[----:B------:R-:W-:-:S02]  /*4120*/  IADD3.X R21, PT, PT, R19, UR7, RZ, P0, !PT ;  /* 0x0000000713157c10 */ /* 0x000fc400087fe4ff */
[----:B------:R-:W-:-:S03]  /*4130*/  IADD3.X R25, PT, PT, R19, UR9, RZ, P1, !PT ;  /* 0x0000000913197c10 */ /* 0x000fc60008ffe4ff */
[----:B--2---:R0:W-:Y:S04]  /*4140*/  STG.E.64 desc[UR16][R20.64], R28 ;  /* 0x0000001c14007986 */ /* 0x0041e8000c101b10 */
[----:B---3--:R2:W-:Y:S04]  /*4150*/  STG.E.64 desc[UR16][R24.64], R30 ;  /* 0x0000001e18007986 */ /* 0x0085e8000c101b10 */
[----:B-1----:R-:W3:Y:S04]  /*4160*/  LDG.E R26, desc[UR16][R12.64+0xf00] ;  /* 0x000f00100c1a7981 */ /* 0x002ee8000c1e1900 */
[----:B------:R-:W3:Y:S04]  /*4170*/  LDG.E R27, desc[UR16][R14.64+0xf00] ;  /* 0x000f00100e1b7981 */ /* 0x000ee8000c1e1900 */
[----:B------:R-:W4:Y:S04]  /*4180*/  LDG.E R32, desc[UR16][R16.64+0xf00] ;  /* 0x000f001010207981 */ /* 0x000f28000c1e1900 */
[----:B------:R-:W4:Y:S01]  /*4190*/  LDG.E R33, desc[UR16][R10.64+0xf00] ;  /* 0x000f00100a217981 */ /* 0x000f22000c1e1900 */
[----:B------:R-:W-:-:S04]  /*41a0*/  IADD3 R19, P0, PT, R9, 0x1e00, RZ ;  /* 0x00001e0009137810 */ /* 0x000fc80007f1e0ff */
[----:B------:R-:W-:Y:S02]  /*41b0*/  IADD3.X R34, PT, PT, RZ, R18, RZ, P0, !PT ;  /* 0x00000012ff227210 */ /* 0x000fe400007fe4ff */
[----:B------:R-:W-:Y:S02]  /*41c0*/  LOP3.LUT R19, R19, 0xfffffff8, RZ, 0xc0, !PT ;  /* 0xfffffff813137812 */ /* 0x000fe400078ec0ff */
[----:B------:R-:W-:Y:S02]  /*41d0*/  LOP3.LUT R34, R34, 0x3, RZ, 0xc0, !PT ;  /* 0x0000000322227812 */ /* 0x000fe400078ec0ff */
[C---:B------:R-:W-:Y:S02]  /*41e0*/  IADD3 R22, P0, PT, R19.reuse, UR6, RZ ;  /* 0x0000000613167c10 */ /* 0x040fe4000ff1e0ff */
[----:B0-----:R-:W-:Y:S02]  /*41f0*/  IADD3 R20, P1, PT, R19, UR8, RZ ;  /* 0x0000000813147c10 */ /* 0x001fe4000ff3e0ff */
[----:B------:R-:W-:-:S02]  /*4200*/  IADD3.X R23, PT, PT, R34, UR7, RZ, P0, !PT ;  /* 0x0000000722177c10 */ /* 0x000fc400087fe4ff */
[----:B------:R-:W-:-:S03]  /*4210*/  IADD3.X R21, PT, PT, R34, UR9, RZ, P1, !PT ;  /* 0x0000000922157c10 */ /* 0x000fc60008ffe4ff */
[----:B---3--:R0:W-:Y:S04]  /*4220*/  STG.E.64 desc[UR16][R22.64], R26 ;  /* 0x0000001a16007986 */ /* 0x0081e8000c101b10 */
[----:B----4-:R1:W-:Y:S04]  /*4230*/  STG.E.64 desc[UR16][R20.64], R32 ;  /* 0x0000002014007986 */ /* 0x0103e8000c101b10 */
[----:B------:R-:W3:Y:S04]  /*4240*/  LDG.E R28, desc[UR16][R12.64+0x1680] ;  /* 0x001680100c1c7981 */ /* 0x000ee8000c1e1900 */
[----:B------:R-:W3:Y:S04]  /*4250*/  LDG.E R29, desc[UR16][R14.64+0x1680] ;  /* 0x001680100e1d7981 */ /* 0x000ee8000c1e1900 */
[----:B--2---:R-:W2:Y:S04]  /*4260*/  LDG.E R30, desc[UR16][R16.64+0x1680] ;  /* 0x00168010101e7981 */ /* 0x004ea8000c1e1900 */
[----:B------:R-:W2:Y:S01]  /*4270*/  LDG.E R31, desc[UR16][R10.64+0x1680] ;  /* 0x001680100a1f7981 */ /* 0x000ea2000c1e1900 */
[----:B------:R-:W-:-:S04]  /*4280*/  IADD3 R9, P0, PT, R9, 0x2d00, RZ ;  /* 0x00002d0009097810 */ /* 0x000fc80007f1e0ff */
[----:B------:R-:W-:Y:S02]  /*4290*/  IADD3.X R18, PT, PT, RZ, R18, RZ, P0, !PT ;  /* 0x00000012ff127210 */ /* 0x000fe400007fe4ff */
[----:B------:R-:W-:Y:S02]  /*42a0*/  LOP3.LUT R9, R9, 0xfffffff8, RZ, 0xc0, !PT ;  /* 0xfffffff809097812 */ /* 0x000fe400078ec0ff */
[----:B------:R-:W-:Y:S02]  /*42b0*/  LOP3.LUT R18, R18, 0x3, RZ, 0xc0, !PT ;  /* 0x0000000312127812 */ /* 0x000fe400078ec0ff */
[C---:B------:R-:W-:Y:S02]  /*42c0*/  IADD3 R24, P0, PT, R9.reuse, UR6, RZ ;  /* 0x0000000609187c10 */ /* 0x040fe4000ff1e0ff */
[----:B0-----:R-:W-:Y:S02]  /*42d0*/  IADD3 R22, P1, PT, R9, UR8, RZ ;  /* 0x0000000809167c10 */ /* 0x001fe4000ff3e0ff */
[----:B------:R-:W-:-:S02]  /*42e0*/  IADD3.X R25, PT, PT, R18, UR7, RZ, P0, !PT ;  /* 0x0000000712197c10 */ /* 0x000fc400087fe4ff */
[----:B------:R-:W-:Y:S02]  /*42f0*/  IADD3.X R23, PT, PT, R18, UR9, RZ, P1, !PT ;  /* 0x0000000912177c10 */ /* 0x000fe40008ffe4ff */
[----:B------:R-:W-:-:S04]  /*4300*/  IADD3 R41, PT, PT, R41, 0x780, RZ ;  /* 0x0000078029297810 */ /* 0x000fc80007ffe0ff */
[----:B------:R-:W-:-:S04]  /*4310*/  ISETP.GT.U32.AND P0, PT, R0, R41, PT ;  /* 0x000000290000720c */ /* 0x000fc80003f04070 */
[----:B------:R-:W-:Y:S01]  /*4320*/  ISETP.GT.AND.EX P0, PT, R3, RZ, PT, P0 ;  /* 0x000000ff0300720c */ /* 0x000fe20003f04300 */
[----:B------:R-:W-:Y:S01]  /*4330*/  HFMA2 R18, -RZ, RZ, 0, 0 ;  /* 0x00000000ff127431 */ /* 0x000fe200000001ff */
[----:B---3--:R1:W-:Y:S04]  /*4340*/  STG.E.64 desc[UR16][R24.64], R28 ;  /* 0x0000001c18007986 */ /* 0x0083e8000c101b10 */
[----:B--2---:R1:W-:Y:S07]  /*4350*/  STG.E.64 desc[UR16][R22.64], R30 ;  /* 0x0000001e16007986 */ /* 0x0043ee000c101b10 */
[----:B------:R-:W-:Y:S05]  /*4360*/  @P0 BRA `(.L_x_34) ;  /* 0xfffffff800bc0947 */ /* 0x000fea000383ffff */
[----:B------:R-:W-:Y:S05]  /*4370*/  EXIT ;  /* 0x000000000000794d */ /* 0x000fea0003800000 */
.L_x_35:
        /* <DEDUP_REMOVED lines=16> */
.L_x_3407:


//--------------------- .text._Z35group_norm_nhwc_bwd_one_pass_kernelI11Bf16IOFp32WLi128ELi30ELi480EEv26Group_norm_nhwc_bwd_params --------------------------
	.section	.text._Z35group_norm_nhwc_bwd_one_pass_kernelI11Bf16IOFp32WLi128ELi30ELi480EEv26Group_norm_nhwc_bwd_params,"ax",@progbits
	.align	128
        .global         _Z35group_norm_nhwc_bwd_one_pass_kernelI11Bf16IOFp32WLi128ELi30ELi480EEv26Group_norm_nhwc_bwd_params
        .type           _Z35group_norm_nhwc_bwd_one_pass_kernelI11Bf16IOFp32WLi128ELi30ELi480EEv26Group_norm_nhwc_bwd_params,@function
        .size           _Z35group_norm_nhwc_bwd_one_pass_kernelI11Bf16IOFp32WLi128ELi30ELi480EEv26Group_norm_nhwc_bwd_params,(.L_x_3408 - _Z35group_norm_nhwc_bwd_one_pass_kernelI11Bf16IOFp32WLi128ELi30ELi480EEv26Group_norm_nhwc_bwd_params)
        .other          _Z35group_norm_nhwc_bwd_one_pass_kernelI11Bf16IOFp32WLi128ELi30ELi480EEv26Group_norm_nhwc_bwd_params,@"STO_CUDA_ENTRY STV_DEFAULT"
_Z35group_norm_nhwc_bwd_one_pass_kernelI11Bf16IOFp32WLi128ELi30ELi480EEv26Group_norm_nhwc_bwd_params:
.text._Z35group_norm_nhwc_bwd_one_pass_kernelI11Bf16IOFp32WLi128ELi30ELi480EEv26Group_norm_nhwc_bwd_params:
[----:B------:R-:W-:Y:S08]  /*0000*/  LDC R1, c[0x0][0x37c] ;  /* 0x0000df00ff017b82 */ /* 0x000ff00000000800 */
[----:B------:R-:W0:Y:S01]  /*0010*/  S2UR UR8, SR_CTAID.Y ;  /* 0x00000000000879c3 */ /* 0x000e220000002600 */
[----:B------:R-:W1:Y:S01]  /*0020*/  LDCU UR4, c[0x0][0x410] ;  /* 0x00008200ff0477ac */ /* 0x000e620008000800 */
[----:B------:R-:W1:Y:S01]  /*0030*/  LDCU UR5, c[0x0][0x3e0] ;  /* 0x00007c00ff0577ac */ /* 0x000e620008000800 */
[----:B------:R-:W2:Y:S01]  /*0040*/  LDCU.64 UR6, c[0x0][0x358] ;  /* 0x00006b00ff0677ac */ /* 0x000ea20008000a00 */
[----:B-1----:R-:W-:-:S04]  /*0050*/  UIMAD UR4, UR4, UR5, URZ ;  /* 0x00000005040472a4 */ /* 0x002fc8000f8e02ff */
[----:B0-----:R-:W-:-:S09]  /*0060*/  UISETP.GE.AND UP0, UPT, UR8, UR4, UPT ;  /* 0x000000040800728c */ /* 0x001fd2000bf06270 */
[----:B--2---:R-:W-:Y:S05]  /*0070*/  BRA.U UP0, `(.L_x_36) ;  /* 0x0000004100a07547 */ /* 0x004fea000b800000 */
[----:B------:R-:W0:Y:S01]  /*0080*/  S2R R4, SR_TID.X ;  /* 0x0000000000047919 */ /* 0x000e220000002100 */
[----:B------:R-:W-:Y:S01]  /*0090*/  HFMA2 R36, -RZ, RZ, 0, 0 ;  /* 0x00000000ff247431 */ /* 0x000fe200000001ff */
[----:B------:R-:W-:Y:S02]  /*00a0*/  MOV R39, UR8 ;  /* 0x0000000800277c02 */ /* 0x000fe40008000f00 */
[----:B0-----:R-:W-:-:S05]  /*00b0*/  LOP3.LUT R0, R4, 0xffff, RZ, 0xc0, !PT ;  /* 0x0000ffff04007812 */ /* 0x001fca00078ec0ff */
[----:B------:R-:W-:-:S05]  /*00c0*/  IMAD R0, R0, 0x1112, RZ ;  /* 0x0000111200007824 */ /* 0x000fca00078e02ff */
[----:B------:R-:W-:Y:S02]  /*00d0*/  SHF.R.U32.HI R38, RZ, 0x10, R0 ;  /* 0x00000010ff267819 */ /* 0x000fe40000011600 */
[----:B------:R-:W0:Y:S02]  /*00e0*/  S2R R0, SR_LANEID ;  /* 0x0000000000007919 */ /* 0x000e240000000000 */
[----:B------:R-:W-:-:S04]  /*00f0*/  PRMT R2, R38, 0x9910, RZ ;  /* 0x0000991026027816 */ /* 0x000fc800000000ff */
[----:B------:R-:W-:-:S04]  /*0100*/  LEA R2, R2, -R2, 0x4 ;  /* 0x8000000202027211 */ /* 0x000fc800078e20ff */
[----:B------:R-:W-:-:S04]  /*0110*/  IADD3 R2, PT, PT, RZ, -R2, RZ ;  /* 0x80000002ff027210 */ /* 0x000fc80007ffe0ff */
[----:B------:R-:W-:-:S04]  /*0120*/  PRMT R37, R2, 0x7710, RZ ;  /* 0x0000771002257816 */ /* 0x000fc800000000ff */
[----:B------:R-:W-:-:S04]  /*0130*/  IADD3 R37, PT, PT, R37, R4, RZ ;  /* 0x0000000425257210 */ /* 0x000fc80007ffe0ff */
[----:B------:R-:W-:-:S04]  /*0140*/  SHF.L.U32 R37, R37, 0x1, RZ ;  /* 0x0000000125257819 */ /* 0x000fc800000006ff */
[----:B------:R-:W-:-:S07]  /*0150*/  LOP3.LUT R2, R37, 0xffff, RZ, 0xc0, !PT ;  /* 0x0000ffff25027812 */ /* 0x000fce00078ec0ff */
.L_x_67:
[----:B------:R-:W1:Y:S01]  /*0160*/  LDC R10, c[0x0][0x410] ;  /* 0x00010400ff0a7b82 */ /* 0x000e620000000800 */
[----:B0-2---:R-:W2:Y:S01]  /*0170*/  S2R R3, SR_CTAID.X ;  /* 0x0000000000037919 */ /* 0x005ea20000002500 */
[----:B------:R-:W2:Y:S01]  /*0180*/  LDCU UR4, c[0x0][0x41c] ;  /* 0x00008380ff0477ac */ /* 0x000ea20008000800 */
[----:B------:R-:W-:Y:S02]  /*0190*/  ISETP.GE.AND P3, PT, R39, RZ, PT ;  /* 0x000000ff2700720c */ /* 0x000fe40003f66270 */
[----:B------:R-:W-:Y:S01]  /*01a0*/  CS2R R34, SRZ ;  /* 0x0000000000227805 */ /* 0x000fe2000001ff00 */
[----:B------:R-:W3:Y:S01]  /*01b0*/  LDCU.128 UR8, c[0x0][0x400] ;  /* 0x00008000ff0877ac */ /* 0x000ee20008000c00 */
[----:B-1----:R-:W-:-:S04]  /*01c0*/  IABS R7, R10 ;  /* 0x0000000a00077213 */ /* 0x002fc80000000000 */
[----:B------:R-:W1:Y:S01]  /*01d0*/  I2F.RP R6, R7 ;  /* 0x0000000700067306 */ /* 0x000e620000209400 */
[----:B--2---:R-:W-:Y:S01]  /*01e0*/  IMAD R21, R3, UR4, R38 ;  /* 0x0000000403157c24 */ /* 0x004fe2000f8e0226 */
[----:B------:R-:W-:Y:S01]  /*01f0*/  CS2R R32, SRZ ;  /* 0x0000000000207805 */ /* 0x000fe2000001ff00 */
[----:B------:R-:W2:Y:S03]  /*0200*/  LDCU.U8 UR4, c[0x0][0x414] ;  /* 0x00008280ff0477ac */ /* 0x000ea60008000000 */
[C---:B---3--:R-:W-:Y:S02]  /*0210*/  ISETP.GE.U32.AND P0, PT, R21.reuse, UR8, PT ;  /* 0x0000000815007c0c */ /* 0x048fe4000bf06070 */
[----:B------:R-:W-:Y:S02]  /*0220*/  SHF.R.S32.HI R13, RZ, 0x1f, R21 ;  /* 0x0000001fff0d7819 */ /* 0x000fe40000011415 */
[----:B------:R-:W-:Y:S01]  /*0230*/  IADD3 R23, PT, PT, R21, 0x20, RZ ;  /* 0x0000002015177810 */ /* 0x000fe20007ffe0ff */
[----:B-1----:R-:W1:Y:S01]  /*0240*/  MUFU.RCP R6, R6 ;  /* 0x0000000600067308 */ /* 0x002e620000001000 */
[----:B------:R-:W-:-:S02]  /*0250*/  ISETP.GE.AND.EX P0, PT, R13, UR9, PT, P0 ;  /* 0x000000090d007c0c */ /* 0x000fc4000bf06300 */
[----:B------:R-:W-:Y:S02]  /*0260*/  SHF.R.S32.HI R25, RZ, 0x1f, R23 ;  /* 0x0000001fff197819 */ /* 0x000fe40000011417 */
[----:B------:R-:W-:-:S04]  /*0270*/  IADD3 R12, PT, PT, R21, 0x40, RZ ;  /* 0x00000040150c7810 */ /* 0x000fc80007ffe0ff */
[----:B------:R-:W-:-:S05]  /*0280*/  SHF.R.S32.HI R19, RZ, 0x1f, R12 ;  /* 0x0000001fff137819 */ /* 0x000fca000001140c */
[----:B------:R-:W3:Y:S01]  /*0290*/  @!P0 LDC.64 R16, c[0x0][0x398] ;  /* 0x0000e600ff108b82 */ /* 0x000ee20000000a00 */
[----:B-1----:R-:W-:-:S04]  /*02a0*/  IADD3 R4, PT, PT, R6, 0xffffffe, RZ ;  /* 0x0ffffffe06047810 */ /* 0x002fc80007ffe0ff */
[----:B------:R1:W4:Y:S02]  /*02b0*/  F2I.FTZ.U32.TRUNC.NTZ R5, R4 ;  /* 0x0000000400057305 */ /* 0x000324000021f000 */
[----:B-1----:R-:W-:Y:S02]  /*02c0*/  MOV R4, RZ ;  /* 0x000000ff00047202 */ /* 0x002fe40000000f00 */
[----:B----4-:R-:W-:-:S05]  /*02d0*/  IADD3 R8, PT, PT, RZ, -R5, RZ ;  /* 0x80000005ff087210 */ /* 0x010fca0007ffe0ff */
[----:B------:R-:W-:Y:S01]  /*02e0*/  IMAD R9, R8, R7, RZ ;  /* 0x0000000708097224 */ /* 0x000fe200078e02ff */
[----:B------:R-:W-:-:S03]  /*02f0*/  IABS R8, R39 ;  /* 0x0000002700087213 */ /* 0x000fc60000000000 */
[----:B------:R-:W-:-:S06]  /*0300*/  IMAD.HI.U32 R5, R5, R9, R4 ;  /* 0x0000000905057227 */ /* 0x000fcc00078e0004 */
[----:B------:R-:W-:-:S05]  /*0310*/  IMAD.HI.U32 R5, R5, R8, RZ ;  /* 0x0000000805057227 */ /* 0x000fca00078e00ff */
[----:B------:R-:W-:-:S05]  /*0320*/  IADD3 R6, PT, PT, -R5, RZ, RZ ;  /* 0x000000ff05067210 */ /* 0x000fca0007ffe1ff */
[----:B------:R-:W-:Y:S01]  /*0330*/  IMAD R4, R7, R6, R8 ;  /* 0x0000000607047224 */ /* 0x000fe200078e0208 */
[----:B------:R-:W-:-:S04]  /*0340*/  LOP3.LUT R6, R39, R10, RZ, 0x3c, !PT ;  /* 0x0000000a27067212 */ /* 0x000fc800078e3cff */
[----:B------:R-:W-:Y:S02]  /*0350*/  ISETP.GT.U32.AND P2, PT, R7, R4, PT ;  /* 0x000000040700720c */ /* 0x000fe40003f44070 */
[----:B------:R-:W-:-:S11]  /*0360*/  ISETP.GE.AND P5, PT, R6, RZ, PT ;  /* 0x000000ff0600720c */ /* 0x000fd60003fa6270 */
[-C--:B------:R-:W-:Y:S02]  /*0370*/  @!P2 IADD3 R4, PT, PT, R4, -R7.reuse, RZ ;  /* 0x800000070404a210 */ /* 0x080fe40007ffe0ff */
[----:B------:R-:W-:Y:S02]  /*0380*/  @!P2 IADD3 R5, PT, PT, R5, 0x1, RZ ;  /* 0x000000010505a810 */ /* 0x000fe40007ffe0ff */
[CC--:B------:R-:W-:Y:S02]  /*0390*/  ISETP.GE.U32.AND P1, PT, R4.reuse, R7.reuse, PT ;  /* 0x000000070400720c */ /* 0x0c0fe40003f26070 */
[----:B------:R-:W-:Y:S02]  /*03a0*/  ISETP.GT.U32.AND P4, PT, R7, R4, PT ;  /* 0x000000040700720c */ /* 0x000fe40003f84070 */
[----:B------:R-:W-:Y:S02]  /*03b0*/  IADD3 R7, PT, PT, R4, -R7, RZ ;  /* 0x8000000704077210 */ /* 0x000fe40007ffe0ff */
[----:B------:R-:W-:-:S02]  /*03c0*/  ISETP.NE.AND P2, PT, R10, RZ, PT ;  /* 0x000000ff0a00720c */ /* 0x000fc40003f45270 */
[----:B------:R-:W-:Y:S02]  /*03d0*/  SEL R4, R7, R4, !P4 ;  /* 0x0000000407047207 */ /* 0x000fe40006000000 */
[----:B------:R-:W-:Y:S02]  /*03e0*/  LOP3.LUT R7, RZ, R10, RZ, 0x33, !PT ;  /* 0x0000000aff077212 */ /* 0x000fe400078e33ff */
[----:B------:R-:W-:Y:S01]  /*03f0*/  @!P3 IADD3 R4, PT, PT, -R4, RZ, RZ ;  /* 0x000000ff0404b210 */ /* 0x000fe20007ffe1ff */
[----:B------:R-:W1:Y:S01]  /*0400*/  @!P0 LDC.64 R10, c[0x0][0x3a0] ;  /* 0x0000e800ff0a8b82 */ /* 0x000e620000000a00 */
[----:B------:R-:W-:Y:S02]  /*0410*/  @P1 IADD3 R5, PT, PT, R5, 0x1, RZ ;  /* 0x0000000105051810 */ /* 0x000fe40007ffe0ff */
[----:B------:R-:W-:Y:S02]  /*0420*/  ISETP.GE.U32.AND P1, PT, R23, UR8, PT ;  /* 0x0000000817007c0c */ /* 0x000fe4000bf26070 */
[----:B------:R-:W-:-:S02]  /*0430*/  MOV R6, R5 ;  /* 0x0000000500067202 */ /* 0x000fc40000000f00 */
[----:B------:R-:W-:Y:S02]  /*0440*/  SEL R49, R7, R4, !P2 ;  /* 0x0000000407317207 */ /* 0x000fe40005000000 */
[----:B------:R-:W4:Y:S01]  /*0450*/  @!P0 LDC.64 R4, c[0x0][0x3f8] ;  /* 0x0000fe00ff048b82 */ /* 0x000f220000000a00 */
[----:B------:R-:W-:Y:S02]  /*0460*/  @!P5 IADD3 R6, PT, PT, -R6, RZ, RZ ;  /* 0x000000ff0606d210 */ /* 0x000fe40007ffe1ff */
[----:B------:R-:W-:Y:S01]  /*0470*/  ISETP.GE.AND.EX P1, PT, R25, UR9, PT, P1 ;  /* 0x0000000919007c0c */ /* 0x000fe2000bf26310 */
[----:B------:R-:W-:Y:S01]  /*0480*/  IMAD R9, R49, 0x1e, RZ ;  /* 0x0000001e31097824 */ /* 0x000fe200078e02ff */
[----:B------:R-:W-:Y:S02]  /*0490*/  SEL R7, R7, R6, !P2 ;  /* 0x0000000607077207 */ /* 0x000fe40005000000 */
[----:B------:R-:W-:Y:S02]  /*04a0*/  ISETP.GE.U32.AND P2, PT, R12, UR8, PT ;  /* 0x000000080c007c0c */ /* 0x000fe4000bf46070 */
[----:B------:R-:W-:-:S02]  /*04b0*/  IADD3 R52, P3, PT, R9, R2, RZ ;  /* 0x0000000209347210 */ /* 0x000fc40007f7e0ff */
[----:B------:R-:W-:Y:S02]  /*04c0*/  SHF.R.S32.HI R2, RZ, 0x1f, R7 ;  /* 0x0000001fff027819 */ /* 0x000fe40000011407 */
[----:B------:R-:W-:Y:S02]  /*04d0*/  LEA.HI.X.SX32 R53, R9, RZ, 0x1, P3 ;  /* 0x000000ff09357211 */ /* 0x000fe400018f0eff */
[----:B------:R-:W-:Y:S01]  /*04e0*/  ISETP.GE.AND.EX P2, PT, R19, UR9, PT, P2 ;  /* 0x0000000913007c0c */ /* 0x000fe2000bf46320 */
[----:B------:R-:W-:Y:S01]  /*04f0*/  IMAD R2, R2, UR10, RZ ;  /* 0x0000000a02027c24 */ /* 0x000fe2000f8e02ff */
[----:B------:R-:W0:Y:S01]  /*0500*/  @!P1 LDC.64 R14, c[0x0][0x3f8] ;  /* 0x0000fe00ff0e9b82 */ /* 0x000e220000000a00 */
[----:B------:R-:W-:-:S04]  /*0510*/  IMAD.WIDE.U32 R52, R7, UR10, R52 ;  /* 0x0000000a07347c25 */ /* 0x000fc8000f8e0034 */
[----:B------:R-:W-:Y:S01]  /*0520*/  IMAD R55, R7, UR11, R2 ;  /* 0x0000000b07377c24 */ /* 0x000fe2000f8e0202 */
[----:B------:R-:W-:Y:S01]  /*0530*/  @!P0 MOV R54, R52 ;  /* 0x0000003400368202 */ /* 0x000fe20000000f00 */
[-C--:B----4-:R-:W-:Y:S01]  /*0540*/  @!P0 IMAD R6, R13, R4.reuse, RZ ;  /* 0x000000040d068224 */ /* 0x090fe200078e02ff */
[----:B------:R-:W4:Y:S01]  /*0550*/  LDC.64 R8, c[0x0][0x3b8] ;  /* 0x0000ee00ff087b82 */ /* 0x000f220000000a00 */
[----:B------:R-:W-:Y:S02]  /*0560*/  IADD3 R2, PT, PT, R21, 0x60, RZ ;  /* 0x0000006015027810 */ /* 0x000fe40007ffe0ff */
[----:B------:R-:W-:Y:S01]  /*0570*/  IADD3 R55, PT, PT, R53, R55, RZ ;  /* 0x0000003735377210 */ /* 0x000fe20007ffe0ff */
[C---:B------:R-:W-:Y:S01]  /*0580*/  @!P0 IMAD R5, R21.reuse, R5, R6 ;  /* 0x0000000515058224 */ /* 0x040fe200078e0206 */
[----:B------:R-:W-:Y:S02]  /*0590*/  ISETP.GE.U32.AND P3, PT, R2, UR8, PT ;  /* 0x0000000802007c0c */ /* 0x000fe4000bf66070 */
[----:B------:R-:W-:Y:S01]  /*05a0*/  SHF.R.S32.HI R13, RZ, 0x1f, R2 ;  /* 0x0000001fff0d7819 */ /* 0x000fe20000011402 */
[----:B------:R-:W-:Y:S01]  /*05b0*/  @!P0 IMAD.WIDE.U32 R20, R21, R4, R54 ;  /* 0x0000000415148225 */ /* 0x000fe200078e0036 */
[----:B------:R-:W2:Y:S02]  /*05c0*/  @!P2 LDC.64 R6, c[0x0][0x3f8] ;  /* 0x0000fe00ff06ab82 */ /* 0x000ea40000000a00 */
[----:B------:R-:W-:-:S02]  /*05d0*/  ISETP.GE.AND.EX P3, PT, R13, UR9, PT, P3 ;  /* 0x000000090d007c0c */ /* 0x000fc4000bf66330 */
[----:B------:R-:W-:Y:S02]  /*05e0*/  @!P0 IADD3 R21, PT, PT, R21, R5, RZ ;  /* 0x0000000515158210 */ /* 0x000fe40007ffe0ff */
[C---:B------:R-:W-:Y:S01]  /*05f0*/  @!P0 SHF.L.U32 R27, R20.reuse, 0x1, RZ ;  /* 0x00000001141b8819 */ /* 0x040fe200000006ff */
[----:B0-----:R-:W-:Y:S01]  /*0600*/  @!P1 IMAD R24, R25, R14, RZ ;  /* 0x0000000e19189224 */ /* 0x001fe200078e02ff */
[----:B------:R-:W-:Y:S01]  /*0610*/  @!P0 SHF.L.U64.HI R18, R20, 0x1, R21 ;  /* 0x0000000114128819 */ /* 0x000fe20000010215 */
[----:B------:R-:W0:Y:S01]  /*0620*/  @!P1 LDC.64 R4, c[0x0][0x3a0] ;  /* 0x0000e800ff049b82 */ /* 0x000e220000000a00 */
[----:B------:R-:W-:Y:S01]  /*0630*/  @!P1 MOV R20, R52 ;  /* 0x0000003400149202 */ /* 0x000fe20000000f00 */
[----:B------:R-:W-:Y:S01]  /*0640*/  @!P1 IMAD R25, R23, R15, R24 ;  /* 0x0000000f17199224 */ /* 0x000fe200078e0218 */
[----:B------:R-:W-:Y:S02]  /*0650*/  @!P1 MOV R21, R55 ;  /* 0x0000003700159202 */ /* 0x000fe40000000f00 */
[----:B-1----:R-:W-:Y:S01]  /*0660*/  @!P0 IADD3 R22, P4, PT, R27, R10, RZ ;  /* 0x0000000a1b168210 */ /* 0x002fe20007f9e0ff */
[----:B----4-:R-:W-:-:S04]  /*0670*/  IMAD.WIDE R8, R39, 0x8, R8 ;  /* 0x0000000827087825 */ /* 0x010fc800078e0208 */
[----:B------:R-:W-:Y:S01]  /*0680*/  @!P1 IMAD.WIDE.U32 R20, R23, R14, R20 ;  /* 0x0000000e17149225 */ /* 0x000fe200078e0014 */
[----:B------:R-:W-:Y:S01]  /*0690*/  @!P0 IADD3.X R23, PT, PT, R18, R11, RZ, P4, !PT ;  /* 0x0000000b12178210 */ /* 0x000fe200027fe4ff */
[----:B------:R-:W1:Y:S01]  /*06a0*/  @!P1 LDC.64 R14, c[0x0][0x398] ;  /* 0x0000e600ff0e9b82 */ /* 0x000e620000000a00 */
[----:B---3--:R-:W-:Y:S01]  /*06b0*/  @!P0 IADD3 R16, P4, PT, R27, R16, RZ ;  /* 0x000000101b108210 */ /* 0x008fe20007f9e0ff */
[----:B------:R-:W3:Y:S01]  /*06c0*/  LDG.E.64 R8, desc[UR6][R8.64] ;  /* 0x0000000608087981 */ /* 0x000ee2000c1e1b00 */
[----:B------:R-:W-:Y:S01]  /*06d0*/  @!P1 IADD3 R11, PT, PT, R21, R25, RZ ;  /* 0x00000019150b9210 */ /* 0x000fe20007ffe0ff */
[----:B--2---:R-:W-:Y:S01]  /*06e0*/  @!P2 IMAD R26, R19, R6, RZ ;  /* 0x00000006131aa224 */ /* 0x004fe200078e02ff */
[C---:B------:R-:W-:Y:S01]  /*06f0*/  @!P1 SHF.L.U32 R25, R20.reuse, 0x1, RZ ;  /* 0x0000000114199819 */ /* 0x040fe200000006ff */
[----:B------:R2:W4:Y:S01]  /*0700*/  @!P0 LDG.E R35, desc[UR6][R22.64] ;  /* 0x0000000616238981 */ /* 0x000522000c1e1900 */
[----:B------:R-:W-:Y:S02]  /*0710*/  @!P1 SHF.L.U64.HI R24, R20, 0x1, R11 ;  /* 0x0000000114189819 */ /* 0x000fe4000001020b */
[----:B------:R-:W-:Y:S01]  /*0720*/  @!P0 IADD3.X R17, PT, PT, R18, R17, RZ, P4, !PT ;  /* 0x0000001112118210 */ /* 0x000fe200027fe4ff */
[----:B------:R-:W0:Y:S08]  /*0730*/  @!P3 LDC.64 R20, c[0x0][0x3f8] ;  /* 0x0000fe00ff14bb82 */ /* 0x000e300000000a00 */
[----:B------:R-:W0:Y:S01]  /*0740*/  @!P2 LDC.64 R10, c[0x0][0x3a0] ;  /* 0x0000e800ff0aab82 */ /* 0x000e220000000a00 */
[----:B--2---:R-:W-:Y:S01]  /*0750*/  @!P2 MOV R22, R52 ;  /* 0x000000340016a202 */ /* 0x004fe20000000f00 */
[C---:B------:R-:W-:Y:S01]  /*0760*/  @!P2 IMAD R27, R12.reuse, R7, R26 ;  /* 0x000000070c1ba224 */ /* 0x040fe200078e021a */
[----:B------:R-:W-:Y:S01]  /*0770*/  @!P2 MOV R23, R55 ;  /* 0x000000370017a202 */ /* 0x000fe20000000f00 */
[----:B------:R-:W2:Y:S04]  /*0780*/  @!P0 LDG.E R34, desc[UR6][R16.64] ;  /* 0x0000000610228981 */ /* 0x000ea8000c1e1900 */
[----:B------:R-:W0:Y:S01]  /*0790*/  @!P2 LDC.64 R18, c[0x0][0x398] ;  /* 0x0000e600ff12ab82 */ /* 0x000e220000000a00 */
[----:B------:R-:W-:Y:S01]  /*07a0*/  @!P2 IMAD.WIDE.U32 R6, R12, R6, R22 ;  /* 0x000000060c06a225 */ /* 0x000fe200078e0016 */
[----:B-1----:R-:W-:-:S04]  /*07b0*/  @!P1 IADD3 R22, P0, PT, R25, R14, RZ ;  /* 0x0000000e19169210 */ /* 0x002fc80007f1e0ff */
[----:B------:R-:W-:Y:S02]  /*07c0*/  @!P2 IADD3 R7, PT, PT, R7, R27, RZ ;  /* 0x0000001b0707a210 */ /* 0x000fe40007ffe0ff */
[----:B0-----:R-:W-:Y:S02]  /*07d0*/  @!P1 IADD3 R4, P4, PT, R25, R4, RZ ;  /* 0x0000000419049210 */ /* 0x001fe40007f9e0ff */
[C---:B------:R-:W-:Y:S02]  /*07e0*/  @!P2 SHF.L.U32 R25, R6.reuse, 0x1, RZ ;  /* 0x000000010619a819 */ /* 0x040fe400000006ff */
[----:B------:R-:W-:Y:S02]  /*07f0*/  @!P2 SHF.L.U64.HI R12, R6, 0x1, R7 ;  /* 0x00000001060ca819 */ /* 0x000fe40000010207 */
[----:B------:R-:W0:Y:S01]  /*0800*/  @!P3 LDC.64 R6, c[0x0][0x398] ;  /* 0x0000e600ff06bb82 */ /* 0x000e220000000a00 */
[C---:B------:R-:W-:Y:S01]  /*0810*/  @!P1 IADD3.X R23, PT, PT, R24.reuse, R15, RZ, P0, !PT ;  /* 0x0000000f18179210 */ /* 0x040fe200007fe4ff */
[----:B------:R-:W-:Y:S01]  /*0820*/  @!P3 IMAD R13, R13, R20, RZ ;  /* 0x000000140d0db224 */ /* 0x000fe200078e02ff */
[----:B------:R-:W-:-:S02]  /*0830*/  @!P1 IADD3.X R5, PT, PT, R24, R5, RZ, P4, !PT ;  /* 0x0000000518059210 */ /* 0x000fc400027fe4ff */
[C---:B------:R-:W-:Y:S01]  /*0840*/  @!P2 IADD3 R10, P4, PT, R25.reuse, R10, RZ ;  /* 0x0000000a190aa210 */ /* 0x040fe20007f9e0ff */
[----:B------:R-:W2:Y:S02]  /*0850*/  @!P1 LDG.E R32, desc[UR6][R22.64] ;  /* 0x0000000616209981 */ /* 0x000ea4000c1e1900 */
[----:B------:R-:W1:Y:S01]  /*0860*/  @!P3 LDC.64 R14, c[0x0][0x3a0] ;  /* 0x0000e800ff0ebb82 */ /* 0x000e620000000a00 */
[----:B------:R-:W-:Y:S01]  /*0870*/  @!P2 IADD3 R18, P5, PT, R25, R18, RZ ;  /* 0x000000121912a210 */ /* 0x000fe20007fbe0ff */
[----:B------:R0:W2:Y:S01]  /*0880*/  @!P1 LDG.E R33, desc[UR6][R4.64] ;  /* 0x0000000604219981 */ /* 0x0000a2000c1e1900 */
[----:B------:R-:W-:Y:S01]  /*0890*/  @!P2 IADD3.X R11, PT, PT, R12, R11, RZ, P4, !PT ;  /* 0x0000000b0c0ba210 */ /* 0x000fe200027fe4ff */
[----:B------:R-:W-:Y:S01]  /*08a0*/  @!P3 IMAD R25, R2, R21, R13 ;  /* 0x000000150219b224 */ /* 0x000fe200078e020d */
[----:B------:R-:W-:-:S03]  /*08b0*/  @!P2 IADD3.X R19, PT, PT, R12, R19, RZ, P5, !PT ;  /* 0x000000130c13a210 */ /* 0x000fc60002ffe4ff */
[----:B------:R-:W1:Y:S01]  /*08c0*/  LDC.64 R12, c[0x0][0x3a8] ;  /* 0x0000ea00ff0c7b82 */ /* 0x000e620000000a00 */
[----:B0-----:R-:W-:Y:S02]  /*08d0*/  @!P3 MOV R4, R52 ;  /* 0x000000340004b202 */ /* 0x001fe40000000f00 */
[----:B------:R-:W-:-:S03]  /*08e0*/  @!P3 MOV R5, R55 ;  /* 0x000000370005b202 */ /* 0x000fc60000000f00 */
[----:B------:R-:W-:Y:S01]  /*08f0*/  @!P3 IMAD.WIDE.U32 R20, R2, R20, R4 ;  /* 0x000000140214b225 */ /* 0x000fe200078e0004 */
[----:B------:R-:W-:-:S04]  /*0900*/  CS2R R4, SRZ ;  /* 0x0000000000047805 */ /* 0x000fc8000001ff00 */
[----:B------:R-:W-:Y:S02]  /*0910*/  @!P3 IADD3 R25, PT, PT, R21, R25, RZ ;  /* 0x000000191519b210 */ /* 0x000fe40007ffe0ff */
[C---:B------:R-:W-:Y:S01]  /*0920*/  @!P3 SHF.L.U32 R21, R20.reuse, 0x1, RZ ;  /* 0x000000011415b819 */ /* 0x040fe200000006ff */
[----:B------:R0:W2:Y:S01]  /*0930*/  @!P2 LDG.E R4, desc[UR6][R10.64] ;  /* 0x000000060a04a981 */ /* 0x0000a2000c1e1900 */
[----:B------:R-:W-:Y:S02]  /*0940*/  @!P3 SHF.L.U64.HI R22, R20, 0x1, R25 ;  /* 0x000000011416b819 */ /* 0x000fe40000010219 */
[----:B------:R-:W-:Y:S01]  /*0950*/  LOP3.LUT R2, R37, 0xffff, RZ, 0xc0, !PT ;  /* 0x0000ffff25027812 */ /* 0x000fe200078ec0ff */
[----:B------:R-:W2:Y:S01]  /*0960*/  @!P2 LDG.E R5, desc[UR6][R18.64] ;  /* 0x000000061205a981 */ /* 0x000ea2000c1e1900 */
[C---:B------:R-:W-:Y:S02]  /*0970*/  @!P3 IADD3 R20, P2, PT, R21.reuse, R6, RZ ;  /* 0x000000061514b210 */ /* 0x040fe40007f5e0ff */
[----:B-1----:R-:W-:Y:S01]  /*0980*/  @!P3 IADD3 R14, P1, PT, R21, R14, RZ ;  /* 0x0000000e150eb210 */ /* 0x002fe20007f3e0ff */
[----:B------:R-:W-:Y:S01]  /*0990*/  IMAD R23, R49, 0x1e, R2 ;  /* 0x0000001e31177824 */ /* 0x000fe200078e0202 */
[----:B------:R-:W-:-:S02]  /*09a0*/  @!P3 IADD3.X R21, PT, PT, R22, R7, RZ, P2, !PT ;  /* 0x000000071615b210 */ /* 0x000fc400017fe4ff */
[----:B------:R-:W-:Y:S02]  /*09b0*/  CS2R R6, SRZ ;  /* 0x0000000000067805 */ /* 0x000fe4000001ff00 */
[----:B------:R-:W-:Y:S01]  /*09c0*/  @!P3 IADD3.X R15, PT, PT, R22, R15, RZ, P1, !PT ;  /* 0x0000000f160fb210 */ /* 0x000fe20000ffe4ff */
[----:B------:R-:W-:-:S04]  /*09d0*/  IMAD.WIDE R12, R23, 0x4, R12 ;  /* 0x00000004170c7825 */ /* 0x000fc800078e020c */
[----:B------:R1:W2:Y:S04]  /*09e0*/  @!P3 LDG.E R6, desc[UR6][R14.64] ;  /* 0x000000060e06b981 */ /* 0x0002a8000c1e1900 */
[----:B------:R-:W2:Y:S04]  /*09f0*/  @!P3 LDG.E R7, desc[UR6][R20.64] ;  /* 0x000000061407b981 */ /* 0x000ea8000c1e1900 */
[----:B------:R-:W5:Y:S01]  /*0a00*/  LDG.E.64 R12, desc[UR6][R12.64] ;  /* 0x000000060c0c7981 */ /* 0x000f62000c1e1b00 */
[----:B------:R-:W-:-:S13]  /*0a10*/  ISETP.NE.AND P0, PT, RZ, UR4, PT ;  /* 0x00000004ff007c0c */ /* 0x000fda000bf05270 */
[----:B------:R-:W1:Y:S01]  /*0a20*/  @P0 LDC.64 R16, c[0x0][0x3b0] ;  /* 0x0000ec00ff100b82 */ /* 0x000e620000000a00 */
[----:B0-----:R-:W-:Y:S01]  /*0a30*/  CS2R R10, SRZ ;  /* 0x00000000000a7805 */ /* 0x001fe2000001ff00 */
[----:B-1----:R-:W-:-:S05]  /*0a40*/  @P0 IMAD.WIDE R16, R23, 0x4, R16 ;  /* 0x0000000417100825 */ /* 0x002fca00078e0210 */
[----:B------:R0:W5:Y:S01]  /*0a50*/  @P0 LDG.E.64 R10, desc[UR6][R16.64] ;  /* 0x00000006100a0981 */ /* 0x000162000c1e1b00 */
[----:B------:R-:W-:Y:S01]  /*0a60*/  MOV R47, 0x3f800000 ;  /* 0x3f800000002f7802 */ /* 0x000fe20000000f00 */
[----:B------:R-:W-:Y:S01]  /*0a70*/  UISETP.NE.AND UP0, UPT, UR4, URZ, UPT ;  /* 0x000000ff0400728c */ /* 0x000fe2000bf05270 */
[----:B---3--:R-:W-:-:S05]  /*0a80*/  FFMA.FTZ R9, -R8, R8, R9 ;  /* 0x0000000808097223 */ /* 0x008fca0000010109 */
[----:B------:R-:W-:-:S13]  /*0a90*/  FSETP.GTU.FTZ.AND P0, PT, R9, RZ, PT ;  /* 0x000000ff0900720b */ /* 0x000fda0003f1c000 */
[----:B------:R-:W1:Y:S01]  /*0aa0*/  @P0 LDC R14, c[0x0][0x3c0] ;  /* 0x0000f000ff0e0b82 */ /* 0x000e620000000800 */
[----:B----4-:R-:W-:Y:S02]  /*0ab0*/  PRMT R45, R35, 0x7632, R45 ;  /* 0x00007632232d7816 */ /* 0x010fe4000000002d */
[----:B--2---:R-:W-:Y:S01]  /*0ac0*/  PRMT R46, R34, 0x7632, R46 ;  /* 0x00007632222e7816 */ /* 0x004fe2000000002e */
[----:B-1----:R-:W-:-:S04]  /*0ad0*/  @P0 FADD.FTZ R14, R9, R14 ;  /* 0x0000000e090e0221 */ /* 0x002fc80000010000 */
[----:B------:R0:W1:Y:S01]  /*0ae0*/  @P0 MUFU.RSQ R47, R14 ;  /* 0x0000000e002f0308 */ /* 0x0000620000001400 */
[----:B------:R-:W-:Y:S02]  /*0af0*/  PRMT R44, R32, 0x7632, R44 ;  /* 0x00007632202c7816 */ /* 0x000fe4000000002c */
[----:B------:R-:W-:Y:S02]  /*0b00*/  PRMT R43, R33, 0x7632, R43 ;  /* 0x00007632212b7816 */ /* 0x000fe4000000002b */
[----:B------:R-:W-:Y:S02]  /*0b10*/  PRMT R41, R4, 0x7632, R41 ;  /* 0x0000763204297816 */ /* 0x000fe40000000029 */
[----:B------:R-:W-:Y:S02]  /*0b20*/  PRMT R42, R5, 0x7632, R42 ;  /* 0x00007632052a7816 */ /* 0x000fe4000000002a */
[----:B------:R-:W-:Y:S02]  /*0b30*/  PRMT R9, R6, 0x7632, R9 ;  /* 0x0000763206097816 */ /* 0x000fe40000000009 */
[----:B------:R-:W-:Y:S01]  /*0b40*/  PRMT R40, R7, 0x7632, R40 ;  /* 0x0000763207287816 */ /* 0x000fe20000000028 */
[----:B01----:R-:W-:Y:S06]  /*0b50*/  BRA.U UP0, `(.L_x_37) ;  /* 0x0000000500247547 */ /* 0x003fec000b800000 */
[----:B------:R-:W-:Y:S02]  /*0b60*/  SHF.L.U32 R17, R35, 0x10, RZ ;  /* 0x0000001023117819 */ /* 0x000fe400000006ff */
[----:B------:R-:W-:Y:S02]  /*0b70*/  SHF.L.U32 R19, R45, 0x10, RZ ;  /* 0x000000102d137819 */ /* 0x000fe400000006ff */
[----:B------:R-:W-:Y:S01]  /*0b80*/  SHF.L.U32 R15, R34, 0x10, RZ ;  /* 0x00000010220f7819 */ /* 0x000fe200000006ff */
[----:B------:R-:W-:Y:S01]  /*0b90*/  FADD.FTZ R16, -R8, R17 ;  /* 0x0000001108107221 */ /* 0x000fe20000010100 */
[----:B------:R-:W-:Y:S01]  /*0ba0*/  SHF.L.U32 R14, R46, 0x10, RZ ;  /* 0x000000102e0e7819 */ /* 0x000fe200000006ff */
[----:B------:R-:W-:Y:S01]  /*0bb0*/  FADD.FTZ R18, -R8, R19 ;  /* 0x0000001308127221 */ /* 0x000fe20000010100 */
[----:B------:R-:W-:Y:S01]  /*0bc0*/  SHF.L.U32 R23, R32, 0x10, RZ ;  /* 0x0000001020177819 */ /* 0x000fe200000006ff */
[----:B-----5:R-:W-:Y:S01]  /*0bd0*/  FMUL.FTZ R19, R12, R15 ;  /* 0x0000000f0c137220 */ /* 0x020fe20000410000 */
[-C--:B------:R-:W-:Y:S01]  /*0be0*/  FMUL.FTZ R16, R16, R47.reuse ;  /* 0x0000002f10107220 */ /* 0x080fe20000410000 */
[----:B------:R-:W-:Y:S01]  /*0bf0*/  FMUL.FTZ R17, R18, R47 ;  /* 0x0000002f12117220 */ /* 0x000fe20000410000 */
[----:B------:R-:W-:Y:S01]  /*0c00*/  FMUL.FTZ R20, R13, R14 ;  /* 0x0000000e0d147220 */ /* 0x000fe20000410000 */
[----:B------:R-:W-:Y:S01]  /*0c10*/  FADD.FTZ R21, RZ, R19 ;  /* 0x00000013ff157221 */ /* 0x000fe20000010000 */
[----:B------:R-:W-:Y:S01]  /*0c20*/  FFMA.FTZ R18, R16, R19, RZ ;  /* 0x0000001310127223 */ /* 0x000fe200000100ff */
[----:B------:R-:W-:Y:S01]  /*0c30*/  SHF.L.U32 R19, R33, 0x10, RZ ;  /* 0x0000001021137819 */ /* 0x000fe200000006ff */
[----:B------:R-:W-:Y:S01]  /*0c40*/  FADD.FTZ R24, RZ, R15 ;  /* 0x0000000fff187221 */ /* 0x000fe20000010000 */
[----:B------:R-:W-:Y:S01]  /*0c50*/  FADD.FTZ R21, R20, R21 ;  /* 0x0000001514157221 */ /* 0x000fe20000010000 */
[----:B------:R-:W-:Y:S01]  /*0c60*/  FFMA.FTZ R18, R17, R20, R18 ;  /* 0x0000001411127223 */ /* 0x000fe20000010012 */
[----:B------:R-:W-:Y:S01]  /*0c70*/  FFMA.FTZ R16, R15, R16, RZ ;  /* 0x000000100f107223 */ /* 0x000fe200000100ff */
[----:B------:R-:W-:Y:S01]  /*0c80*/  FADD.FTZ R20, -R8, R19 ;  /* 0x0000001308147221 */ /* 0x000fe20000010100 */
[----:B------:R-:W-:Y:S01]  /*0c90*/  SHF.L.U32 R19, R43, 0x10, RZ ;  /* 0x000000102b137819 */ /* 0x000fe200000006ff */
[----:B------:R-:W-:Y:S01]  /*0ca0*/  FADD.FTZ R15, R23, R24 ;  /* 0x00000018170f7221 */ /* 0x000fe20000010000 */
[----:B------:R-:W-:Y:S01]  /*0cb0*/  FMUL.FTZ R24, R12, R23 ;  /* 0x000000170c187220 */ /* 0x000fe20000410000 */
[----:B------:R-:W-:Y:S01]  /*0cc0*/  FMUL.FTZ R25, R20, R47 ;  /* 0x0000002f14197220 */ /* 0x000fe20000410000 */
[----:B------:R-:W-:Y:S01]  /*0cd0*/  SHF.L.U32 R20, R44, 0x10, RZ ;  /* 0x000000102c147819 */ /* 0x000fe200000006ff */
[----:B------:R-:W-:Y:S01]  /*0ce0*/  FADD.FTZ R22, -R8, R19 ;  /* 0x0000001308167221 */ /* 0x000fe20000010100 */
[----:B------:R-:W-:Y:S01]  /*0cf0*/  SHF.L.U32 R27, R5, 0x10, RZ ;  /* 0x00000010051b7819 */ /* 0x000fe200000006ff */
[----:B------:R-:W-:Y:S01]  /*0d00*/  FFMA.FTZ R16, R23, R25, R16 ;  /* 0x0000001917107223 */ /* 0x000fe20000010010 */
[----:B------:R-:W-:Y:S01]  /*0d10*/  FFMA.FTZ R23, R14, R17, RZ ;  /* 0x000000110e177223 */ /* 0x000fe200000100ff */
[----:B------:R-:W-:Y:S01]  /*0d20*/  FADD.FTZ R17, RZ, R14 ;  /* 0x0000000eff117221 */ /* 0x000fe20000010000 */
[----:B------:R-:W-:Y:S01]  /*0d30*/  FMUL.FTZ R19, R22, R47 ;  /* 0x0000002f16137220 */ /* 0x000fe20000410000 */
[----:B------:R-:W-:Y:S01]  /*0d40*/  FFMA.FTZ R18, R25, R24, R18 ;  /* 0x0000001819127223 */ /* 0x000fe20000010012 */
[----:B------:R-:W-:Y:S01]  /*0d50*/  SHF.L.U32 R25, R4, 0x10, RZ ;  /* 0x0000001004197819 */ /* 0x000fe200000006ff */
[C---:B------:R-:W-:Y:S01]  /*0d60*/  FADD.FTZ R17, R20.reuse, R17 ;  /* 0x0000001114117221 */ /* 0x040fe20000010000 */
[----:B------:R-:W-:Y:S01]  /*0d70*/  FFMA.FTZ R14, R20, R19, R23 ;  /* 0x00000013140e7223 */ /* 0x000fe20000010017 */
[----:B------:R-:W-:Y:S01]  /*0d80*/  FMUL.FTZ R20, R13, R20 ;  /* 0x000000140d147220 */ /* 0x000fe20000410000 */
[----:B------:R-:W-:Y:S01]  /*0d90*/  FADD.FTZ R21, R21, R24 ;  /* 0x0000001815157221 */ /* 0x000fe20000010000 */
[----:B------:R-:W-:Y:S01]  /*0da0*/  SHF.L.U32 R23, R41, 0x10, RZ ;  /* 0x0000001029177819 */ /* 0x000fe200000006ff */
[----:B------:R-:W-:Y:S01]  /*0db0*/  FADD.FTZ R22, -R8, R25 ;  /* 0x0000001908167221 */ /* 0x000fe20000010100 */
[----:B------:R-:W-:Y:S01]  /*0dc0*/  FFMA.FTZ R18, R19, R20, R18 ;  /* 0x0000001413127223 */ /* 0x000fe20000010012 */
[----:B------:R-:W-:Y:S01]  /*0dd0*/  FADD.FTZ R21, R20, R21 ;  /* 0x0000001514157221 */ /* 0x000fe20000010000 */
[----:B------:R-:W-:Y:S01]  /*0de0*/  FMUL.FTZ R24, R12, R27 ;  /* 0x0000001b0c187220 */ /* 0x000fe20000410000 */
[----:B------:R-:W-:Y:S01]  /*0df0*/  FMUL.FTZ R25, R22, R47 ;  /* 0x0000002f16197220 */ /* 0x000fe20000410000 */
[----:B------:R-:W-:Y:S01]  /*0e00*/  SHF.L.U32 R19, R42, 0x10, RZ ;  /* 0x000000102a137819 */ /* 0x000fe200000006ff */
[----:B------:R-:W-:Y:S01]  /*0e10*/  FADD.FTZ R20, -R8, R23 ;  /* 0x0000001708147221 */ /* 0x000fe20000010100 */
[----:B------:R-:W-:Y:S01]  /*0e20*/  FADD.FTZ R22, R21, R24 ;  /* 0x0000001815167221 */ /* 0x000fe20000010000 */
[----:B------:R-:W-:Y:S01]  /*0e30*/  FFMA.FTZ R29, R25, R24, R18 ;  /* 0x00000018191d7223 */ /* 0x000fe20000010012 */
[----:B------:R-:W-:Y:S01]  /*0e40*/  SHF.L.U32 R31, R6, 0x10, RZ ;  /* 0x00000010061f7819 */ /* 0x000fe200000006ff */
[----:B------:R-:W-:Y:S01]  /*0e50*/  FMUL.FTZ R23, R13, R19 ;  /* 0x000000130d177220 */ /* 0x000fe20000410000 */
[----:B------:R-:W-:Y:S01]  /*0e60*/  FMUL.FTZ R18, R20, R47 ;  /* 0x0000002f14127220 */ /* 0x000fe20000410000 */
[----:B------:R-:W-:Y:S01]  /*0e70*/  SHF.L.U32 R21, R7, 0x10, RZ ;  /* 0x0000001007157819 */ /* 0x000fe200000006ff */
[----:B------:R-:W-:Y:S01]  /*0e80*/  FFMA.FTZ R16, R27, R25, R16 ;  /* 0x000000191b107223 */ /* 0x000fe20000010010 */
[----:B------:R-:W-:Y:S01]  /*0e90*/  FADD.FTZ R22, R23, R22 ;  /* 0x0000001617167221 */ /* 0x000fe20000010000 */
[----:B------:R-:W-:Y:S01]  /*0ea0*/  FFMA.FTZ R29, R18, R23, R29 ;  /* 0x00000017121d7223 */ /* 0x000fe2000001001d */
[----:B------:R-:W-:Y:S01]  /*0eb0*/  FADD.FTZ R20, -R8, R31 ;  /* 0x0000001f08147221 */ /* 0x000fe20000010100 */
[----:B------:R-:W-:Y:S01]  /*0ec0*/  SHF.L.U32 R23, R9, 0x10, RZ ;  /* 0x0000001009177819 */ /* 0x000fe200000006ff */
[----:B------:R-:W-:Y:S01]  /*0ed0*/  FADD.FTZ R15, R15, R27 ;  /* 0x0000001b0f0f7221 */ /* 0x000fe20000010000 */
[----:B------:R-:W-:Y:S01]  /*0ee0*/  SHF.L.U32 R25, R40, 0x10, RZ ;  /* 0x0000001028197819 */ /* 0x000fe200000006ff */
[----:B------:R-:W-:Y:S01]  /*0ef0*/  FMUL.FTZ R24, R20, R47 ;  /* 0x0000002f14187220 */ /* 0x000fe20000410000 */
[----:B------:R-:W-:Y:S01]  /*0f00*/  FMUL.FTZ R27, R12, R21 ;  /* 0x000000150c1b7220 */ /* 0x000fe20000410000 */
[----:B------:R-:W-:Y:S01]  /*0f10*/  FADD.FTZ R20, -R8, R23 ;  /* 0x0000001708147221 */ /* 0x000fe20000010100 */
[----:B------:R-:W-:Y:S01]  /*0f20*/  FADD.FTZ R17, R17, R19 ;  /* 0x0000001311117221 */ /* 0x000fe20000010000 */
[----:B------:R-:W-:Y:S01]  /*0f30*/  FMUL.FTZ R23, R13, R25 ;  /* 0x000000190d177220 */ /* 0x000fe20000410000 */
[----:B------:R-:W-:Y:S01]  /*0f40*/  FADD.FTZ R22, R22, R27 ;  /* 0x0000001b16167221 */ /* 0x000fe20000010000 */
[----:B------:R-:W-:Y:S01]  /*0f50*/  FFMA.FTZ R29, R24, R27, R29 ;  /* 0x0000001b181d7223 */ /* 0x000fe2000001001d */
[----:B------:R-:W-:Y:S01]  /*0f60*/  FMUL.FTZ R20, R20, R47 ;  /* 0x0000002f14147220 */ /* 0x000fe20000410000 */
[----:B------:R-:W-:Y:S01]  /*0f70*/  FFMA.FTZ R14, R19, R18, R14 ;  /* 0x00000012130e7223 */ /* 0x000fe2000001000e */
[----:B------:R-:W-:Y:S01]  /*0f80*/  FADD.FTZ R19, R17, R25 ;  /* 0x0000001911137221 */ /* 0x000fe20000010000 */
[----:B------:R-:W-:Y:S01]  /*0f90*/  FADD.FTZ R22, R23, R22 ;  /* 0x0000001617167221 */ /* 0x000fe20000010000 */
[----:B------:R-:W-:Y:S01]  /*0fa0*/  FFMA.FTZ R29, R20, R23, R29 ;  /* 0x00000017141d7223 */ /* 0x000fe2000001001d */
[----:B------:R-:W-:Y:S01]  /*0fb0*/  FADD.FTZ R18, R15, R21 ;  /* 0x000000150f127221 */ /* 0x000fe20000010000 */
[----:B------:R-:W-:Y:S01]  /*0fc0*/  FFMA.FTZ R16, R21, R24, R16 ;  /* 0x0000001815107223 */ /* 0x000fe20000010010 */
[----:B------:R-:W-:Y:S01]  /*0fd0*/  FFMA.FTZ R17, R25, R20, R14 ;  /* 0x0000001419117223 */ /* 0x000fe2000001000e */
[----:B------:R-:W-:Y:S06]  /*0fe0*/  BRA `(.L_x_38) ;  /* 0x0000000800407947 */ /* 0x000fec0003800000 */
.L_x_37:
[----:B------:R-:W-:Y:S02]  /*0ff0*/  SHF.L.U32 R15, R35, 0x10, RZ ;  /* 0x00000010230f7819 */ /* 0x000fe400000006ff */
[----:B------:R-:W-:Y:S02]  /*1000*/  SHF.L.U32 R19, R45, 0x10, RZ ;  /* 0x000000102d137819 */ /* 0x000fe400000006ff */
[----:B------:R-:W-:Y:S01]  /*1010*/  SHF.L.U32 R23, R33, 0x10, RZ ;  /* 0x0000001021177819 */ /* 0x000fe200000006ff */
[----:B------:R-:W-:Y:S01]  /*1020*/  FADD.FTZ R14, -R8, R15 ;  /* 0x0000000f080e7221 */ /* 0x000fe20000010100 */
[----:B------:R-:W-:Y:S02]  /*1030*/  SHF.L.U32 R25, R43, 0x10, RZ ;  /* 0x000000102b197819 */ /* 0x000fe400000006ff */
[----:B------:R-:W-:Y:S01]  /*1040*/  SHF.L.U32 R28, R34, 0x10, RZ ;  /* 0x00000010221c7819 */ /* 0x000fe200000006ff */
[----:B------:R-:W-:Y:S01]  /*1050*/  FMUL.FTZ R15, R14, R47 ;  /* 0x0000002f0e0f7220 */ /* 0x000fe20000410000 */
[C---:B------:R-:W-:Y:S01]  /*1060*/  FADD.FTZ R14, -R8.reuse, R19 ;  /* 0x00000013080e7221 */ /* 0x040fe20000010100 */
[C---:B------:R-:W-:Y:S01]  /*1070*/  FADD.FTZ R20, -R8.reuse, R23 ;  /* 0x0000001708147221 */ /* 0x040fe20000010100 */
[----:B------:R-:W-:Y:S01]  /*1080*/  FADD.FTZ R30, -R8, R25 ;  /* 0x00000019081e7221 */ /* 0x000fe20000010100 */
[--C-:B-----5:R-:W-:Y:S01]  /*1090*/  FFMA.FTZ R17, R12, R15, R10.reuse ;  /* 0x0000000f0c117223 */ /* 0x120fe2000001000a */
[-C--:B------:R-:W-:Y:S01]  /*10a0*/  FMUL.FTZ R14, R14, R47.reuse ;  /* 0x0000002f0e0e7220 */ /* 0x080fe20000410000 */
[----:B------:R-:W-:Y:S01]  /*10b0*/  FMUL.FTZ R23, R20, R47 ;  /* 0x0000002f14177220 */ /* 0x000fe20000410000 */
[----:B------:R-:W-:Y:S01]  /*10c0*/  SHF.L.U32 R27, R4, 0x10, RZ ;  /* 0x00000010041b7819 */ /* 0x000fe200000006ff */
[----:B------:R-:W-:Y:S01]  /*10d0*/  FMUL.FTZ R18, R17, -1.4426950216293334961 ;  /* 0xbfb8aa3b11127820 */ /* 0x000fe20000410000 */
[----:B------:R-:W-:Y:S01]  /*10e0*/  FFMA.FTZ R16, R13, R14, R11 ;  /* 0x0000000e0d107223 */ /* 0x000fe2000001000b */
[----:B------:R-:W-:Y:S01]  /*10f0*/  FFMA.FTZ R20, R12, R23, R10 ;  /* 0x000000170c147223 */ /* 0x000fe2000001000a */
[----:B------:R-:W-:-:S02]  /*1100*/  SHF.L.U32 R29, R41, 0x10, RZ ;  /* 0x00000010291d7819 */ /* 0x000fc400000006ff */
[----:B------:R-:W-:Y:S01]  /*1110*/  FMUL.FTZ R21, R16, -1.4426950216293334961 ;  /* 0xbfb8aa3b10157820 */ /* 0x000fe20000410000 */
[----:B------:R-:W0:Y:S01]  /*1120*/  MUFU.EX2 R18, R18 ;  /* 0x0000001200127308 */ /* 0x000e220000000800 */
[----:B------:R-:W-:-:S04]  /*1130*/  FMUL.FTZ R26, R20, -1.4426950216293334961 ;  /* 0xbfb8aa3b141a7820 */ /* 0x000fc80000410000 */
[----:B------:R-:W1:Y:S04]  /*1140*/  MUFU.EX2 R21, R21 ;  /* 0x0000001500157308 */ /* 0x000e680000000800 */
[----:B------:R-:W2:Y:S01]  /*1150*/  MUFU.EX2 R26, R26 ;  /* 0x0000001a001a7308 */ /* 0x000ea20000000800 */
[----:B0-----:R-:W-:Y:S01]  /*1160*/  FADD.FTZ R19, R18, 1 ;  /* 0x3f80000012137421 */ /* 0x001fe20000010000 */
[----:B-1----:R-:W-:-:S05]  /*1170*/  FADD.FTZ R22, R21, 1 ;  /* 0x3f80000015167421 */ /* 0x002fca0000010000 */
[----:B------:R-:W0:Y:S01]  /*1180*/  MUFU.RCP R19, R19 ;  /* 0x0000001300137308 */ /* 0x000e220000001000 */
[----:B--2---:R-:W-:-:S07]  /*1190*/  FADD.FTZ R26, R26, 1 ;  /* 0x3f8000001a1a7421 */ /* 0x004fce0000010000 */
[----:B------:R-:W1:Y:S01]  /*11a0*/  MUFU.RCP R22, R22 ;  /* 0x0000001600167308 */ /* 0x000e620000001000 */
[----:B0-----:R-:W-:Y:S01]  /*11b0*/  FADD.FTZ R18, -R19, 1 ;  /* 0x3f80000013127421 */ /* 0x001fe20000010100 */
[----:B------:R-:W-:Y:S01]  /*11c0*/  FMUL.FTZ R25, R28, R19 ;  /* 0x000000131c197220 */ /* 0x000fe20000410000 */
[----:B------:R-:W-:Y:S02]  /*11d0*/  SHF.L.U32 R19, R46, 0x10, RZ ;  /* 0x000000102e137819 */ /* 0x000fe400000006ff */
[----:B------:R-:W-:Y:S01]  /*11e0*/  FFMA.FTZ R24, R17, R18, 1 ;  /* 0x3f80000011187423 */ /* 0x000fe20000010012 */
[----:B------:R-:W-:Y:S01]  /*11f0*/  FMUL.FTZ R18, R30, R47 ;  /* 0x0000002f1e127220 */ /* 0x000fe20000410000 */
[----:B------:R-:W-:Y:S01]  /*1200*/  FADD.FTZ R30, -R8, R27 ;  /* 0x0000001b081e7221 */ /* 0x000fe20000010100 */
[----:B-1----:R-:W-:Y:S02]  /*1210*/  FADD.FTZ R17, -R22, 1 ;  /* 0x3f80000016117421 */ /* 0x002fe40000010100 */
[----:B------:R-:W-:Y:S01]  /*1220*/  FFMA.FTZ R21, R13, R18, R11 ;  /* 0x000000120d157223 */ /* 0x000fe2000001000b */
[----:B------:R-:W-:Y:S01]  /*1230*/  FMUL.FTZ R19, R19, R22 ;  /* 0x0000001613137220 */ /* 0x000fe20000410000 */
[----:B------:R-:W0:Y:S01]  /*1240*/  MUFU.RCP R27, R26 ;  /* 0x0000001a001b7308 */ /* 0x000e220000001000 */
[----:B------:R-:W-:Y:S01]  /*1250*/  FFMA.FTZ R16, R16, R17, 1 ;  /* 0x3f80000010107423 */ /* 0x000fe20000010011 */
[----:B------:R-:W-:Y:S01]  /*1260*/  FMUL.FTZ R28, R21, -1.4426950216293334961 ;  /* 0xbfb8aa3b151c7820 */ /* 0x000fe20000410000 */
[----:B------:R-:W-:Y:S01]  /*1270*/  FMUL.FTZ R17, R30, R47 ;  /* 0x0000002f1e117220 */ /* 0x000fe20000410000 */
[----:B------:R-:W-:Y:S01]  /*1280*/  FMUL.FTZ R25, R25, R24 ;  /* 0x0000001819197220 */ /* 0x000fe20000410000 */
[----:B------:R-:W-:Y:S01]  /*1290*/  FMUL.FTZ R19, R19, R16 ;  /* 0x0000001013137220 */ /* 0x000fe20000410000 */
[----:B------:R-:W-:Y:S01]  /*12a0*/  FADD.FTZ R16, -R8, R29 ;  /* 0x0000001d08107221 */ /* 0x000fe20000010100 */
[----:B------:R-:W-:Y:S01]  /*12b0*/  FFMA.FTZ R22, R12, R17, R10 ;  /* 0x000000110c167223 */ /* 0x000fe2000001000a */
[----:B------:R-:W1:Y:S02]  /*12c0*/  MUFU.EX2 R28, R28 ;  /* 0x0000001c001c7308 */ /* 0x000e640000000800 */
[----:B------:R-:W-:Y:S01]  /*12d0*/  FMUL.FTZ R16, R16, R47 ;  /* 0x0000002f10107220 */ /* 0x000fe20000410000 */
[----:B------:R-:W-:-:S03]  /*12e0*/  FMUL.FTZ R30, R22, -1.4426950216293334961 ;  /* 0xbfb8aa3b161e7820 */ /* 0x000fc60000410000 */
[----:B------:R-:W-:-:S03]  /*12f0*/  FFMA.FTZ R24, R13, R16, R11 ;  /* 0x000000100d187223 */ /* 0x000fc6000001000b */
[----:B------:R-:W2:Y:S01]  /*1300*/  MUFU.EX2 R30, R30 ;  /* 0x0000001e001e7308 */ /* 0x000ea20000000800 */
[----:B------:R-:W-:Y:S01]  /*1310*/  FMUL.FTZ R48, R24, -1.4426950216293334961 ;  /* 0xbfb8aa3b18307820 */ /* 0x000fe20000410000 */
[----:B0-----:R-:W-:Y:S01]  /*1320*/  FADD.FTZ R29, -R27, 1 ;  /* 0x3f8000001b1d7421 */ /* 0x001fe20000010100 */
[----:B-1----:R-:W-:-:S03]  /*1330*/  FADD.FTZ R28, R28, 1 ;  /* 0x3f8000001c1c7421 */ /* 0x002fc60000010000 */
[----:B------:R-:W-:Y:S01]  /*1340*/  FFMA.FTZ R26, R20, R29, 1 ;  /* 0x3f800000141a7423 */ /* 0x000fe2000001001d */
[----:B------:R-:W0:Y:S01]  /*1350*/  MUFU.EX2 R48, R48 ;  /* 0x0000003000307308 */ /* 0x000e220000000800 */
[----:B------:R-:W-:Y:S02]  /*1360*/  SHF.L.U32 R20, R32, 0x10, RZ ;  /* 0x0000001020147819 */ /* 0x000fe400000006ff */
[----:B------:R-:W-:Y:S01]  /*1370*/  SHF.L.U32 R29, R44, 0x10, RZ ;  /* 0x000000102c1d7819 */ /* 0x000fe200000006ff */
[----:B------:R-:W1:Y:S02]  /*1380*/  MUFU.RCP R28, R28 ;  /* 0x0000001c001c7308 */ /* 0x000e640000001000 */
[----:B------:R-:W-:Y:S01]  /*1390*/  FMUL.FTZ R27, R20, R27 ;  /* 0x0000001b141b7220 */ /* 0x000fe20000410000 */
[----:B--2---:R-:W-:-:S03]  /*13a0*/  FADD.FTZ R31, R30, 1 ;  /* 0x3f8000001e1f7421 */ /* 0x004fc60000010000 */
[----:B------:R-:W-:Y:S01]  /*13b0*/  FMUL.FTZ R26, R27, R26 ;  /* 0x0000001a1b1a7220 */ /* 0x000fe20000410000 */
[----:B------:R-:W-:Y:S02]  /*13c0*/  FMUL.FTZ R27, R13, R19 ;  /* 0x000000130d1b7220 */ /* 0x000fe40000410000 */
[----:B------:R-:W2:Y:S01]  /*13d0*/  MUFU.RCP R31, R31 ;  /* 0x0000001f001f7308 */ /* 0x000ea20000001000 */
[----:B-1----:R-:W-:Y:S01]  /*13e0*/  FADD.FTZ R20, -R28, 1 ;  /* 0x3f8000001c147421 */ /* 0x002fe20000010100 */
[----:B------:R-:W-:-:S03]  /*13f0*/  FMUL.FTZ R28, R29, R28 ;  /* 0x0000001c1d1c7220 */ /* 0x000fc60000410000 */
[----:B------:R-:W-:Y:S01]  /*1400*/  FFMA.FTZ R21, R21, R20, 1 ;  /* 0x3f80000015157423 */ /* 0x000fe20000010014 */
[----:B0-----:R-:W-:Y:S01]  /*1410*/  FADD.FTZ R20, R48, 1 ;  /* 0x3f80000030147421 */ /* 0x001fe20000010000 */
[----:B--2---:R-:W-:-:S05]  /*1420*/  FADD.FTZ R29, -R31, 1 ;  /* 0x3f8000001f1d7421 */ /* 0x004fca0000010100 */
[----:B------:R-:W0:Y:S01]  /*1430*/  MUFU.RCP R20, R20 ;  /* 0x0000001400147308 */ /* 0x000e220000001000 */
[----:B------:R-:W-:Y:S01]  /*1440*/  FFMA.FTZ R29, R22, R29, 1 ;  /* 0x3f800000161d7423 */ /* 0x000fe2000001001d */
[----:B------:R-:W-:-:S05]  /*1450*/  SHF.L.U32 R22, R5, 0x10, RZ ;  /* 0x0000001005167819 */ /* 0x000fca00000006ff */
[----:B------:R-:W-:Y:S01]  /*1460*/  FMUL.FTZ R22, R22, R31 ;  /* 0x0000001f16167220 */ /* 0x000fe20000410000 */
[----:B------:R-:W-:-:S03]  /*1470*/  SHF.L.U32 R31, R42, 0x10, RZ ;  /* 0x000000102a1f7819 */ /* 0x000fc600000006ff */
[----:B------:R-:W-:Y:S02]  /*1480*/  FMUL.FTZ R22, R22, R29 ;  /* 0x0000001d16167220 */ /* 0x000fe40000410000 */
[----:B0-----:R-:W-:Y:S01]  /*1490*/  FMUL.FTZ R30, R31, R20 ;  /* 0x000000141f1e7220 */ /* 0x001fe20000410000 */
[----:B------:R-:W-:-:S04]  /*14a0*/  FADD.FTZ R31, -R20, 1 ;  /* 0x3f800000141f7421 */ /* 0x000fc80000010100 */
[----:B------:R-:W-:Y:S01]  /*14b0*/  FFMA.FTZ R31, R24, R31, 1 ;  /* 0x3f800000181f7423 */ /* 0x000fe2000001001f */
[----:B------:R-:W-:Y:S01]  /*14c0*/  FMUL.FTZ R24, R28, R21 ;  /* 0x000000151c187220 */ /* 0x000fe20000410000 */
[----:B------:R-:W-:Y:S01]  /*14d0*/  SHF.L.U32 R21, R6, 0x10, RZ ;  /* 0x0000001006157819 */ /* 0x000fe200000006ff */
[----:B------:R-:W-:Y:S01]  /*14e0*/  FMUL.FTZ R28, R12, R25 ;  /* 0x000000190c1c7220 */ /* 0x000fe20000410000 */
[----:B------:R-:W-:-:S03]  /*14f0*/  FMUL.FTZ R20, R30, R31 ;  /* 0x0000001f1e147220 */ /* 0x000fc60000410000 */
[----:B------:R-:W-:Y:S01]  /*1500*/  FADD.FTZ R30, -R8, R21 ;  /* 0x00000015081e7221 */ /* 0x000fe20000010100 */
[----:B------:R-:W-:Y:S01]  /*1510*/  FFMA.FTZ R29, R15, R28, RZ ;  /* 0x0000001c0f1d7223 */ /* 0x000fe200000100ff */
[----:B------:R-:W-:Y:S02]  /*1520*/  FADD.FTZ R28, RZ, R28 ;  /* 0x0000001cff1c7221 */ /* 0x000fe40000010000 */
[----:B------:R-:W-:Y:S01]  /*1530*/  FMUL.FTZ R21, R30, R47 ;  /* 0x0000002f1e157220 */ /* 0x000fe20000410000 */
[----:B------:R-:W-:Y:S01]  /*1540*/  FFMA.FTZ R48, R14, R27, R29 ;  /* 0x0000001b0e307223 */ /* 0x000fe2000001001d */
[----:B------:R-:W-:Y:S01]  /*1550*/  FADD.FTZ R27, R27, R28 ;  /* 0x0000001c1b1b7221 */ /* 0x000fe20000010000 */
[----:B------:R-:W-:Y:S01]  /*1560*/  FFMA.FTZ R28, R15, R25, RZ ;  /* 0x000000190f1c7223 */ /* 0x000fe200000100ff */
[C---:B------:R-:W-:Y:S01]  /*1570*/  FFMA.FTZ R30, R12.reuse, R21, R10 ;  /* 0x000000150c1e7223 */ /* 0x040fe2000001000a */
[----:B------:R-:W-:Y:S01]  /*1580*/  FADD.FTZ R15, RZ, R25 ;  /* 0x00000019ff0f7221 */ /* 0x000fe20000010000 */
[-C--:B------:R-:W-:Y:S01]  /*1590*/  FMUL.FTZ R25, R12, R26.reuse ;  /* 0x0000001a0c197220 */ /* 0x080fe20000410000 */
[----:B------:R-:W-:Y:S01]  /*15a0*/  FFMA.FTZ R28, R23, R26, R28 ;  /* 0x0000001a171c7223 */ /* 0x000fe2000001001c */
[----:B------:R-:W-:Y:S01]  /*15b0*/  FMUL.FTZ R31, R30, -1.4426950216293334961 ;  /* 0xbfb8aa3b1e1f7820 */ /* 0x000fe20000410000 */
[----:B------:R-:W-:Y:S01]  /*15c0*/  FADD.FTZ R15, R15, R26 ;  /* 0x0000001a0f0f7221 */ /* 0x000fe20000010000 */
[----:B------:R-:W-:Y:S01]  /*15d0*/  FFMA.FTZ R29, R23, R25, R48 ;  /* 0x00000019171d7223 */ /* 0x000fe20000010030 */
[----:B------:R-:W-:Y:S01]  /*15e0*/  SHF.L.U32 R23, R7, 0x10, RZ ;  /* 0x0000001007177819 */ /* 0x000fe200000006ff */
[----:B------:R-:W-:-:S02]  /*15f0*/  FFMA.FTZ R28, R17, R22, R28 ;  /* 0x00000016111c7223 */ /* 0x000fc4000001001c */
[----:B------:R-:W0:Y:S02]  /*1600*/  MUFU.EX2 R31, R31 ;  /* 0x0000001f001f7308 */ /* 0x000e240000000800 */
[----:B0-----:R-:W-:-:S06]  /*1610*/  FADD.FTZ R50, R31, 1 ;  /* 0x3f8000001f327421 */ /* 0x001fcc0000010000 */
[----:B------:R-:W0:Y:S02]  /*1620*/  MUFU.RCP R50, R50 ;  /* 0x0000003200327308 */ /* 0x000e240000001000 */
[----:B0-----:R-:W-:Y:S01]  /*1630*/  FADD.FTZ R31, -R50, 1 ;  /* 0x3f800000321f7421 */ /* 0x001fe20000010100 */
[----:B------:R-:W-:-:S03]  /*1640*/  FMUL.FTZ R23, R23, R50 ;  /* 0x0000003217177220 */ /* 0x000fc60000410000 */
[----:B------:R-:W-:Y:S01]  /*1650*/  FFMA.FTZ R30, R30, R31, 1 ;  /* 0x3f8000001e1e7423 */ /* 0x000fe2000001001f */
[----:B------:R-:W-:-:S03]  /*1660*/  SHF.L.U32 R31, R9, 0x10, RZ ;  /* 0x00000010091f7819 */ /* 0x000fc600000006ff */
[----:B------:R-:W-:Y:S01]  /*1670*/  FMUL.FTZ R23, R23, R30 ;  /* 0x0000001e17177220 */ /* 0x000fe20000410000 */
[----:B------:R-:W-:Y:S01]  /*1680*/  FADD.FTZ R30, R27, R25 ;  /* 0x000000191b1e7221 */ /* 0x000fe20000010000 */
[----:B------:R-:W-:Y:S01]  /*1690*/  FADD.FTZ R26, -R8, R31 ;  /* 0x0000001f081a7221 */ /* 0x000fe20000010100 */
[----:B------:R-:W-:Y:S01]  /*16a0*/  FFMA.FTZ R27, R14, R19, RZ ;  /* 0x000000130e1b7223 */ /* 0x000fe200000100ff */
[----:B------:R-:W-:Y:S01]  /*16b0*/  FADD.FTZ R25, RZ, R19 ;  /* 0x00000013ff197221 */ /* 0x000fe20000010000 */
[----:B------:R-:W-:Y:S01]  /*16c0*/  SHF.L.U32 R19, R40, 0x10, RZ ;  /* 0x0000001028137819 */ /* 0x000fe200000006ff */
[----:B------:R-:W-:Y:S01]  /*16d0*/  FMUL.FTZ R26, R26, R47 ;  /* 0x0000002f1a1a7220 */ /* 0x000fe20000410000 */
[-C--:B------:R-:W-:Y:S01]  /*16e0*/  FFMA.FTZ R27, R18, R24.reuse, R27 ;  /* 0x00000018121b7223 */ /* 0x080fe2000001001b */
[----:B------:R-:W-:Y:S01]  /*16f0*/  FADD.FTZ R25, R25, R24 ;  /* 0x0000001819197221 */ /* 0x000fe20000010000 */
[C---:B------:R-:W-:Y:S01]  /*1700*/  FMUL.FTZ R24, R13.reuse, R24 ;  /* 0x000000180d187220 */ /* 0x040fe20000410000 */
[----:B------:R-:W-:Y:S01]  /*1710*/  FFMA.FTZ R31, R13, R26, R11 ;  /* 0x0000001a0d1f7223 */ /* 0x000fe2000001000b */
[----:B------:R-:W-:-:S02]  /*1720*/  FFMA.FTZ R27, R16, R20, R27 ;  /* 0x00000014101b7223 */ /* 0x000fc4000001001b */
[----:B------:R-:W-:Y:S01]  /*1730*/  FFMA.FTZ R18, R18, R24, R29 ;  /* 0x0000001812127223 */ /* 0x000fe2000001001d */
[----:B------:R-:W-:Y:S01]  /*1740*/  FMUL.FTZ R48, R31, -1.4426950216293334961 ;  /* 0xbfb8aa3b1f307820 */ /* 0x000fe20000410000 */
[----:B------:R-:W-:Y:S01]  /*1750*/  FMUL.FTZ R29, R12, R22 ;  /* 0x000000160c1d7220 */ /* 0x000fe20000410000 */
[----:B------:R-:W-:-:S04]  /*1760*/  FADD.FTZ R30, R24, R30 ;  /* 0x0000001e181e7221 */ /* 0x000fc80000010000 */
[----:B------:R-:W0:Y:S01]  /*1770*/  MUFU.EX2 R48, R48 ;  /* 0x0000003000307308 */ /* 0x000e220000000800 */
[----:B------:R-:W-:Y:S01]  /*1780*/  FADD.FTZ R30, R30, R29 ;  /* 0x0000001d1e1e7221 */ /* 0x000fe20000010000 */
[----:B0-----:R-:W-:-:S06]  /*1790*/  FADD.FTZ R50, R48, 1 ;  /* 0x3f80000030327421 */ /* 0x001fcc0000010000 */
[----:B------:R-:W0:Y:S02]  /*17a0*/  MUFU.RCP R50, R50 ;  /* 0x0000003200327308 */ /* 0x000e240000001000 */
[----:B0-----:R-:W-:Y:S01]  /*17b0*/  FADD.FTZ R14, -R50, 1 ;  /* 0x3f800000320e7421 */ /* 0x001fe20000010100 */
[----:B------:R-:W-:-:S03]  /*17c0*/  FMUL.FTZ R19, R19, R50 ;  /* 0x0000003213137220 */ /* 0x000fc60000410000 */
[----:B------:R-:W-:Y:S01]  /*17d0*/  FFMA.FTZ R14, R31, R14, 1 ;  /* 0x3f8000001f0e7423 */ /* 0x000fe2000001000e */
[----:B------:R-:W-:Y:S01]  /*17e0*/  FFMA.FTZ R31, R17, R29, R18 ;  /* 0x0000001d111f7223 */ /* 0x000fe20000010012 */
[----:B------:R-:W-:Y:S01]  /*17f0*/  FMUL.FTZ R17, R13, R20 ;  /* 0x000000140d117220 */ /* 0x000fe20000410000 */
[----:B------:R-:W-:Y:S01]  /*1800*/  FADD.FTZ R18, R15, R22 ;  /* 0x000000160f127221 */ /* 0x000fe20000010000 */
[----:B------:R-:W-:Y:S01]  /*1810*/  FMUL.FTZ R19, R19, R14 ;  /* 0x0000000e13137220 */ /* 0x000fe20000410000 */
[----:B------:R-:W-:Y:S01]  /*1820*/  FADD.FTZ R20, R25, R20 ;  /* 0x0000001419147221 */ /* 0x000fe20000010000 */
[----:B------:R-:W-:Y:S01]  /*1830*/  FFMA.FTZ R14, R16, R17, R31 ;  /* 0x00000011100e7223 */ /* 0x000fe2000001001f */
[----:B------:R-:W-:Y:S01]  /*1840*/  FADD.FTZ R30, R17, R30 ;  /* 0x0000001e111e7221 */ /* 0x000fe20000010000 */
[----:B------:R-:W-:Y:S01]  /*1850*/  FMUL.FTZ R17, R12, R23 ;  /* 0x000000170c117220 */ /* 0x000fe20000410000 */
[----:B------:R-:W-:Y:S01]  /*1860*/  FMUL.FTZ R15, R13, R19 ;  /* 0x000000130d0f7220 */ /* 0x000fe20000410000 */
[C---:B------:R-:W-:Y:S01]  /*1870*/  FFMA.FTZ R16, R21.reuse, R23, R28 ;  /* 0x0000001715107223 */ /* 0x040fe2000001001c */
[----:B------:R-:W-:Y:S01]  /*1880*/  FADD.FTZ R18, R18, R23 ;  /* 0x0000001712127221 */ /* 0x000fe20000010000 */
[----:B------:R-:W-:Y:S01]  /*1890*/  FFMA.FTZ R29, R21, R17, R14 ;  /* 0x00000011151d7223 */ /* 0x000fe2000001000e */
[----:B------:R-:W-:Y:S01]  /*18a0*/  FADD.FTZ R30, R30, R17 ;  /* 0x000000111e1e7221 */ /* 0x000fe20000010000 */
[----:B------:R-:W-:Y:S01]  /*18b0*/  FFMA.FTZ R17, R26, R19, R27 ;  /* 0x000000131a117223 */ /* 0x000fe2000001001b */
[----:B------:R-:W-:Y:S01]  /*18c0*/  FADD.FTZ R19, R20, R19 ;  /* 0x0000001314137221 */ /* 0x000fe20000010000 */
[----:B------:R-:W-:Y:S01]  /*18d0*/  FFMA.FTZ R29, R26, R15, R29 ;  /* 0x0000000f1a1d7223 */ /* 0x000fe2000001001d */
[----:B------:R-:W-:-:S07]  /*18e0*/  FADD.FTZ R22, R15, R30 ;  /* 0x0000001e0f167221 */ /* 0x000fce0000010000 */
.L_x_38:
[----:B------:R-:W0:Y:S01]  /*18f0*/  SHFL.DOWN PT, R14, R29, 0x1, 0x1f ;  /* 0x08201f001d0e7f89 */ /* 0x000e2200000e0000 */
[C---:B------:R-:W-:Y:S01]  /*1900*/  ISETP.GT.AND P0, PT, R0.reuse, 0x1e, PT ;  /* 0x0000001e0000780c */ /* 0x040fe20003f04270 */
[----:B------:R-:W1:Y:S01]  /*1910*/  S2UR UR8, SR_CgaCtaId ;  /* 0x00000000000879c3 */ /* 0x000e620000008800 */
[----:B------:R-:W-:Y:S01]  /*1920*/  UMOV UR5, 0x400 ;  /* 0x0000040000057882 */ /* 0x000fe20000000000 */
[----:B------:R-:W2:Y:S01]  /*1930*/  SHFL.DOWN PT, R15, R22, 0x1, 0x1f ;  /* 0x08201f00160f7f89 */ /* 0x000ea200000e0000 */
[----:B------:R-:W-:Y:S01]  /*1940*/  UIADD3 UR4, UPT, UPT, UR5, 0xa0, URZ ;  /* 0x000000a005047890 */ /* 0x000fe2000fffe0ff */
[----:B------:R-:W-:Y:S01]  /*1950*/  ISETP.GT.AND P2, PT, R0, 0xf, PT ;  /* 0x0000000f0000780c */ /* 0x000fe20003f44270 */
[----:B------:R-:W-:Y:S01]  /*1960*/  BSSY.RECONVERGENT B0, `(.L_x_39) ;  /* 0x0000025000007945 */ /* 0x000fe20003800200 */
[----:B------:R-:W3:Y:S06]  /*1970*/  S2R R48, SR_TID.X ;  /* 0x0000000000307919 */ /* 0x000eec0000002100 */
[----:B0-----:R-:W-:Y:S01]  /*1980*/  @!P0 FADD.FTZ R29, R14, R29 ;  /* 0x0000001d0e1d8221 */ /* 0x001fe20000010000 */
[----:B-1----:R-:W-:Y:S01]  /*1990*/  ULEA UR4, UR8, UR4, 0x18 ;  /* 0x0000000408047291 */ /* 0x002fe2000f8ec0ff */
[----:B--2---:R-:W-:-:S03]  /*19a0*/  @!P0 FADD.FTZ R22, R15, R22 ;  /* 0x000000160f168221 */ /* 0x004fc60000010000 */
[----:B------:R-:W0:Y:S01]  /*19b0*/  SHFL.DOWN PT, R14, R29, 0x2, 0x1f ;  /* 0x08401f001d0e7f89 */ /* 0x000e2200000e0000 */
[----:B------:R-:W-:-:S03]  /*19c0*/  ISETP.GT.AND P0, PT, R0, 0x1d, PT ;  /* 0x0000001d0000780c */ /* 0x000fc60003f04270 */
[----:B------:R-:W1:Y:S01]  /*19d0*/  SHFL.DOWN PT, R15, R22, 0x2, 0x1f ;  /* 0x08401f00160f7f89 */ /* 0x000e6200000e0000 */
[C---:B---3--:R-:W-:Y:S02]  /*19e0*/  LEA R50, R48.reuse, UR4, 0x4 ;  /* 0x0000000430327c11 */ /* 0x048fe4000f8e20ff */
[C---:B------:R-:W-:Y:S02]  /*19f0*/  ISETP.NE.AND P1, PT, R48.reuse, RZ, PT ;  /* 0x000000ff3000720c */ /* 0x040fe40003f25270 */
[----:B------:R-:W-:Y:S01]  /*1a00*/  ISETP.GT.U32.AND P3, PT, R48, 0xe, PT ;  /* 0x0000000e3000780c */ /* 0x000fe20003f64070 */
[----:B------:R-:W-:Y:S04]  /*1a10*/  STS.128 [R50], R16 ;  /* 0x0000001032007388 */ /* 0x000fe80000000c00 */
        /* <DEDUP_REMOVED lines=20> */
[----:B------:R-:W-:Y:S01]  /*1b60*/  VOTEU.ALL UP0, P0 ;  /* 0x0000000000ff7886 */ /* 0x000fe20000000000 */
[----:B------:R-:W-:-:S04]  /*1b70*/  @!P0 SHF.R.U32.HI R20, RZ, 0x2, R48 ;  /* 0x00000002ff148819 */ /* 0x000fc80000011630 */
[----:B------:R-:W-:Y:S01]  /*1b80*/  @!UP0 ULEA UR4, UR8, UR5, 0x18 ;  /* 0x0000000508048291 */ /* 0x000fe2000f8ec0ff */
[----:B------:R-:W-:-:S08]  /*1b90*/  @!P0 LOP3.LUT R20, R20, 0xf8, RZ, 0xc0, !PT ;  /* 0x000000f814148812 */ /* 0x000fd000078ec0ff */
[----:B------:R3:W-:Y:S03]  /*1ba0*/  @!P0 STS.64 [R20+UR4+0x10], R14 ;  /* 0x0000100e14008988 */ /* 0x0007e60008000a04 */
.L_x_40:
[----:B------:R-:W-:Y:S05]  /*1bb0*/  BSYNC.RECONVERGENT B0 ;  /* 0x0000000000007941 */ /* 0x000fea0003800200 */
.L_x_39:
[----:B------:R-:W-:Y:S06]  /*1bc0*/  BAR.SYNC.DEFER_BLOCKING 0x0 ;  /* 0x0000000000007b1d */ /* 0x000fec0000010000 */
[----:B------:R-:W-:Y:S04]  /*1bd0*/  BSSY.RECONVERGENT B0, `(.L_x_41) ;  /* 0x0000027000007945 */ /* 0x000fe80003800200 */
[----:B------:R-:W-:Y:S05]  /*1be0*/  @P1 BRA `(.L_x_42) ;  /* 0x0000000000941947 */ /* 0x000fea0003800000 */
[----:B------:R-:W-:-:S09]  /*1bf0*/  ULEA UR4, UR8, UR5, 0x18 ;  /* 0x0000000508047291 */ /* 0x000fd2000f8ec0ff */
[----:B------:R-:W4:Y:S04]  /*1c00*/  LDS.64 R28, [UR4+0x18] ;  /* 0x00001804ff1c7984 */ /* 0x000f280008000a00 */
[----:B-123--:R-:W1:Y:S04]  /*1c10*/  LDS.128 R20, [UR4+0x20] ;  /* 0x00002004ff147984 */ /* 0x00ee680008000c00 */
[----:B------:R-:W2:Y:S01]  /*1c20*/  LDS.128 R24, [UR4+0x30] ;  /* 0x00003004ff187984 */ /* 0x000ea20008000c00 */
[----:B----4-:R-:W-:Y:S01]  /*1c30*/  FADD.FTZ R31, R14, R28 ;  /* 0x0000001c0e1f7221 */ /* 0x010fe20000010000 */
[----:B0-----:R-:W-:-:S03]  /*1c40*/  FADD.FTZ R14, R15, R29 ;  /* 0x0000001d0f0e7221 */ /* 0x001fc60000010000 */
[----:B-1----:R-:W-:Y:S01]  /*1c50*/  FADD.FTZ R31, R31, R20 ;  /* 0x000000141f1f7221 */ /* 0x002fe20000010000 */
[----:B------:R-:W-:-:S03]  /*1c60*/  FADD.FTZ R14, R14, R21 ;  /* 0x000000150e0e7221 */ /* 0x000fc60000010000 */
[----:B------:R-:W-:Y:S01]  /*1c70*/  FADD.FTZ R15, R31, R22 ;  /* 0x000000161f0f7221 */ /* 0x000fe20000010000 */
[----:B------:R-:W-:Y:S01]  /*1c80*/  FADD.FTZ R14, R14, R23 ;  /* 0x000000170e0e7221 */ /* 0x000fe20000010000 */
[----:B------:R-:W0:Y:S02]  /*1c90*/  LDS.128 R28, [UR4+0x40] ;  /* 0x00004004ff1c7984 */ /* 0x000e240008000c00 */
[----:B--2---:R-:W-:Y:S01]  /*1ca0*/  FADD.FTZ R15, R15, R24 ;  /* 0x000000180f0f7221 */ /* 0x004fe20000010000 */
[----:B------:R-:W-:Y:S01]  /*1cb0*/  FADD.FTZ R14, R14, R25 ;  /* 0x000000190e0e7221 */ /* 0x000fe20000010000 */
[----:B------:R-:W1:Y:S02]  /*1cc0*/  LDS.128 R20, [UR4+0x50] ;  /* 0x00005004ff147984 */ /* 0x000e640008000c00 */
[----:B------:R-:W-:Y:S01]  /*1cd0*/  FADD.FTZ R15, R15, R26 ;  /* 0x0000001a0f0f7221 */ /* 0x000fe20000010000 */
[----:B------:R-:W-:Y:S02]  /*1ce0*/  FADD.FTZ R14, R14, R27 ;  /* 0x0000001b0e0e7221 */ /* 0x000fe40000010000 */
[----:B------:R-:W2:Y:S01]  /*1cf0*/  LDS.128 R24, [UR4+0x60] ;  /* 0x00006004ff187984 */ /* 0x000ea20008000c00 */
[----:B0-----:R-:W-:Y:S01]  /*1d00*/  FADD.FTZ R15, R15, R28 ;  /* 0x0000001c0f0f7221 */ /* 0x001fe20000010000 */
[----:B------:R-:W-:-:S03]  /*1d10*/  FADD.FTZ R14, R14, R29 ;  /* 0x0000001d0e0e7221 */ /* 0x000fc60000010000 */
[----:B------:R-:W-:Y:S01]  /*1d20*/  FADD.FTZ R15, R15, R30 ;  /* 0x0000001e0f0f7221 */ /* 0x000fe20000010000 */
[----:B------:R-:W-:-:S03]  /*1d30*/  FADD.FTZ R14, R14, R31 ;  /* 0x0000001f0e0e7221 */ /* 0x000fc60000010000 */
[----:B-1----:R-:W-:Y:S01]  /*1d40*/  FADD.FTZ R15, R15, R20 ;  /* 0x000000140f0f7221 */ /* 0x002fe20000010000 */
[----:B------:R-:W-:-:S03]  /*1d50*/  FADD.FTZ R14, R14, R21 ;  /* 0x000000150e0e7221 */ /* 0x000fc60000010000 */
[----:B------:R-:W-:Y:S01]  /*1d60*/  FADD.FTZ R15, R15, R22 ;  /* 0x000000160f0f7221 */ /* 0x000fe20000010000 */
[----:B------:R-:W-:Y:S02]  /*1d70*/  FADD.FTZ R28, R14, R23 ;  /* 0x000000170e1c7221 */ /* 0x000fe40000010000 */
[----:B------:R-:W0:Y:S01]  /*1d80*/  LDS.128 R20, [UR4+0x70] ;  /* 0x00007004ff147984 */ /* 0x000e220008000c00 */
[----:B--2---:R-:W-:Y:S01]  /*1d90*/  FADD.FTZ R29, R15, R24 ;  /* 0x000000180f1d7221 */ /* 0x004fe20000010000 */
[----:B------:R-:W-:Y:S02]  /*1da0*/  FADD.FTZ R28, R28, R25 ;  /* 0x000000191c1c7221 */ /* 0x000fe40000010000 */
[----:B------:R-:W1:Y:S01]  /*1db0*/  LDS.64 R14, [UR4+0x80] ;  /* 0x00008004ff0e7984 */ /* 0x000e620008000a00 */
        /* <DEDUP_REMOVED lines=8> */
.L_x_42:
[----:B------:R-:W-:Y:S05]  /*1e40*/  BSYNC.RECONVERGENT B0 ;  /* 0x0000000000007941 */ /* 0x000fea0003800200 */
.L_x_41:
[----:B------:R-:W-:Y:S06]  /*1e50*/  BAR.SYNC.DEFER_BLOCKING 0x0 ;  /* 0x0000000000007b1d */ /* 0x000fec0000010000 */
[----:B------:R-:W-:Y:S04]  /*1e60*/  BSSY.RECONVERGENT B0, `(.L_x_43) ;  /* 0x000009d000007945 */ /* 0x000fe80003800200 */
[----:B------:R-:W-:Y:S05]  /*1e70*/  @P3 BRA `(.L_x_44) ;  /* 0x00000008006c3947 */ /* 0x000fea0003800000 */
[----:B-123--:R-:W1:Y:S04]  /*1e80*/  LDS.128 R20, [R50+0xf0] ;  /* 0x0000f00032147984 */ /* 0x00ee680000000c00 */
[----:B------:R-:W2:Y:S04]  /*1e90*/  LDS.128 R24, [R50+0x1e0] ;  /* 0x0001e00032187984 */ /* 0x000ea80000000c00 */
[----:B------:R-:W3:Y:S01]  /*1ea0*/  LDS.128 R28, [R50+0x2d0] ;  /* 0x0002d000321c7984 */ /* 0x000ee20000000c00 */
[----:B-1----:R-:W-:Y:S01]  /*1eb0*/  FADD.FTZ R51, R16, R20 ;  /* 0x0000001410337221 */ /* 0x002fe20000010000 */
[----:B------:R-:W-:Y:S01]  /*1ec0*/  FADD.FTZ R16, R17, R21 ;  /* 0x0000001511107221 */ /* 0x000fe20000010000 */
[----:B------:R-:W-:Y:S01]  /*1ed0*/  FADD.FTZ R17, R18, R22 ;  /* 0x0000001612117221 */ /* 0x000fe20000010000 */
[----:B------:R-:W-:Y:S01]  /*1ee0*/  FADD.FTZ R18, R19, R23 ;  /* 0x0000001713127221 */ /* 0x000fe20000010000 */
[----:B--2---:R-:W-:Y:S01]  /*1ef0*/  FADD.FTZ R51, R51, R24 ;  /* 0x0000001833337221 */ /* 0x004fe20000010000 */
[----:B------:R-:W-:Y:S01]  /*1f00*/  FADD.FTZ R16, R16, R25 ;  /* 0x0000001910107221 */ /* 0x000fe20000010000 */
[----:B------:R-:W-:Y:S01]  /*1f10*/  FADD.FTZ R17, R17, R26 ;  /* 0x0000001a11117221 */ /* 0x000fe20000010000 */
[----:B------:R-:W1:Y:S01]  /*1f20*/  LDS.128 R20, [R50+0x3c0] ;  /* 0x0003c00032147984 */ /* 0x000e620000000c00 */
[----:B------:R-:W-:Y:S01]  /*1f30*/  FADD.FTZ R24, R18, R27 ;  /* 0x0000001b12187221 */ /* 0x000fe20000010000 */
[----:B---3--:R-:W-:Y:S01]  /*1f40*/  FADD.FTZ R26, R16, R29 ;  /* 0x0000001d101a7221 */ /* 0x008fe20000010000 */
[----:B------:R-:W-:Y:S01]  /*1f50*/  FADD.FTZ R25, R17, R30 ;  /* 0x0000001e11197221 */ /* 0x000fe20000010000 */
[----:B------:R-:W-:Y:S01]  /*1f60*/  FADD.FTZ R51, R51, R28 ;  /* 0x0000001c33337221 */ /* 0x000fe20000010000 */
[----:B------:R-:W2:Y:S01]  /*1f70*/  LDS.128 R16, [R50+0x4b0] ;  /* 0x0004b00032107984 */ /* 0x000ea20000000c00 */
[----:B------:R-:W-:-:S02]  /*1f80*/  FADD.FTZ R24, R24, R31 ;  /* 0x0000001f18187221 */ /* 0x000fc40000010000 */
        /* <DEDUP_REMOVED lines=8> */
[----:B------:R-:W-:-:S03]  /*2010*/  FADD.FTZ R28, R28, R19 ;  /* 0x000000131c1c7221 */ /* 0x000fc60000010000 */
[----:B------:R-:W2:Y:S01]  /*2020*/  LDS.128 R20, [R50+0x690] ;  /* 0x0006900032147984 */ /* 0x000ea20000000c00 */
        /* <DEDUP_REMOVED lines=115> */
[----:B------:R-:W-:Y:S01]  /*2760*/  FADD.FTZ R16, R20, R17 ;  /* 0x0000001114107221 */ /* 0x000fe20000010000 */
[----:B------:R-:W-:Y:S01]  /*2770*/  LDS.128 R24, [R50+0x1d10] ;  /* 0x001d100032187984 */ /* 0x000fe20000000c00 */
[----:B------:R-:W-:Y:S01]  /*2780*/  FADD.FTZ R29, R29, R18 ;  /* 0x000000121d1d7221 */ /* 0x000fe20000010000 */
[----:B------:R-:W-:-:S02]  /*2790*/  FADD.FTZ R28, R28, R19 ;  /* 0x000000131c1c7221 */ /* 0x000fc40000010000 */
[----:B------:R-:W1:Y:S02]  /*27a0*/  LDS.128 R20, [R50+0x1c20] ;  /* 0x001c200032147984 */ /* 0x000e640000000c00 */
[----:B-1----:R-:W-:Y:S01]  /*27b0*/  FADD.FTZ R18, R16, R21 ;  /* 0x0000001510127221 */ /* 0x002fe20000010000 */
[----:B------:R-:W-:Y:S01]  /*27c0*/  FADD.FTZ R51, R51, R20 ;  /* 0x0000001433337221 */ /* 0x000fe20000010000 */
[----:B------:R-:W-:Y:S01]  /*27d0*/  FADD.FTZ R29, R29, R22 ;  /* 0x000000161d1d7221 */ /* 0x000fe20000010000 */
[----:B------:R-:W-:Y:S01]  /*27e0*/  FADD.FTZ R28, R28, R23 ;  /* 0x000000171c1c7221 */ /* 0x000fe20000010000 */
[----:B------:R-:W-:Y:S01]  /*27f0*/  FADD.FTZ R17, R18, R25 ;  /* 0x0000001912117221 */ /* 0x000fe20000010000 */
[----:B------:R-:W-:Y:S01]  /*2800*/  FADD.FTZ R16, R51, R24 ;  /* 0x0000001833107221 */ /* 0x000fe20000010000 */
[----:B------:R-:W-:Y:S01]  /*2810*/  FADD.FTZ R18, R29, R26 ;  /* 0x0000001a1d127221 */ /* 0x000fe20000010000 */
[----:B------:R-:W-:-:S07]  /*2820*/  FADD.FTZ R19, R28, R27 ;  /* 0x0000001b1c137221 */ /* 0x000fce0000010000 */
.L_x_44:
[----:B------:R-:W-:Y:S05]  /*2830*/  BSYNC.RECONVERGENT B0 ;  /* 0x0000000000007941 */ /* 0x000fea0003800200 */
.L_x_43:
[----:B------:R-:W4:Y:S01]  /*2840*/  LDC R24, c[0x0][0x374] ;  /* 0x0000dd00ff187b82 */ /* 0x000f220000000800 */
[----:B------:R-:W-:Y:S01]  /*2850*/  BSSY.RECONVERGENT B0, `(.L_x_45) ;  /* 0x000001f000007945 */ /* 0x000fe20003800200 */
[----:B------:R-:W-:-:S06]  /*2860*/  IMAD R49, R49, 0xf, R48 ;  /* 0x0000000f31317824 */ /* 0x000fcc00078e0230 */
[----:B------:R-:W5:Y:S02]  /*2870*/  LDC R30, c[0x0][0x370] ;  /* 0x0000dc00ff1e7b82 */ /* 0x000f640000000800 */
[----:B-----5:R-:W-:Y:S01]  /*2880*/  ISETP.GE.U32.AND P0, PT, R30, 0x2, PT ;  /* 0x000000021e00780c */ /* 0x020fe20003f06070 */
[----:B----4-:R-:W-:-:S12]  /*2890*/  @P3 BRA `(.L_x_46) ;  /* 0x0000000000683947 */ /* 0x010fd80003800000 */
[----:B---3--:R-:W1:Y:S08]  /*28a0*/  LDC.64 R20, c[0x0][0x3f8] ;  /* 0x0000fe00ff147b82 */ /* 0x008e700000000a00 */
[----:B------:R-:W3:Y:S01]  /*28b0*/  LDC.64 R28, c[0x0][0x3d8] ;  /* 0x0000f600ff1c7b82 */ /* 0x000ee20000000a00 */
[----:B-12---:R-:W-:Y:S01]  /*28c0*/  IMAD.WIDE.U32 R22, R20, 0x3, RZ ;  /* 0x0000000314167825 */ /* 0x006fe200078e00ff */
[----:B------:R-:W-:-:S04]  /*28d0*/  LEA R31, R21, R21, 0x1 ;  /* 0x00000015151f7211 */ /* 0x000fc800078e08ff */
[----:B------:R-:W-:Y:S01]  /*28e0*/  IADD3 R31, PT, PT, R23, R31, RZ ;  /* 0x0000001f171f7210 */ /* 0x000fe20007ffe0ff */
[----:B---3--:R-:W-:-:S03]  /*28f0*/  IMAD.WIDE R28, R49, 0x4, R28 ;  /* 0x00000004311c7825 */ /* 0x008fc600078e021c */
[----:B------:R-:W-:-:S04]  /*2900*/  LEA.HI R22, P2, R31, R22, RZ, 0x1 ;  /* 0x000000161f167211 */ /* 0x000fc800078508ff */
[----:B------:R-:W-:Y:S01]  /*2910*/  IADD3.X R31, PT, PT, RZ, R31, RZ, P2, !PT ;  /* 0x0000001fff1f7210 */ /* 0x000fe200017fe4ff */
[----:B------:R4:W-:Y:S01]  /*2920*/  REDG.E.ADD.F32.FTZ.RN.STRONG.GPU desc[UR6][R28.64], R16 ;  /* 0x000000101c0079a6 */ /* 0x0009e2000c12f306 */
[----:B------:R-:W-:Y:S02]  /*2930*/  LEA.HI R49, P2, R21, R20, RZ, 0x1 ;  /* 0x0000001415317211 */ /* 0x000fe400078508ff */
[C---:B------:R-:W-:Y:S02]  /*2940*/  SHF.L.U64.HI R31, R22.reuse, 0x1, R31 ;  /* 0x00000001161f7819 */ /* 0x040fe4000001021f */
[----:B------:R-:W-:Y:S02]  /*2950*/  SHF.L.U32 R25, R22, 0x1, RZ ;  /* 0x0000000116197819 */ /* 0x000fe400000006ff */
[----:B------:R-:W-:Y:S02]  /*2960*/  IADD3.X R22, PT, PT, RZ, R21, RZ, P2, !PT ;  /* 0x00000015ff167210 */ /* 0x000fe400017fe4ff */
[----:B------:R-:W-:-:S02]  /*2970*/  SHF.L.U32 R27, R49, 0x1, RZ ;  /* 0x00000001311b7819 */ /* 0x000fc400000006ff */
[----:B------:R-:W-:Y:S02]  /*2980*/  SHF.L.U64.HI R49, R49, 0x1, R22 ;  /* 0x0000000131317819 */ /* 0x000fe40000010216 */
[----:B------:R-:W-:Y:S02]  /*2990*/  LOP3.LUT R27, R27, 0xfffffffc, RZ, 0xc0, !PT ;  /* 0xfffffffc1b1b7812 */ /* 0x000fe400078ec0ff */
[----:B------:R-:W-:Y:S02]  /*29a0*/  LEA R22, P3, R20, R28, 0x2 ;  /* 0x0000001c14167211 */ /* 0x000fe400078610ff */
[----:B------:R-:W-:Y:S02]  /*29b0*/  LOP3.LUT R25, R25, 0xfffffffc, RZ, 0xc0, !PT ;  /* 0xfffffffc19197812 */ /* 0x000fe400078ec0ff */
[----:B------:R-:W-:Y:S02]  /*29c0*/  IADD3 R26, P2, PT, R28, R27, RZ ;  /* 0x0000001b1c1a7210 */ /* 0x000fe40007f5e0ff */
[----:B------:R-:W-:-:S02]  /*29d0*/  LEA.HI.X R23, R20, R29, R21, 0x2, P3 ;  /* 0x0000001d14177211 */ /* 0x000fc400018f1415 */
[----:B------:R-:W-:Y:S02]  /*29e0*/  IADD3 R20, P3, PT, R28, R25, RZ ;  /* 0x000000191c147210 */ /* 0x000fe40007f7e0ff */
[C---:B------:R-:W-:Y:S02]  /*29f0*/  IADD3.X R27, PT, PT, R29.reuse, R49, RZ, P2, !PT ;  /* 0x000000311d1b7210 */ /* 0x040fe400017fe4ff */
[----:B------:R-:W-:-:S03]  /*2a00*/  IADD3.X R21, PT, PT, R29, R31, RZ, P3, !PT ;  /* 0x0000001f1d157210 */ /* 0x000fc60001ffe4ff */
[----:B------:R4:W-:Y:S04]  /*2a10*/  REDG.E.ADD.F32.FTZ.RN.STRONG.GPU desc[UR6][R26.64], R17 ;  /* 0x000000111a0079a6 */ /* 0x0009e8000c12f306 */
[----:B------:R4:W-:Y:S04]  /*2a20*/  REDG.E.ADD.F32.FTZ.RN.STRONG.GPU desc[UR6][R22.64], R18 ;  /* 0x00000012160079a6 */ /* 0x0009e8000c12f306 */
[----:B------:R4:W-:Y:S02]  /*2a30*/  REDG.E.ADD.F32.FTZ.RN.STRONG.GPU desc[UR6][R20.64], R19 ;  /* 0x00000013140079a6 */ /* 0x0009e4000c12f306 */
.L_x_46:
[----:B------:R-:W-:Y:S05]  /*2a40*/  BSYNC.RECONVERGENT B0 ;  /* 0x0000000000007941 */ /* 0x000fea0003800200 */
.L_x_45:
[----:B------:R-:W-:Y:S05]  /*2a50*/  @!P0 BRA `(.L_x_47) ;  /* 0x00000008009c8947 */ /* 0x000fea0003800000 */
[----:B------:R-:W5:Y:S01]  /*2a60*/  LDC.64 R58, c[0x0][0x3d0] ;  /* 0x0000f400ff3a7b82 */ /* 0x000f620000000a00 */
[----:B------:R-:W0:Y:S01]  /*2a70*/  S2R R25, SR_CTAID.Y ;  /* 0x0000000000197919 */ /* 0x000e220000002600 */
[----:B----4-:R-:W-:Y:S02]  /*2a80*/  LOP3.LUT R17, R36, 0x1, RZ, 0xc0, !PT ;  /* 0x0000000124117812 */ /* 0x010fe400078ec0ff */
[----:B------:R-:W-:-:S03]  /*2a90*/  ISETP.GE.U32.AND P2, PT, R30, 0x8, PT ;  /* 0x000000081e00780c */ /* 0x000fc60003f46070 */
[----:B------:R-:W-:-:S04]  /*2aa0*/  IMAD R19, R17, R24, RZ ;  /* 0x0000001811137224 */ /* 0x000fc800078e02ff */
[----:B------:R-:W-:-:S05]  /*2ab0*/  IMAD R16, R19, R30, RZ ;  /* 0x0000001e13107224 */ /* 0x000fca00078e02ff */
[----:B------:R-:W-:-:S05]  /*2ac0*/  SHF.L.U32 R17, R16, 0x1, RZ ;  /* 0x0000000110117819 */ /* 0x000fca00000006ff */
[----:B-----5:R-:W-:Y:S01]  /*2ad0*/  IMAD.WIDE R58, R17, 0x4, R58 ;  /* 0x00000004113a7825 */ /* 0x020fe200078e023a */
[----:B0-----:R-:W-:Y:S06]  /*2ae0*/  @P1 BRA `(.L_x_48) ;  /* 0x0000000000501947 */ /* 0x001fec0003800000 */
[----:B------:R-:W0:Y:S01]  /*2af0*/  LDC.64 R16, c[0x0][0x3c8] ;  /* 0x0000f200ff107b82 */ /* 0x000e220000000a00 */
[----:B---3--:R-:W-:Y:S01]  /*2b00*/  LOP3.LUT P0, R20, R36, 0x2, RZ, 0xc0, !PT ;  /* 0x0000000224147812 */ /* 0x008fe2000780c0ff */
[----:B------:R-:W-:Y:S01]  /*2b10*/  IMAD R21, R3, R24, R25 ;  /* 0x0000001803157224 */ /* 0x000fe200078e0219 */
[----:B------:R-:W-:Y:S02]  /*2b20*/  IADD3 R19, PT, PT, R19, R25, RZ ;  /* 0x0000001913137210 */ /* 0x000fe40007ffe0ff */
[----:B-1----:R-:W-:-:S04]  /*2b30*/  SEL R23, R30, RZ, !P0 ;  /* 0x000000ff1e177207 */ /* 0x002fc80004000000 */
[----:B------:R-:W-:Y:S01]  /*2b40*/  ISETP.NE.AND P0, PT, R23, -0x1, PT ;  /* 0xffffffff1700780c */ /* 0x000fe20003f05270 */
[----:B0-----:R-:W-:-:S04]  /*2b50*/  IMAD.WIDE.U32 R16, R19, 0x4, R16 ;  /* 0x0000000413107825 */ /* 0x001fc800078e0010 */
[----:B------:R-:W-:Y:S01]  /*2b60*/  IMAD.WIDE.U32 R18, R21, 0x8, R58 ;  /* 0x0000000815127825 */ /* 0x000fe200078e003a */
[----:B------:R-:W-:-:S04]  /*2b70*/  IADD3 R21, PT, PT, -R20, 0x1, RZ ;  /* 0x0000000114157810 */ /* 0x000fc80007ffe1ff */
[----:B------:R0:W-:Y:S01]  /*2b80*/  STG.E.64 desc[UR6][R18.64], R14 ;  /* 0x0000000e12007986 */ /* 0x0001e2000c101b06 */
[----:B------:R-:W-:Y:S06]  /*2b90*/  MEMBAR.ALL.GPU ;  /* 0x0000000000007992 */ /* 0x000fec000000a000 */
[----:B------:R-:W-:-:S00]  /*2ba0*/  ERRBAR ;  /* 0x00000000000079ab */ /* 0x000fc00000000000 */
[----:B------:R-:W-:Y:S06]  /*2bb0*/  CGAERRBAR ;  /* 0x00000000000075ab */ /* 0x000fec0000000000 */
[----:B------:R0:W-:Y:S01]  /*2bc0*/  REDG.E.ADD.S32.STRONG.GPU desc[UR6][R16.64], R21 ;  /* 0x000000151000798e */ /* 0x0001e2000c12e306 */
[----:B------:R-:W-:Y:S05]  /*2bd0*/  @!P0 BRA `(.L_x_48) ;  /* 0x0000000000148947 */ /* 0x000fea0003800000 */
.L_x_49:
[----:B0-----:R-:W3:Y:S04]  /*2be0*/  LDG.E.STRONG.GPU R18, desc[UR6][R16.64] ;  /* 0x0000000610127981 */ /* 0x001ee8000c1ef900 */
[----:B---3--:R-:W-:Y:S01]  /*2bf0*/  CCTL.IVALL ;  /* 0x00000000ff00798f */ /* 0x008fe20002000000 */
[----:B------:R-:W-:Y:S05]  /*2c00*/  YIELD ;  /* 0x0000000000007946 */ /* 0x000fea0003800000 */
[----:B------:R-:W-:-:S13]  /*2c10*/  ISETP.NE.AND P0, PT, R18, R23, PT ;  /* 0x000000171200720c */ /* 0x000fda0003f05270 */
[----:B------:R-:W-:Y:S05]  /*2c20*/  @P0 BRA `(.L_x_49) ;  /* 0xfffffffc00ec0947 */ /* 0x000fea000383ffff */
.L_x_48:
[----:B------:R-:W-:Y:S05]  /*2c30*/  WARPSYNC.ALL ;  /* 0x0000000000007948 */ /* 0x000fea0003800000 */
[----:B------:R-:W-:Y:S01]  /*2c40*/  BAR.SYNC.DEFER_BLOCKING 0x0 ;  /* 0x0000000000007b1d */ /* 0x000fe20000010000 */
[----:B------:R-:W-:-:S05]  /*2c50*/  MOV R26, RZ ;  /* 0x000000ff001a7202 */ /* 0x000fca0000000f00 */
[----:B------:R-:W-:Y:S05]  /*2c60*/  @!P2 BRA `(.L_x_50) ;  /* 0x00000004001ca947 */ /* 0x000fea0003800000 */
[C-C-:B------:R-:W-:Y:S01]  /*2c70*/  IMAD R57, R24.reuse, 0x3, R25.reuse ;  /* 0x0000000318397824 */ /* 0x140fe200078e0219 */
[CC--:B0-----:R-:W-:Y:S01]  /*2c80*/  LEA R21, R24.reuse, R25.reuse, 0x1 ;  /* 0x0000001918157211 */ /* 0x0c1fe200078e08ff */
[C-C-:B-1----:R-:W-:Y:S01]  /*2c90*/  IMAD R23, R24.reuse, 0x5, R25.reuse ;  /* 0x0000000518177824 */ /* 0x142fe200078e0219 */
[CC--:B------:R-:W-:Y:S01]  /*2ca0*/  LEA R27, R24.reuse, R25.reuse, 0x2 ;  /* 0x00000019181b7211 */ /* 0x0c0fe200078e10ff */
[C-C-:B------:R-:W-:Y:S01]  /*2cb0*/  IMAD R29, R24.reuse, 0x6, R25.reuse ;  /* 0x00000006181d7824 */ /* 0x140fe200078e0219 */
[----:B------:R-:W-:Y:S01]  /*2cc0*/  IADD3 R49, PT, PT, R25, R24, RZ ;  /* 0x0000001819317210 */ /* 0x000fe20007ffe0ff */
[----:B------:R-:W-:Y:S01]  /*2cd0*/  IMAD R31, R24, 0x7, R25 ;  /* 0x00000007181f7824 */ /* 0x000fe200078e0219 */
[----:B---3--:R-:W-:Y:S01]  /*2ce0*/  IADD3 R20, PT, PT, -R3, RZ, RZ ;  /* 0x000000ff03147210 */ /* 0x008fe20007ffe1ff */
[----:B------:R-:W-:Y:S01]  /*2cf0*/  UMOV UR4, URZ ;  /* 0x000000ff00047c82 */ /* 0x000fe20008000000 */
[----:B------:R-:W-:-:S07]  /*2d00*/  MOV R51, R25 ;  /* 0x0000001900337202 */ /* 0x000fce0000000f00 */
.L_x_51:
[----:B------:R-:W-:Y:S01]  /*2d10*/  ISETP.EQ.OR P0, PT, R20, RZ, P1 ;  /* 0x000000ff1400720c */ /* 0x000fe20000f02670 */
[----:B------:R-:W-:-:S06]  /*2d20*/  UIADD3 UR5, UPT, UPT, UR4, 0x1, URZ ;  /* 0x0000000104057890 */ /* 0x000fcc000fffe0ff */
[----:B------:R-:W-:-:S06]  /*2d30*/  ISETP.EQ.OR P2, PT, R3, UR5, P1 ;  /* 0x0000000503007c0c */ /* 0x000fcc0008f42670 */
[----:B------:R-:W-:-:S05]  /*2d40*/  @!P0 IMAD.WIDE.U32 R60, R51, 0x8, R58 ;  /* 0x00000008333c8825 */ /* 0x000fca00078e003a */
[----:B------:R-:W3:Y:S02]  /*2d50*/  @!P0 LDG.E.64 R18, desc[UR6][R60.64] ;  /* 0x000000063c128981 */ /* 0x000ee4000c1e1b00 */
[----:B------:R-:W-:-:S06]  /*2d60*/  @!P2 IMAD.WIDE.U32 R16, R49, 0x8, R58 ;  /* 0x000000083110a825 */ /* 0x000fcc00078e003a */
[----:B------:R-:W4:Y:S01]  /*2d70*/  @!P2 LDG.E.64 R16, desc[UR6][R16.64] ;  /* 0x000000061010a981 */ /* 0x000f22000c1e1b00 */
[----:B------:R-:W-:-:S06]  /*2d80*/  UIADD3 UR5, UPT, UPT, UR4, 0x2, URZ ;  /* 0x0000000204057890 */ /* 0x000fcc000fffe0ff */
[----:B------:R-:W-:Y:S01]  /*2d90*/  ISETP.EQ.OR P3, PT, R3, UR5, P1 ;  /* 0x0000000503007c0c */ /* 0x000fe20008f62670 */
[----:B------:R-:W-:Y:S01]  /*2da0*/  UIADD3 UR5, UPT, UPT, UR4, 0x3, URZ ;  /* 0x0000000304057890 */ /* 0x000fe2000fffe0ff */
[----:B---3--:R-:W-:Y:S01]  /*2db0*/  @!P0 FADD.FTZ R14, R14, R18 ;  /* 0x000000120e0e8221 */ /* 0x008fe20000010000 */
[----:B------:R-:W-:-:S10]  /*2dc0*/  @!P0 FADD.FTZ R15, R15, R19 ;  /* 0x000000130f0f8221 */ /* 0x000fd40000010000 */
[----:B------:R-:W-:Y:S01]  /*2dd0*/  @!P3 IMAD.WIDE.U32 R18, R21, 0x8, R58 ;  /* 0x000000081512b825 */ /* 0x000fe200078e003a */
[----:B------:R-:W-:-:S05]  /*2de0*/  ISETP.EQ.OR P0, PT, R3, UR5, P1 ;  /* 0x0000000503007c0c */ /* 0x000fca0008f02670 */
[----:B------:R-:W3:Y:S01]  /*2df0*/  @!P3 LDG.E.64 R18, desc[UR6][R18.64] ;  /* 0x000000061212b981 */ /* 0x000ee2000c1e1b00 */
[----:B----4-:R-:W-:Y:S01]  /*2e00*/  @!P2 FADD.FTZ R14, R14, R16 ;  /* 0x000000100e0ea221 */ /* 0x010fe20000010000 */
[----:B------:R-:W-:-:S06]  /*2e10*/  @!P2 FADD.FTZ R15, R15, R17 ;  /* 0x000000110f0fa221 */ /* 0x000fcc0000010000 */
        /* <DEDUP_REMOVED lines=26> */
[----:B------:R-:W0:Y:S01]  /*2fc0*/  LDC R26, c[0x0][0x370] ;  /* 0x0000dc00ff1a7b82 */ /* 0x000e220000000800 */
[----:B------:R-:W-:Y:S01]  /*2fd0*/  UIADD3 UR4, UPT, UPT, UR4, 0x8, URZ ;  /* 0x0000000804047890 */ /* 0x000fe2000fffe0ff */
[----:B------:R-:W-:Y:S02]  /*2fe0*/  IADD3 R20, PT, PT, R20, 0x8, RZ ;  /* 0x0000000814147810 */ /* 0x000fe40007ffe0ff */
[----:B------:R-:W-:Y:S02]  /*2ff0*/  LEA R51, R24, R51, 0x3 ;  /* 0x0000003318337211 */ /* 0x000fe400078e18ff */
[----:B0-----:R-:W-:Y:S02]  /*3000*/  LOP3.LUT R26, R26, 0x7ffffff8, RZ, 0xc0, !PT ;  /* 0x7ffffff81a1a7812 */ /* 0x001fe400078ec0ff */
[C---:B------:R-:W-:Y:S02]  /*3010*/  LEA R49, R24.reuse, R49, 0x3 ;  /* 0x0000003118317211 */ /* 0x040fe400078e18ff */
[----:B------:R-:W-:-:S02]  /*3020*/  LEA R21, R24, R21, 0x3 ;  /* 0x0000001518157211 */ /* 0x000fc400078e18ff */
[C---:B------:R-:W-:Y:S02]  /*3030*/  LEA R57, R24.reuse, R57, 0x3 ;  /* 0x0000003918397211 */ /* 0x040fe400078e18ff */
[C---:B------:R-:W-:Y:S02]  /*3040*/  LEA R27, R24.reuse, R27, 0x3 ;  /* 0x0000001b181b7211 */ /* 0x040fe400078e18ff */
[C---:B------:R-:W-:Y:S02]  /*3050*/  LEA R23, R24.reuse, R23, 0x3 ;  /* 0x0000001718177211 */ /* 0x040fe400078e18ff */
[C---:B------:R-:W-:Y:S02]  /*3060*/  LEA R29, R24.reuse, R29, 0x3 ;  /* 0x0000001d181d7211 */ /* 0x040fe400078e18ff */
[----:B------:R-:W-:Y:S01]  /*3070*/  LEA R31, R24, R31, 0x3 ;  /* 0x0000001f181f7211 */ /* 0x000fe200078e18ff */
[----:B---3--:R-:W-:Y:S01]  /*3080*/  @!P0 FADD.FTZ R14, R14, R18 ;  /* 0x000000120e0e8221 */ /* 0x008fe20000010000 */
[----:B------:R-:W-:Y:S01]  /*3090*/  @!P0 FADD.FTZ R15, R15, R19 ;  /* 0x000000130f0f8221 */ /* 0x000fe20000010000 */
[----:B------:R-:W-:-:S02]  /*30a0*/  ISETP.NE.AND P0, PT, R26, UR4, PT ;  /* 0x000000041a007c0c */ /* 0x000fc4000bf05270 */
[----:B----4-:R-:W-:Y:S01]  /*30b0*/  @!P2 FADD.FTZ R14, R14, R16 ;  /* 0x000000100e0ea221 */ /* 0x010fe20000010000 */
[----:B------:R-:W-:-:S10]  /*30c0*/  @!P2 FADD.FTZ R15, R15, R17 ;  /* 0x000000110f0fa221 */ /* 0x000fd40000010000 */
[----:B------:R-:W-:Y:S05]  /*30d0*/  @P0 BRA `(.L_x_51) ;  /* 0xfffffffc000c0947 */ /* 0x000fea000383ffff */
.L_x_50:
[----:B------:R-:W0:Y:S02]  /*30e0*/  LDC R27, c[0x0][0x370] ;  /* 0x0000dc00ff1b7b82 */ /* 0x000e240000000800 */
[----:B0-----:R-:W-:-:S13]  /*30f0*/  LOP3.LUT P0, R16, R27, 0x7, RZ, 0xc0, !PT ;  /* 0x000000071b107812 */ /* 0x001fda000780c0ff */
[----:B------:R-:W-:Y:S05]  /*3100*/  @!P0 BRA `(.L_x_47) ;  /* 0x0000000000f08947 */ /* 0x000fea0003800000 */
[----:B------:R-:W-:-:S04]  /*3110*/  IADD3 R16, PT, PT, R16, -0x1, RZ ;  /* 0xffffffff10107810 */ /* 0x000fc80007ffe0ff */
[----:B------:R-:W-:-:S13]  /*3120*/  ISETP.GE.U32.AND P0, PT, R16, 0x3, PT ;  /* 0x000000031000780c */ /* 0x000fda0003f06070 */
[----:B------:R-:W-:Y:S05]  /*3130*/  @!P0 BRA `(.L_x_52) ;  /* 0x0000000000708947 */ /* 0x000fea0003800000 */
[C---:B------:R-:W-:Y:S02]  /*3140*/  IADD3 R16, PT, PT, R26.reuse, 0x1, RZ ;  /* 0x000000011a107810 */ /* 0x040fe40007ffe0ff */
[CC--:B------:R-:W-:Y:S02]  /*3150*/  ISETP.EQ.OR P0, PT, R26.reuse, R3.reuse, P1 ;  /* 0x000000031a00720c */ /* 0x0c0fe40000f02670 */
[----:B------:R-:W-:Y:S02]  /*3160*/  IADD3 R18, PT, PT, R26, 0x2, RZ ;  /* 0x000000021a127810 */ /* 0x000fe40007ffe0ff */
[-C--:B------:R-:W-:Y:S02]  /*3170*/  ISETP.EQ.OR P2, PT, R16, R3.reuse, P1 ;  /* 0x000000031000720c */ /* 0x080fe40000f42670 */
[----:B------:R-:W-:Y:S02]  /*3180*/  ISETP.EQ.OR P3, PT, R18, R3, P1 ;  /* 0x000000031200720c */ /* 0x000fe40000f62670 */
[----:B--2---:R-:W-:-:S04]  /*3190*/  IADD3 R22, PT, PT, R26, 0x3, RZ ;  /* 0x000000031a167810 */ /* 0x004fc80007ffe0ff */
[----:B------:R-:W-:Y:S01]  /*31a0*/  ISETP.EQ.OR P4, PT, R22, R3, P1 ;  /* 0x000000031600720c */ /* 0x000fe20000f82670 */
[----:B------:R-:W-:-:S04]  /*31b0*/  @!P0 IMAD R17, R26, R24, R25 ;  /* 0x000000181a118224 */ /* 0x000fc800078e0219 */
[----:B------:R-:W-:Y:S02]  /*31c0*/  @!P2 IMAD R19, R16, R24, R25 ;  /* 0x000000181013a224 */ /* 0x000fe400078e0219 */
[----:B------:R-:W-:-:S04]  /*31d0*/  @!P0 IMAD.WIDE.U32 R16, R17, 0x8, R58 ;  /* 0x0000000811108825 */ /* 0x000fc800078e003a */
[-C--:B------:R-:W-:Y:S02]  /*31e0*/  @!P3 IMAD R21, R18, R24.reuse, R25 ;  /* 0x000000181215b224 */ /* 0x080fe400078e0219 */
[--C-:B------:R-:W-:Y:S01]  /*31f0*/  @!P2 IMAD.WIDE.U32 R18, R19, 0x8, R58.reuse ;  /* 0x000000081312a825 */ /* 0x100fe200078e003a */
[----:B------:R-:W2:Y:S03]  /*3200*/  @!P0 LDG.E.64 R16, desc[UR6][R16.64] ;  /* 0x0000000610108981 */ /* 0x000ea6000c1e1b00 */
[----:B---3--:R-:W-:Y:S02]  /*3210*/  @!P3 IMAD.WIDE.U32 R20, R21, 0x8, R58 ;  /* 0x000000081514b825 */ /* 0x008fe400078e003a */
[----:B------:R-:W3:Y:S02]  /*3220*/  @!P2 LDG.E.64 R18, desc[UR6][R18.64] ;  /* 0x000000061212a981 */ /* 0x000ee4000c1e1b00 */
[----:B-1----:R-:W-:-:S02]  /*3230*/  @!P4 IMAD R23, R22, R24, R25 ;  /* 0x000000181617c224 */ /* 0x002fc400078e0219 */
[----:B------:R-:W4:Y:S02]  /*3240*/  @!P3 LDG.E.64 R20, desc[UR6][R20.64] ;  /* 0x000000061414b981 */ /* 0x000f24000c1e1b00 */
[----:B------:R-:W-:-:S06]  /*3250*/  @!P4 IMAD.WIDE.U32 R22, R23, 0x8, R58 ;  /* 0x000000081716c825 */ /* 0x000fcc00078e003a */
[----:B------:R-:W5:Y:S01]  /*3260*/  @!P4 LDG.E.64 R22, desc[UR6][R22.64] ;  /* 0x000000061616c981 */ /* 0x000f62000c1e1b00 */
[----:B------:R-:W-:Y:S01]  /*3270*/  IADD3 R26, PT, PT, R26, 0x4, RZ ;  /* 0x000000041a1a7810 */ /* 0x000fe20007ffe0ff */
[----:B--2---:R-:W-:Y:S01]  /*3280*/  @!P0 FADD.FTZ R14, R14, R16 ;  /* 0x000000100e0e8221 */ /* 0x004fe20000010000 */
[----:B------:R-:W-:-:S03]  /*3290*/  @!P0 FADD.FTZ R15, R15, R17 ;  /* 0x000000110f0f8221 */ /* 0x000fc60000010000 */
[----:B---3--:R-:W-:Y:S01]  /*32a0*/  @!P2 FADD.FTZ R14, R14, R18 ;  /* 0x000000120e0ea221 */ /* 0x008fe20000010000 */
[----:B------:R-:W-:-:S03]  /*32b0*/  @!P2 FADD.FTZ R15, R15, R19 ;  /* 0x000000130f0fa221 */ /* 0x000fc60000010000 */
[----:B----4-:R-:W-:Y:S01]  /*32c0*/  @!P3 FADD.FTZ R14, R14, R20 ;  /* 0x000000140e0eb221 */ /* 0x010fe20000010000 */
[----:B------:R-:W-:-:S03]  /*32d0*/  @!P3 FADD.FTZ R15, R15, R21 ;  /* 0x000000150f0fb221 */ /* 0x000fc60000010000 */
[----:B-----5:R-:W-:Y:S01]  /*32e0*/  @!P4 FADD.FTZ R14, R14, R22 ;  /* 0x000000160e0ec221 */ /* 0x020fe20000010000 */
[----:B------:R-:W-:-:S07]  /*32f0*/  @!P4 FADD.FTZ R15, R15, R23 ;  /* 0x000000170f0fc221 */ /* 0x000fce0000010000 */
.L_x_52:
[----:B------:R-:W-:-:S13]  /*3300*/  LOP3.LUT P0, R16, R27, 0x3, RZ, 0xc0, !PT ;  /* 0x000000031b107812 */ /* 0x000fda000780c0ff */
[----:B------:R-:W-:Y:S05]  /*3310*/  @!P0 BRA `(.L_x_47) ;  /* 0x00000000006c8947 */ /* 0x000fea0003800000 */
[----:B------:R-:W-:Y:S02]  /*3320*/  ISETP.NE.AND P0, PT, R16, 0x1, PT ;  /* 0x000000011000780c */ /* 0x000fe40003f05270 */
[----:B------:R-:W-:-:S11]  /*3330*/  LOP3.LUT R27, R27, 0x1, RZ, 0xc0, !PT ;  /* 0x000000011b1b7812 */ /* 0x000fd600078ec0ff */
[----:B------:R-:W-:Y:S05]  /*3340*/  @!P0 BRA `(.L_x_53) ;  /* 0x0000000000388947 */ /* 0x000fea0003800000 */
[C---:B------:R-:W-:Y:S02]  /*3350*/  IADD3 R16, PT, PT, R26.reuse, 0x1, RZ ;  /* 0x000000011a107810 */ /* 0x040fe40007ffe0ff */
[-C--:B------:R-:W-:Y:S02]  /*3360*/  ISETP.EQ.OR P2, PT, R26, R3.reuse, P1 ;  /* 0x000000031a00720c */ /* 0x080fe40000f42670 */
[----:B------:R-:W-:-:S11]  /*3370*/  ISETP.EQ.OR P0, PT, R16, R3, P1 ;  /* 0x000000031000720c */ /* 0x000fd60000f02670 */
[-CC-:B------:R-:W-:Y:S02]  /*3380*/  @!P2 IMAD R17, R26, R24.reuse, R25.reuse ;  /* 0x000000181a11a224 */ /* 0x180fe400078e0219 */
[----:B------:R-:W-:Y:S02]  /*3390*/  @!P0 IMAD R19, R16, R24, R25 ;  /* 0x0000001810138224 */ /* 0x000fe400078e0219 */
[----:B------:R-:W-:-:S04]  /*33a0*/  @!P2 IMAD.WIDE.U32 R16, R17, 0x8, R58 ;  /* 0x000000081110a825 */ /* 0x000fc800078e003a */
[----:B------:R-:W-:Y:S02]  /*33b0*/  @!P0 IMAD.WIDE.U32 R18, R19, 0x8, R58 ;  /* 0x0000000813128825 */ /* 0x000fe400078e003a */
[----:B------:R-:W3:Y:S04]  /*33c0*/  @!P2 LDG.E.64 R16, desc[UR6][R16.64] ;  /* 0x000000061010a981 */ /* 0x000ee8000c1e1b00 */
[----:B------:R-:W4:Y:S01]  /*33d0*/  @!P0 LDG.E.64 R18, desc[UR6][R18.64] ;  /* 0x0000000612128981 */ /* 0x000f22000c1e1b00 */
[----:B------:R-:W-:Y:S01]  /*33e0*/  IADD3 R26, PT, PT, R26, 0x2, RZ ;  /* 0x000000021a1a7810 */ /* 0x000fe20007ffe0ff */
[----:B---3--:R-:W-:Y:S01]  /*33f0*/  @!P2 FADD.FTZ R14, R14, R16 ;  /* 0x000000100e0ea221 */ /* 0x008fe20000010000 */
[----:B------:R-:W-:-:S03]  /*3400*/  @!P2 FADD.FTZ R15, R15, R17 ;  /* 0x000000110f0fa221 */ /* 0x000fc60000010000 */
[----:B----4-:R-:W-:Y:S01]  /*3410*/  @!P0 FADD.FTZ R14, R14, R18 ;  /* 0x000000120e0e8221 */ /* 0x010fe20000010000 */
[----:B------:R-:W-:-:S07]  /*3420*/  @!P0 FADD.FTZ R15, R15, R19 ;  /* 0x000000130f0f8221 */ /* 0x000fce0000010000 */
.L_x_53:
[----:B------:R-:W-:Y:S01]  /*3430*/  ISETP.EQ.OR P0, PT, R26, R3, P1 ;  /* 0x000000031a00720c */ /* 0x000fe20000f02670 */
[----:B------:R-:W-:Y:S03]  /*3440*/  BSSY.RECONVERGENT B0, `(.L_x_47) ;  /* 0x0000008000007945 */ /* 0x000fe60003800200 */
[----:B------:R-:W-:-:S13]  /*3450*/  ISETP.NE.U32.OR P0, PT, R27, 0x1, P0 ;  /* 0x000000011b00780c */ /* 0x000fda0000705470 */
[----:B------:R-:W-:Y:S05]  /*3460*/  @P0 BRA `(.L_x_54) ;  /* 0x0000000000140947 */ /* 0x000fea0003800000 */
[----:B------:R-:W-:-:S04]  /*3470*/  IMAD R17, R24, R26, R25 ;  /* 0x0000001a18117224 */ /* 0x000fc800078e0219 */
[----:B------:R-:W-:-:S06]  /*3480*/  IMAD.WIDE.U32 R16, R17, 0x8, R58 ;  /* 0x0000000811107825 */ /* 0x000fcc00078e003a */
[----:B------:R-:W3:Y:S02]  /*3490*/  LDG.E.64 R16, desc[UR6][R16.64] ;  /* 0x0000000610107981 */ /* 0x000ee4000c1e1b00 */
[----:B---3--:R-:W-:Y:S01]  /*34a0*/  FADD.FTZ R14, R14, R16 ;  /* 0x000000100e0e7221 */ /* 0x008fe20000010000 */
[----:B------:R-:W-:-:S07]  /*34b0*/  FADD.FTZ R15, R15, R17 ;  /* 0x000000110f0f7221 */ /* 0x000fce0000010000 */
.L_x_54:
[----:B------:R-:W-:Y:S05]  /*34c0*/  BSYNC.RECONVERGENT B0 ;  /* 0x0000000000007941 */ /* 0x000fea0003800200 */
.L_x_47:
[----:B------:R-:W5:Y:S01]  /*34d0*/  S2UR UR5, SR_CgaCtaId ;  /* 0x00000000000579c3 */ /* 0x000f620000008800 */
[----:B------:R-:W-:Y:S01]  /*34e0*/  UMOV UR4, 0x400 ;  /* 0x0000040000047882 */ /* 0x000fe20000000000 */
[----:B------:R-:W-:Y:S02]  /*34f0*/  SHF.L.U32 R35, R35, 0x10, RZ ;  /* 0x0000001023237819 */ /* 0x000fe400000006ff */
[----:B------:R-:W-:Y:S02]  /*3500*/  SHF.L.U32 R45, R45, 0x10, RZ ;  /* 0x000000102d2d7819 */ /* 0x000fe400000006ff */
[----:B----4-:R-:W-:Y:S02]  /*3510*/  SHF.L.U32 R21, R34, 0x10, RZ ;  /* 0x0000001022157819 */ /* 0x010fe400000006ff */
[----:B------:R-:W-:Y:S01]  /*3520*/  SHF.L.U32 R46, R46, 0x10, RZ ;  /* 0x000000102e2e7819 */ /* 0x000fe200000006ff */
[C---:B------:R-:W-:Y:S01]  /*3530*/  FADD.FTZ R18, -R8.reuse, R45 ;  /* 0x0000002d08127221 */ /* 0x040fe20000010100 */
[----:B------:R-:W-:Y:S01]  /*3540*/  SHF.L.U32 R33, R33, 0x10, RZ ;  /* 0x0000001021217819 */ /* 0x000fe200000006ff */
[----:B-----5:R-:W-:Y:S01]  /*3550*/  ULEA UR4, UR5, UR4, 0x18 ;  /* 0x0000000405047291 */ /* 0x020fe2000f8ec0ff */
[----:B------:R-:W4:Y:S08]  /*3560*/  LDCU.U8 UR5, c[0x0][0x414] ;  /* 0x00008280ff0577ac */ /* 0x000f300008000000 */
[----:B------:R0:W-:Y:S01]  /*3570*/  @!P1 STS.64 [UR4+0x90], R14 ;  /* 0x0000900eff009988 */ /* 0x0001e20008000a04 */
[----:B------:R-:W-:Y:S01]  /*3580*/  BAR.SYNC.DEFER_BLOCKING 0x0 ;  /* 0x0000000000007b1d */ /* 0x000fe20000010000 */
[----:B0--3--:R-:W-:Y:S01]  /*3590*/  FADD.FTZ R14, -R8, R35 ;  /* 0x00000023080e7221 */ /* 0x009fe20000010100 */
[----:B----4-:R-:W-:-:S03]  /*35a0*/  UISETP.NE.AND UP0, UPT, UR5, URZ, UPT ;  /* 0x000000ff0500728c */ /* 0x010fc6000bf05270 */
[-C--:B------:R-:W-:Y:S01]  /*35b0*/  FMUL.FTZ R15, R14, R47.reuse ;  /* 0x0000002f0e0f7220 */ /* 0x080fe20000410000 */
[----:B------:R-:W-:Y:S01]  /*35c0*/  FMUL.FTZ R14, R18, R47 ;  /* 0x0000002f120e7220 */ /* 0x000fe20000410000 */
[----:B------:R-:W0:Y:S01]  /*35d0*/  LDS.64 R16, [UR4+0x90] ;  /* 0x00009004ff107984 */ /* 0x000e220008000a00 */
[----:B------:R-:W0:Y:S02]  /*35e0*/  LDCU UR4, c[0x0][0x42c] ;  /* 0x00008580ff0477ac */ /* 0x000e240008000800 */
[----:B0-----:R-:W-:Y:S01]  /*35f0*/  FMUL.FTZ R16, R16, UR4 ;  /* 0x0000000410107c20 */ /* 0x001fe20008410000 */
[----:B------:R-:W-:Y:S01]  /*3600*/  FMUL.FTZ R19, R17, UR4 ;  /* 0x0000000411137c20 */ /* 0x000fe20008410000 */
[----:B------:R-:W-:Y:S06]  /*3610*/  BRA.U !UP0, `(.L_x_55) ;  /* 0x0000000108487547 */ /* 0x000fec000b800000 */
[----:B------:R-:W-:Y:S01]  /*3620*/  FFMA.FTZ R17, R12, R15, R10 ;  /* 0x0000000f0c117223 */ /* 0x000fe2000001000a */
[----:B------:R-:W-:-:S03]  /*3630*/  FFMA.FTZ R18, R13, R14, R11 ;  /* 0x0000000e0d127223 */ /* 0x000fc6000001000b */
[----:B------:R-:W-:Y:S01]  /*3640*/  FMUL.FTZ R20, R17, -1.4426950216293334961 ;  /* 0xbfb8aa3b11147820 */ /* 0x000fe20000410000 */
[----:B-1----:R-:W-:-:S05]  /*3650*/  FMUL.FTZ R23, R18, -1.4426950216293334961 ;  /* 0xbfb8aa3b12177820 */ /* 0x002fca0000410000 */
        /* <DEDUP_REMOVED lines=14> */
.L_x_55:
[----:B------:R-:W0:Y:S01]  /*3740*/  LDCU UR4, c[0x0][0x41c] ;  /* 0x00008380ff0477ac */ /* 0x000e220008000800 */
[----:B------:R-:W-:Y:S01]  /*3750*/  SHF.L.U32 R43, R43, 0x10, RZ ;  /* 0x000000102b2b7819 */ /* 0x000fe200000006ff */
[----:B------:R-:W-:Y:S01]  /*3760*/  FFMA.FTZ R15, R16, R15, R19 ;  /* 0x0000000f100f7223 */ /* 0x000fe20000010013 */
[----:B------:R-:W-:Y:S01]  /*3770*/  SHF.L.U32 R17, R4, 0x10, RZ ;  /* 0x0000001004117819 */ /* 0x000fe200000006ff */
[----:B------:R-:W3:Y:S01]  /*3780*/  LDCU.64 UR8, c[0x0][0x400] ;  /* 0x00008000ff0877ac */ /* 0x000ee20008000a00 */
[----:B------:R-:W-:Y:S01]  /*3790*/  SHF.L.U32 R41, R41, 0x10, RZ ;  /* 0x0000001029297819 */ /* 0x000fe200000006ff */
[----:B------:R-:W-:Y:S01]  /*37a0*/  FADD.FTZ R4, -R8, R33 ;  /* 0x0000002108047221 */ /* 0x000fe20000010100 */
[----:B-1----:R-:W-:Y:S01]  /*37b0*/  SHF.L.U32 R23, R6, 0x10, RZ ;  /* 0x0000001006177819 */ /* 0x002fe200000006ff */
[C---:B------:R-:W-:Y:S01]  /*37c0*/  FADD.FTZ R34, -R8.reuse, R43 ;  /* 0x0000002b08227221 */ /* 0x040fe20000010100 */
[----:B------:R-:W-:Y:S01]  /*37d0*/  SHF.L.U32 R9, R9, 0x10, RZ ;  /* 0x0000001009097819 */ /* 0x000fe200000006ff */
[C---:B------:R-:W-:Y:S01]  /*37e0*/  FADD.FTZ R18, -R8.reuse, R17 ;  /* 0x0000001108127221 */ /* 0x040fe20000010100 */
[C---:B------:R-:W-:Y:S01]  /*37f0*/  FADD.FTZ R20, -R8.reuse, R41 ;  /* 0x0000002908147221 */ /* 0x040fe20000010100 */
[----:B------:R-:W-:Y:S01]  /*3800*/  FADD.FTZ R6, -R8, R23 ;  /* 0x0000001708067221 */ /* 0x000fe20000010100 */
[-C--:B------:R-:W-:Y:S01]  /*3810*/  FMUL.FTZ R31, R4, R47.reuse ;  /* 0x0000002f041f7220 */ /* 0x080fe20000410000 */
[----:B------:R-:W-:Y:S01]  /*3820*/  FADD.FTZ R8, -R8, R9 ;  /* 0x0000000908087221 */ /* 0x000fe20000010100 */
[-C--:B------:R-:W-:Y:S01]  /*3830*/  FMUL.FTZ R34, R34, R47.reuse ;  /* 0x0000002f22227220 */ /* 0x080fe20000410000 */
[-C--:B------:R-:W-:Y:S01]  /*3840*/  FMUL.FTZ R17, R6, R47.reuse ;  /* 0x0000002f06117220 */ /* 0x080fe20000410000 */
[----:B------:R-:W-:Y:S01]  /*3850*/  FMUL.FTZ R18, R18, R47 ;  /* 0x0000002f12127220 */ /* 0x000fe20000410000 */
[----:B0-----:R-:W-:-:S02]  /*3860*/  IMAD R33, R3, UR4, R38 ;  /* 0x0000000403217c24 */ /* 0x001fc4000f8e0226 */
[-C--:B------:R-:W-:Y:S01]  /*3870*/  FMUL.FTZ R20, R20, R47.reuse ;  /* 0x0000002f14147220 */ /* 0x080fe20000410000 */
[----:B------:R-:W-:Y:S01]  /*3880*/  FMUL.FTZ R4, R8, R47 ;  /* 0x0000002f08047220 */ /* 0x000fe20000410000 */
[C-C-:B------:R-:W-:Y:S01]  /*3890*/  FFMA.FTZ R8, R16.reuse, R14, R19.reuse ;  /* 0x0000000e10087223 */ /* 0x140fe20000010013 */
[----:B------:R-:W-:Y:S01]  /*38a0*/  BSSY.RECONVERGENT B0, `(.L_x_56) ;  /* 0x0000025000007945 */ /* 0x000fe20003800200 */
[C---:B---3--:R-:W-:Y:S01]  /*38b0*/  ISETP.GE.U32.AND P0, PT, R33.reuse, UR8, PT ;  /* 0x0000000821007c0c */ /* 0x048fe2000bf06070 */
[C---:B------:R-:W-:Y:S01]  /*38c0*/  FFMA.FTZ R29, R16.reuse, R31, R19 ;  /* 0x0000001f101d7223 */ /* 0x040fe20000010013 */
[----:B------:R-:W-:Y:S01]  /*38d0*/  SHF.R.S32.HI R9, RZ, 0x1f, R33 ;  /* 0x0000001fff097819 */ /* 0x000fe20000011421 */
[C-C-:B------:R-:W-:Y:S01]  /*38e0*/  FFMA.FTZ R30, R16.reuse, R34, R19.reuse ;  /* 0x00000022101e7223 */ /* 0x140fe20000010013 */
[----:B------:R-:W-:Y:S01]  /*38f0*/  IADD3 R27, PT, PT, R33, 0x20, RZ ;  /* 0x00000020211b7810 */ /* 0x000fe20007ffe0ff */
[C-C-:B------:R-:W-:Y:S01]  /*3900*/  FFMA.FTZ R25, R16.reuse, R18, R19.reuse ;  /* 0x0000001210197223 */ /* 0x140fe20000010013 */
[----:B------:R-:W-:Y:S01]  /*3910*/  ISETP.GE.AND.EX P1, PT, R9, UR9, PT, P0 ;  /* 0x0000000909007c0c */ /* 0x000fe2000bf26300 */
[C-C-:B--2---:R-:W-:Y:S01]  /*3920*/  FFMA.FTZ R22, R16.reuse, R20, R19.reuse ;  /* 0x0000001410167223 */ /* 0x144fe20000010013 */
[C---:B------:R-:W-:Y:S01]  /*3930*/  IADD3 R6, PT, PT, R33.reuse, 0x40, RZ ;  /* 0x0000004021067810 */ /* 0x040fe20007ffe0ff */
[C-C-:B------:R-:W-:Y:S01]  /*3940*/  FFMA.FTZ R23, R16.reuse, R17, R19.reuse ;  /* 0x0000001110177223 */ /* 0x140fe20000010013 */
[----:B------:R-:W-:Y:S01]  /*3950*/  IADD3 R3, PT, PT, R33, 0x60, RZ ;  /* 0x0000006021037810 */ /* 0x000fe20007ffe0ff */
[----:B------:R-:W-:Y:S01]  /*3960*/  FFMA.FTZ R16, R16, R4, R19 ;  /* 0x0000000410107223 */ /* 0x000fe20000010013 */
[----:B------:R-:W-:Y:S01]  /*3970*/  ISETP.GE.U32.AND P2, PT, R27, UR8, PT ;  /* 0x000000081b007c0c */ /* 0x000fe2000bf46070 */
[----:B------:R-:W-:Y:S01]  /*3980*/  FFMA.FTZ R14, R12, R21, -R15 ;  /* 0x000000150c0e7223 */ /* 0x000fe2000001080f */
[----:B------:R-:W-:Y:S01]  /*3990*/  ISETP.GE.U32.AND P3, PT, R6, UR8, PT ;  /* 0x0000000806007c0c */ /* 0x000fe2000bf66070 */
[----:B------:R-:W-:Y:S01]  /*39a0*/  FFMA.FTZ R48, R13, R46, -R8 ;  /* 0x0000002e0d307223 */ /* 0x000fe20000010808 */
[----:B------:R-:W-:-:S02]  /*39b0*/  SHF.R.S32.HI R28, RZ, 0x1f, R27 ;  /* 0x0000001fff1c7819 */ /* 0x000fc4000001141b */
[----:B------:R-:W-:Y:S02]  /*39c0*/  SHF.R.S32.HI R26, RZ, 0x1f, R6 ;  /* 0x0000001fff1a7819 */ /* 0x000fe40000011406 */
[----:B------:R-:W-:Y:S02]  /*39d0*/  ISETP.GE.U32.AND P0, PT, R3, UR8, PT ;  /* 0x0000000803007c0c */ /* 0x000fe4000bf06070 */
[----:B------:R-:W-:Y:S02]  /*39e0*/  ISETP.GE.AND.EX P2, PT, R28, UR9, PT, P2 ;  /* 0x000000091c007c0c */ /* 0x000fe4000bf46320 */
[----:B------:R-:W-:Y:S01]  /*39f0*/  ISETP.GE.AND.EX P3, PT, R26, UR9, PT, P3 ;  /* 0x000000091a007c0c */ /* 0x000fe2000bf66330 */
[----:B------:R-:W-:-:S12]  /*3a00*/  @P1 BRA `(.L_x_57) ;  /* 0x0000000000381947 */ /* 0x000fd80003800000 */
[----:B------:R-:W0:Y:S01]  /*3a10*/  LDCU.64 UR10, c[0x0][0x3f8] ;  /* 0x00007f00ff0a77ac */ /* 0x000e220008000a00 */
[----:B------:R-:W-:Y:S01]  /*3a20*/  MOV R8, R52 ;  /* 0x0000003400087202 */ /* 0x000fe20000000f00 */
[----:B------:R-:W-:Y:S01]  /*3a30*/  FMUL.FTZ R19, R48, R47 ;  /* 0x0000002f30137220 */ /* 0x000fe20000410000 */
[----:B------:R-:W1:Y:S01]  /*3a40*/  LDCU.64 UR4, c[0x0][0x380] ;  /* 0x00007000ff0477ac */ /* 0x000e620008000a00 */
[----:B0-----:R-:W-:Y:S01]  /*3a50*/  IMAD R46, R9, UR10, RZ ;  /* 0x0000000a092e7c24 */ /* 0x001fe2000f8e02ff */
[----:B------:R-:W-:-:S03]  /*3a60*/  MOV R9, R55 ;  /* 0x0000003700097202 */ /* 0x000fc60000000f00 */
[----:B------:R-:W-:-:S04]  /*3a70*/  IMAD.WIDE.U32 R8, R33, UR10, R8 ;  /* 0x0000000a21087c25 */ /* 0x000fc8000f8e0008 */
[----:B------:R-:W-:Y:S02]  /*3a80*/  IMAD R33, R33, UR11, R46 ;  /* 0x0000000b21217c24 */ /* 0x000fe4000f8e022e */
[----:B------:R-:W-:Y:S01]  /*3a90*/  FMUL.FTZ R46, R14, R47 ;  /* 0x0000002f0e2e7220 */ /* 0x000fe20000410000 */
[C---:B-1----:R-:W-:Y:S02]  /*3aa0*/  LEA R14, P1, R8.reuse, UR4, 0x1 ;  /* 0x00000004080e7c11 */ /* 0x042fe4000f8208ff */
[----:B------:R-:W-:Y:S02]  /*3ab0*/  IADD3 R33, PT, PT, R9, R33, RZ ;  /* 0x0000002109217210 */ /* 0x000fe40007ffe0ff */
[----:B------:R-:W-:Y:S02]  /*3ac0*/  F2FP.BF16.F32.PACK_AB R19, R19, R46 ;  /* 0x0000002e1313723e */ /* 0x000fe400000010ff */
[----:B------:R-:W-:-:S05]  /*3ad0*/  LEA.HI.X R15, R8, UR5, R33, 0x1, P1 ;  /* 0x00000005080f7c11 */ /* 0x000fca00088f0c21 */
[----:B------:R0:W-:Y:S02]  /*3ae0*/  STG.E desc[UR6][R14.64], R19 ;  /* 0x000000130e007986 */ /* 0x0001e4000c101906 */
.L_x_57:
[----:B------:R-:W-:Y:S05]  /*3af0*/  BSYNC.RECONVERGENT B0 ;  /* 0x0000000000007941 */ /* 0x000fea0003800200 */
.L_x_56:
[----:B------:R-:W-:Y:S02]  /*3b00*/  SHF.L.U32 R32, R32, 0x10, RZ ;  /* 0x0000001020207819 */ /* 0x000fe400000006ff */
[----:B------:R-:W-:Y:S01]  /*3b10*/  SHF.L.U32 R44, R44, 0x10, RZ ;  /* 0x000000102c2c7819 */ /* 0x000fe200000006ff */
[----:B------:R-:W-:Y:S06]  /*3b20*/  BRA.U !UP0, `(.L_x_58) ;  /* 0x0000000108487547 */ /* 0x000fec000b800000 */
[----:B------:R-:W-:Y:S01]  /*3b30*/  FFMA.FTZ R31, R12, R31, R10 ;  /* 0x0000001f0c1f7223 */ /* 0x000fe2000001000a */
[----:B------:R-:W-:-:S03]  /*3b40*/  FFMA.FTZ R34, R13, R34, R11 ;  /* 0x000000220d227223 */ /* 0x000fc6000001000b */
[----:B------:R-:W-:Y:S01]  /*3b50*/  FMUL.FTZ R8, R31, -1.4426950216293334961 ;  /* 0xbfb8aa3b1f087820 */ /* 0x000fe20000410000 */
[----:B0-----:R-:W-:-:S05]  /*3b60*/  FMUL.FTZ R14, R34, -1.4426950216293334961 ;  /* 0xbfb8aa3b220e7820 */ /* 0x001fca0000410000 */
        /* <DEDUP_REMOVED lines=14> */
.L_x_58:
[----:B------:R-:W-:Y:S01]  /*3c50*/  BSSY.RECONVERGENT B0, `(.L_x_59) ;  /* 0x0000012000007945 */ /* 0x000fe20003800200 */
[----:B------:R-:W-:Y:S01]  /*3c60*/  FFMA.FTZ R32, R12, R32, -R29 ;  /* 0x000000200c207223 */ /* 0x000fe2000001081d */
[----:B------:R-:W-:Y:S02]  /*3c70*/  FFMA.FTZ R30, R13, R44, -R30 ;  /* 0x0000002c0d1e7223 */ /* 0x000fe4000001081e */
[----:B------:R-:W-:Y:S05]  /*3c80*/  @P2 BRA `(.L_x_60) ;  /* 0x0000000000382947 */ /* 0x000fea0003800000 */
[----:B------:R-:W1:Y:S01]  /*3c90*/  LDCU.64 UR4, c[0x0][0x3f8] ;  /* 0x00007f00ff0477ac */ /* 0x000e620008000a00 */
[----:B------:R-:W-:Y:S01]  /*3ca0*/  MOV R8, R52 ;  /* 0x0000003400087202 */ /* 0x000fe20000000f00 */
[----:B------:R-:W-:Y:S01]  /*3cb0*/  FMUL.FTZ R32, R32, R47 ;  /* 0x0000002f20207220 */ /* 0x000fe20000410000 */
[----:B------:R-:W-:Y:S01]  /*3cc0*/  MOV R9, R55 ;  /* 0x0000003700097202 */ /* 0x000fe20000000f00 */
[----:B------:R-:W2:Y:S01]  /*3cd0*/  LDCU.64 UR10, c[0x0][0x380] ;  /* 0x00007000ff0a77ac */ /* 0x000ea20008000a00 */
[----:B0-----:R-:W-:-:S05]  /*3ce0*/  FMUL.FTZ R19, R30, R47 ;  /* 0x0000002f1e137220 */ /* 0x001fca0000410000 */
[----:B------:R-:W-:Y:S01]  /*3cf0*/  F2FP.BF16.F32.PACK_AB R19, R19, R32 ;  /* 0x000000201313723e */ /* 0x000fe200000010ff */
[----:B-1----:R-:W-:Y:S02]  /*3d00*/  IMAD R28, R28, UR4, RZ ;  /* 0x000000041c1c7c24 */ /* 0x002fe4000f8e02ff */
[----:B------:R-:W-:-:S04]  /*3d10*/  IMAD.WIDE.U32 R8, R27, UR4, R8 ;  /* 0x000000041b087c25 */ /* 0x000fc8000f8e0008 */
[----:B------:R-:W-:Y:S01]  /*3d20*/  IMAD R27, R27, UR5, R28 ;  /* 0x000000051b1b7c24 */ /* 0x000fe2000f8e021c */
[----:B--2---:R-:W-:-:S04]  /*3d30*/  LEA R14, P1, R8, UR10, 0x1 ;  /* 0x0000000a080e7c11 */ /* 0x004fc8000f8208ff */
[----:B------:R-:W-:-:S04]  /*3d40*/  IADD3 R27, PT, PT, R9, R27, RZ ;  /* 0x0000001b091b7210 */ /* 0x000fc80007ffe0ff */
[----:B------:R-:W-:-:S05]  /*3d50*/  LEA.HI.X R15, R8, UR11, R27, 0x1, P1 ;  /* 0x0000000b080f7c11 */ /* 0x000fca00088f0c1b */
[----:B------:R1:W-:Y:S02]  /*3d60*/  STG.E desc[UR6][R14.64], R19 ;  /* 0x000000130e007986 */ /* 0x0003e4000c101906 */
.L_x_60:
[----:B------:R-:W-:Y:S05]  /*3d70*/  BSYNC.RECONVERGENT B0 ;  /* 0x0000000000007941 */ /* 0x000fea0003800200 */
.L_x_59:
[----:B------:R-:W-:Y:S02]  /*3d80*/  SHF.L.U32 R5, R5, 0x10, RZ ;  /* 0x0000001005057819 */ /* 0x000fe400000006ff */
[----:B------:R-:W-:Y:S01]  /*3d90*/  SHF.L.U32 R42, R42, 0x10, RZ ;  /* 0x000000102a2a7819 */ /* 0x000fe200000006ff */
[----:B------:R-:W-:Y:S06]  /*3da0*/  BRA.U !UP0, `(.L_x_61) ;  /* 0x0000000108487547 */ /* 0x000fec000b800000 */
[----:B------:R-:W-:Y:S01]  /*3db0*/  FFMA.FTZ R20, R13, R20, R11 ;  /* 0x000000140d147223 */ /* 0x000fe2000001000b */
[----:B------:R-:W-:-:S03]  /*3dc0*/  FFMA.FTZ R18, R12, R18, R10 ;  /* 0x000000120c127223 */ /* 0x000fc6000001000a */
[----:B01----:R-:W-:Y:S01]  /*3dd0*/  FMUL.FTZ R15, R20, -1.4426950216293334961 ;  /* 0xbfb8aa3b140f7820 */ /* 0x003fe20000410000 */
        /* <DEDUP_REMOVED lines=15> */
.L_x_61:
[----:B------:R-:W-:Y:S01]  /*3ed0*/  BSSY.RECONVERGENT B0, `(.L_x_62) ;  /* 0x0000012000007945 */ /* 0x000fe20003800200 */
[----:B------:R-:W-:Y:S01]  /*3ee0*/  FFMA.FTZ R18, R12, R5, -R25 ;  /* 0x000000050c127223 */ /* 0x000fe20000010819 */
[----:B------:R-:W-:Y:S02]  /*3ef0*/  FFMA.FTZ R22, R13, R42, -R22 ;  /* 0x0000002a0d167223 */ /* 0x000fe40000010816 */
[----:B------:R-:W-:Y:S05]  /*3f00*/  @P3 BRA `(.L_x_63) ;  /* 0x0000000000383947 */ /* 0x000fea0003800000 */
[----:B------:R-:W2:Y:S01]  /*3f10*/  LDCU.64 UR4, c[0x0][0x3f8] ;  /* 0x00007f00ff0477ac */ /* 0x000ea20008000a00 */
[----:B------:R-:W-:Y:S01]  /*3f20*/  MOV R8, R52 ;  /* 0x0000003400087202 */ /* 0x000fe20000000f00 */
[----:B------:R-:W-:Y:S01]  /*3f30*/  FMUL.FTZ R18, R18, R47 ;  /* 0x0000002f12127220 */ /* 0x000fe20000410000 */
[----:B------:R-:W-:Y:S01]  /*3f40*/  MOV R9, R55 ;  /* 0x0000003700097202 */ /* 0x000fe20000000f00 */
[----:B------:R-:W3:Y:S01]  /*3f50*/  LDCU.64 UR10, c[0x0][0x380] ;  /* 0x00007000ff0a77ac */ /* 0x000ee20008000a00 */
[----:B--2---:R-:W-:Y:S02]  /*3f60*/  IMAD R5, R26, UR4, RZ ;  /* 0x000000041a057c24 */ /* 0x004fe4000f8e02ff */
[----:B01----:R-:W-:-:S04]  /*3f70*/  IMAD.WIDE.U32 R14, R6, UR4, R8 ;  /* 0x00000004060e7c25 */ /* 0x003fc8000f8e0008 */
[----:B------:R-:W-:Y:S02]  /*3f80*/  IMAD R9, R6, UR5, R5 ;  /* 0x0000000506097c24 */ /* 0x000fe4000f8e0205 */
[----:B------:R-:W-:Y:S01]  /*3f90*/  FMUL.FTZ R5, R22, R47 ;  /* 0x0000002f16057220 */ /* 0x000fe20000410000 */
[C---:B---3--:R-:W-:Y:S02]  /*3fa0*/  LEA R8, P1, R14.reuse, UR10, 0x1 ;  /* 0x0000000a0e087c11 */ /* 0x048fe4000f8208ff */
[----:B------:R-:W-:Y:S02]  /*3fb0*/  IADD3 R9, PT, PT, R15, R9, RZ ;  /* 0x000000090f097210 */ /* 0x000fe40007ffe0ff */
[----:B------:R-:W-:Y:S02]  /*3fc0*/  F2FP.BF16.F32.PACK_AB R5, R5, R18 ;  /* 0x000000120505723e */ /* 0x000fe400000010ff */
[----:B------:R-:W-:-:S05]  /*3fd0*/  LEA.HI.X R9, R14, UR11, R9, 0x1, P1 ;  /* 0x0000000b0e097c11 */ /* 0x000fca00088f0c09 */
[----:B------:R2:W-:Y:S02]  /*3fe0*/  STG.E desc[UR6][R8.64], R5 ;  /* 0x0000000508007986 */ /* 0x0005e4000c101906 */
.L_x_63:
[----:B------:R-:W-:Y:S05]  /*3ff0*/  BSYNC.RECONVERGENT B0 ;  /* 0x0000000000007941 */ /* 0x000fea0003800200 */
.L_x_62:
[----:B------:R-:W-:Y:S02]  /*4000*/  SHF.L.U32 R7, R7, 0x10, RZ ;  /* 0x0000001007077819 */ /* 0x000fe400000006ff */
[----:B01----:R-:W-:Y:S02]  /*4010*/  SHF.R.S32.HI R14, RZ, 0x1f, R3 ;  /* 0x0000001fff0e7819 */ /* 0x003fe40000011403 */
[----:B------:R-:W-:Y:S01]  /*4020*/  SHF.L.U32 R40, R40, 0x10, RZ ;  /* 0x0000001028287819 */ /* 0x000fe200000006ff */
[----:B------:R-:W-:Y:S06]  /*4030*/  BRA.U !UP0, `(.L_x_64) ;  /* 0x0000000108487547 */ /* 0x000fec000b800000 */
        /* <DEDUP_REMOVED lines=18> */
.L_x_64:
[----:B------:R-:W-:Y:S01]  /*4160*/  ISETP.GE.AND.EX P0, PT, R14, UR9, PT, P0 ;  /* 0x000000090e007c0c */ /* 0x000fe2000bf06300 */
[----:B------:R-:W-:Y:S01]  /*4170*/  FFMA.FTZ R12, R12, R7, -R23 ;  /* 0x000000070c0c7223 */ /* 0x000fe20000010817 */
[----:B------:R-:W-:Y:S01]  /*4180*/  FFMA.FTZ R16, R13, R40, -R16 ;  /* 0x000000280d107223 */ /* 0x000fe20000010810 */
[----:B------:R-:W-:Y:S02]  /*4190*/  BSSY.RECONVERGENT B0, `(.L_x_65) ;  /* 0x000000f000007945 */ /* 0x000fe40003800200 */
[-C--:B------:R-:W-:Y:S01]  /*41a0*/  FMUL.FTZ R12, R12, R47.reuse ;  /* 0x0000002f0c0c7220 */ /* 0x080fe20000410000 */
[----:B------:R-:W-:-:S07]  /*41b0*/  FMUL.FTZ R47, R16, R47 ;  /* 0x0000002f102f7220 */ /* 0x000fce0000410000 */
[----:B------:R-:W-:Y:S05]  /*41c0*/  @P0 BRA `(.L_x_66) ;  /* 0x00000000002c0947 */ /* 0x000fea0003800000 */
[----:B------:R-:W0:Y:S01]  /*41d0*/  LDCU.64 UR4, c[0x0][0x3f8] ;  /* 0x00007f00ff0477ac */ /* 0x000e220008000a00 */
[----:B------:R-:W-:Y:S01]  /*41e0*/  MOV R53, R55 ;  /* 0x0000003700357202 */ /* 0x000fe20000000f00 */
[----:B------:R-:W1:Y:S01]  /*41f0*/  LDCU.64 UR8, c[0x0][0x380] ;  /* 0x00007000ff0877ac */ /* 0x000e620008000a00 */
[----:B0-----:R-:W-:Y:S02]  /*4200*/  IMAD R14, R14, UR4, RZ ;  /* 0x000000040e0e7c24 */ /* 0x001fe4000f8e02ff */
[----:B------:R-:W-:-:S04]  /*4210*/  IMAD.WIDE.U32 R52, R3, UR4, R52 ;  /* 0x0000000403347c25 */ /* 0x000fc8000f8e0034 */
[----:B------:R-:W-:Y:S01]  /*4220*/  IMAD R3, R3, UR5, R14 ;  /* 0x0000000503037c24 */ /* 0x000fe2000f8e020e */
[----:B-1----:R-:W-:-:S04]  /*4230*/  LEA R4, P0, R52, UR8, 0x1 ;  /* 0x0000000834047c11 */ /* 0x002fc8000f8008ff */
[----:B------:R-:W-:-:S04]  /*4240*/  IADD3 R3, PT, PT, R53, R3, RZ ;  /* 0x0000000335037210 */ /* 0x000fc80007ffe0ff */
[----:B--2---:R-:W-:Y:S02]  /*4250*/  LEA.HI.X R5, R52, UR9, R3, 0x1, P0 ;  /* 0x0000000934057c11 */ /* 0x004fe400080f0c03 */
[----:B------:R-:W-:-:S05]  /*4260*/  F2FP.BF16.F32.PACK_AB R3, R47, R12 ;  /* 0x0000000c2f03723e */ /* 0x000fca00000010ff */
[----:B------:R0:W-:Y:S02]  /*4270*/  STG.E desc[UR6][R4.64], R3 ;  /* 0x0000000304007986 */ /* 0x0001e4000c101906 */
.L_x_66:
[----:B------:R-:W-:Y:S05]  /*4280*/  BSYNC.RECONVERGENT B0 ;  /* 0x0000000000007941 */ /* 0x000fea0003800200 */
.L_x_65:
[----:B------:R-:W1:Y:S01]  /*4290*/  LDCU UR4, c[0x0][0x410] ;  /* 0x00008200ff0477ac */ /* 0x000e620008000800 */
[----:B------:R-:W-:Y:S02]  /*42a0*/  IADD3 R39, PT, PT, R24, R39, RZ ;  /* 0x0000002718277210 */ /* 0x000fe40007ffe0ff */
[----:B------:R-:W-:Y:S01]  /*42b0*/  IADD3 R36, PT, PT, R36, 0x1, RZ ;  /* 0x0000000124247810 */ /* 0x000fe20007ffe0ff */
[----:B------:R-:W1:Y:S02]  /*42c0*/  LDCU UR5, c[0x0][0x3e0] ;  /* 0x00007c00ff0577ac */ /* 0x000e640008000800 */
[----:B-1----:R-:W-:-:S06]  /*42d0*/  UIMAD UR4, UR4, UR5, URZ ;  /* 0x00000005040472a4 */ /* 0x002fcc000f8e02ff */
[----:B------:R-:W-:-:S13]  /*42e0*/  ISETP.GE.AND P0, PT, R39, UR4, PT ;  /* 0x0000000427007c0c */ /* 0x000fda000bf06270 */
[----:B------:R-:W-:Y:S05]  /*42f0*/  @!P0 BRA `(.L_x_67) ;  /* 0xffffffbc00988947 */ /* 0x000fea000383ffff */
.L_x_36:
[----:B--2---:R-:W1:Y:S01]  /*4300*/  S2R R9, SR_TID.X ;  /* 0x0000000000097919 */ /* 0x004e620000002100 */
[----:B0-----:R-:W0:Y:S01]  /*4310*/  LDC R4, c[0x0][0x370] ;  /* 0x0000dc00ff047b82 */ /* 0x001e220000000800 */
[----:B------:R-:W-:Y:S07]  /*4320*/  BSSY.RECONVERGENT B0, `(.L_x_68) ;  /* 0x000000e000007945 */ /* 0x000fee0003800200 */
[----:B------:R-:W2:Y:S08]  /*4330*/  LDC R7, c[0x0][0x374] ;  /* 0x0000dd00ff077b82 */ /* 0x000eb00000000800 */
[----:B------:R-:W3:Y:S01]  /*4340*/  LDC.64 R2, c[0x0][0x3c8] ;  /* 0x0000f200ff027b82 */ /* 0x000ee20000000a00 */
[----:B0-----:R-:W-:-:S02]  /*4350*/  ISETP.NE.AND P0, PT, R4, 0x1, PT ;  /* 0x000000010400780c */ /* 0x001fc40003f05270 */
[----:B-1----:R-:W-:Y:S02]  /*4360*/  ISETP.NE.AND P1, PT, R9, RZ, PT ;  /* 0x000000ff0900720c */ /* 0x002fe40003f25270 */
[----:B--2---:R-:W-:-:S04]  /*4370*/  SHF.L.U32 R0, R7, 0x1, RZ ;  /* 0x0000000107007819 */ /* 0x004fc800000006ff */
[----:B------:R-:W-:-:S05]  /*4380*/  SEL R5, R0, RZ, P0 ;  /* 0x000000ff00057207 */ /* 0x000fca0000000000 */
[----:B---3--:R-:W-:Y:S02]  /*4390*/  IMAD.WIDE.U32 R2, R5, 0x4, R2 ;  /* 0x0000000405027825 */ /* 0x008fe400078e0002 */
[----:B------:R-:W-:Y:S05]  /*43a0*/  @P1 BRA `(.L_x_69) ;  /* 0x0000000000141947 */ /* 0x000fea0003800000 */
[----:B------:R-:W-:Y:S01]  /*43b0*/  HFMA2 R5, -RZ, RZ, 0, 5.9604644775390625e-08 ;  /* 0x00000001ff057431 */ /* 0x000fe200000001ff */
[----:B------:R-:W-:Y:S06]  /*43c0*/  MEMBAR.ALL.GPU ;  /* 0x0000000000007992 */ /* 0x000fec000000a000 */
[----:B------:R-:W-:-:S00]  /*43d0*/  ERRBAR ;  /* 0x00000000000079ab */ /* 0x000fc00000000000 */
[----:B------:R-:W-:Y:S06]  /*43e0*/  CGAERRBAR ;  /* 0x00000000000075ab */ /* 0x000fec0000000000 */
[----:B------:R0:W-:Y:S02]  /*43f0*/  REDG.E.ADD.S32.STRONG.GPU desc[UR6][R2.64], R5 ;  /* 0x000000050200798e */ /* 0x0001e4000c12e306 */
.L_x_69:
[----:B------:R-:W-:Y:S05]  /*4400*/  BSYNC.RECONVERGENT B0 ;  /* 0x0000000000007941 */ /* 0x000fea0003800200 */
.L_x_68:
[----:B------:R-:W1:Y:S01]  /*4410*/  S2UR UR5, SR_CTAID.Y ;  /* 0x00000000000579c3 */ /* 0x000e620000002600 */
[----:B0-----:R-:W-:Y:S02]  /*4420*/  IADD3 R5, PT, PT, R7, -0x1, RZ ;  /* 0xffffffff07057810 */ /* 0x001fe40007ffe0ff */
[----:B------:R-:W-:-:S05]  /*4430*/  IADD3 R0, PT, PT, R4, -0x1, RZ ;  /* 0xffffffff04007810 */ /* 0x000fca0007ffe0ff */
[----:B------:R-:W0:Y:S01]  /*4440*/  S2UR UR4, SR_CTAID.X ;  /* 0x00000000000479c3 */ /* 0x000e220000002500 */
[----:B-1----:R-:W-:-:S04]  /*4450*/  ISETP.NE.AND P0, PT, R5, UR5, PT ;  /* 0x0000000505007c0c */ /* 0x002fc8000bf05270 */
[----:B0-----:R-:W-:-:S13]  /*4460*/  ISETP.NE.OR P0, PT, R0, UR4, P0 ;  /* 0x0000000400007c0c */ /* 0x001fda0008705670 */
[----:B------:R-:W-:Y:S05]  /*4470*/  @P0 EXIT ;  /* 0x000000000000094d */ /* 0x000fea0003800000 */
[----:B------:R-:W-:Y:S05]  /*4480*/  @P1 BRA `(.L_x_70) ;  /* 0x0000000000201947 */ /* 0x000fea0003800000 */
[----:B------:R-:W-:-:S05]  /*4490*/  IMAD R0, R4, R7, RZ ;  /* 0x0000000704007224 */ /* 0x000fca00078e02ff */
[----:B------:R-:W-:-:S13]  /*44a0*/  ISETP.NE.AND P0, PT, R0, -0x1, PT ;  /* 0xffffffff0000780c */ /* 0x000fda0003f05270 */
[----:B------:R-:W-:Y:S05]  /*44b0*/  @!P0 BRA `(.L_x_70) ;  /* 0x0000000000148947 */ /* 0x000fea0003800000 */
.L_x_71:
[----:B------:R-:W2:Y:S04]  /*44c0*/  LDG.E.STRONG.GPU R5, desc[UR6][R2.64] ;  /* 0x0000000602057981 */ /* 0x000ea8000c1ef900 */
[----:B--2---:R-:W-:Y:S01]  /*44d0*/  CCTL.IVALL ;  /* 0x00000000ff00798f */ /* 0x004fe20002000000 */
[----:B------:R-:W-:Y:S05]  /*44e0*/  YIELD ;  /* 0x0000000000007946 */ /* 0x000fea0003800000 */
[----:B------:R-:W-:-:S13]  /*44f0*/  ISETP.NE.AND P0, PT, R5, R0, PT ;  /* 0x000000000500720c */ /* 0x000fda0003f05270 */
[----:B------:R-:W-:Y:S05]  /*4500*/  @P0 BRA `(.L_x_71) ;  /* 0xfffffffc00ec0947 */ /* 0x000fea000383ffff */
.L_x_70:
[----:B------:R-:W-:Y:S05]  /*4510*/  WARPSYNC.ALL ;  /* 0x0000000000007948 */ /* 0x000fea0003800000 */
[----:B------:R-:W0:Y:S08]  /*4520*/  LDC.64 R6, c[0x0][0x3f8] ;  /* 0x0000fe00ff067b82 */ /* 0x000e300000000a00 */
[----:B------:R-:W-:Y:S01]  /*4530*/  BAR.SYNC.DEFER_BLOCKING 0x0 ;  /* 0x0000000000007b1d */ /* 0x000fe20000010000 */
[----:B0-----:R-:W-:-:S04]  /*4540*/  LEA.HI R0, P0, R7, R6, RZ, 0x1 ;  /* 0x0000000607007211 */ /* 0x001fc800078108ff */
[----:B------:R-:W-:-:S04]  /*4550*/  IADD3.X R3, PT, PT, RZ, R7, RZ, P0, !PT ;  /* 0x00000007ff037210 */ /* 0x000fc800007fe4ff */
[--C-:B------:R-:W-:Y:S02]  /*4560*/  SHF.R.S64 R0, R0, 0x1, R3.reuse ;  /* 0x0000000100007819 */ /* 0x100fe40000001003 */
[----:B------:R-:W-:Y:S02]  /*4570*/  SHF.R.S32.HI R3, RZ, 0x1, R3 ;  /* 0x00000001ff037819 */ /* 0x000fe40000011403 */
[----:B------:R-:W-:-:S04]  /*4580*/  ISETP.GT.U32.AND P0, PT, R0, R9, PT ;  /* 0x000000090000720c */ /* 0x000fc80003f04070 */
[----:B------:R-:W-:-:S13]  /*4590*/  ISETP.GT.AND.EX P0, PT, R3, RZ, PT, P0 ;  /* 0x000000ff0300720c */ /* 0x000fda0003f04300 */
[----:B------:R-:W-:Y:S05]  /*45a0*/  @!P0 EXIT ;  /* 0x000000000000894d */ /* 0x000fea0003800000 */
[----:B------:R-:W-:Y:S01]  /*45b0*/  MOV R2, R9 ;  /* 0x0000000900027202 */ /* 0x000fe20000000f00 */
[----:B------:R-:W-:Y:S01]  /*45c0*/  HFMA2 R19, -RZ, RZ, 0, 0 ;  /* 0x00000000ff137431 */ /* 0x000fe200000001ff */
[----:B------:R-:W-:Y:S02]  /*45d0*/  BSSY.RECONVERGENT B0, `(.L_x_72) ;  /* 0x000005b000007945 */ /* 0x000fe40003800200 */
[----:B------:R-:W-:-:S04]  /*45e0*/  IADD3 R11, P1, PT, R2, 0x1e0, RZ ;  /* 0x000001e0020b7810 */ /* 0x000fc80007f3e0ff */
        /* <DEDUP_REMOVED lines=35> */
[----:B------:R-:W0:Y:S01]  /*4820*/  LDCU.64 UR4, c[0x0][0x3d8] ;  /* 0x00007b00ff0477ac */ /* 0x000e220008000a00 */
[----:B------:R-:W-:Y:S02]  /*4830*/  IADD3 R9, PT, PT, R4, 0x1, RZ ;  /* 0x0000000104097810 */ /* 0x000fe40007ffe0ff */
[----:B------:R-:W-:Y:S01]  /*4840*/  MOV R18, R2 ;  /* 0x0000000200127202 */ /* 0x000fe20000000f00 */
[----:B------:R-:W1:Y:S01]  /*4850*/  LDCU.64 UR8, c[0x0][0x390] ;  /* 0x00007200ff0877ac */ /* 0x000e620008000a00 */
[----:B------:R-:W-:Y:S02]  /*4860*/  LOP3.LUT R9, R9, 0x3, RZ, 0xc0, !PT ;  /* 0x0000000309097812 */ /* 0x000fe400078ec0ff */
[C---:B------:R-:W-:Y:S01]  /*4870*/  SHF.L.U32 R23, R2.reuse, 0x3, RZ ;  /* 0x0000000302177819 */ /* 0x040fe200000006ff */
[----:B------:R-:W2:Y:S01]  /*4880*/  LDCU.64 UR10, c[0x0][0x388] ;  /* 0x00007100ff0a77ac */ /* 0x000ea20008000a00 */
[--C-:B------:R-:W-:Y:S01]  /*4890*/  SHF.L.U64.HI R24, R2, 0x3, R19.reuse ;  /* 0x0000000302187819 */ /* 0x100fe20000010213 */
[----:B------:R-:W-:Y:S01]  /*48a0*/  IMAD.WIDE.U32 R4, R9, 0x1e0, R18 ;  /* 0x000001e009047825 */ /* 0x000fe200078e0012 */
[----:B------:R-:W-:-:S02]  /*48b0*/  SHF.L.U32 R31, R7, 0x2, RZ ;  /* 0x00000002071f7819 */ /* 0x000fc400000006ff */
[----:B------:R-:W-:Y:S02]  /*48c0*/  SHF.L.U64.HI R33, R0, 0x2, R3 ;  /* 0x0000000200217819 */ /* 0x000fe40000010203 */
[----:B------:R-:W-:Y:S02]  /*48d0*/  SHF.L.U64.HI R29, R30, 0x2, R35 ;  /* 0x000000021e1d7819 */ /* 0x000fe40000010223 */
[C---:B0-----:R-:W-:Y:S01]  /*48e0*/  LEA R27, P1, R2.reuse, UR4, 0x2 ;  /* 0x00000004021b7c11 */ /* 0x041fe2000f8210ff */
[----:B------:R-:W-:Y:S01]  /*48f0*/  UMOV UR4, URZ ;  /* 0x000000ff00047c82 */ /* 0x000fe20008000000 */
[----:B-1----:R-:W-:Y:S02]  /*4900*/  IADD3 R25, P2, PT, R23, UR8, RZ ;  /* 0x0000000817197c10 */ /* 0x002fe4000ff5e0ff */
[----:B------:R-:W-:Y:S02]  /*4910*/  LEA.HI.X R28, R2, UR5, R19, 0x2, P1 ;  /* 0x00000005021c7c11 */ /* 0x000fe400088f1413 */
[----:B------:R-:W-:-:S02]  /*4920*/  IADD3 R19, PT, PT, R5, UR4, RZ ;  /* 0x0000000405137c10 */ /* 0x000fc4000fffe0ff */
[----:B------:R-:W-:Y:S01]  /*4930*/  MOV R2, R4 ;  /* 0x0000000400027202 */ /* 0x000fe20000000f00 */
[----:B------:R-:W-:Y:S01]  /*4940*/  IMAD.WIDE.U32 R4, R6, 0x4, RZ ;  /* 0x0000000406047825 */ /* 0x000fe200078e00ff */
[C---:B------:R-:W-:Y:S02]  /*4950*/  IADD3.X R26, PT, PT, R24.reuse, UR9, RZ, P2, !PT ;  /* 0x00000009181a7c10 */ /* 0x040fe400097fe4ff */
[----:B--2---:R-:W-:Y:S02]  /*4960*/  IADD3 R23, P1, PT, R23, UR10, RZ ;  /* 0x0000000a17177c10 */ /* 0x004fe4000ff3e0ff */
[----:B------:R-:W-:Y:S02]  /*4970*/  IADD3 R18, P2, PT, RZ, -R9, RZ ;  /* 0x80000009ff127210 */ /* 0x000fe40007f5e0ff */
[----:B------:R-:W-:Y:S02]  /*4980*/  IADD3.X R24, PT, PT, R24, UR11, RZ, P1, !PT ;  /* 0x0000000b18187c10 */ /* 0x000fe40008ffe4ff */
[----:B------:R-:W-:-:S02]  /*4990*/  IADD3 R31, PT, PT, R5, R31, RZ ;  /* 0x0000001f051f7210 */ /* 0x000fc40007ffe0ff */
[----:B------:R-:W-:-:S07]  /*49a0*/  IADD3.X R22, PT, PT, RZ, -0x1, RZ, P2, !PT ;  /* 0xffffffffff167810 */ /* 0x000fce00017fe4ff */
.L_x_74:
[-C--:B0-----:R-:W-:Y:S02]  /*49b0*/  LEA R10, P1, R0, R27.reuse, 0x2 ;  /* 0x0000001b000a7211 */ /* 0x081fe400078210ff */
[----:B------:R-:W-:Y:S02]  /*49c0*/  IADD3 R12, P2, PT, R27, R4, RZ ;  /* 0x000000041b0c7210 */ /* 0x000fe40007f5e0ff */
[----:B------:R-:W-:Y:S02]  /*49d0*/  LEA R14, P3, R30, R27, 0x2 ;  /* 0x0000001b1e0e7211 */ /* 0x000fe400078610ff */
[C---:B------:R-:W-:Y:S02]  /*49e0*/  IADD3.X R11, PT, PT, R28.reuse, R33, RZ, P1, !PT ;  /* 0x000000211c0b7210 */ /* 0x040fe40000ffe4ff */
[----:B------:R-:W-:Y:S02]  /*49f0*/  MOV R8, R27 ;  /* 0x0000001b00087202 */ /* 0x000fe40000000f00 */
[----:B------:R-:W-:Y:S01]  /*4a00*/  MOV R9, R28 ;  /* 0x0000001c00097202 */ /* 0x000fe20000000f00 */
[----:B------:R0:W2:Y:S01]  /*4a10*/  LDG.E R17, desc[UR6][R10.64] ;  /* 0x000000060a117981 */ /* 0x0000a2000c1e1900 */
[----:B------:R-:W-:-:S02]  /*4a20*/  IADD3.X R13, PT, PT, R28, R31, RZ, P2, !PT ;  /* 0x0000001f1c0d7210 */ /* 0x000fc400017fe4ff */
[----:B------:R-:W-:Y:S01]  /*4a30*/  IADD3.X R15, PT, PT, R28, R29, RZ, P3, !PT ;  /* 0x0000001d1c0f7210 */ /* 0x000fe20001ffe4ff */
[----:B------:R1:W2:Y:S04]  /*4a40*/  LDG.E R16, desc[UR6][R8.64] ;  /* 0x0000000608107981 */ /* 0x0002a8000c1e1900 */
[----:B------:R-:W3:Y:S04]  /*4a50*/  LDG.E R20, desc[UR6][R12.64] ;  /* 0x000000060c147981 */ /* 0x000ee8000c1e1900 */
[----:B------:R-:W3:Y:S01]  /*4a60*/  LDG.E R21, desc[UR6][R14.64] ;  /* 0x000000060e157981 */ /* 0x000ee2000c1e1900 */
        /* <DEDUP_REMOVED lines=14> */
[----:B--2---:R0:W-:Y:S04]  /*4b50*/  STG.E.64 desc[UR6][R8.64], R16 ;  /* 0x0000001008007986 */ /* 0x0041e8000c101b06 */
[----:B---3--:R0:W-:Y:S01]  /*4b60*/  STG.E.64 desc[UR6][R10.64], R20 ;  /* 0x000000140a007986 */ /* 0x0081e2000c101b06 */
[----:B------:R-:W-:Y:S05]  /*4b70*/  @P1 BRA `(.L_x_74) ;  /* 0xfffffffc008c1947 */ /* 0x000fea000383ffff */
.L_x_73:
[----:B------:R-:W-:Y:S05]  /*4b80*/  BSYNC.RECONVERGENT B0 ;  /* 0x0000000000007941 */ /* 0x000fea0003800200 */
.L_x_72:
[----:B------:R-:W-:Y:S05]  /*4b90*/  @!P0 EXIT ;  /* 0x000000000000894d */ /* 0x000fea0003800000 */
[C---:B------:R-:W-:Y:S01]  /*4ba0*/  SHF.L.U64.HI R4, R6.reuse, 0x2, R7 ;  /* 0x0000000206047819 */ /* 0x040fe20000010207 */
[----:B------:R-:W1:Y:S01]  /*4bb0*/  LDCU.64 UR4, c[0x0][0x3d8] ;  /* 0x00007b00ff0477ac */ /* 0x000e620008000a00 */
[----:B------:R-:W-:Y:S02]  /*4bc0*/  SHF.L.U32 R7, R6, 0x2, RZ ;  /* 0x0000000206077819 */ /* 0x000fe400000006ff */
[C---:B0-----:R-:W-:Y:S01]  /*4bd0*/  SHF.L.U64.HI R8, R30.reuse, 0x2, R35 ;  /* 0x000000021e087819 */ /* 0x041fe20000010223 */
[----:B------:R-:W0:Y:S01]  /*4be0*/  LDCU.64 UR8, c[0x0][0x388] ;  /* 0x00007100ff0877ac */ /* 0x000e220008000a00 */
[----:B------:R-:W-:Y:S02]  /*4bf0*/  SHF.L.U32 R9, R30, 0x2, RZ ;  /* 0x000000021e097819 */ /* 0x000fe400000006ff */
[C---:B------:R-:W-:Y:S01]  /*4c00*/  SHF.L.U64.HI R5, R0.reuse, 0x2, R3 ;  /* 0x0000000200057819 */ /* 0x040fe20000010203 */
[----:B------:R-:W2:Y:S01]  /*4c10*/  LDCU.64 UR10, c[0x0][0x390] ;  /* 0x00007200ff0a77ac */ /* 0x000ea20008000a00 */
[----:B------:R-:W-:-:S07]  /*4c20*/  SHF.L.U32 R6, R0, 0x2, RZ ;  /* 0x0000000200067819 */ /* 0x000fce00000006ff */
.L_x_75:
[C---:B---3--:R-:W-:Y:S02]  /*4c30*/  SHF.L.U32 R21, R2.reuse, 0x2, RZ ;  /* 0x0000000202157819 */ /* 0x048fe400000006ff */
[----:B------:R-:W-:Y:S02]  /*4c40*/  SHF.L.U64.HI R23, R2, 0x2, R19 ;  /* 0x0000000202177819 */ /* 0x000fe40000010213 */
[----:B-1----:R-:W-:-:S04]  /*4c50*/  IADD3 R10, P0, PT, R21, UR4, RZ ;  /* 0x00000004150a7c10 */ /* 0x002fc8000ff1e0ff */
[----:B------:R-:W-:Y:S02]  /*4c60*/  IADD3.X R11, PT, PT, R23, UR5, RZ, P0, !PT ;  /* 0x00000005170b7c10 */ /* 0x000fe400087fe4ff */
[C---:B------:R-:W-:Y:S02]  /*4c70*/  IADD3 R12, P0, PT, R10.reuse, R6, RZ ;  /* 0x000000060a0c7210 */ /* 0x040fe40007f1e0ff */
[C---:B------:R-:W-:Y:S01]  /*4c80*/  IADD3 R16, P1, PT, R10.reuse, R9, RZ ;  /* 0x000000090a107210 */ /* 0x040fe20007f3e0ff */
[----:B------:R1:W3:Y:S01]  /*4c90*/  LDG.E R24, desc[UR6][R10.64] ;  /* 0x000000060a187981 */ /* 0x0002e2000c1e1900 */
[C---:B------:R-:W-:Y:S02]  /*4ca0*/  IADD3.X R13, PT, PT, R11.reuse, R5, RZ, P0, !PT ;  /* 0x000000050b0d7210 */ /* 0x040fe400007fe4ff */
[----:B------:R-:W-:Y:S02]  /*4cb0*/  IADD3 R14, P0, PT, R10, R7, RZ ;  /* 0x000000070a0e7210 */ /* 0x000fe40007f1e0ff */
[C---:B------:R-:W-:Y:S01]  /*4cc0*/  IADD3.X R17, PT, PT, R11.reuse, R8, RZ, P1, !PT ;  /* 0x000000080b117210 */ /* 0x040fe20000ffe4ff */
[----:B------:R4:W3:Y:S01]  /*4cd0*/  LDG.E R25, desc[UR6][R12.64] ;  /* 0x000000060c197981 */ /* 0x0008e2000c1e1900 */
[----:B------:R-:W-:-:S03]  /*4ce0*/  IADD3.X R15, PT, PT, R11, R4, RZ, P0, !PT ;  /* 0x000000040b0f7210 */ /* 0x000fc600007fe4ff */
[----:B------:R-:W5:Y:S04]  /*4cf0*/  LDG.E R27, desc[UR6][R16.64] ;  /* 0x00000006101b7981 */ /* 0x000f68000c1e1900 */
[----:B------:R4:W5:Y:S01]  /*4d00*/  LDG.E R26, desc[UR6][R14.64] ;  /* 0x000000060e1a7981 */ /* 0x000962000c1e1900 */
[C---:B------:R-:W-:Y:S02]  /*4d10*/  SHF.L.U32 R18, R2.reuse, 0x3, RZ ;  /* 0x0000000302127819 */ /* 0x040fe400000006ff */
[----:B------:R-:W-:Y:S02]  /*4d20*/  SHF.L.U64.HI R19, R2, 0x3, R19 ;  /* 0x0000000302137819 */ /* 0x000fe40000010213 */
[----:B------:R-:W-:Y:S02]  /*4d30*/  LOP3.LUT R22, R18, 0xfffffff8, RZ, 0xc0, !PT ;  /* 0xfffffff812167812 */ /* 0x000fe400078ec0ff */
[----:B------:R-:W-:-:S02]  /*4d40*/  LOP3.LUT R21, R21, 0xfffffffc, RZ, 0xc0, !PT ;  /* 0xfffffffc15157812 */ /* 0x000fc400078ec0ff */
[----:B-1----:R-:W-:Y:S02]  /*4d50*/  LOP3.LUT R11, R19, 0x3, RZ, 0xc0, !PT ;  /* 0x00000003130b7812 */ /* 0x002fe400078ec0ff */
[C---:B0-----:R-:W-:Y:S02]  /*4d60*/  IADD3 R20, P0, PT, R22.reuse, UR8, RZ ;  /* 0x0000000816147c10 */ /* 0x041fe4000ff1e0ff */
[----:B------:R-:W-:Y:S02]  /*4d70*/  LOP3.LUT R10, R23, 0x3, RZ, 0xc0, !PT ;  /* 0x00000003170a7812 */ /* 0x000fe400078ec0ff */
[----:B--2---:R-:W-:Y:S02]  /*4d80*/  IADD3 R22, P1, PT, R22, UR10, RZ ;  /* 0x0000000a16167c10 */ /* 0x004fe4000ff3e0ff */
[----:B----4-:R-:W-:Y:S02]  /*4d90*/  IADD3 R12, P2, PT, R21, UR4, RZ ;  /* 0x00000004150c7c10 */ /* 0x010fe4000ff5e0ff */
        /* <DEDUP_REMOVED lines=9> */
[----:B---3--:R0:W-:Y:S04]  /*4e30*/  STG.E.64 desc[UR6][R20.64], R24 ;  /* 0x0000001814007986 */ /* 0x0081e8000c101b06 */
[----:B-----5:R1:W-:Y:S04]  /*4e40*/  STG.E.64 desc[UR6][R22.64], R26 ;  /* 0x0000001a16007986 */ /* 0x0203e8000c101b06 */
        /* <DEDUP_REMOVED lines=28> */
[----:B------:R-:W4:Y:S04]  /*5010*/  LDG.E R28, desc[UR6][R12.64+0x1680] ;  /* 0x001680060c1c7981 */ /* 0x000f28000c1e1900 */
[----:B------:R-:W4:Y:S04]  /*5020*/  LDG.E R29, desc[UR6][R14.64+0x1680] ;  /* 0x001680060e1d7981 */ /* 0x000f28000c1e1900 */
        /* <DEDUP_REMOVED lines=14> */
[----:B----4-:R3:W-:Y:S04]  /*5110*/  STG.E.64 desc[UR6][R24.64], R28 ;  /* 0x0000001c18007986 */ /* 0x0107e8000c101b06 */
[----:B--2---:R3:W-:Y:S07]  /*5120*/  STG.E.64 desc[UR6][R22.64], R30 ;  /* 0x0000001e16007986 */ /* 0x0047ee000c101b06 */
[----:B------:R-:W-:Y:S05]  /*5130*/  @P0 BRA `(.L_x_75) ;  /* 0xfffffff800bc0947 */ /* 0x000fea000383ffff */
[----:B------:R-:W-:Y:S05]  /*5140*/  EXIT ;  /* 0x000000000000794d */ /* 0x000fea0003800000 */
.L_x_76:
        /* <DEDUP_REMOVED lines=11> */
.L_x_3408:


//--------------------- .text._Z35group_norm_nhwc_bwd_one_pass_kernelI11Bf16IOFp32WLi256ELi30ELi480EEv26Group_norm_nhwc_bwd_params --------------------------
	.section	.text._Z35group_norm_nhwc_bwd_one_pass_kernelI11Bf16IOFp32WLi256ELi30ELi480EEv26Group_norm_nhwc_bwd_params,"ax",@progbits
	.align	128
        .global         _Z35group_norm_nhwc_bwd_one_pass_kernelI11Bf16IOFp32WLi256ELi30ELi480EEv26Group_norm_nhwc_bwd_params
        .type           _Z35group_norm_nhwc_bwd_one_pass_kernelI11Bf16IOFp32WLi256ELi30ELi480EEv26Group_norm_nhwc_bwd_params,@function
        .size           _Z35group_norm_nhwc_bwd_one_pass_kernelI11Bf16IOFp32WLi256ELi30ELi480EEv26Group_norm_nhwc_bwd_params,(.L_x_3409 - _Z35group_norm_nhwc_bwd_one_pass_kernelI11Bf16IOFp32WLi256ELi30ELi480EEv26Group_norm_nhwc_bwd_params)
        .other          _Z35group_norm_nhwc_bwd_one_pass_kernelI11Bf16IOFp32WLi256ELi30ELi480EEv26Group_norm_nhwc_bwd_params,@"STO_CUDA_ENTRY STV_DEFAULT"
_Z35group_norm_nhwc_bwd_one_pass_kernelI11Bf16IOFp32WLi256ELi30ELi480EEv26Group_norm_nhwc_bwd_params:
.text._Z35group_norm_nhwc_bwd_one_pass_kernelI11Bf16IOFp32WLi256ELi30ELi480EEv26Group_norm_nhwc_bwd_params:
[----:B------:R-:W-:Y:S01]  /*0000*/  LDC R1, c[0x0][0x37c] ;  /* 0x0000df00ff017b82 */ /* 0x000fe20000000800 */
[----:B------:R-:W0:Y:S01]  /*0010*/  S2R R0, SR_CTAID.Y ;  /* 0x0000000000007919 */ /* 0x000e220000002600 */
[----:B------:R-:W1:Y:S06]  /*0020*/  LDCU UR4, c[0x0][0x410] ;  /* 0x00008200ff0477ac */ /* 0x000e6c0008000800 */
[----:B------:R-:W2:Y:S01]  /*0030*/  S2UR UR10, SR_CTAID.X ;  /* 0x00000000000a79c3 */ /* 0x000ea20000002500 */
[----:B------:R-:W3:Y:S01]  /*0040*/  S2R R2, SR_TID.X ;  /* 0x0000000000027919 */ /* 0x000ee20000002100 */
[----:B------:R-:W1:Y:S01]  /*0050*/  LDCU UR5, c[0x0][0x3e0] ;  /* 0x00007c00ff0577ac */ /* 0x000e620008000800 */
[----:B------:R-:W4:Y:S01]  /*0060*/  LDCU.64 UR8, c[0x0][0x358] ;  /* 0x00006b00ff0877ac */ /* 0x000f220008000a00 */
[----:B-1----:R-:W-:-:S06]  /*0070*/  UIMAD UR4, UR4, UR5, URZ ;  /* 0x00000005040472a4 */ /* 0x002fcc000f8e02ff */
[----:B0-----:R-:W-:-:S13]  /*0080*/  ISETP.GE.AND P0, PT, R0, UR4, PT ;  /* 0x0000000400007c0c */ /* 0x001fda000bf06270 */
[----:B--234-:R-:W-:Y:S05]  /*0090*/  @P0 BRA `(.L_x_77) ;  /* 0x0000006000780947 */ /* 0x01cfea0003800000 */
[----:B------:R-:W0:Y:S01]  /*00a0*/  LDC R7, c[0x0][0x41c] ;  /* 0x00010700ff077b82 */ /* 0x000e220000000800 */
[----:B------:R-:W-:Y:S01]  /*00b0*/  LOP3.LUT R3, R2, 0xffff, RZ, 0xc0, !PT ;  /* 0x0000ffff02037812 */ /* 0x000fe200078ec0ff */
[----:B------:R-:W-:Y:S01]  /*00c0*/  HFMA2 R61, -RZ, RZ, 0, 0 ;  /* 0x00000000ff3d7431 */ /* 0x000fe200000001ff */
[----:B------:R-:W-:Y:S01]  /*00d0*/  MOV R62, R0 ;  /* 0x00000000003e7202 */ /* 0x000fe20000000f00 */
[----:B------:R-:W1:Y:S02]  /*00e0*/  LDCU.U8 UR11, c[0x0][0x414] ;  /* 0x00008280ff0b77ac */ /* 0x000e640008000000 */
[----:B------:R-:W-:Y:S02]  /*00f0*/  IMAD R3, R3, 0x1112, RZ ;  /* 0x0000111203037824 */ /* 0x000fe400078e02ff */
[----:B------:R-:W2:Y:S03]  /*0100*/  LDC R5, c[0x0][0x374] ;  /* 0x0000dd00ff057b82 */ /* 0x000ea60000000800 */
[----:B------:R-:W-:-:S02]  /*0110*/  SHF.R.U32.HI R70, RZ, 0x10, R3 ;  /* 0x00000010ff467819 */ /* 0x000fc40000011603 */
[----:B------:R-:W3:Y:S02]  /*0120*/  S2R R3, SR_LANEID ;  /* 0x0000000000037919 */ /* 0x000ee40000000000 */
[----:B------:R-:W-:Y:S01]  /*0130*/  PRMT R6, R70, 0x9910, RZ ;  /* 0x0000991046067816 */ /* 0x000fe200000000ff */
[----:B------:R-:W4:Y:S03]  /*0140*/  LDC R4, c[0x0][0x370] ;  /* 0x0000dc00ff047b82 */ /* 0x000f260000000800 */
[----:B------:R-:W-:-:S04]  /*0150*/  LEA R6, R6, -R6, 0x4 ;  /* 0x8000000606067211 */ /* 0x000fc800078e20ff */
[----:B------:R-:W-:Y:S01]  /*0160*/  IADD3 R6, PT, PT, RZ, -R6, RZ ;  /* 0x80000006ff067210 */ /* 0x000fe20007ffe0ff */
[----:B0-----:R-:W-:-:S03]  /*0170*/  IMAD R64, R7, UR10, R70 ;  /* 0x0000000a07407c24 */ /* 0x001fc6000f8e0246 */
[----:B------:R-:W-:Y:S02]  /*0180*/  PRMT R63, R6, 0x7710, RZ ;  /* 0x00007710063f7816 */ /* 0x000fe400000000ff */
[C---:B------:R-:W-:Y:S02]  /*0190*/  IADD3 R69, PT, PT, R64.reuse, 0x20, RZ ;  /* 0x0000002040457810 */ /* 0x040fe40007ffe0ff */
[C---:B------:R-:W-:Y:S02]  /*01a0*/  IADD3 R68, PT, PT, R64.reuse, 0x40, RZ ;  /* 0x0000004040447810 */ /* 0x040fe40007ffe0ff */
[C---:B------:R-:W-:Y:S02]  /*01b0*/  IADD3 R67, PT, PT, R64.reuse, 0x60, RZ ;  /* 0x0000006040437810 */ /* 0x040fe40007ffe0ff */
[C---:B------:R-:W-:Y:S02]  /*01c0*/  IADD3 R66, PT, PT, R64.reuse, 0xa0, RZ ;  /* 0x000000a040427810 */ /* 0x040fe40007ffe0ff */
[----:B------:R-:W-:-:S02]  /*01d0*/  IADD3 R65, PT, PT, R64, 0xc0, RZ ;  /* 0x000000c040417810 */ /* 0x000fc40007ffe0ff */
[----:B------:R-:W-:Y:S02]  /*01e0*/  IADD3 R64, PT, PT, R64, 0xe0, RZ ;  /* 0x000000e040407810 */ /* 0x000fe40007ffe0ff */
[----:B------:R-:W-:Y:S02]  /*01f0*/  IADD3 R63, PT, PT, R63, R2, RZ ;  /* 0x000000023f3f7210 */ /* 0x000fe40007ffe0ff */
[----:B------:R-:W-:Y:S02]  /*0200*/  SHF.R.S32.HI R7, RZ, 0x1f, R69 ;  /* 0x0000001fff077819 */ /* 0x000fe40000011445 */
[----:B------:R-:W-:Y:S02]  /*0210*/  SHF.R.S32.HI R9, RZ, 0x1f, R68 ;  /* 0x0000001fff097819 */ /* 0x000fe40000011444 */
[----:B------:R-:W-:Y:S02]  /*0220*/  SHF.R.S32.HI R11, RZ, 0x1f, R67 ;  /* 0x0000001fff0b7819 */ /* 0x000fe40000011443 */
[----:B------:R-:W-:-:S02]  /*0230*/  SHF.R.S32.HI R13, RZ, 0x1f, R66 ;  /* 0x0000001fff0d7819 */ /* 0x000fc40000011442 */
[----:B------:R-:W-:Y:S02]  /*0240*/  SHF.R.S32.HI R15, RZ, 0x1f, R65 ;  /* 0x0000001fff0f7819 */ /* 0x000fe40000011441 */
[----:B------:R-:W-:Y:S02]  /*0250*/  SHF.R.S32.HI R17, RZ, 0x1f, R64 ;  /* 0x0000001fff117819 */ /* 0x000fe40000011440 */
[----:B-1234-:R-:W-:-:S07]  /*0260*/  SHF.L.U32 R63, R63, 0x1, RZ ;  /* 0x000000013f3f7819 */ /* 0x01efce00000006ff */
.L_x_120:
[----:B0-----:R-:W0:Y:S01]  /*0270*/  LDC R25, c[0x0][0x410] ;  /* 0x00010400ff197b82 */ /* 0x001e220000000800 */
[----:B-1----:R-:W1:Y:S01]  /*0280*/  LDCU.128 UR12, c[0x0][0x400] ;  /* 0x00008000ff0c77ac */ /* 0x002e620008000c00 */
[----:B------:R-:W-:Y:S02]  /*0290*/  ISETP.GE.AND P3, PT, R62, RZ, PT ;  /* 0x000000ff3e00720c */ /* 0x000fe40003f66270 */
[----:B------:R-:W-:Y:S02]  /*02a0*/  CS2R R58, SRZ ;  /* 0x00000000003a7805 */ /* 0x000fe4000001ff00 */
[----:B------:R-:W-:Y:S02]  /*02b0*/  LOP3.LUT R24, R63, 0xffff, RZ, 0xc0, !PT ;  /* 0x0000ffff3f187812 */ /* 0x000fe400078ec0ff */
[----:B------:R-:W-:Y:S02]  /*02c0*/  MOV R60, RZ ;  /* 0x000000ff003c7202 */ /* 0x000fe40000000f00 */
[----:B0--3--:R-:W-:-:S04]  /*02d0*/  IABS R21, R25 ;  /* 0x0000001900157213 */ /* 0x009fc80000000000 */
[----:B------:R-:W0:Y:S08]  /*02e0*/  I2F.RP R6, R21 ;  /* 0x0000001500067306 */ /* 0x000e300000209400 */
[----:B0-----:R-:W0:Y:S02]  /*02f0*/  MUFU.RCP R6, R6 ;  /* 0x0000000600067308 */ /* 0x001e240000001000 */
[----:B0-2---:R-:W-:-:S06]  /*0300*/  IADD3 R18, PT, PT, R6, 0xffffffe, RZ ;  /* 0x0ffffffe06127810 */ /* 0x005fcc0007ffe0ff */
[----:B------:R0:W2:Y:S02]  /*0310*/  F2I.FTZ.U32.TRUNC.NTZ R19, R18 ;  /* 0x0000001200137305 */ /* 0x0000a4000021f000 */
[----:B0-----:R-:W-:Y:S02]  /*0320*/  MOV R18, RZ ;  /* 0x000000ff00127202 */ /* 0x001fe40000000f00 */
[----:B--2---:R-:W-:-:S05]  /*0330*/  IADD3 R8, PT, PT, RZ, -R19, RZ ;  /* 0x80000013ff087210 */ /* 0x004fca0007ffe0ff */
[----:B------:R-:W-:Y:S01]  /*0340*/  IMAD R23, R8, R21, RZ ;  /* 0x0000001508177224 */ /* 0x000fe200078e02ff */
[----:B------:R-:W-:-:S03]  /*0350*/  IABS R8, R62 ;  /* 0x0000003e00087213 */ /* 0x000fc60000000000 */
[----:B------:R-:W-:Y:S02]  /*0360*/  IMAD.HI.U32 R19, R19, R23, R18 ;  /* 0x0000001713137227 */ /* 0x000fe400078e0012 */
[----:B------:R-:W0:Y:S04]  /*0370*/  LDC R23, c[0x0][0x41c] ;  /* 0x00010700ff177b82 */ /* 0x000e280000000800 */
[----:B------:R-:W-:-:S05]  /*0380*/  IMAD.HI.U32 R19, R19, R8, RZ ;  /* 0x0000000813137227 */ /* 0x000fca00078e00ff */
[----:B------:R-:W-:-:S05]  /*0390*/  IADD3 R6, PT, PT, -R19, RZ, RZ ;  /* 0x000000ff13067210 */ /* 0x000fca0007ffe1ff */
[----:B------:R-:W-:Y:S01]  /*03a0*/  IMAD R6, R21, R6, R8 ;  /* 0x0000000615067224 */ /* 0x000fe200078e0208 */
[----:B------:R-:W-:-:S04]  /*03b0*/  LOP3.LUT R8, R62, R25, RZ, 0x3c, !PT ;  /* 0x000000193e087212 */ /* 0x000fc800078e3cff */
[----:B------:R-:W-:Y:S02]  /*03c0*/  ISETP.GT.U32.AND P4, PT, R21, R6, PT ;  /* 0x000000061500720c */ /* 0x000fe40003f84070 */
[----:B------:R-:W-:Y:S01]  /*03d0*/  ISETP.GE.AND P1, PT, R8, RZ, PT ;  /* 0x000000ff0800720c */ /* 0x000fe20003f26270 */
[----:B0-----:R-:W-:-:S05]  /*03e0*/  IMAD R37, R23, UR10, R70 ;  /* 0x0000000a17257c24 */ /* 0x001fca000f8e0246 */
[----:B-1----:R-:W-:Y:S02]  /*03f0*/  ISETP.GE.U32.AND P0, PT, R37, UR12, PT ;  /* 0x0000000c25007c0c */ /* 0x002fe4000bf06070 */
[----:B------:R-:W-:-:S03]  /*0400*/  SHF.R.S32.HI R27, RZ, 0x1f, R37 ;  /* 0x0000001fff1b7819 */ /* 0x000fc60000011425 */
[-C--:B------:R-:W-:Y:S02]  /*0410*/  @!P4 IADD3 R6, PT, PT, R6, -R21.reuse, RZ ;  /* 0x800000150606c210 */ /* 0x080fe40007ffe0ff */
[----:B------:R-:W-:Y:S02]  /*0420*/  ISETP.GE.AND.EX P0, PT, R27, UR13, PT, P0 ;  /* 0x0000000d1b007c0c */ /* 0x000fe4000bf06300 */
[CC--:B------:R-:W-:Y:S02]  /*0430*/  ISETP.GE.U32.AND P2, PT, R6.reuse, R21.reuse, PT ;  /* 0x000000150600720c */ /* 0x0c0fe40003f46070 */
[----:B------:R-:W-:Y:S02]  /*0440*/  ISETP.GT.U32.AND P5, PT, R21, R6, PT ;  /* 0x000000061500720c */ /* 0x000fe40003fa4070 */
[----:B------:R-:W-:Y:S02]  /*0450*/  IADD3 R21, PT, PT, R6, -R21, RZ ;  /* 0x8000001506157210 */ /* 0x000fe40007ffe0ff */
[----:B------:R-:W-:-:S02]  /*0460*/  @!P4 IADD3 R19, PT, PT, R19, 0x1, RZ ;  /* 0x000000011313c810 */ /* 0x000fc40007ffe0ff */
[----:B------:R-:W-:Y:S02]  /*0470*/  SEL R6, R21, R6, !P5 ;  /* 0x0000000615067207 */ /* 0x000fe40006800000 */
[----:B------:R-:W-:Y:S01]  /*0480*/  ISETP.NE.AND P5, PT, R25, RZ, PT ;  /* 0x000000ff1900720c */ /* 0x000fe20003fa5270 */
[----:B------:R-:W0:Y:S01]  /*0490*/  @!P0 LDC.64 R30, c[0x0][0x3f8] ;  /* 0x0000fe00ff1e8b82 */ /* 0x000e220000000a00 */
[----:B------:R-:W-:Y:S02]  /*04a0*/  LOP3.LUT R21, RZ, R25, RZ, 0x33, !PT ;  /* 0x00000019ff157212 */ /* 0x000fe400078e33ff */
[----:B------:R-:W-:Y:S02]  /*04b0*/  @P2 IADD3 R19, PT, PT, R19, 0x1, RZ ;  /* 0x0000000113132810 */ /* 0x000fe40007ffe0ff */
[----:B------:R-:W-:Y:S02]  /*04c0*/  IADD3 R25, PT, PT, R37, 0x80, RZ ;  /* 0x0000008025197810 */ /* 0x000fe40007ffe0ff */
[----:B------:R-:W-:Y:S01]  /*04d0*/  @!P3 IADD3 R6, PT, PT, -R6, RZ, RZ ;  /* 0x000000ff0606b210 */ /* 0x000fe20007ffe1ff */
[----:B------:R-:W1:Y:S01]  /*04e0*/  @!P0 LDC.64 R32, c[0x0][0x3a0] ;  /* 0x0000e800ff208b82 */ /* 0x000e620000000a00 */
[----:B------:R-:W-:-:S02]  /*04f0*/  MOV R8, R19 ;  /* 0x0000001300087202 */ /* 0x000fc40000000f00 */
[----:B------:R-:W-:Y:S02]  /*0500*/  ISETP.GE.U32.AND P4, PT, R25, UR12, PT ;  /* 0x0000000c19007c0c */ /* 0x000fe4000bf86070 */
[----:B------:R-:W-:Y:S02]  /*0510*/  SHF.R.S32.HI R29, RZ, 0x1f, R25 ;  /* 0x0000001fff1d7819 */ /* 0x000fe40000011419 */
[----:B------:R-:W-:Y:S01]  /*0520*/  SEL R19, R21, R6, !P5 ;  /* 0x0000000615137207 */ /* 0x000fe20006800000 */
[----:B------:R-:W2:Y:S01]  /*0530*/  @!P0 LDC.64 R34, c[0x0][0x398] ;  /* 0x0000e600ff228b82 */ /* 0x000ea20000000a00 */
[----:B------:R-:W-:Y:S02]  /*0540*/  @!P1 IADD3 R8, PT, PT, -R8, RZ, RZ ;  /* 0x000000ff08089210 */ /* 0x000fe40007ffe1ff */
[----:B------:R-:W-:Y:S01]  /*0550*/  ISETP.GE.AND.EX P4, PT, R29, UR13, PT, P4 ;  /* 0x0000000d1d007c0c */ /* 0x000fe2000bf86340 */
[----:B------:R-:W-:Y:S01]  /*0560*/  IMAD R23, R19, 0x1e, RZ ;  /* 0x0000001e13177824 */ /* 0x000fe200078e02ff */
[----:B------:R-:W-:-:S02]  /*0570*/  SEL R21, R21, R8, !P5 ;  /* 0x0000000815157207 */ /* 0x000fc40006800000 */
[----:B------:R-:W-:Y:S02]  /*0580*/  ISETP.GE.U32.AND P3, PT, R68, UR12, PT ;  /* 0x0000000c44007c0c */ /* 0x000fe4000bf66070 */
[C---:B------:R-:W-:Y:S02]  /*0590*/  IADD3 R88, P1, PT, R23.reuse, R24, RZ ;  /* 0x0000001817587210 */ /* 0x040fe40007f3e0ff */
[----:B------:R-:W-:Y:S02]  /*05a0*/  SHF.R.S32.HI R6, RZ, 0x1f, R21 ;  /* 0x0000001fff067819 */ /* 0x000fe40000011415 */
[----:B------:R-:W-:Y:S02]  /*05b0*/  LEA.HI.X.SX32 R89, R23, RZ, 0x1, P1 ;  /* 0x000000ff17597211 */ /* 0x000fe400008f0eff */
[----:B------:R-:W-:Y:S01]  /*05c0*/  ISETP.GE.AND.EX P3, PT, R9, UR13, PT, P3 ;  /* 0x0000000d09007c0c */ /* 0x000fe2000bf66330 */
[----:B------:R-:W-:Y:S01]  /*05d0*/  IMAD R6, R6, UR14, RZ ;  /* 0x0000000e06067c24 */ /* 0x000fe2000f8e02ff */
[----:B------:R-:W3:Y:S01]  /*05e0*/  @!P4 LDC.64 R38, c[0x0][0x3f8] ;  /* 0x0000fe00ff26cb82 */ /* 0x000ee20000000a00 */
[----:B------:R-:W-:Y:S01]  /*05f0*/  IMAD.WIDE.U32 R88, R21, UR14, R88 ;  /* 0x0000000e15587c25 */ /* 0x000fe2000f8e0058 */
[----:B------:R-:W-:-:S03]  /*0600*/  ISETP.GE.U32.AND P2, PT, R67, UR12, PT ;  /* 0x0000000c43007c0c */ /* 0x000fc6000bf46070 */
[----:B------:R-:W-:Y:S01]  /*0610*/  IMAD R91, R21, UR15, R6 ;  /* 0x0000000f155b7c24 */ /* 0x000fe2000f8e0206 */
[----:B------:R-:W-:Y:S01]  /*0620*/  @!P0 MOV R90, R88 ;  /* 0x00000058005a8202 */ /* 0x000fe20000000f00 */
[----:B0-----:R-:W-:Y:S01]  /*0630*/  @!P0 IMAD R6, R27, R30, RZ ;  /* 0x0000001e1b068224 */ /* 0x001fe200078e02ff */
[----:B------:R-:W-:Y:S01]  /*0640*/  ISETP.GE.AND.EX P2, PT, R11, UR13, PT, P2 ;  /* 0x0000000d0b007c0c */ /* 0x000fe2000bf46320 */
[----:B------:R-:W0:Y:S01]  /*0650*/  @!P4 LDC.64 R40, c[0x0][0x3a0] ;  /* 0x0000e800ff28cb82 */ /* 0x000e220000000a00 */
[----:B------:R-:W-:Y:S01]  /*0660*/  IADD3 R91, PT, PT, R89, R91, RZ ;  /* 0x0000005b595b7210 */ /* 0x000fe20007ffe0ff */
[C---:B------:R-:W-:Y:S01]  /*0670*/  @!P0 IMAD R23, R37.reuse, R31, R6 ;  /* 0x0000001f25178224 */ /* 0x040fe200078e0206 */
[----:B------:R-:W-:Y:S02]  /*0680*/  @!P4 MOV R26, R88 ;  /* 0x00000058001ac202 */ /* 0x000fe40000000f00 */
[----:B------:R-:W-:Y:S01]  /*0690*/  @!P4 MOV R27, R91 ;  /* 0x0000005b001bc202 */ /* 0x000fe20000000f00 */
[----:B------:R-:W-:-:S02]  /*06a0*/  @!P0 IMAD.WIDE.U32 R20, R37, R30, R90 ;  /* 0x0000001e25148225 */ /* 0x000fc400078e005a */
[----:B------:R-:W4:Y:S03]  /*06b0*/  @!P3 LDC.64 R36, c[0x0][0x3f8] ;  /* 0x0000fe00ff24bb82 */ /* 0x000f260000000a00 */
[----:B------:R-:W-:Y:S02]  /*06c0*/  @!P0 IADD3 R21, PT, PT, R21, R23, RZ ;  /* 0x0000001715158210 */ /* 0x000fe40007ffe0ff */
[C---:B------:R-:W-:Y:S01]  /*06d0*/  @!P0 SHF.L.U32 R23, R20.reuse, 0x1, RZ ;  /* 0x0000000114178819 */ /* 0x040fe200000006ff */
[-C--:B---3--:R-:W-:Y:S02]  /*06e0*/  @!P4 IMAD R8, R29, R38.reuse, RZ ;  /* 0x000000261d08c224 */ /* 0x088fe400078e02ff */
[----:B------:R-:W3:Y:S01]  /*06f0*/  @!P4 LDC.64 R42, c[0x0][0x398] ;  /* 0x0000e600ff2acb82 */ /* 0x000ee20000000a00 */
[----:B------:R-:W-:Y:S01]  /*0700*/  @!P0 SHF.L.U64.HI R6, R20, 0x1, R21 ;  /* 0x0000000114068819 */ /* 0x000fe20000010215 */
[----:B------:R-:W-:Y:S01]  /*0710*/  @!P4 IMAD.WIDE.U32 R26, R25, R38, R26 ;  /* 0x00000026191ac225 */ /* 0x000fe200078e001a */
[----:B-1----:R-:W-:-:S02]  /*0720*/  @!P0 IADD3 R20, P1, PT, R23, R32, RZ ;  /* 0x0000002017148210 */ /* 0x002fc40007f3e0ff */
[----:B--2---:R-:W-:Y:S01]  /*0730*/  @!P0 IADD3 R22, P5, PT, R23, R34, RZ ;  /* 0x0000002217168210 */ /* 0x004fe20007fbe0ff */
[----:B------:R-:W-:Y:S01]  /*0740*/  @!P4 IMAD R29, R25, R39, R8 ;  /* 0x00000027191dc224 */ /* 0x000fe200078e0208 */
[C---:B------:R-:W-:Y:S01]  /*0750*/  @!P0 IADD3.X R21, PT, PT, R6.reuse, R33, RZ, P1, !PT ;  /* 0x0000002106158210 */ /* 0x040fe20000ffe4ff */
[----:B------:R-:W1:Y:S01]  /*0760*/  @!P2 LDC.64 R38, c[0x0][0x3f8] ;  /* 0x0000fe00ff26ab82 */ /* 0x000e620000000a00 */
[----:B------:R-:W-:Y:S02]  /*0770*/  @!P0 IADD3.X R23, PT, PT, R6, R35, RZ, P5, !PT ;  /* 0x0000002306178210 */ /* 0x000fe40002ffe4ff */
[----:B------:R-:W-:Y:S01]  /*0780*/  @!P4 IADD3 R25, PT, PT, R27, R29, RZ ;  /* 0x0000001d1b19c210 */ /* 0x000fe20007ffe0ff */
[----:B------:R2:W3:Y:S01]  /*0790*/  @!P0 LDG.E R60, desc[UR8][R20.64] ;  /* 0x00000008143c8981 */ /* 0x0004e2000c1e1900 */
[----:B------:R-:W-:Y:S01]  /*07a0*/  ISETP.GE.U32.AND P1, PT, R66, UR12, PT ;  /* 0x0000000c42007c0c */ /* 0x000fe2000bf26070 */
[----:B----4-:R-:W-:Y:S02]  /*07b0*/  @!P3 IMAD R6, R9, R36, RZ ;  /* 0x000000240906b224 */ /* 0x010fe400078e02ff */
[----:B------:R-:W4:Y:S01]  /*07c0*/  @!P3 LDC.64 R32, c[0x0][0x3a0] ;  /* 0x0000e800ff20bb82 */ /* 0x000f220000000a00 */
[----:B------:R-:W-:Y:S01]  /*07d0*/  @!P4 SHF.L.U64.HI R8, R26, 0x1, R25 ;  /* 0x000000011a08c819 */ /* 0x000fe20000010219 */
[----:B------:R4:W4:Y:S01]  /*07e0*/  @!P0 LDG.E R59, desc[UR8][R22.64] ;  /* 0x00000008163b8981 */ /* 0x000922000c1e1900 */
[----:B------:R-:W-:Y:S01]  /*07f0*/  @!P3 IMAD R25, R68, R37, R6 ;  /* 0x000000254419b224 */ /* 0x000fe200078e0206 */
[----:B------:R-:W-:-:S02]  /*0800*/  @!P4 SHF.L.U32 R31, R26, 0x1, RZ ;  /* 0x000000011a1fc819 */ /* 0x000fc400000006ff */
[----:B--2---:R-:W-:Y:S02]  /*0810*/  @!P3 MOV R20, R88 ;  /* 0x000000580014b202 */ /* 0x004fe40000000f00 */
[----:B------:R-:W-:Y:S01]  /*0820*/  @!P3 MOV R21, R91 ;  /* 0x0000005b0015b202 */ /* 0x000fe20000000f00 */
[----:B------:R-:W2:Y:S01]  /*0830*/  @!P3 LDC.64 R34, c[0x0][0x398] ;  /* 0x0000e600ff22bb82 */ /* 0x000ea20000000a00 */
[----:B------:R-:W-:Y:S02]  /*0840*/  ISETP.GE.AND.EX P1, PT, R13, UR13, PT, P1 ;  /* 0x0000000d0d007c0c */ /* 0x000fe4000bf26310 */
[C---:B0-----:R-:W-:Y:S01]  /*0850*/  @!P4 IADD3 R26, P0, PT, R31.reuse, R40, RZ ;  /* 0x000000281f1ac210 */ /* 0x041fe20007f1e0ff */
[----:B------:R-:W-:Y:S01]  /*0860*/  @!P3 IMAD.WIDE.U32 R20, R68, R36, R20 ;  /* 0x000000244414b225 */ /* 0x000fe200078e0014 */
[----:B---3--:R-:W-:Y:S02]  /*0870*/  @!P4 IADD3 R30, P5, PT, R31, R42, RZ ;  /* 0x0000002a1f1ec210 */ /* 0x008fe40007fbe0ff */
[----:B------:R-:W-:Y:S01]  /*0880*/  @!P4 IADD3.X R27, PT, PT, R8, R41, RZ, P0, !PT ;  /* 0x00000029081bc210 */ /* 0x000fe200007fe4ff */
[----:B------:R-:W0:Y:S01]  /*0890*/  @!P2 LDC.64 R36, c[0x0][0x3a0] ;  /* 0x0000e800ff24ab82 */ /* 0x000e220000000a00 */
[----:B------:R-:W-:-:S02]  /*08a0*/  @!P3 IADD3 R21, PT, PT, R21, R25, RZ ;  /* 0x000000191515b210 */ /* 0x000fc40007ffe0ff */
[C---:B------:R-:W-:Y:S02]  /*08b0*/  @!P3 SHF.L.U32 R29, R20.reuse, 0x1, RZ ;  /* 0x00000001141db819 */ /* 0x040fe400000006ff */
[----:B------:R-:W-:Y:S02]  /*08c0*/  @!P3 SHF.L.U64.HI R10, R20, 0x1, R21 ;  /* 0x00000001140ab819 */ /* 0x000fe40000010215 */
[----:B------:R-:W-:Y:S01]  /*08d0*/  @!P4 IADD3.X R31, PT, PT, R8, R43, RZ, P5, !PT ;  /* 0x0000002b081fc210 */ /* 0x000fe20002ffe4ff */
[----:B-1----:R-:W-:Y:S01]  /*08e0*/  @!P2 IMAD R8, R11, R38, RZ ;  /* 0x000000260b08a224 */ /* 0x002fe200078e02ff */
[----:B------:R-:W-:Y:S02]  /*08f0*/  @!P2 MOV R20, R88 ;  /* 0x000000580014a202 */ /* 0x000fe40000000f00 */
[----:B------:R-:W-:Y:S02]  /*0900*/  @!P2 MOV R21, R91 ;  /* 0x0000005b0015a202 */ /* 0x000fe40000000f00 */
[----:B------:R-:W-:Y:S01]  /*0910*/  MOV R6, RZ ;  /* 0x000000ff00067202 */ /* 0x000fe20000000f00 */
[----:B------:R-:W-:-:S02]  /*0920*/  @!P2 IMAD R25, R67, R39, R8 ;  /* 0x000000274319a224 */ /* 0x000fc400078e0208 */
[----:B------:R-:W-:Y:S01]  /*0930*/  @!P2 IMAD.WIDE.U32 R20, R67, R38, R20 ;  /* 0x000000264314a225 */ /* 0x000fe200078e0014 */
[----:B------:R-:W-:Y:S01]  /*0940*/  ISETP.GE.U32.AND P0, PT, R65, UR12, PT ;  /* 0x0000000c41007c0c */ /* 0x000fe2000bf06070 */
[----:B------:R-:W1:Y:S01]  /*0950*/  @!P1 LDC.64 R38, c[0x0][0x3f8] ;  /* 0x0000fe00ff269b82 */ /* 0x000e620000000a00 */
[----:B------:R3:W3:Y:S01]  /*0960*/  @!P4 LDG.E R6, desc[UR8][R26.64] ;  /* 0x000000081a06c981 */ /* 0x0006e2000c1e1900 */
[----:B------:R-:W-:Y:S02]  /*0970*/  MOV R8, RZ ;  /* 0x000000ff00087202 */ /* 0x000fe40000000f00 */
[----:B----4-:R-:W-:Y:S02]  /*0980*/  @!P3 IADD3 R22, P5, PT, R29, R32, RZ ;  /* 0x000000201d16b210 */ /* 0x010fe40007fbe0ff */
[----:B------:R-:W-:Y:S02]  /*0990*/  ISETP.GE.AND.EX P0, PT, R15, UR13, PT, P0 ;  /* 0x0000000d0f007c0c */ /* 0x000fe4000bf06300 */
[----:B------:R0:W4:Y:S01]  /*09a0*/  @!P4 LDG.E R8, desc[UR8][R30.64] ;  /* 0x000000081e08c981 */ /* 0x000122000c1e1900 */
[----:B--2---:R-:W-:-:S02]  /*09b0*/  @!P3 IADD3 R28, P4, PT, R29, R34, RZ ;  /* 0x000000221d1cb210 */ /* 0x004fc40007f9e0ff */
[----:B------:R-:W-:Y:S01]  /*09c0*/  CS2R R56, SRZ ;  /* 0x0000000000387805 */ /* 0x000fe2000001ff00 */
[----:B---3--:R-:W2:Y:S01]  /*09d0*/  @!P2 LDC.64 R26, c[0x0][0x398] ;  /* 0x0000e600ff1aab82 */ /* 0x008ea20000000a00 */
[----:B------:R-:W-:Y:S02]  /*09e0*/  @!P3 IADD3.X R23, PT, PT, R10, R33, RZ, P5, !PT ;  /* 0x000000210a17b210 */ /* 0x000fe40002ffe4ff */
[----:B------:R-:W-:Y:S02]  /*09f0*/  @!P2 IADD3 R21, PT, PT, R21, R25, RZ ;  /* 0x000000191515a210 */ /* 0x000fe40007ffe0ff */
[----:B------:R-:W-:Y:S02]  /*0a00*/  @!P2 SHF.L.U32 R33, R20, 0x1, RZ ;  /* 0x000000011421a819 */ /* 0x000fe400000006ff */
[----:B------:R-:W-:Y:S02]  /*0a10*/  CS2R R54, SRZ ;  /* 0x0000000000367805 */ /* 0x000fe4000001ff00 */
[----:B------:R-:W-:Y:S01]  /*0a20*/  @!P3 IADD3.X R29, PT, PT, R10, R35, RZ, P4, !PT ;  /* 0x000000230a1db210 */ /* 0x000fe200027fe4ff */
[----:B------:R-:W3:Y:S01]  /*0a30*/  @!P0 LDC.64 R40, c[0x0][0x3f8] ;  /* 0x0000fe00ff288b82 */ /* 0x000ee20000000a00 */
[----:B------:R-:W-:Y:S01]  /*0a40*/  @!P2 SHF.L.U64.HI R10, R20, 0x1, R21 ;  /* 0x00000001140aa819 */ /* 0x000fe20000010215 */
[----:B------:R1:W4:Y:S01]  /*0a50*/  @!P3 LDG.E R56, desc[UR8][R22.64] ;  /* 0x000000081638b981 */ /* 0x000322000c1e1900 */
[----:B0-----:R-:W-:-:S02]  /*0a60*/  @!P2 IADD3 R30, P6, PT, R33, R36, RZ ;  /* 0x00000024211ea210 */ /* 0x001fc40007fde0ff */
[----:B------:R-:W-:Y:S01]  /*0a70*/  ISETP.GE.U32.AND P4, PT, R69, UR12, PT ;  /* 0x0000000c45007c0c */ /* 0x000fe2000bf86070 */
[----:B-1----:R-:W-:Y:S01]  /*0a80*/  @!P1 IMAD R12, R13, R38, RZ ;  /* 0x000000260d0c9224 */ /* 0x002fe200078e02ff */
[----:B------:R-:W-:Y:S01]  /*0a90*/  ISETP.GE.U32.AND P5, PT, R64, UR12, PT ;  /* 0x0000000c40007c0c */ /* 0x000fe2000bfa6070 */
[----:B------:R-:W0:Y:S01]  /*0aa0*/  @!P1 LDC.64 R34, c[0x0][0x3a0] ;  /* 0x0000e800ff229b82 */ /* 0x000e220000000a00 */
[----:B------:R-:W-:Y:S01]  /*0ab0*/  @!P2 IADD3.X R31, PT, PT, R10, R37, RZ, P6, !PT ;  /* 0x000000250a1fa210 */ /* 0x000fe200037fe4ff */
[----:B------:R1:W4:Y:S01]  /*0ac0*/  @!P3 LDG.E R55, desc[UR8][R28.64] ;  /* 0x000000081c37b981 */ /* 0x000322000c1e1900 */
[----:B------:R-:W-:-:S05]  /*0ad0*/  ISETP.GE.AND.EX P4, PT, R7, UR13, PT, P4 ;  /* 0x0000000d07007c0c */ /* 0x000fca000bf86340 */
[----:B------:R-:W3:Y:S01]  /*0ae0*/  @!P1 LDC.64 R20, c[0x0][0x398] ;  /* 0x0000e600ff149b82 */ /* 0x000ee20000000a00 */
[----:B------:R-:W-:Y:S02]  /*0af0*/  @!P1 MOV R22, R88 ;  /* 0x0000005800169202 */ /* 0x000fe40000000f00 */
[----:B------:R-:W-:Y:S01]  /*0b00*/  @!P1 MOV R23, R91 ;  /* 0x0000005b00179202 */ /* 0x000fe20000000f00 */
[C---:B------:R-:W-:Y:S01]  /*0b10*/  @!P1 IMAD R25, R66.reuse, R39, R12 ;  /* 0x0000002742199224 */ /* 0x040fe200078e020c */
[----:B------:R-:W-:Y:S01]  /*0b20*/  ISETP.GE.AND.EX P5, PT, R17, UR13, PT, P5 ;  /* 0x0000000d11007c0c */ /* 0x000fe2000bfa6350 */
[----:B------:R1:W4:Y:S02]  /*0b30*/  @!P2 LDG.E R54, desc[UR8][R30.64] ;  /* 0x000000081e36a981 */ /* 0x000324000c1e1900 */
[----:B------:R-:W3:Y:S01]  /*0b40*/  LDC.64 R36, c[0x0][0x3b8] ;  /* 0x0000ee00ff247b82 */ /* 0x000ee20000000a00 */
[----:B--2---:R-:W-:Y:S01]  /*0b50*/  @!P2 IADD3 R32, P3, PT, R33, R26, RZ ;  /* 0x0000001a2120a210 */ /* 0x004fe20007f7e0ff */
[----:B------:R-:W-:-:S03]  /*0b60*/  @!P1 IMAD.WIDE.U32 R22, R66, R38, R22 ;  /* 0x0000002642169225 */ /* 0x000fc600078e0016 */
[----:B------:R-:W-:Y:S02]  /*0b70*/  @!P2 IADD3.X R33, PT, PT, R10, R27, RZ, P3, !PT ;  /* 0x0000001b0a21a210 */ /* 0x000fe40001ffe4ff */
[----:B------:R-:W-:Y:S01]  /*0b80*/  MOV R10, RZ ;  /* 0x000000ff000a7202 */ /* 0x000fe20000000f00 */
[----:B------:R-:W2:Y:S01]  /*0b90*/  @!P0 LDC.64 R42, c[0x0][0x398] ;  /* 0x0000e600ff2a8b82 */ /* 0x000ea20000000a00 */
[----:B------:R-:W-:Y:S02]  /*0ba0*/  @!P1 IADD3 R23, PT, PT, R23, R25, RZ ;  /* 0x0000001917179210 */ /* 0x000fe40007ffe0ff */
[C---:B------:R-:W-:Y:S02]  /*0bb0*/  @!P1 SHF.L.U32 R25, R22.reuse, 0x1, RZ ;  /* 0x0000000116199819 */ /* 0x040fe400000006ff */
[----:B------:R3:W4:Y:S03]  /*0bc0*/  @!P2 LDG.E R10, desc[UR8][R32.64] ;  /* 0x00000008200aa981 */ /* 0x000726000c1e1900 */
[----:B------:R-:W2:Y:S01]  /*0bd0*/  @!P0 LDC.64 R26, c[0x0][0x3a0] ;  /* 0x0000e800ff1a8b82 */ /* 0x000ea20000000a00 */
[----:B------:R-:W-:-:S02]  /*0be0*/  @!P1 SHF.L.U64.HI R14, R22, 0x1, R23 ;  /* 0x00000001160e9819 */ /* 0x000fc40000010217 */
[----:B0-----:R-:W-:-:S05]  /*0bf0*/  @!P1 IADD3 R34, P2, PT, R25, R34, RZ ;  /* 0x0000002219229210 */ /* 0x001fca0007f5e0ff */
[----:B-1----:R-:W0:Y:S01]  /*0c00*/  @!P4 LDC.64 R28, c[0x0][0x3f8] ;  /* 0x0000fe00ff1ccb82 */ /* 0x002e220000000a00 */
[----:B------:R-:W-:Y:S01]  /*0c10*/  @!P0 MOV R30, R88 ;  /* 0x00000058001e8202 */ /* 0x000fe20000000f00 */
[----:B---3--:R-:W-:Y:S01]  /*0c20*/  @!P0 IMAD R12, R15, R40, RZ ;  /* 0x000000280f0c8224 */ /* 0x008fe200078e02ff */
[----:B------:R-:W-:Y:S01]  /*0c30*/  @!P0 MOV R31, R91 ;  /* 0x0000005b001f8202 */ /* 0x000fe20000000f00 */
[----:B------:R-:W-:Y:S01]  /*0c40*/  IMAD.WIDE R22, R62, 0x8, R36 ;  /* 0x000000083e167825 */ /* 0x000fe200078e0224 */
[C---:B------:R-:W-:Y:S02]  /*0c50*/  @!P1 IADD3.X R35, PT, PT, R14.reuse, R35, RZ, P2, !PT ;  /* 0x000000230e239210 */ /* 0x040fe400017fe4ff */
[----:B------:R-:W-:Y:S01]  /*0c60*/  @!P1 IADD3 R36, P2, PT, R25, R20, RZ ;  /* 0x0000001419249210 */ /* 0x000fe20007f5e0ff */
[----:B------:R-:W1:Y:S01]  /*0c70*/  @!P5 LDC.64 R32, c[0x0][0x3f8] ;  /* 0x0000fe00ff20db82 */ /* 0x000e620000000a00 */
[C---:B------:R-:W-:Y:S02]  /*0c80*/  @!P0 IMAD R39, R65.reuse, R41, R12 ;  /* 0x0000002941278224 */ /* 0x040fe400078e020c */
[----:B------:R-:W-:Y:S01]  /*0c90*/  @!P0 IMAD.WIDE.U32 R30, R65, R40, R30 ;  /* 0x00000028411e8225 */ /* 0x000fe200078e001e */
[----:B------:R-:W-:Y:S01]  /*0ca0*/  @!P1 IADD3.X R37, PT, PT, R14, R21, RZ, P2, !PT ;  /* 0x000000150e259210 */ /* 0x000fe200017fe4ff */
[----:B------:R-:W3:Y:S01]  /*0cb0*/  LDG.E.64 R22, desc[UR8][R22.64] ;  /* 0x0000000816167981 */ /* 0x000ee2000c1e1b00 */
[----:B------:R-:W-:-:S02]  /*0cc0*/  MOV R12, RZ ;  /* 0x000000ff000c7202 */ /* 0x000fc40000000f00 */
[----:B------:R-:W-:Y:S01]  /*0cd0*/  MOV R14, RZ ;  /* 0x000000ff000e7202 */ /* 0x000fe20000000f00 */
[----:B------:R-:W1:Y:S01]  /*0ce0*/  @!P4 LDC.64 R20, c[0x0][0x398] ;  /* 0x0000e600ff14cb82 */ /* 0x000e620000000a00 */
[----:B------:R-:W-:Y:S02]  /*0cf0*/  @!P0 IADD3 R25, PT, PT, R31, R39, RZ ;  /* 0x000000271f198210 */ /* 0x000fe40007ffe0ff */
[C---:B------:R-:W-:Y:S01]  /*0d00*/  @!P0 SHF.L.U32 R41, R30.reuse, 0x1, RZ ;  /* 0x000000011e298819 */ /* 0x040fe200000006ff */
[----:B------:R0:W3:Y:S01]  /*0d10*/  @!P1 LDG.E R12, desc[UR8][R34.64] ;  /* 0x00000008220c9981 */ /* 0x0000e2000c1e1900 */
[----:B------:R-:W-:-:S03]  /*0d20*/  @!P0 SHF.L.U64.HI R18, R30, 0x1, R25 ;  /* 0x000000011e128819 */ /* 0x000fc60000010219 */
[----:B------:R1:W3:Y:S01]  /*0d30*/  @!P1 LDG.E R14, desc[UR8][R36.64] ;  /* 0x00000008240e9981 */ /* 0x0002e2000c1e1900 */
[C---:B--2---:R-:W-:Y:S01]  /*0d40*/  @!P0 IADD3 R40, P1, PT, R41.reuse, R42, RZ ;  /* 0x0000002a29288210 */ /* 0x044fe20007f3e0ff */
[----:B------:R-:W2:Y:S01]  /*0d50*/  @!P4 LDC.64 R30, c[0x0][0x3a0] ;  /* 0x0000e800ff1ecb82 */ /* 0x000ea20000000a00 */
[----:B------:R-:W-:Y:S01]  /*0d60*/  @!P0 IADD3 R38, P2, PT, R41, R26, RZ ;  /* 0x0000001a29268210 */ /* 0x000fe20007f5e0ff */
[----:B0-----:R-:W-:Y:S01]  /*0d70*/  @!P4 IMAD R26, R7, R28, RZ ;  /* 0x0000001c071ac224 */ /* 0x001fe200078e02ff */
[C---:B------:R-:W-:Y:S02]  /*0d80*/  @!P0 IADD3.X R41, PT, PT, R18.reuse, R43, RZ, P1, !PT ;  /* 0x0000002b12298210 */ /* 0x040fe40000ffe4ff */
[----:B------:R-:W-:Y:S02]  /*0d90*/  @!P4 MOV R34, R88 ;  /* 0x000000580022c202 */ /* 0x000fe40000000f00 */
[----:B------:R-:W-:Y:S02]  /*0da0*/  @!P4 MOV R35, R91 ;  /* 0x0000005b0023c202 */ /* 0x000fe40000000f00 */
[----:B------:R-:W-:Y:S01]  /*0db0*/  ISETP.NE.AND P1, PT, RZ, UR11, PT ;  /* 0x0000000bff007c0c */ /* 0x000fe2000bf25270 */
[C---:B------:R-:W-:Y:S01]  /*0dc0*/  @!P4 IMAD R25, R69.reuse, R29, R26 ;  /* 0x0000001d4519c224 */ /* 0x040fe200078e021a */
[----:B------:R-:W-:Y:S01]  /*0dd0*/  @!P0 IADD3.X R39, PT, PT, R18, R27, RZ, P2, !PT ;  /* 0x0000001b12278210 */ /* 0x000fe200017fe4ff */
[----:B------:R-:W-:Y:S01]  /*0de0*/  @!P4 IMAD.WIDE.U32 R34, R69, R28, R34 ;  /* 0x0000001c4522c225 */ /* 0x000fe200078e0022 */
[----:B------:R-:W0:Y:S01]  /*0df0*/  @!P5 LDC.64 R26, c[0x0][0x398] ;  /* 0x0000e600ff1adb82 */ /* 0x000e220000000a00 */
[----:B------:R-:W-:-:S02]  /*0e00*/  MOV R16, RZ ;  /* 0x000000ff00107202 */ /* 0x000fc40000000f00 */
[----:B-1----:R-:W-:Y:S01]  /*0e10*/  @!P5 IMAD R36, R17, R32, RZ ;  /* 0x000000201124d224 */ /* 0x002fe200078e02ff */
[----:B------:R-:W-:Y:S02]  /*0e20*/  @!P4 IADD3 R25, PT, PT, R35, R25, RZ ;  /* 0x000000192319c210 */ /* 0x000fe40007ffe0ff */
[----:B------:R-:W-:Y:S01]  /*0e30*/  @!P5 MOV R37, R91 ;  /* 0x0000005b0025d202 */ /* 0x000fe20000000f00 */
[----:B------:R1:W3:Y:S01]  /*0e40*/  @!P0 LDG.E R16, desc[UR8][R38.64] ;  /* 0x0000000826108981 */ /* 0x0002e2000c1e1900 */
[----:B------:R-:W0:Y:S01]  /*0e50*/  @!P5 LDC.64 R28, c[0x0][0x3a0] ;  /* 0x0000e800ff1cdb82 */ /* 0x000e220000000a00 */
[----:B------:R-:W-:Y:S01]  /*0e60*/  @!P4 SHF.L.U64.HI R44, R34, 0x1, R25 ;  /* 0x00000001222cc819 */ /* 0x000fe20000010219 */
[----:B------:R-:W-:Y:S01]  /*0e70*/  @!P5 IMAD R25, R64, R33, R36 ;  /* 0x000000214019d224 */ /* 0x000fe200078e0224 */
[----:B------:R-:W-:-:S05]  /*0e80*/  @!P5 MOV R36, R88 ;  /* 0x000000580024d202 */ /* 0x000fca0000000f00 */
[----:B------:R-:W0:Y:S01]  /*0e90*/  @P1 LDC.64 R42, c[0x0][0x3b0] ;  /* 0x0000ec00ff2a1b82 */ /* 0x000e220000000a00 */
[----:B------:R-:W-:Y:S01]  /*0ea0*/  MOV R18, RZ ;  /* 0x000000ff00127202 */ /* 0x000fe20000000f00 */
[----:B------:R-:W-:Y:S01]  /*0eb0*/  @!P5 IMAD.WIDE.U32 R32, R64, R32, R36 ;  /* 0x000000204020d225 */ /* 0x000fe200078e0024 */
[----:B------:R-:W-:-:S05]  /*0ec0*/  @!P4 SHF.L.U32 R35, R34, 0x1, RZ ;  /* 0x000000012223c819 */ /* 0x000fca00000006ff */
[----:B-1----:R-:W1:Y:S01]  /*0ed0*/  LDC.64 R38, c[0x0][0x3a8] ;  /* 0x0000ea00ff267b82 */ /* 0x002e620000000a00 */
[----:B------:R-:W-:Y:S01]  /*0ee0*/  @!P4 IADD3 R34, P2, PT, R35, R20, RZ ;  /* 0x000000142322c210 */ /* 0x000fe20007f5e0ff */
[----:B------:R0:W3:Y:S01]  /*0ef0*/  @!P0 LDG.E R18, desc[UR8][R40.64] ;  /* 0x0000000828128981 */ /* 0x0000e2000c1e1900 */
[----:B------:R-:W-:Y:S02]  /*0f00*/  @!P5 IADD3 R25, PT, PT, R33, R25, RZ ;  /* 0x000000192119d210 */ /* 0x000fe40007ffe0ff */
[----:B------:R-:W-:Y:S02]  /*0f10*/  @!P5 SHF.L.U32 R37, R32, 0x1, RZ ;  /* 0x000000012025d819 */ /* 0x000fe400000006ff */
[----:B--2---:R-:W-:Y:S02]  /*0f20*/  @!P4 IADD3 R30, P0, PT, R35, R30, RZ ;  /* 0x0000001e231ec210 */ /* 0x004fe40007f1e0ff */
[----:B------:R-:W-:Y:S02]  /*0f30*/  @!P4 IADD3.X R35, PT, PT, R44, R21, RZ, P2, !PT ;  /* 0x000000152c23c210 */ /* 0x000fe400017fe4ff */
[----:B0-----:R-:W-:-:S02]  /*0f40*/  @!P5 IADD3 R36, P2, PT, R37, R26, RZ ;  /* 0x0000001a2524d210 */ /* 0x001fc40007f5e0ff */
[----:B------:R-:W-:Y:S02]  /*0f50*/  @!P5 SHF.L.U64.HI R40, R32, 0x1, R25 ;  /* 0x000000012028d819 */ /* 0x000fe40000010219 */
[----:B------:R-:W-:Y:S02]  /*0f60*/  @!P4 IADD3.X R31, PT, PT, R44, R31, RZ, P0, !PT ;  /* 0x0000001f2c1fc210 */ /* 0x000fe400007fe4ff */
[----:B------:R-:W-:Y:S02]  /*0f70*/  CS2R R20, SRZ ;  /* 0x0000000000147805 */ /* 0x000fe4000001ff00 */
[----:B------:R-:W-:Y:S01]  /*0f80*/  @!P5 IADD3 R32, P0, PT, R37, R28, RZ ;  /* 0x0000001c2520d210 */ /* 0x000fe20007f1e0ff */
[----:B------:R-:W2:Y:S01]  /*0f90*/  @!P4 LDG.E R57, desc[UR8][R34.64] ;  /* 0x000000082239c981 */ /* 0x000ea2000c1e1900 */
[C---:B------:R-:W-:Y:S01]  /*0fa0*/  @!P5 IADD3.X R37, PT, PT, R40.reuse, R27, RZ, P2, !PT ;  /* 0x0000001b2825d210 */ /* 0x040fe200017fe4ff */
[----:B------:R-:W-:Y:S01]  /*0fb0*/  IMAD R27, R19, 0x1e, R24 ;  /* 0x0000001e131b7824 */ /* 0x000fe200078e0218 */
[----:B------:R-:W-:-:S02]  /*0fc0*/  @!P5 IADD3.X R33, PT, PT, R40, R29, RZ, P0, !PT ;  /* 0x0000001d2821d210 */ /* 0x000fc400007fe4ff */
[----:B------:R-:W-:Y:S01]  /*0fd0*/  CS2R R24, SRZ ;  /* 0x0000000000187805 */ /* 0x000fe2000001ff00 */
[----:B------:R3:W2:Y:S01]  /*0fe0*/  @!P4 LDG.E R58, desc[UR8][R30.64] ;  /* 0x000000081e3ac981 */ /* 0x0006a2000c1e1900 */
[----:B------:R-:W-:-:S03]  /*0ff0*/  @P1 IMAD.WIDE R28, R27, 0x4, R42 ;  /* 0x000000041b1c1825 */ /* 0x000fc600078e022a */
[----:B------:R-:W2:Y:S01]  /*1000*/  @!P5 LDG.E R20, desc[UR8][R32.64] ;  /* 0x000000082014d981 */ /* 0x000ea2000c1e1900 */
[----:B-1----:R-:W-:-:S03]  /*1010*/  IMAD.WIDE R26, R27, 0x4, R38 ;  /* 0x000000041b1a7825 */ /* 0x002fc600078e0226 */
[----:B------:R-:W2:Y:S04]  /*1020*/  @!P5 LDG.E R21, desc[UR8][R36.64] ;  /* 0x000000082415d981 */ /* 0x000ea8000c1e1900 */
[----:B------:R0:W5:Y:S04]  /*1030*/  @P1 LDG.E.64 R24, desc[UR8][R28.64] ;  /* 0x000000081c181981 */ /* 0x000168000c1e1b00 */
[----:B------:R-:W5:Y:S01]  /*1040*/  LDG.E.64 R26, desc[UR8][R26.64] ;  /* 0x000000081a1a7981 */ /* 0x000f62000c1e1b00 */
[----:B------:R-:W-:Y:S01]  /*1050*/  UISETP.NE.AND UP0, UPT, UR11, URZ, UPT ;  /* 0x000000ff0b00728c */ /* 0x000fe2000bf05270 */
[----:B------:R-:W-:-:S02]  /*1060*/  MOV R86, 0x3f800000 ;  /* 0x3f80000000567802 */ /* 0x000fc40000000f00 */
[----:B------:R-:W-:Y:S02]  /*1070*/  PRMT R84, R60, 0x7632, R84 ;  /* 0x000076323c547816 */ /* 0x000fe40000000054 */
[----:B------:R-:W-:Y:S02]  /*1080*/  PRMT R85, R59, 0x7632, R85 ;  /* 0x000076323b557816 */ /* 0x000fe40000000055 */
[----:B------:R-:W-:Y:S02]  /*1090*/  PRMT R76, R6, 0x7632, R76 ;  /* 0x00007632064c7816 */ /* 0x000fe4000000004c */
[----:B----4-:R-:W-:Y:S02]  /*10a0*/  PRMT R77, R8, 0x7632, R77 ;  /* 0x00007632084d7816 */ /* 0x010fe4000000004d */
[----:B------:R-:W-:Y:S02]  /*10b0*/  PRMT R80, R56, 0x7632, R80 ;  /* 0x0000763238507816 */ /* 0x000fe40000000050 */
[----:B------:R-:W-:Y:S01]  /*10c0*/  PRMT R81, R55, 0x7632, R81 ;  /* 0x0000763237517816 */ /* 0x000fe20000000051 */
[----:B---3--:R-:W-:-:S05]  /*10d0*/  FFMA.FTZ R30, -R22, R22, R23 ;  /* 0x00000016161e7223 */ /* 0x008fca0000010117 */
[----:B------:R-:W-:-:S13]  /*10e0*/  FSETP.GTU.FTZ.AND P0, PT, R30, RZ, PT ;  /* 0x000000ff1e00720b */ /* 0x000fda0003f1c000 */
[----:B------:R-:W1:Y:S01]  /*10f0*/  @P0 LDC R23, c[0x0][0x3c0] ;  /* 0x0000f000ff170b82 */ /* 0x000e620000000800 */
[----:B------:R-:W-:Y:S02]  /*1100*/  PRMT R78, R54, 0x7632, R78 ;  /* 0x00007632364e7816 */ /* 0x000fe4000000004e */
[----:B------:R-:W-:Y:S02]  /*1110*/  PRMT R79, R10, 0x7632, R79 ;  /* 0x000076320a4f7816 */ /* 0x000fe4000000004f */
[----:B------:R-:W-:Y:S02]  /*1120*/  PRMT R74, R12, 0x7632, R74 ;  /* 0x000076320c4a7816 */ /* 0x000fe4000000004a */
[----:B------:R-:W-:Y:S02]  /*1130*/  PRMT R75, R14, 0x7632, R75 ;  /* 0x000076320e4b7816 */ /* 0x000fe4000000004b */
[----:B------:R-:W-:Y:S01]  /*1140*/  PRMT R72, R16, 0x7632, R72 ;  /* 0x0000763210487816 */ /* 0x000fe20000000048 */
[----:B-1----:R-:W-:-:S04]  /*1150*/  @P0 FADD.FTZ R23, R30, R23 ;  /* 0x000000171e170221 */ /* 0x002fc80000010000 */
[----:B------:R1:W3:Y:S01]  /*1160*/  @P0 MUFU.RSQ R86, R23 ;  /* 0x0000001700560308 */ /* 0x0002e20000001400 */
[----:B------:R-:W-:Y:S02]  /*1170*/  PRMT R73, R18, 0x7632, R73 ;  /* 0x0000763212497816 */ /* 0x000fe40000000049 */
[----:B--2---:R-:W-:Y:S02]  /*1180*/  PRMT R83, R57, 0x7632, R83 ;  /* 0x0000763239537816 */ /* 0x004fe40000000053 */
[----:B------:R-:W-:Y:S02]  /*1190*/  PRMT R82, R58, 0x7632, R82 ;  /* 0x000076323a527816 */ /* 0x000fe40000000052 */
[----:B-1----:R-:W-:Y:S02]  /*11a0*/  PRMT R23, R20, 0x7632, R23 ;  /* 0x0000763214177816 */ /* 0x002fe40000000017 */
[----:B------:R-:W-:Y:S01]  /*11b0*/  PRMT R71, R21, 0x7632, R71 ;  /* 0x0000763215477816 */ /* 0x000fe20000000047 */
[----:B0--3--:R-:W-:Y:S06]  /*11c0*/  BRA.U UP0, `(.L_x_78) ;  /* 0x0000000900447547 */ /* 0x009fec000b800000 */
[----:B------:R-:W-:Y:S02]  /*11d0*/  SHF.L.U32 R31, R60, 0x10, RZ ;  /* 0x000000103c1f7819 */ /* 0x000fe400000006ff */
[----:B------:R-:W-:Y:S02]  /*11e0*/  SHF.L.U32 R29, R59, 0x10, RZ ;  /* 0x000000103b1d7819 */ /* 0x000fe400000006ff */
[----:B------:R-:W-:Y:S01]  /*11f0*/  SHF.L.U32 R33, R84, 0x10, RZ ;  /* 0x0000001054217819 */ /* 0x000fe200000006ff */
[----:B------:R-:W-:Y:S01]  /*1200*/  FADD.FTZ R31, -R22, R31 ;  /* 0x0000001f161f7221 */ /* 0x000fe20000010100 */
[----:B------:R-:W-:Y:S01]  /*1210*/  SHF.L.U32 R28, R85, 0x10, RZ ;  /* 0x00000010551c7819 */ /* 0x000fe200000006ff */
[----:B-----5:R-:W-:Y:S01]  /*1220*/  FMUL.FTZ R35, R26, R29 ;  /* 0x0000001d1a237220 */ /* 0x020fe20000410000 */
[----:B------:R-:W-:Y:S01]  /*1230*/  SHF.L.U32 R37, R82, 0x10, RZ ;  /* 0x0000001052257819 */ /* 0x000fe200000006ff */
[----:B------:R-:W-:Y:S01]  /*1240*/  FMUL.FTZ R30, R31, R86 ;  /* 0x000000561f1e7220 */ /* 0x000fe20000410000 */
[----:B------:R-:W-:Y:S01]  /*1250*/  FADD.FTZ R33, -R22, R33 ;  /* 0x0000002116217221 */ /* 0x000fe20000010100 */
[----:B------:R-:W-:Y:S01]  /*1260*/  FADD.FTZ R31, RZ, R35 ;  /* 0x00000023ff1f7221 */ /* 0x000fe20000010000 */
[----:B------:R-:W-:Y:S01]  /*1270*/  FMUL.FTZ R32, R27, R28 ;  /* 0x0000001c1b207220 */ /* 0x000fe20000410000 */
[----:B------:R-:W-:Y:S01]  /*1280*/  FFMA.FTZ R34, R30, R35, RZ ;  /* 0x000000231e227223 */ /* 0x000fe200000100ff */
[----:B------:R-:W-:Y:S01]  /*1290*/  SHF.L.U32 R35, R58, 0x10, RZ ;  /* 0x000000103a237819 */ /* 0x000fe200000006ff */
[----:B------:R-:W-:Y:S01]  /*12a0*/  FMUL.FTZ R33, R33, R86 ;  /* 0x0000005621217220 */ /* 0x000fe20000410000 */
[----:B------:R-:W-:Y:S01]  /*12b0*/  SHF.L.U32 R39, R57, 0x10, RZ ;  /* 0x0000001039277819 */ /* 0x000fe200000006ff */
[----:B------:R-:W-:Y:S01]  /*12c0*/  FADD.FTZ R37, -R22, R37 ;  /* 0x0000002516257221 */ /* 0x000fe20000010100 */
[----:B------:R-:W-:Y:S01]  /*12d0*/  FADD.FTZ R31, R32, R31 ;  /* 0x0000001f201f7221 */ /* 0x000fe20000010000 */
[----:B------:R-:W-:Y:S01]  /*12e0*/  FADD.FTZ R35, -R22, R35 ;  /* 0x0000002316237221 */ /* 0x000fe20000010100 */
[----:B------:R-:W-:Y:S01]  /*12f0*/  FFMA.FTZ R34, R33, R32, R34 ;  /* 0x0000002021227223 */ /* 0x000fe20000010022 */
[----:B------:R-:W-:Y:S01]  /*1300*/  SHF.L.U32 R32, R83, 0x10, RZ ;  /* 0x0000001053207819 */ /* 0x000fe200000006ff */
[----:B------:R-:W-:Y:S01]  /*1310*/  FFMA.FTZ R30, R29, R30, RZ ;  /* 0x0000001e1d1e7223 */ /* 0x000fe200000100ff */
[----:B------:R-:W-:Y:S01]  /*1320*/  FADD.FTZ R36, RZ, R29 ;  /* 0x0000001dff247221 */ /* 0x000fe20000010000 */
[-C--:B------:R-:W-:Y:S01]  /*1330*/  FMUL.FTZ R35, R35, R86.reuse ;  /* 0x0000005623237220 */ /* 0x080fe20000410000 */
[----:B------:R-:W-:Y:S01]  /*1340*/  SHF.L.U32 R41, R56, 0x10, RZ ;  /* 0x0000001038297819 */ /* 0x000fe200000006ff */
[----:B------:R-:W-:Y:S01]  /*1350*/  FFMA.FTZ R33, R28, R33, RZ ;  /* 0x000000211c217223 */ /* 0x000fe200000100ff */
[----:B------:R-:W-:Y:S01]  /*1360*/  FADD.FTZ R29, RZ, R28 ;  /* 0x0000001cff1d7221 */ /* 0x000fe20000010000 */
[----:B------:R-:W-:Y:S01]  /*1370*/  FMUL.FTZ R37, R37, R86 ;  /* 0x0000005625257220 */ /* 0x000fe20000410000 */
[----:B------:R-:W-:Y:S01]  /*1380*/  FMUL.FTZ R28, R26, R39 ;  /* 0x000000271a1c7220 */ /* 0x000fe20000410000 */
[C---:B------:R-:W-:Y:S01]  /*1390*/  FADD.FTZ R36, R39.reuse, R36 ;  /* 0x0000002427247221 */ /* 0x040fe20000010000 */
[----:B------:R-:W-:Y:S01]  /*13a0*/  FFMA.FTZ R30, R39, R35, R30 ;  /* 0x00000023271e7223 */ /* 0x000fe2000001001e */
[C---:B------:R-:W-:Y:S01]  /*13b0*/  FADD.FTZ R29, R32.reuse, R29 ;  /* 0x0000001d201d7221 */ /* 0x040fe20000010000 */
[----:B------:R-:W-:Y:S01]  /*13c0*/  FFMA.FTZ R33, R32, R37, R33 ;  /* 0x0000002520217223 */ /* 0x000fe20000010021 */
[----:B------:R-:W-:Y:S01]  /*13d0*/  SHF.L.U32 R39, R55, 0x10, RZ ;  /* 0x0000001037277819 */ /* 0x000fe200000006ff */
[----:B------:R-:W-:Y:S01]  /*13e0*/  FMUL.FTZ R32, R27, R32 ;  /* 0x000000201b207220 */ /* 0x000fe20000410000 */
[----:B------:R-:W-:Y:S01]  /*13f0*/  FADD.FTZ R31, R31, R28 ;  /* 0x0000001c1f1f7221 */ /* 0x000fe20000010000 */
[----:B------:R-:W-:Y:S01]  /*1400*/  FFMA.FTZ R34, R35, R28, R34 ;  /* 0x0000001c23227223 */ /* 0x000fe20000010022 */
[----:B------:R-:W-:Y:S01]  /*1410*/  FADD.FTZ R41, -R22, R41 ;  /* 0x0000002916297221 */ /* 0x000fe20000010100 */
[----:B------:R-:W-:Y:S01]  /*1420*/  SHF.L.U32 R35, R80, 0x10, RZ ;  /* 0x0000001050237819 */ /* 0x000fe200000006ff */
[----:B------:R-:W-:Y:S01]  /*1430*/  FADD.FTZ R31, R32, R31 ;  /* 0x0000001f201f7221 */ /* 0x000fe20000010000 */
[----:B------:R-:W-:Y:S01]  /*1440*/  FFMA.FTZ R34, R37, R32, R34 ;  /* 0x0000002025227223 */ /* 0x000fe20000010022 */
[----:B------:R-:W-:Y:S01]  /*1450*/  FMUL.FTZ R41, R41, R86 ;  /* 0x0000005629297220 */ /* 0x000fe20000410000 */
[----:B------:R-:W-:Y:S01]  /*1460*/  FMUL.FTZ R28, R26, R39 ;  /* 0x000000271a1c7220 */ /* 0x000fe20000410000 */
[----:B------:R-:W-:Y:S01]  /*1470*/  FADD.FTZ R35, -R22, R35 ;  /* 0x0000002316237221 */ /* 0x000fe20000010100 */
[----:B------:R-:W-:Y:S01]  /*1480*/  SHF.L.U32 R37, R54, 0x10, RZ ;  /* 0x0000001036257819 */ /* 0x000fe200000006ff */
[----:B------:R-:W-:Y:S01]  /*1490*/  FADD.FTZ R36, R36, R39 ;  /* 0x0000002724247221 */ /* 0x000fe20000010000 */
[----:B------:R-:W-:Y:S01]  /*14a0*/  FADD.FTZ R31, R31, R28 ;  /* 0x0000001c1f1f7221 */ /* 0x000fe20000010000 */
[----:B------:R-:W-:Y:S01]  /*14b0*/  FFMA.FTZ R34, R41, R28, R34 ;  /* 0x0000001c29227223 */ /* 0x000fe20000010022 */
[----:B------:R-:W-:Y:S01]  /*14c0*/  SHF.L.U32 R28, R81, 0x10, RZ ;  /* 0x00000010511c7819 */ /* 0x000fe200000006ff */
[----:B------:R-:W-:Y:S01]  /*14d0*/  FMUL.FTZ R35, R35, R86 ;  /* 0x0000005623237220 */ /* 0x000fe20000410000 */
[----:B------:R-:W-:Y:S01]  /*14e0*/  FFMA.FTZ R30, R39, R41, R30 ;  /* 0x00000029271e7223 */ /* 0x000fe2000001001e */
[----:B------:R-:W-:Y:S01]  /*14f0*/  FADD.FTZ R41, -R22, R37 ;  /* 0x0000002516297221 */ /* 0x000fe20000010100 */
[----:B------:R-:W-:Y:S01]  /*1500*/  SHF.L.U32 R39, R10, 0x10, RZ ;  /* 0x000000100a277819 */ /* 0x000fe200000006ff */
[----:B------:R-:W-:Y:S01]  /*1510*/  FADD.FTZ R29, R29, R28 ;  /* 0x0000001c1d1d7221 */ /* 0x000fe20000010000 */
[----:B------:R-:W-:Y:S01]  /*1520*/  FFMA.FTZ R33, R28, R35, R33 ;  /* 0x000000231c217223 */ /* 0x000fe20000010021 */
[----:B------:R-:W-:Y:S01]  /*1530*/  FMUL.FTZ R28, R27, R28 ;  /* 0x0000001c1b1c7220 */ /* 0x000fe20000410000 */
[----:B------:R-:W-:Y:S01]  /*1540*/  SHF.L.U32 R37, R78, 0x10, RZ ;  /* 0x000000104e257819 */ /* 0x000fe200000006ff */
[----:B------:R-:W-:Y:S01]  /*1550*/  FMUL.FTZ R41, R41, R86 ;  /* 0x0000005629297220 */ /* 0x000fe20000410000 */
[----:B------:R-:W-:Y:S01]  /*1560*/  FMUL.FTZ R32, R26, R39 ;  /* 0x000000271a207220 */ /* 0x000fe20000410000 */
[----:B------:R-:W-:Y:S01]  /*1570*/  FADD.FTZ R31, R28, R31 ;  /* 0x0000001f1c1f7221 */ /* 0x000fe20000010000 */
[----:B------:R-:W-:Y:S01]  /*1580*/  FFMA.FTZ R34, R35, R28, R34 ;  /* 0x0000001c23227223 */ /* 0x000fe20000010022 */
[----:B------:R-:W-:Y:S01]  /*1590*/  SHF.L.U32 R28, R79, 0x10, RZ ;  /* 0x000000104f1c7819 */ /* 0x000fe200000006ff */
[----:B------:R-:W-:Y:S01]  /*15a0*/  FADD.FTZ R37, -R22, R37 ;  /* 0x0000002516257221 */ /* 0x000fe20000010100 */
[----:B------:R-:W-:Y:S01]  /*15b0*/  FADD.FTZ R31, R31, R32 ;  /* 0x000000201f1f7221 */ /* 0x000fe20000010000 */
[----:B------:R-:W-:Y:S01]  /*15c0*/  FFMA.FTZ R34, R41, R32, R34 ;  /* 0x0000002029227223 */ /* 0x000fe20000010022 */
[----:B------:R-:W-:Y:S01]  /*15d0*/  SHF.L.U32 R35, R6, 0x10, RZ ;  /* 0x0000001006237819 */ /* 0x000fe200000006ff */
[----:B------:R-:W-:Y:S01]  /*15e0*/  FMUL.FTZ R37, R37, R86 ;  /* 0x0000005625257220 */ /* 0x000fe20000410000 */
[----:B------:R-:W-:Y:S01]  /*15f0*/  FMUL.FTZ R32, R27, R28 ;  /* 0x0000001c1b207220 */ /* 0x000fe20000410000 */
[----:B------:R-:W-:Y:S01]  /*1600*/  FADD.FTZ R36, R36, R39 ;  /* 0x0000002724247221 */ /* 0x000fe20000010000 */
[----:B------:R-:W-:Y:S01]  /*1610*/  FFMA.FTZ R30, R39, R41, R30 ;  /* 0x00000029271e7223 */ /* 0x000fe2000001001e */
[----:B------:R-:W-:Y:S01]  /*1620*/  SHF.L.U32 R39, R76, 0x10, RZ ;  /* 0x000000104c277819 */ /* 0x000fe200000006ff */
[----:B------:R-:W-:Y:S01]  /*1630*/  FFMA.FTZ R33, R28, R37, R33 ;  /* 0x000000251c217223 */ /* 0x000fe20000010021 */
[----:B------:R-:W-:Y:S01]  /*1640*/  FFMA.FTZ R34, R37, R32, R34 ;  /* 0x0000002025227223 */ /* 0x000fe20000010022 */
[----:B------:R-:W-:Y:S01]  /*1650*/  FADD.FTZ R37, -R22, R35 ;  /* 0x0000002316257221 */ /* 0x000fe20000010100 */
[----:B------:R-:W-:Y:S01]  /*1660*/  SHF.L.U32 R35, R8, 0x10, RZ ;  /* 0x0000001008237819 */ /* 0x000fe200000006ff */
[----:B------:R-:W-:Y:S01]  /*1670*/  FADD.FTZ R39, -R22, R39 ;  /* 0x0000002716277221 */ /* 0x000fe20000010100 */
[----:B------:R-:W-:Y:S01]  /*1680*/  SHF.L.U32 R41, R12, 0x10, RZ ;  /* 0x000000100c297819 */ /* 0x000fe200000006ff */
[----:B------:R-:W-:Y:S01]  /*1690*/  FADD.FTZ R29, R29, R28 ;  /* 0x0000001c1d1d7221 */ /* 0x000fe20000010000 */
[----:B------:R-:W-:Y:S01]  /*16a0*/  FADD.FTZ R31, R32, R31 ;  /* 0x0000001f201f7221 */ /* 0x000fe20000010000 */
[----:B------:R-:W-:Y:S01]  /*16b0*/  SHF.L.U32 R28, R77, 0x10, RZ ;  /* 0x000000104d1c7819 */ /* 0x000fe200000006ff */
[-C--:B------:R-:W-:Y:S01]  /*16c0*/  FMUL.FTZ R37, R37, R86.reuse ;  /* 0x0000005625257220 */ /* 0x080fe20000410000 */
[----:B------:R-:W-:Y:S01]  /*16d0*/  FMUL.FTZ R32, R26, R35 ;  /* 0x000000231a207220 */ /* 0x000fe20000410000 */
[----:B------:R-:W-:Y:S01]  /*16e0*/  FMUL.FTZ R39, R39, R86 ;  /* 0x0000005627277220 */ /* 0x000fe20000410000 */
[----:B------:R-:W-:Y:S01]  /*16f0*/  FADD.FTZ R41, -R22, R41 ;  /* 0x0000002916297221 */ /* 0x000fe20000010100 */
[----:B------:R-:W-:Y:S01]  /*1700*/  FFMA.FTZ R30, R35, R37, R30 ;  /* 0x00000025231e7223 */ /* 0x000fe2000001001e */
[----:B------:R-:W-:Y:S01]  /*1710*/  FFMA.FTZ R34, R37, R32, R34 ;  /* 0x0000002025227223 */ /* 0x000fe20000010022 */
[----:B------:R-:W-:Y:S01]  /*1720*/  FADD.FTZ R29, R29, R28 ;  /* 0x0000001c1d1d7221 */ /* 0x000fe20000010000 */
[----:B------:R-:W-:Y:S01]  /*1730*/  FFMA.FTZ R33, R28, R39, R33 ;  /* 0x000000271c217223 */ /* 0x000fe20000010021 */
[----:B------:R-:W-:Y:S01]  /*1740*/  SHF.L.U32 R37, R14, 0x10, RZ ;  /* 0x000000100e257819 */ /* 0x000fe200000006ff */
[----:B------:R-:W-:Y:S01]  /*1750*/  FADD.FTZ R36, R36, R35 ;  /* 0x0000002324247221 */ /* 0x000fe20000010000 */
[----:B------:R-:W-:Y:S01]  /*1760*/  FMUL.FTZ R28, R27, R28 ;  /* 0x0000001c1b1c7220 */ /* 0x000fe20000410000 */
[----:B------:R-:W-:Y:S01]  /*1770*/  FADD.FTZ R31, R31, R32 ;  /* 0x000000201f1f7221 */ /* 0x000fe20000010000 */
[----:B------:R-:W-:Y:S01]  /*1780*/  FMUL.FTZ R41, R41, R86 ;  /* 0x0000005629297220 */ /* 0x000fe20000410000 */
[----:B------:R-:W-:Y:S01]  /*1790*/  SHF.L.U32 R35, R74, 0x10, RZ ;  /* 0x000000104a237819 */ /* 0x000fe200000006ff */
[----:B------:R-:W-:Y:S01]  /*17a0*/  FFMA.FTZ R34, R39, R28, R34 ;  /* 0x0000001c27227223 */ /* 0x000fe20000010022 */
[----:B------:R-:W-:Y:S01]  /*17b0*/  FADD.FTZ R31, R28, R31 ;  /* 0x0000001f1c1f7221 */ /* 0x000fe20000010000 */
[----:B------:R-:W-:Y:S01]  /*17c0*/  FMUL.FTZ R32, R26, R37 ;  /* 0x000000251a207220 */ /* 0x000fe20000410000 */
[----:B------:R-:W-:Y:S01]  /*17d0*/  FADD.FTZ R36, R36, R37 ;  /* 0x0000002524247221 */ /* 0x000fe20000010000 */
[----:B------:R-:W-:Y:S01]  /*17e0*/  FFMA.FTZ R30, R37, R41, R30 ;  /* 0x00000029251e7223 */ /* 0x000fe2000001001e */
[----:B------:R-:W-:Y:S01]  /*17f0*/  SHF.L.U32 R28, R75, 0x10, RZ ;  /* 0x000000104b1c7819 */ /* 0x000fe200000006ff */
[----:B------:R-:W-:Y:S01]  /*1800*/  FADD.FTZ R35, -R22, R35 ;  /* 0x0000002316237221 */ /* 0x000fe20000010100 */
[----:B------:R-:W-:Y:S01]  /*1810*/  SHF.L.U32 R37, R16, 0x10, RZ ;  /* 0x0000001010257819 */ /* 0x000fe200000006ff */
[----:B------:R-:W-:Y:S01]  /*1820*/  FFMA.FTZ R34, R41, R32, R34 ;  /* 0x0000002029227223 */ /* 0x000fe20000010022 */
[----:B------:R-:W-:Y:S01]  /*1830*/  FADD.FTZ R31, R31, R32 ;  /* 0x000000201f1f7221 */ /* 0x000fe20000010000 */
[----:B------:R-:W-:Y:S01]  /*1840*/  SHF.L.U32 R41, R18, 0x10, RZ ;  /* 0x0000001012297819 */ /* 0x000fe200000006ff */
[----:B------:R-:W-:Y:S01]  /*1850*/  FMUL.FTZ R32, R27, R28 ;  /* 0x0000001c1b207220 */ /* 0x000fe20000410000 */
[----:B------:R-:W-:Y:S01]  /*1860*/  FMUL.FTZ R35, R35, R86 ;  /* 0x0000005623237220 */ /* 0x000fe20000410000 */
[----:B------:R-:W-:Y:S01]  /*1870*/  SHF.L.U32 R39, R72, 0x10, RZ ;  /* 0x0000001048277819 */ /* 0x000fe200000006ff */
[----:B------:R-:W-:Y:S01]  /*1880*/  FADD.FTZ R37, -R22, R37 ;  /* 0x0000002516257221 */ /* 0x000fe20000010100 */
[----:B------:R-:W-:Y:S01]  /*1890*/  FADD.FTZ R31, R32, R31 ;  /* 0x0000001f201f7221 */ /* 0x000fe20000010000 */
[----:B------:R-:W-:Y:S01]  /*18a0*/  FFMA.FTZ R34, R35, R32, R34 ;  /* 0x0000002023227223 */ /* 0x000fe20000010022 */
[----:B------:R-:W-:Y:S01]  /*18b0*/  FMUL.FTZ R38, R26, R41 ;  /* 0x000000291a267220 */ /* 0x000fe20000410000 */
[----:B------:R-:W-:Y:S01]  /*18c0*/  FMUL.FTZ R37, R37, R86 ;  /* 0x0000005625257220 */ /* 0x000fe20000410000 */
[----:B------:R-:W-:Y:S01]  /*18d0*/  SHF.L.U32 R32, R73, 0x10, RZ ;  /* 0x0000001049207819 */ /* 0x000fe200000006ff */
[----:B------:R-:W-:Y:S01]  /*18e0*/  FADD.FTZ R39, -R22, R39 ;  /* 0x0000002716277221 */ /* 0x000fe20000010100 */
[----:B------:R-:W-:Y:S01]  /*18f0*/  FADD.FTZ R31, R31, R38 ;  /* 0x000000261f1f7221 */ /* 0x000fe20000010000 */
[----:B------:R-:W-:Y:S01]  /*1900*/  SHF.L.U32 R43, R20, 0x10, RZ ;  /* 0x00000010142b7819 */ /* 0x000fe200000006ff */
[----:B------:R-:W-:Y:S01]  /*1910*/  FFMA.FTZ R38, R37, R38, R34 ;  /* 0x0000002625267223 */ /* 0x000fe20000010022 */
[----:B------:R-:W-:Y:S01]  /*1920*/  FMUL.FTZ R34, R27, R32 ;  /* 0x000000201b227220 */ /* 0x000fe20000410000 */
[----:B------:R-:W-:Y:S01]  /*1930*/  FMUL.FTZ R39, R39, R86 ;  /* 0x0000005627277220 */ /* 0x000fe20000410000 */
[----:B------:R-:W-:Y:S01]  /*1940*/  FFMA.FTZ R33, R28, R35, R33 ;  /* 0x000000231c217223 */ /* 0x000fe20000010021 */
[----:B------:R-:W-:Y:S01]  /*1950*/  SHF.L.U32 R45, R21, 0x10, RZ ;  /* 0x00000010152d7819 */ /* 0x000fe200000006ff */
[----:B------:R-:W-:Y:S01]  /*1960*/  FADD.FTZ R43, -R22, R43 ;  /* 0x0000002b162b7221 */ /* 0x000fe20000010100 */
[----:B------:R-:W-:Y:S01]  /*1970*/  SHF.L.U32 R35, R23, 0x10, RZ ;  /* 0x0000001017237819 */ /* 0x000fe200000006ff */
[----:B------:R-:W-:Y:S01]  /*1980*/  FADD.FTZ R31, R34, R31 ;  /* 0x0000001f221f7221 */ /* 0x000fe20000010000 */
[----:B------:R-:W-:Y:S01]  /*1990*/  FFMA.FTZ R38, R39, R34, R38 ;  /* 0x0000002227267223 */ /* 0x000fe20000010026 */
[----:B------:R-:W-:Y:S01]  /*19a0*/  SHF.L.U32 R34, R71, 0x10, RZ ;  /* 0x0000001047227819 */ /* 0x000fe200000006ff */
[----:B------:R-:W-:Y:S01]  /*19b0*/  FMUL.FTZ R40, R26, R45 ;  /* 0x0000002d1a287220 */ /* 0x000fe20000410000 */
[----:B------:R-:W-:Y:S01]  /*19c0*/  FADD.FTZ R29, R29, R28 ;  /* 0x0000001c1d1d7221 */ /* 0x000fe20000010000 */
[----:B------:R-:W-:Y:S01]  /*19d0*/  FMUL.FTZ R43, R43, R86 ;  /* 0x000000562b2b7220 */ /* 0x000fe20000410000 */
[----:B------:R-:W-:Y:S01]  /*19e0*/  FADD.FTZ R35, -R22, R35 ;  /* 0x0000002316237221 */ /* 0x000fe20000010100 */
[----:B------:R-:W-:Y:S01]  /*19f0*/  FFMA.FTZ R28, R41, R37, R30 ;  /* 0x00000025291c7223 */ /* 0x000fe2000001001e */
[----:B------:R-:W-:Y:S01]  /*1a00*/  FADD.FTZ R31, R31, R40 ;  /* 0x000000281f1f7221 */ /* 0x000fe20000010000 */
[----:B------:R-:W-:Y:S01]  /*1a10*/  FMUL.FTZ R30, R27, R34 ;  /* 0x000000221b1e7220 */ /* 0x000fe20000410000 */
[----:B------:R-:W-:Y:S01]  /*1a20*/  FFMA.FTZ R38, R43, R40, R38 ;  /* 0x000000282b267223 */ /* 0x000fe20000010026 */
[----:B------:R-:W-:Y:S01]  /*1a30*/  FMUL.FTZ R35, R35, R86 ;  /* 0x0000005623237220 */ /* 0x000fe20000410000 */
[----:B------:R-:W-:Y:S01]  /*1a40*/  FADD.FTZ R29, R29, R32 ;  /* 0x000000201d1d7221 */ /* 0x000fe20000010000 */
[----:B------:R-:W-:Y:S01]  /*1a50*/  FADD.FTZ R36, R36, R41 ;  /* 0x0000002924247221 */ /* 0x000fe20000010000 */
[----:B------:R-:W-:Y:S01]  /*1a60*/  FFMA.FTZ R33, R32, R39, R33 ;  /* 0x0000002720217223 */ /* 0x000fe20000010021 */
[----:B------:R-:W-:Y:S01]  /*1a70*/  FADD.FTZ R37, R30, R31 ;  /* 0x0000001f1e257221 */ /* 0x000fe20000010000 */
[----:B------:R-:W-:Y:S01]  /*1a80*/  FFMA.FTZ R38, R35, R30, R38 ;  /* 0x0000001e23267223 */ /* 0x000fe20000010026 */
[----:B------:R-:W-:Y:S01]  /*1a90*/  FADD.FTZ R31, R29, R34 ;  /* 0x000000221d1f7221 */ /* 0x000fe20000010000 */
[----:B------:R-:W-:Y:S01]  /*1aa0*/  FADD.FTZ R30, R36, R45 ;  /* 0x0000002d241e7221 */ /* 0x000fe20000010000 */
[----:B------:R-:W-:Y:S01]  /*1ab0*/  FFMA.FTZ R28, R45, R43, R28 ;  /* 0x0000002b2d1c7223 */ /* 0x000fe2000001001c */
[----:B------:R-:W-:Y:S01]  /*1ac0*/  FFMA.FTZ R29, R34, R35, R33 ;  /* 0x00000023221d7223 */ /* 0x000fe20000010021 */
[----:B------:R-:W-:Y:S06]  /*1ad0*/  BRA `(.L_x_79) ;  /* 0x0000001000807947 */ /* 0x000fec0003800000 */
.L_x_78:
[----:B------:R-:W-:Y:S02]  /*1ae0*/  SHF.L.U32 R29, R60, 0x10, RZ ;  /* 0x000000103c1d7819 */ /* 0x000fe400000006ff */
[----:B------:R-:W-:Y:S02]  /*1af0*/  SHF.L.U32 R31, R84, 0x10, RZ ;  /* 0x00000010541f7819 */ /* 0x000fe400000006ff */
[----:B------:R-:W-:Y:S01]  /*1b00*/  SHF.L.U32 R33, R58, 0x10, RZ ;  /* 0x000000103a217819 */ /* 0x000fe200000006ff */
[----:B------:R-:W-:Y:S01]  /*1b10*/  FADD.FTZ R29, -R22, R29 ;  /* 0x0000001d161d7221 */ /* 0x000fe20000010100 */
[----:B------:R-:W-:Y:S01]  /*1b20*/  SHF.L.U32 R35, R82, 0x10, RZ ;  /* 0x0000001052237819 */ /* 0x000fe200000006ff */
[C---:B------:R-:W-:Y:S01]  /*1b30*/  FADD.FTZ R31, -R22.reuse, R31 ;  /* 0x0000001f161f7221 */ /* 0x040fe20000010100 */
[----:B------:R-:W-:Y:S01]  /*1b40*/  SHF.L.U32 R44, R59, 0x10, RZ ;  /* 0x000000103b2c7819 */ /* 0x000fe200000006ff */
[-C--:B------:R-:W-:Y:S01]  /*1b50*/  FMUL.FTZ R29, R29, R86.reuse ;  /* 0x000000561d1d7220 */ /* 0x080fe20000410000 */
[----:B------:R-:W-:Y:S01]  /*1b60*/  SHF.L.U32 R48, R85, 0x10, RZ ;  /* 0x0000001055307819 */ /* 0x000fe200000006ff */
[----:B------:R-:W-:Y:S01]  /*1b70*/  FMUL.FTZ R28, R31, R86 ;  /* 0x000000561f1c7220 */ /* 0x000fe20000410000 */
[----:B------:R-:W-:Y:S01]  /*1b80*/  FADD.FTZ R31, -R22, R33 ;  /* 0x00000021161f7221 */ /* 0x000fe20000010100 */
[--C-:B-----5:R-:W-:Y:S01]  /*1b90*/  FFMA.FTZ R32, R26, R29, R24.reuse ;  /* 0x0000001d1a207223 */ /* 0x120fe20000010018 */
[----:B------:R-:W-:Y:S01]  /*1ba0*/  FADD.FTZ R35, -R22, R35 ;  /* 0x0000002316237221 */ /* 0x000fe20000010100 */
[--C-:B------:R-:W-:Y:S01]  /*1bb0*/  FFMA.FTZ R34, R27, R28, R25.reuse ;  /* 0x0000001c1b227223 */ /* 0x100fe20000010019 */
[-C--:B------:R-:W-:Y:S01]  /*1bc0*/  FMUL.FTZ R31, R31, R86.reuse ;  /* 0x000000561f1f7220 */ /* 0x080fe20000410000 */
[----:B------:R-:W-:Y:S01]  /*1bd0*/  FMUL.FTZ R33, R32, -1.4426950216293334961 ;  /* 0xbfb8aa3b20217820 */ /* 0x000fe20000410000 */
[----:B------:R-:W-:Y:S01]  /*1be0*/  FMUL.FTZ R30, R35, R86 ;  /* 0x00000056231e7220 */ /* 0x000fe20000410000 */
[----:B------:R-:W-:Y:S01]  /*1bf0*/  FMUL.FTZ R36, R34, -1.4426950216293334961 ;  /* 0xbfb8aa3b22247820 */ /* 0x000fe20000410000 */
[----:B------:R-:W-:Y:S01]  /*1c00*/  FFMA.FTZ R38, R26, R31, R24 ;  /* 0x0000001f1a267223 */ /* 0x000fe20000010018 */
[----:B------:R-:W-:Y:S01]  /*1c10*/  SHF.L.U32 R47, R80, 0x10, RZ ;  /* 0x00000010502f7819 */ /* 0x000fe200000006ff */
[----:B------:R-:W-:Y:S01]  /*1c20*/  FFMA.FTZ R49, R27, R30, R25 ;  /* 0x0000001e1b317223 */ /* 0x000fe20000010019 */
[----:B------:R-:W0:Y:S01]  /*1c30*/  MUFU.EX2 R33, R33 ;  /* 0x0000002100217308 */ /* 0x000e220000000800 */
[----:B------:R-:W-:Y:S01]  /*1c40*/  FMUL.FTZ R39, R38, -1.4426950216293334961 ;  /* 0xbfb8aa3b26277820 */ /* 0x000fe20000410000 */
[----:B------:R-:W-:Y:S01]  /*1c50*/  SHF.L.U32 R45, R57, 0x10, RZ ;  /* 0x00000010392d7819 */ /* 0x000fe200000006ff */
[----:B------:R-:W-:Y:S01]  /*1c60*/  FMUL.FTZ R41, R49, -1.4426950216293334961 ;  /* 0xbfb8aa3b31297820 */ /* 0x000fe20000410000 */
[----:B------:R-:W1:Y:S01]  /*1c70*/  MUFU.EX2 R36, R36 ;  /* 0x0000002400247308 */ /* 0x000e620000000800 */
[----:B------:R-:W-:Y:S01]  /*1c80*/  FADD.FTZ R47, -R22, R47 ;  /* 0x0000002f162f7221 */ /* 0x000fe20000010100 */
[----:B------:R-:W-:-:S02]  /*1c90*/  SHF.L.U32 R53, R55, 0x10, RZ ;  /* 0x0000001037357819 */ /* 0x000fc400000006ff */
[----:B------:R-:W2:Y:S01]  /*1ca0*/  MUFU.EX2 R39, R39 ;  /* 0x0000002700277308 */ /* 0x000ea20000000800 */
[----:B------:R-:W-:Y:S02]  /*1cb0*/  SHF.L.U32 R92, R81, 0x10, RZ ;  /* 0x00000010515c7819 */ /* 0x000fe400000006ff */
[----:B------:R-:W-:Y:S01]  /*1cc0*/  SHF.L.U32 R96, R75, 0x10, RZ ;  /* 0x000000104b607819 */ /* 0x000fe200000006ff */
[----:B------:R-:W3:Y:S01]  /*1cd0*/  MUFU.EX2 R41, R41 ;  /* 0x0000002900297308 */ /* 0x000ee20000000800 */
[----:B0-----:R-:W-:Y:S01]  /*1ce0*/  FADD.FTZ R35, R33, 1 ;  /* 0x3f80000021237421 */ /* 0x001fe20000010000 */
[----:B------:R-:W-:Y:S01]  /*1cf0*/  SHF.L.U32 R33, R56, 0x10, RZ ;  /* 0x0000001038217819 */ /* 0x000fe200000006ff */
[----:B-1----:R-:W-:-:S04]  /*1d00*/  FADD.FTZ R37, R36, 1 ;  /* 0x3f80000024257421 */ /* 0x002fc80000010000 */
[----:B------:R-:W-:Y:S01]  /*1d10*/  FADD.FTZ R33, -R22, R33 ;  /* 0x0000002116217221 */ /* 0x000fe20000010100 */
[----:B------:R-:W0:Y:S01]  /*1d20*/  MUFU.RCP R35, R35 ;  /* 0x0000002300237308 */ /* 0x000e220000001000 */
[----:B--2---:R-:W-:Y:S02]  /*1d30*/  FADD.FTZ R40, R39, 1 ;  /* 0x3f80000027287421 */ /* 0x004fe40000010000 */
[----:B------:R-:W-:Y:S01]  /*1d40*/  FMUL.FTZ R33, R33, R86 ;  /* 0x0000005621217220 */ /* 0x000fe20000410000 */
[----:B---3--:R-:W-:-:S03]  /*1d50*/  FADD.FTZ R36, R41, 1 ;  /* 0x3f80000029247421 */ /* 0x008fc60000010000 */
[----:B------:R-:W-:Y:S01]  /*1d60*/  FFMA.FTZ R42, R26, R33, R24 ;  /* 0x000000211a2a7223 */ /* 0x000fe20000010018 */
[----:B------:R-:W1:Y:S03]  /*1d70*/  MUFU.RCP R37, R37 ;  /* 0x0000002500257308 */ /* 0x000e660000001000 */
[----:B------:R-:W-:-:S05]  /*1d80*/  FMUL.FTZ R46, R42, -1.4426950216293334961 ;  /* 0xbfb8aa3b2a2e7820 */ /* 0x000fca0000410000 */
[----:B------:R2:W3:Y:S01]  /*1d90*/  MUFU.RCP R39, R36 ;  /* 0x0000002400277308 */ /* 0x0004e20000001000 */
[----:B0-----:R-:W-:Y:S01]  /*1da0*/  FMUL.FTZ R43, R44, R35 ;  /* 0x000000232c2b7220 */ /* 0x001fe20000410000 */
[----:B------:R-:W-:-:S06]  /*1db0*/  FADD.FTZ R35, -R35, 1 ;  /* 0x3f80000023237421 */ /* 0x000fcc0000010100 */
[----:B------:R-:W0:Y:S01]  /*1dc0*/  MUFU.RCP R40, R40 ;  /* 0x0000002800287308 */ /* 0x000e220000001000 */
[----:B--2---:R-:W-:Y:S01]  /*1dd0*/  FFMA.FTZ R36, R32, R35, 1 ;  /* 0x3f80000020247423 */ /* 0x004fe20000010023 */
[----:B-1----:R-:W-:Y:S01]  /*1de0*/  FMUL.FTZ R41, R48, R37 ;  /* 0x0000002530297220 */ /* 0x002fe20000410000 */
[----:B------:R-:W-:Y:S01]  /*1df0*/  FADD.FTZ R37, -R37, 1 ;  /* 0x3f80000025257421 */ /* 0x000fe20000010100 */
[----:B------:R-:W-:Y:S01]  /*1e00*/  SHF.L.U32 R35, R54, 0x10, RZ ;  /* 0x0000001036237819 */ /* 0x000fe200000006ff */
[----:B------:R-:W-:Y:S01]  /*1e10*/  FMUL.FTZ R43, R43, R36 ;  /* 0x000000242b2b7220 */ /* 0x000fe20000410000 */
[----:B------:R-:W-:Y:S01]  /*1e20*/  SHF.L.U32 R36, R83, 0x10, RZ ;  /* 0x0000001053247819 */ /* 0x000fe200000006ff */
[----:B------:R-:W-:Y:S01]  /*1e30*/  FFMA.FTZ R34, R34, R37, 1 ;  /* 0x3f80000022227423 */ /* 0x000fe20000010025 */
[----:B------:R-:W1:Y:S01]  /*1e40*/  MUFU.EX2 R46, R46 ;  /* 0x0000002e002e7308 */ /* 0x000e620000000800 */
[----:B------:R-:W-:Y:S01]  /*1e50*/  SHF.L.U32 R37, R78, 0x10, RZ ;  /* 0x000000104e257819 */ /* 0x000fe200000006ff */
[----:B---3--:R-:W-:Y:S01]  /*1e60*/  FADD.FTZ R32, -R39, 1 ;  /* 0x3f80000027207421 */ /* 0x008fe20000010100 */
[----:B------:R-:W-:Y:S01]  /*1e70*/  FADD.FTZ R35, -R22, R35 ;  /* 0x0000002316237221 */ /* 0x000fe20000010100 */
[----:B------:R-:W-:Y:S01]  /*1e80*/  FMUL.FTZ R36, R36, R39 ;  /* 0x0000002724247220 */ /* 0x000fe20000410000 */
[----:B------:R-:W-:Y:S01]  /*1e90*/  FMUL.FTZ R41, R41, R34 ;  /* 0x0000002229297220 */ /* 0x000fe20000410000 */
[----:B------:R-:W-:Y:S01]  /*1ea0*/  FFMA.FTZ R49, R49, R32, 1 ;  /* 0x3f80000031317423 */ /* 0x000fe20000010020 */
[-C--:B------:R-:W-:Y:S01]  /*1eb0*/  FMUL.FTZ R32, R47, R86.reuse ;  /* 0x000000562f207220 */ /* 0x080fe20000410000 */
[----:B------:R-:W-:Y:S01]  /*1ec0*/  FADD.FTZ R47, -R22, R37 ;  /* 0x00000025162f7221 */ /* 0x000fe20000010100 */
[----:B------:R-:W-:Y:S01]  /*1ed0*/  FMUL.FTZ R35, R35, R86 ;  /* 0x0000005623237220 */ /* 0x000fe20000410000 */
[----:B0-----:R-:W-:Y:S01]  /*1ee0*/  FMUL.FTZ R44, R45, R40 ;  /* 0x000000282d2c7220 */ /* 0x001fe20000410000 */
[----:B------:R-:W-:Y:S01]  /*1ef0*/  FADD.FTZ R45, -R40, 1 ;  /* 0x3f800000282d7421 */ /* 0x000fe20000010100 */
[----:B------:R-:W-:Y:S01]  /*1f00*/  FMUL.FTZ R34, R47, R86 ;  /* 0x000000562f227220 */ /* 0x000fe20000410000 */
[----:B------:R-:W-:Y:S01]  /*1f10*/  FFMA.FTZ R40, R26, R35, R24 ;  /* 0x000000231a287223 */ /* 0x000fe20000010018 */
[----:B-1----:R-:W-:Y:S01]  /*1f20*/  FADD.FTZ R46, R46, 1 ;  /* 0x3f8000002e2e7421 */ /* 0x002fe20000010000 */
[----:B------:R-:W-:Y:S01]  /*1f30*/  FFMA.FTZ R45, R38, R45, 1 ;  /* 0x3f800000262d7423 */ /* 0x000fe2000001002d */
[C-C-:B------:R-:W-:Y:S01]  /*1f40*/  FFMA.FTZ R38, R27.reuse, R32, R25.reuse ;  /* 0x000000201b267223 */ /* 0x140fe20000010019 */
[----:B------:R-:W-:Y:S01]  /*1f50*/  FMUL.FTZ R47, R40, -1.4426950216293334961 ;  /* 0xbfb8aa3b282f7820 */ /* 0x000fe20000410000 */
[----:B------:R-:W-:Y:S01]  /*1f60*/  FFMA.FTZ R50, R27, R34, R25 ;  /* 0x000000221b327223 */ /* 0x000fe20000010019 */
[----:B------:R-:W-:Y:S01]  /*1f70*/  FMUL.FTZ R44, R44, R45 ;  /* 0x0000002d2c2c7220 */ /* 0x000fe20000410000 */
[----:B------:R-:W0:Y:S01]  /*1f80*/  MUFU.RCP R46, R46 ;  /* 0x0000002e002e7308 */ /* 0x000e220000001000 */
[----:B------:R-:W-:Y:S01]  /*1f90*/  FMUL.FTZ R37, R38, -1.4426950216293334961 ;  /* 0xbfb8aa3b26257820 */ /* 0x000fe20000410000 */
[----:B------:R-:W-:Y:S01]  /*1fa0*/  FMUL.FTZ R51, R50, -1.4426950216293334961 ;  /* 0xbfb8aa3b32337820 */ /* 0x000fe20000410000 */
[----:B------:R-:W-:-:S05]  /*1fb0*/  FMUL.FTZ R49, R36, R49 ;  /* 0x0000003124317220 */ /* 0x000fca0000410000 */
[----:B------:R-:W1:Y:S04]  /*1fc0*/  MUFU.EX2 R37, R37 ;  /* 0x0000002500257308 */ /* 0x000e680000000800 */
[----:B------:R-:W2:Y:S04]  /*1fd0*/  MUFU.EX2 R47, R47 ;  /* 0x0000002f002f7308 */ /* 0x000ea80000000800 */
[----:B------:R-:W3:Y:S01]  /*1fe0*/  MUFU.EX2 R51, R51 ;  /* 0x0000003300337308 */ /* 0x000ee20000000800 */
[----:B0-----:R-:W-:Y:S01]  /*1ff0*/  FADD.FTZ R39, -R46, 1 ;  /* 0x3f8000002e277421 */ /* 0x001fe20000010100 */
[----:B------:R-:W-:Y:S01]  /*2000*/  FMUL.FTZ R48, R53, R46 ;  /* 0x0000002e35307220 */ /* 0x000fe20000410000 */
[----:B------:R-:W-:-:S02]  /*2010*/  SHF.L.U32 R53, R10, 0x10, RZ ;  /* 0x000000100a357819 */ /* 0x000fc400000006ff */
[----:B------:R-:W-:Y:S01]  /*2020*/  FFMA.FTZ R45, R42, R39, 1 ;  /* 0x3f8000002a2d7423 */ /* 0x000fe20000010027 */
[----:B-1----:R-:W-:Y:S01]  /*2030*/  FADD.FTZ R39, R37, 1 ;  /* 0x3f80000025277421 */ /* 0x002fe20000010000 */
[----:B------:R-:W-:Y:S01]  /*2040*/  SHF.L.U32 R37, R6, 0x10, RZ ;  /* 0x0000001006257819 */ /* 0x000fe200000006ff */
[----:B--2---:R-:W-:Y:S01]  /*2050*/  FADD.FTZ R42, R47, 1 ;  /* 0x3f8000002f2a7421 */ /* 0x004fe20000010000 */
[----:B------:R-:W-:-:S03]  /*2060*/  FMUL.FTZ R48, R48, R45 ;  /* 0x0000002d30307220 */ /* 0x000fc60000410000 */
[----:B------:R-:W-:Y:S01]  /*2070*/  FADD.FTZ R37, -R22, R37 ;  /* 0x0000002516257221 */ /* 0x000fe20000010100 */
[----:B------:R-:W0:Y:S01]  /*2080*/  MUFU.RCP R39, R39 ;  /* 0x0000002700277308 */ /* 0x000e220000001000 */
[----:B---3--:R-:W-:Y:S02]  /*2090*/  FADD.FTZ R51, R51, 1 ;  /* 0x3f80000033337421 */ /* 0x008fe40000010000 */
[----:B------:R-:W-:-:S04]  /*20a0*/  FMUL.FTZ R37, R37, R86 ;  /* 0x0000005625257220 */ /* 0x000fc80000410000 */
[----:B------:R-:W-:Y:S01]  /*20b0*/  FFMA.FTZ R52, R26, R37, R24 ;  /* 0x000000251a347223 */ /* 0x000fe20000010018 */
[----:B------:R-:W1:Y:S03]  /*20c0*/  MUFU.RCP R42, R42 ;  /* 0x0000002a002a7308 */ /* 0x000e660000001000 */
[----:B------:R-:W-:-:S05]  /*20d0*/  FMUL.FTZ R46, R52, -1.4426950216293334961 ;  /* 0xbfb8aa3b342e7820 */ /* 0x000fca0000410000 */
[----:B------:R-:W2:Y:S01]  /*20e0*/  MUFU.RCP R51, R51 ;  /* 0x0000003300337308 */ /* 0x000ea20000001000 */
[----:B0-----:R-:W-:Y:S01]  /*20f0*/  FADD.FTZ R47, -R39, 1 ;  /* 0x3f800000272f7421 */ /* 0x001fe20000010100 */
[----:B------:R-:W-:-:S03]  /*2100*/  FMUL.FTZ R39, R92, R39 ;  /* 0x000000275c277220 */ /* 0x000fc60000410000 */
[----:B------:R-:W-:-:S03]  /*2110*/  FFMA.FTZ R38, R38, R47, 1 ;  /* 0x3f80000026267423 */ /* 0x000fc6000001002f */
[----:B------:R-:W0:Y:S01]  /*2120*/  MUFU.EX2 R46, R46 ;  /* 0x0000002e002e7308 */ /* 0x000e220000000800 */
[----:B------:R-:W-:Y:S01]  /*2130*/  FMUL.FTZ R45, R39, R38 ;  /* 0x00000026272d7220 */ /* 0x000fe20000410000 */
[----:B-1----:R-:W-:Y:S01]  /*2140*/  FADD.FTZ R47, -R42, 1 ;  /* 0x3f8000002a2f7421 */ /* 0x002fe20000010100 */
[----:B------:R-:W-:Y:S01]  /*2150*/  FMUL.FTZ R42, R53, R42 ;  /* 0x0000002a352a7220 */ /* 0x000fe20000410000 */
[----:B------:R-:W-:Y:S02]  /*2160*/  SHF.L.U32 R39, R76, 0x10, RZ ;  /* 0x000000104c277819 */ /* 0x000fe400000006ff */
[----:B------:R-:W-:-:S04]  /*2170*/  FFMA.FTZ R47, R40, R47, 1 ;  /* 0x3f800000282f7423 */ /* 0x000fc8000001002f */
[----:B------:R-:W-:Y:S01]  /*2180*/  FMUL.FTZ R42, R42, R47 ;  /* 0x0000002f2a2a7220 */ /* 0x000fe20000410000 */
[----:B------:R-:W-:Y:S01]  /*2190*/  FADD.FTZ R47, -R22, R39 ;  /* 0x00000027162f7221 */ /* 0x000fe20000010100 */
[----:B--2---:R-:W-:Y:S01]  /*21a0*/  FADD.FTZ R39, -R51, 1 ;  /* 0x3f80000033277421 */ /* 0x004fe20000010100 */
[----:B0-----:R-:W-:Y:S01]  /*21b0*/  FADD.FTZ R38, R46, 1 ;  /* 0x3f8000002e267421 */ /* 0x001fe20000010000 */
[----:B------:R-:W-:Y:S01]  /*21c0*/  SHF.L.U32 R46, R79, 0x10, RZ ;  /* 0x000000104f2e7819 */ /* 0x000fe200000006ff */
[----:B------:R-:W-:Y:S01]  /*21d0*/  FMUL.FTZ R40, R47, R86 ;  /* 0x000000562f287220 */ /* 0x000fe20000410000 */
[----:B------:R-:W-:-:S03]  /*21e0*/  FFMA.FTZ R47, R50, R39, 1 ;  /* 0x3f800000322f7423 */ /* 0x000fc60000010027 */
[----:B------:R-:W0:Y:S01]  /*21f0*/  MUFU.RCP R38, R38 ;  /* 0x0000002600267308 */ /* 0x000e220000001000 */
[----:B------:R-:W-:Y:S01]  /*2200*/  FFMA.FTZ R36, R27, R40, R25 ;  /* 0x000000281b247223 */ /* 0x000fe20000010019 */
[----:B------:R-:W-:Y:S01]  /*2210*/  FMUL.FTZ R46, R46, R51 ;  /* 0x000000332e2e7220 */ /* 0x000fe20000410000 */
[----:B------:R-:W-:Y:S02]  /*2220*/  SHF.L.U32 R51, R12, 0x10, RZ ;  /* 0x000000100c337819 */ /* 0x000fe400000006ff */
[----:B------:R-:W-:Y:S01]  /*2230*/  FMUL.FTZ R50, R36, -1.4426950216293334961 ;  /* 0xbfb8aa3b24327820 */ /* 0x000fe20000410000 */
[----:B------:R-:W-:-:S05]  /*2240*/  FMUL.FTZ R46, R46, R47 ;  /* 0x0000002f2e2e7220 */ /* 0x000fca0000410000 */
[----:B------:R-:W1:Y:S01]  /*2250*/  MUFU.EX2 R50, R50 ;  /* 0x0000003200327308 */ /* 0x000e620000000800 */
[----:B0-----:R-:W-:-:S04]  /*2260*/  FADD.FTZ R39, -R38, 1 ;  /* 0x3f80000026277421 */ /* 0x001fc80000010100 */
[----:B------:R-:W-:Y:S01]  /*2270*/  FFMA.FTZ R53, R52, R39, 1 ;  /* 0x3f80000034357423 */ /* 0x000fe20000010027 */
[----:B------:R-:W-:-:S05]  /*2280*/  SHF.L.U32 R39, R8, 0x10, RZ ;  /* 0x0000001008277819 */ /* 0x000fca00000006ff */
[----:B------:R-:W-:Y:S01]  /*2290*/  FMUL.FTZ R38, R39, R38 ;  /* 0x0000002627267220 */ /* 0x000fe20000410000 */
[----:B------:R-:W-:Y:S01]  /*22a0*/  FADD.FTZ R39, -R22, R51 ;  /* 0x0000003316277221 */ /* 0x000fe20000010100 */
[----:B-1----:R-:W-:Y:S01]  /*22b0*/  FADD.FTZ R51, R50, 1 ;  /* 0x3f80000032337421 */ /* 0x002fe20000010000 */
[----:B------:R-:W-:Y:S01]  /*22c0*/  SHF.L.U32 R50, R77, 0x10, RZ ;  /* 0x000000104d327819 */ /* 0x000fe200000006ff */
[----:B------:R-:W-:Y:S01]  /*22d0*/  FMUL.FTZ R38, R38, R53 ;  /* 0x0000003526267220 */ /* 0x000fe20000410000 */
[----:B------:R-:W-:-:S03]  /*22e0*/  FMUL.FTZ R39, R39, R86 ;  /* 0x0000005627277220 */ /* 0x000fc60000410000 */
[----:B------:R-:W0:Y:S01]  /*22f0*/  MUFU.RCP R51, R51 ;  /* 0x0000003300337308 */ /* 0x000e220000001000 */
[----:B------:R-:W-:-:S04]  /*2300*/  FFMA.FTZ R87, R26, R39, R24 ;  /* 0x000000271a577223 */ /* 0x000fc80000010018 */
[----:B------:R-:W-:-:S06]  /*2310*/  FMUL.FTZ R52, R87, -1.4426950216293334961 ;  /* 0xbfb8aa3b57347820 */ /* 0x000fcc0000410000 */
[----:B------:R-:W1:Y:S01]  /*2320*/  MUFU.EX2 R52, R52 ;  /* 0x0000003400347308 */ /* 0x000e620000000800 */
[----:B0-----:R-:W-:-:S04]  /*2330*/  FADD.FTZ R47, -R51, 1 ;  /* 0x3f800000332f7421 */ /* 0x001fc80000010100 */
[----:B------:R-:W-:Y:S01]  /*2340*/  FFMA.FTZ R47, R36, R47, 1 ;  /* 0x3f800000242f7423 */ /* 0x000fe2000001002f */
[----:B------:R-:W-:Y:S01]  /*2350*/  FMUL.FTZ R36, R50, R51 ;  /* 0x0000003332247220 */ /* 0x000fe20000410000 */
[----:B------:R-:W-:Y:S01]  /*2360*/  FMUL.FTZ R50, R26, R43 ;  /* 0x0000002b1a327220 */ /* 0x000fe20000410000 */
[----:B-1----:R-:W-:Y:S02]  /*2370*/  FADD.FTZ R53, R52, 1 ;  /* 0x3f80000034357421 */ /* 0x002fe40000010000 */
[----:B------:R-:W-:Y:S01]  /*2380*/  FMUL.FTZ R36, R36, R47 ;  /* 0x0000002f24247220 */ /* 0x000fe20000410000 */
[----:B------:R-:W-:Y:S01]  /*2390*/  FFMA.FTZ R51, R29, R50, RZ ;  /* 0x000000321d337223 */ /* 0x000fe200000100ff */
[----:B------:R-:W-:Y:S01]  /*23a0*/  FMUL.FTZ R47, R27, R41 ;  /* 0x000000291b2f7220 */ /* 0x000fe20000410000 */
[----:B------:R-:W-:Y:S01]  /*23b0*/  FADD.FTZ R50, RZ, R50 ;  /* 0x00000032ff327221 */ /* 0x000fe20000010000 */
[----:B------:R-:W0:Y:S02]  /*23c0*/  MUFU.RCP R53, R53 ;  /* 0x0000003500357308 */ /* 0x000e240000001000 */
[----:B------:R-:W-:Y:S01]  /*23d0*/  FFMA.FTZ R52, R28, R47, R51 ;  /* 0x0000002f1c347223 */ /* 0x000fe20000010033 */
[----:B------:R-:W-:Y:S01]  /*23e0*/  FADD.FTZ R51, R47, R50 ;  /* 0x000000322f337221 */ /* 0x000fe20000010000 */
[----:B------:R-:W-:-:S05]  /*23f0*/  SHF.L.U32 R50, R14, 0x10, RZ ;  /* 0x000000100e327819 */ /* 0x000fca00000006ff */
[----:B0-----:R-:W-:Y:S01]  /*2400*/  FMUL.FTZ R47, R50, R53 ;  /* 0x00000035322f7220 */ /* 0x001fe20000410000 */
[----:B------:R-:W-:-:S04]  /*2410*/  FADD.FTZ R50, -R53, 1 ;  /* 0x3f80000035327421 */ /* 0x000fc80000010100 */
[----:B------:R-:W-:-:S04]  /*2420*/  FFMA.FTZ R50, R87, R50, 1 ;  /* 0x3f80000057327423 */ /* 0x000fc80000010032 */
[----:B------:R-:W-:Y:S01]  /*2430*/  FMUL.FTZ R47, R47, R50 ;  /* 0x000000322f2f7220 */ /* 0x000fe20000410000 */
[----:B------:R-:W-:Y:S01]  /*2440*/  FFMA.FTZ R50, R29, R43, RZ ;  /* 0x0000002b1d327223 */ /* 0x000fe200000100ff */
[----:B------:R-:W-:Y:S01]  /*2450*/  SHF.L.U32 R29, R74, 0x10, RZ ;  /* 0x000000104a1d7819 */ /* 0x000fe200000006ff */
[----:B------:R-:W-:Y:S02]  /*2460*/  FADD.FTZ R43, RZ, R43 ;  /* 0x0000002bff2b7221 */ /* 0x000fe40000010000 */
[-C--:B------:R-:W-:Y:S02]  /*2470*/  FFMA.FTZ R50, R31, R44.reuse, R50 ;  /* 0x0000002c1f327223 */ /* 0x080fe40000010032 */
[----:B------:R-:W-:Y:S01]  /*2480*/  FADD.FTZ R53, -R22, R29 ;  /* 0x0000001d16357221 */ /* 0x000fe20000010100 */
[----:B------:R-:W-:Y:S01]  /*2490*/  FADD.FTZ R43, R43, R44 ;  /* 0x0000002c2b2b7221 */ /* 0x000fe20000010000 */
[----:B------:R-:W-:Y:S01]  /*24a0*/  FMUL.FTZ R29, R26, R44 ;  /* 0x0000002c1a1d7220 */ /* 0x000fe20000410000 */
[----:B------:R-:W-:Y:S01]  /*24b0*/  FFMA.FTZ R50, R33, R48, R50 ;  /* 0x0000003021327223 */ /* 0x000fe20000010032 */
[----:B------:R-:W-:Y:S01]  /*24c0*/  FMUL.FTZ R44, R53, R86 ;  /* 0x00000056352c7220 */ /* 0x000fe20000410000 */
[----:B------:R-:W-:Y:S01]  /*24d0*/  FADD.FTZ R43, R43, R48 ;  /* 0x000000302b2b7221 */ /* 0x000fe20000010000 */
[----:B------:R-:W-:Y:S01]  /*24e0*/  FFMA.FTZ R92, R31, R29, R52 ;  /* 0x0000001d1f5c7223 */ /* 0x000fe20000010034 */
[----:B------:R-:W-:Y:S01]  /*24f0*/  FADD.FTZ R94, R51, R29 ;  /* 0x0000001d335e7221 */ /* 0x000fe20000010000 */
[----:B------:R-:W-:Y:S01]  /*2500*/  FFMA.FTZ R31, R27, R44, R25 ;  /* 0x0000002c1b1f7223 */ /* 0x000fe20000010019 */
[----:B------:R-:W-:Y:S01]  /*2510*/  SHF.L.U32 R51, R16, 0x10, RZ ;  /* 0x0000001010337819 */ /* 0x000fe200000006ff */
[----:B------:R-:W-:Y:S01]  /*2520*/  FADD.FTZ R43, R43, R42 ;  /* 0x0000002a2b2b7221 */ /* 0x000fe20000010000 */
[----:B------:R-:W-:Y:S01]  /*2530*/  FFMA.FTZ R50, R35, R42, R50 ;  /* 0x0000002a23327223 */ /* 0x000fe20000010032 */
[----:B------:R-:W-:-:S02]  /*2540*/  FMUL.FTZ R52, R31, -1.4426950216293334961 ;  /* 0xbfb8aa3b1f347820 */ /* 0x000fc40000410000 */
[----:B------:R-:W-:Y:S01]  /*2550*/  FADD.FTZ R51, -R22, R51 ;  /* 0x0000003316337221 */ /* 0x000fe20000010100 */
[----:B------:R-:W-:-:S03]  /*2560*/  FFMA.FTZ R50, R37, R38, R50 ;  /* 0x0000002625327223 */ /* 0x000fc60000010032 */
[----:B------:R-:W0:Y:S02]  /*2570*/  MUFU.EX2 R52, R52 ;  /* 0x0000003400347308 */ /* 0x000e240000000800 */
[----:B0-----:R-:W-:-:S06]  /*2580*/  FADD.FTZ R53, R52, 1 ;  /* 0x3f80000034357421 */ /* 0x001fcc0000010000 */
[----:B------:R-:W0:Y:S02]  /*2590*/  MUFU.RCP R53, R53 ;  /* 0x0000003500357308 */ /* 0x000e240000001000 */
[----:B0-----:R-:W-:Y:S01]  /*25a0*/  FMUL.FTZ R29, R96, R53 ;  /* 0x00000035601d7220 */ /* 0x001fe20000410000 */
[----:B------:R-:W-:-:S04]  /*25b0*/  FADD.FTZ R96, -R53, 1 ;  /* 0x3f80000035607421 */ /* 0x000fc80000010100 */
[----:B------:R-:W-:Y:S01]  /*25c0*/  FFMA.FTZ R96, R31, R96, 1 ;  /* 0x3f8000001f607423 */ /* 0x000fe20000010060 */
[----:B------:R-:W-:Y:S01]  /*25d0*/  FFMA.FTZ R31, R28, R41, RZ ;  /* 0x000000291c1f7223 */ /* 0x000fe200000100ff */
[----:B------:R-:W-:Y:S02]  /*25e0*/  FADD.FTZ R28, RZ, R41 ;  /* 0x00000029ff1c7221 */ /* 0x000fe40000010000 */
[----:B------:R-:W-:Y:S01]  /*25f0*/  FMUL.FTZ R29, R29, R96 ;  /* 0x000000601d1d7220 */ /* 0x000fe20000410000 */
[-C--:B------:R-:W-:Y:S01]  /*2600*/  FFMA.FTZ R41, R30, R49.reuse, R31 ;  /* 0x000000311e297223 */ /* 0x080fe2000001001f */
[----:B------:R-:W-:Y:S01]  /*2610*/  FMUL.FTZ R31, R51, R86 ;  /* 0x00000056331f7220 */ /* 0x000fe20000410000 */
[----:B------:R-:W-:Y:S01]  /*2620*/  FADD.FTZ R52, R28, R49 ;  /* 0x000000311c347221 */ /* 0x000fe20000010000 */
[----:B------:R-:W-:Y:S01]  /*2630*/  FMUL.FTZ R49, R27, R49 ;  /* 0x000000311b317220 */ /* 0x000fe20000410000 */
[----:B------:R-:W-:Y:S01]  /*2640*/  SHF.L.U32 R96, R18, 0x10, RZ ;  /* 0x0000001012607819 */ /* 0x000fe200000006ff */
[----:B------:R-:W-:-:S02]  /*2650*/  FFMA.FTZ R28, R26, R31, R24 ;  /* 0x0000001f1a1c7223 */ /* 0x000fc40000010018 */
[----:B------:R-:W-:Y:S01]  /*2660*/  FFMA.FTZ R92, R30, R49, R92 ;  /* 0x000000311e5c7223 */ /* 0x000fe2000001005c */
[----:B------:R-:W-:Y:S01]  /*2670*/  FADD.FTZ R94, R49, R94 ;  /* 0x0000005e315e7221 */ /* 0x000fe20000010000 */
[----:B------:R-:W-:-:S06]  /*2680*/  FMUL.FTZ R30, R28, -1.4426950216293334961 ;  /* 0xbfb8aa3b1c1e7820 */ /* 0x000fcc0000410000 */
[----:B------:R-:W0:Y:S02]  /*2690*/  MUFU.EX2 R30, R30 ;  /* 0x0000001e001e7308 */ /* 0x000e240000000800 */
[----:B0-----:R-:W-:-:S06]  /*26a0*/  FADD.FTZ R51, R30, 1 ;  /* 0x3f8000001e337421 */ /* 0x001fcc0000010000 */
[----:B------:R-:W0:Y:S02]  /*26b0*/  MUFU.RCP R51, R51 ;  /* 0x0000003300337308 */ /* 0x000e240000001000 */
[----:B0-----:R-:W-:Y:S01]  /*26c0*/  FADD.FTZ R53, -R51, 1 ;  /* 0x3f80000033357421 */ /* 0x001fe20000010100 */
[----:B------:R-:W-:Y:S01]  /*26d0*/  FMUL.FTZ R49, R96, R51 ;  /* 0x0000003360317220 */ /* 0x000fe20000410000 */
[----:B------:R-:W-:Y:S01]  /*26e0*/  SHF.L.U32 R96, R73, 0x10, RZ ;  /* 0x0000001049607819 */ /* 0x000fe200000006ff */
[----:B------:R-:W-:Y:S01]  /*26f0*/  FFMA.FTZ R51, R32, R45, R41 ;  /* 0x0000002d20337223 */ /* 0x000fe20000010029 */
[----:B------:R-:W-:-:S03]  /*2700*/  FFMA.FTZ R28, R28, R53, 1 ;  /* 0x3f8000001c1c7423 */ /* 0x000fc60000010035 */
[----:B------:R-:W-:Y:S01]  /*2710*/  FFMA.FTZ R51, R34, R46, R51 ;  /* 0x0000002e22337223 */ /* 0x000fe20000010033 */
[----:B------:R-:W-:Y:S01]  /*2720*/  FMUL.FTZ R28, R49, R28 ;  /* 0x0000001c311c7220 */ /* 0x000fe20000410000 */
[----:B------:R-:W-:Y:S02]  /*2730*/  SHF.L.U32 R49, R72, 0x10, RZ ;  /* 0x0000001048317819 */ /* 0x000fe400000006ff */
[----:B------:R-:W-:-:S03]  /*2740*/  FFMA.FTZ R51, R40, R36, R51 ;  /* 0x0000002428337223 */ /* 0x000fc60000010033 */
[----:B------:R-:W-:Y:S01]  /*2750*/  FADD.FTZ R53, -R22, R49 ;  /* 0x0000003116357221 */ /* 0x000fe20000010100 */
[----:B------:R-:W-:Y:S01]  /*2760*/  FMUL.FTZ R49, R26, R48 ;  /* 0x000000301a317220 */ /* 0x000fe20000410000 */
[----:B------:R-:W-:Y:S02]  /*2770*/  FFMA.FTZ R51, R44, R29, R51 ;  /* 0x0000001d2c337223 */ /* 0x000fe40000010033 */
[----:B------:R-:W-:Y:S01]  /*2780*/  FMUL.FTZ R30, R53, R86 ;  /* 0x00000056351e7220 */ /* 0x000fe20000410000 */
[----:B------:R-:W-:Y:S01]  /*2790*/  FFMA.FTZ R92, R33, R49, R92 ;  /* 0x00000031215c7223 */ /* 0x000fe2000001005c */
[----:B------:R-:W-:Y:S02]  /*27a0*/  FADD.FTZ R94, R94, R49 ;  /* 0x000000315e5e7221 */ /* 0x000fe40000010000 */
[----:B------:R-:W-:-:S04]  /*27b0*/  FFMA.FTZ R33, R27, R30, R25 ;  /* 0x0000001e1b217223 */ /* 0x000fc80000010019 */
[----:B------:R-:W-:-:S06]  /*27c0*/  FMUL.FTZ R48, R33, -1.4426950216293334961 ;  /* 0xbfb8aa3b21307820 */ /* 0x000fcc0000410000 */
[----:B------:R-:W0:Y:S02]  /*27d0*/  MUFU.EX2 R48, R48 ;  /* 0x0000003000307308 */ /* 0x000e240000000800 */
[----:B0-----:R-:W-:-:S06]  /*27e0*/  FADD.FTZ R53, R48, 1 ;  /* 0x3f80000030357421 */ /* 0x001fcc0000010000 */
[----:B------:R-:W0:Y:S02]  /*27f0*/  MUFU.RCP R53, R53 ;  /* 0x0000003500357308 */ /* 0x000e240000001000 */
[----:B0-----:R-:W-:Y:S01]  /*2800*/  FMUL.FTZ R49, R96, R53 ;  /* 0x0000003560317220 */ /* 0x001fe20000410000 */
[----:B------:R-:W-:-:S04]  /*2810*/  FADD.FTZ R96, -R53, 1 ;  /* 0x3f80000035607421 */ /* 0x000fc80000010100 */
[----:B------:R-:W-:-:S04]  /*2820*/  FFMA.FTZ R96, R33, R96, 1 ;  /* 0x3f80000021607423 */ /* 0x000fc80000010060 */
[----:B------:R-:W-:Y:S01]  /*2830*/  FMUL.FTZ R33, R49, R96 ;  /* 0x0000006031217220 */ /* 0x000fe20000410000 */
[----:B------:R-:W-:-:S03]  /*2840*/  SHF.L.U32 R49, R20, 0x10, RZ ;  /* 0x0000001014317819 */ /* 0x000fc600000006ff */
[----:B------:R-:W-:Y:S02]  /*2850*/  FFMA.FTZ R51, R30, R33, R51 ;  /* 0x000000211e337223 */ /* 0x000fe40000010033 */
[----:B------:R-:W-:Y:S01]  /*2860*/  FADD.FTZ R87, -R22, R49 ;  /* 0x0000003116577221 */ /* 0x000fe20000010100 */
[----:B------:R-:W-:Y:S01]  /*2870*/  FADD.FTZ R49, R52, R45 ;  /* 0x0000002d34317221 */ /* 0x000fe20000010000 */
[----:B------:R-:W-:Y:S02]  /*2880*/  FMUL.FTZ R45, R27, R45 ;  /* 0x0000002d1b2d7220 */ /* 0x000fe40000410000 */
[----:B------:R-:W-:Y:S01]  /*2890*/  FMUL.FTZ R41, R87, R86 ;  /* 0x0000005657297220 */ /* 0x000fe20000410000 */
[----:B------:R-:W-:Y:S01]  /*28a0*/  FADD.FTZ R49, R49, R46 ;  /* 0x0000002e31317221 */ /* 0x000fe20000010000 */
[----:B------:R-:W-:Y:S01]  /*28b0*/  FFMA.FTZ R92, R32, R45, R92 ;  /* 0x0000002d205c7223 */ /* 0x000fe2000001005c */
[----:B------:R-:W-:Y:S01]  /*28c0*/  FADD.FTZ R94, R45, R94 ;  /* 0x0000005e2d5e7221 */ /* 0x000fe20000010000 */
[----:B------:R-:W-:Y:S01]  /*28d0*/  FFMA.FTZ R32, R26, R41, R24 ;  /* 0x000000291a207223 */ /* 0x000fe20000010018 */
[----:B------:R-:W-:-:S03]  /*28e0*/  SHF.L.U32 R45, R21, 0x10, RZ ;  /* 0x00000010152d7819 */ /* 0x000fc600000006ff */
[----:B------:R-:W-:-:S06]  /*28f0*/  FMUL.FTZ R48, R32, -1.4426950216293334961 ;  /* 0xbfb8aa3b20307820 */ /* 0x000fcc0000410000 */
[----:B------:R-:W0:Y:S02]  /*2900*/  MUFU.EX2 R48, R48 ;  /* 0x0000003000307308 */ /* 0x000e240000000800 */
[----:B0-----:R-:W-:-:S06]  /*2910*/  FADD.FTZ R52, R48, 1 ;  /* 0x3f80000030347421 */ /* 0x001fcc0000010000 */
[----:B------:R-:W0:Y:S02]  /*2920*/  MUFU.RCP R52, R52 ;  /* 0x0000003400347308 */ /* 0x000e240000001000 */
[----:B0-----:R-:W-:Y:S01]  /*2930*/  FADD.FTZ R53, -R52, 1 ;  /* 0x3f80000034357421 */ /* 0x001fe20000010100 */
[----:B------:R-:W-:-:S03]  /*2940*/  FMUL.FTZ R45, R45, R52 ;  /* 0x000000342d2d7220 */ /* 0x000fc60000410000 */
[----:B------:R-:W-:-:S04]  /*2950*/  FFMA.FTZ R32, R32, R53, 1 ;  /* 0x3f80000020207423 */ /* 0x000fc80000010035 */
[----:B------:R-:W-:Y:S01]  /*2960*/  FMUL.FTZ R32, R45, R32 ;  /* 0x000000202d207220 */ /* 0x000fe20000410000 */
[----:B------:R-:W-:-:S05]  /*2970*/  SHF.L.U32 R45, R23, 0x10, RZ ;  /* 0x00000010172d7819 */ /* 0x000fca00000006ff */
[----:B------:R-:W-:Y:S01]  /*2980*/  FADD.FTZ R53, -R22, R45 ;  /* 0x0000002d16357221 */ /* 0x000fe20000010100 */
[----:B------:R-:W-:-:S03]  /*2990*/  FMUL.FTZ R45, R26, R42 ;  /* 0x0000002a1a2d7220 */ /* 0x000fc60000410000 */
[----:B------:R-:W-:Y:S01]  /*29a0*/  FMUL.FTZ R42, R53, R86 ;  /* 0x00000056352a7220 */ /* 0x000fe20000410000 */
[----:B------:R-:W-:Y:S01]  /*29b0*/  FFMA.FTZ R92, R35, R45, R92 ;  /* 0x0000002d235c7223 */ /* 0x000fe2000001005c */
[----:B------:R-:W-:Y:S01]  /*29c0*/  FADD.FTZ R94, R94, R45 ;  /* 0x0000002d5e5e7221 */ /* 0x000fe20000010000 */
[C---:B------:R-:W-:Y:S01]  /*29d0*/  FMUL.FTZ R45, R27.reuse, R46 ;  /* 0x0000002e1b2d7220 */ /* 0x040fe20000410000 */
[----:B------:R-:W-:Y:S01]  /*29e0*/  FFMA.FTZ R35, R27, R42, R25 ;  /* 0x0000002a1b237223 */ /* 0x000fe20000010019 */
[----:B------:R-:W-:Y:S02]  /*29f0*/  SHF.L.U32 R53, R71, 0x10, RZ ;  /* 0x0000001047357819 */ /* 0x000fe400000006ff */
[----:B------:R-:W-:Y:S01]  /*2a00*/  FFMA.FTZ R92, R34, R45, R92 ;  /* 0x0000002d225c7223 */ /* 0x000fe2000001005c */
[----:B------:R-:W-:Y:S01]  /*2a10*/  FMUL.FTZ R48, R35, -1.4426950216293334961 ;  /* 0xbfb8aa3b23307820 */ /* 0x000fe20000410000 */
[----:B------:R-:W-:Y:S01]  /*2a20*/  FADD.FTZ R34, R43, R38 ;  /* 0x000000262b227221 */ /* 0x000fe20000010000 */
[----:B------:R-:W-:Y:S01]  /*2a30*/  FMUL.FTZ R43, R26, R38 ;  /* 0x000000261a2b7220 */ /* 0x000fe20000410000 */
[----:B------:R-:W-:Y:S01]  /*2a40*/  FADD.FTZ R94, R45, R94 ;  /* 0x0000005e2d5e7221 */ /* 0x000fe20000010000 */
[----:B------:R-:W-:-:S02]  /*2a50*/  FADD.FTZ R38, R49, R36 ;  /* 0x0000002431267221 */ /* 0x000fc40000010000 */
[----:B------:R-:W0:Y:S01]  /*2a60*/  MUFU.EX2 R48, R48 ;  /* 0x0000003000307308 */ /* 0x000e220000000800 */
[----:B------:R-:W-:Y:S01]  /*2a70*/  FFMA.FTZ R92, R37, R43, R92 ;  /* 0x0000002b255c7223 */ /* 0x000fe2000001005c */
[----:B------:R-:W-:Y:S01]  /*2a80*/  FMUL.FTZ R37, R27, R36 ;  /* 0x000000241b257220 */ /* 0x000fe20000410000 */
[----:B------:R-:W-:Y:S01]  /*2a90*/  FADD.FTZ R94, R94, R43 ;  /* 0x0000002b5e5e7221 */ /* 0x000fe20000010000 */
[----:B------:R-:W-:Y:S01]  /*2aa0*/  FMUL.FTZ R43, R26, R47 ;  /* 0x0000002f1a2b7220 */ /* 0x000fe20000410000 */
[----:B------:R-:W-:Y:S01]  /*2ab0*/  FADD.FTZ R38, R38, R29 ;  /* 0x0000001d26267221 */ /* 0x000fe20000010000 */
[----:B------:R-:W-:Y:S01]  /*2ac0*/  FFMA.FTZ R92, R40, R37, R92 ;  /* 0x00000025285c7223 */ /* 0x000fe2000001005c */
[----:B------:R-:W-:Y:S01]  /*2ad0*/  FADD.FTZ R94, R37, R94 ;  /* 0x0000005e255e7221 */ /* 0x000fe20000010000 */
[C---:B------:R-:W-:Y:S01]  /*2ae0*/  FFMA.FTZ R37, R39.reuse, R47, R50 ;  /* 0x0000002f27257223 */ /* 0x040fe20000010032 */
[----:B------:R-:W-:Y:S01]  /*2af0*/  FADD.FTZ R47, R34, R47 ;  /* 0x0000002f222f7221 */ /* 0x000fe20000010000 */
[----:B------:R-:W-:Y:S01]  /*2b00*/  FFMA.FTZ R92, R39, R43, R92 ;  /* 0x0000002b275c7223 */ /* 0x000fe2000001005c */
[----:B------:R-:W-:Y:S01]  /*2b10*/  FMUL.FTZ R39, R27, R29 ;  /* 0x0000001d1b277220 */ /* 0x000fe20000410000 */
[----:B------:R-:W-:Y:S01]  /*2b20*/  FADD.FTZ R94, R94, R43 ;  /* 0x0000002b5e5e7221 */ /* 0x000fe20000010000 */
[-C--:B------:R-:W-:Y:S01]  /*2b30*/  FMUL.FTZ R43, R26, R28.reuse ;  /* 0x0000001c1a2b7220 */ /* 0x080fe20000410000 */
[----:B0-----:R-:W-:Y:S01]  /*2b40*/  FADD.FTZ R52, R48, 1 ;  /* 0x3f80000030347421 */ /* 0x001fe20000010000 */
[----:B------:R-:W-:Y:S01]  /*2b50*/  FFMA.FTZ R92, R44, R39, R92 ;  /* 0x000000272c5c7223 */ /* 0x000fe2000001005c */
[----:B------:R-:W-:Y:S01]  /*2b60*/  FADD.FTZ R94, R39, R94 ;  /* 0x0000005e275e7221 */ /* 0x000fe20000010000 */
[----:B------:R-:W-:Y:S01]  /*2b70*/  FMUL.FTZ R29, R27, R33 ;  /* 0x000000211b1d7220 */ /* 0x000fe20000410000 */
[C---:B------:R-:W-:Y:S01]  /*2b80*/  FFMA.FTZ R36, R31.reuse, R28, R37 ;  /* 0x0000001c1f247223 */ /* 0x040fe20000010025 */
[----:B------:R-:W-:Y:S01]  /*2b90*/  FFMA.FTZ R39, R31, R43, R92 ;  /* 0x0000002b1f277223 */ /* 0x000fe2000001005c */
[----:B------:R-:W0:Y:S01]  /*2ba0*/  MUFU.RCP R52, R52 ;  /* 0x0000003400347308 */ /* 0x000e220000001000 */
[----:B------:R-:W-:Y:S01]  /*2bb0*/  FADD.FTZ R94, R94, R43 ;  /* 0x0000002b5e5e7221 */ /* 0x000fe20000010000 */
[-C--:B------:R-:W-:Y:S01]  /*2bc0*/  FMUL.FTZ R31, R26, R32.reuse ;  /* 0x000000201a1f7220 */ /* 0x080fe20000410000 */
[----:B------:R-:W-:Y:S01]  /*2bd0*/  FFMA.FTZ R34, R30, R29, R39 ;  /* 0x0000001d1e227223 */ /* 0x000fe20000010027 */
[----:B------:R-:W-:Y:S01]  /*2be0*/  FADD.FTZ R47, R47, R28 ;  /* 0x0000001c2f2f7221 */ /* 0x000fe20000010000 */
[----:B------:R-:W-:Y:S01]  /*2bf0*/  FADD.FTZ R94, R29, R94 ;  /* 0x0000005e1d5e7221 */ /* 0x000fe20000010000 */
[C---:B------:R-:W-:Y:S01]  /*2c00*/  FFMA.FTZ R28, R41.reuse, R32, R36 ;  /* 0x00000020291c7223 */ /* 0x040fe20000010024 */
[----:B------:R-:W-:Y:S01]  /*2c10*/  FFMA.FTZ R29, R41, R31, R34 ;  /* 0x0000001f291d7223 */ /* 0x000fe20000010022 */
[----:B------:R-:W-:Y:S01]  /*2c20*/  FADD.FTZ R34, R38, R33 ;  /* 0x0000002126227221 */ /* 0x000fe20000010000 */
[----:B------:R-:W-:Y:S01]  /*2c30*/  FADD.FTZ R94, R94, R31 ;  /* 0x0000001f5e5e7221 */ /* 0x000fe20000010000 */
[----:B------:R-:W-:Y:S01]  /*2c40*/  FADD.FTZ R30, R47, R32 ;  /* 0x000000202f1e7221 */ /* 0x000fe20000010000 */
[----:B0-----:R-:W-:Y:S01]  /*2c50*/  FADD.FTZ R96, -R52, 1 ;  /* 0x3f80000034607421 */ /* 0x001fe20000010100 */
[----:B------:R-:W-:-:S03]  /*2c60*/  FMUL.FTZ R53, R53, R52 ;  /* 0x0000003435357220 */ /* 0x000fc60000410000 */
[----:B------:R-:W-:-:S04]  /*2c70*/  FFMA.FTZ R96, R35, R96, 1 ;  /* 0x3f80000023607423 */ /* 0x000fc80000010060 */
[----:B------:R-:W-:-:S04]  /*2c80*/  FMUL.FTZ R35, R53, R96 ;  /* 0x0000006035237220 */ /* 0x000fc80000410000 */
[----:B------:R-:W-:Y:S01]  /*2c90*/  FMUL.FTZ R37, R27, R35 ;  /* 0x000000231b257220 */ /* 0x000fe20000410000 */
[----:B------:R-:W-:-:S03]  /*2ca0*/  FADD.FTZ R31, R34, R35 ;  /* 0x00000023221f7221 */ /* 0x000fc60000010000 */
[C---:B------:R-:W-:Y:S01]  /*2cb0*/  FFMA.FTZ R38, R42.reuse, R37, R29 ;  /* 0x000000252a267223 */ /* 0x040fe2000001001d */
[----:B------:R-:W-:Y:S01]  /*2cc0*/  FADD.FTZ R37, R37, R94 ;  /* 0x0000005e25257221 */ /* 0x000fe20000010000 */
[----:B------:R-:W-:-:S07]  /*2cd0*/  FFMA.FTZ R29, R42, R35, R51 ;  /* 0x000000232a1d7223 */ /* 0x000fce0000010033 */
.L_x_79:
[----:B------:R-:W0:Y:S01]  /*2ce0*/  SHFL.DOWN PT, R32, R38, 0x1, 0x1f ;  /* 0x08201f0026207f89 */ /* 0x000e2200000e0000 */
[C---:B------:R-:W-:Y:S01]  /*2cf0*/  ISETP.GT.AND P0, PT, R3.reuse, 0x1e, PT ;  /* 0x0000001e0300780c */ /* 0x040fe20003f04270 */
[----:B------:R-:W1:Y:S01]  /*2d00*/  S2UR UR7, SR_CgaCtaId ;  /* 0x00000000000779c3 */ /* 0x000e620000008800 */
[----:B------:R-:W-:Y:S01]  /*2d10*/  UMOV UR6, 0x400 ;  /* 0x0000040000067882 */ /* 0x000fe20000000000 */
[----:B------:R-:W2:Y:S01]  /*2d20*/  SHFL.DOWN PT, R33, R37, 0x1, 0x1f ;  /* 0x08201f0025217f89 */ /* 0x000ea200000e0000 */
[----:B------:R-:W-:Y:S01]  /*2d30*/  UIADD3 UR5, UPT, UPT, UR6, 0xa0, URZ ;  /* 0x000000a006057890 */ /* 0x000fe2000fffe0ff */
[C---:B------:R-:W-:Y:S01]  /*2d40*/  ISETP.GT.AND P6, PT, R3.reuse, 0xf, PT ;  /* 0x0000000f0300780c */ /* 0x040fe20003fc4270 */
[----:B------:R-:W-:Y:S01]  /*2d50*/  BSSY.RECONVERGENT B0, `(.L_x_80) ;  /* 0x0000025000007945 */ /* 0x000fe20003800200 */
[----:B------:R-:W-:Y:S02]  /*2d60*/  ISETP.GT.AND P5, PT, R3, 0x17, PT ;  /* 0x000000170300780c */ /* 0x000fe40003fa4270 */
[----:B------:R-:W-:-:S02]  /*2d70*/  ISETP.NE.AND P2, PT, R2, RZ, PT ;  /* 0x000000ff0200720c */ /* 0x000fc40003f45270 */
[----:B------:R-:W-:Y:S02]  /*2d80*/  ISETP.GE.U32.AND P3, PT, R4, 0x2, PT ;  /* 0x000000020400780c */ /* 0x000fe40003f66070 */
[----:B0-----:R-:W-:Y:S01]  /*2d90*/  @!P0 FADD.FTZ R38, R32, R38 ;  /* 0x0000002620268221 */ /* 0x001fe20000010000 */
[----:B-1----:R-:W-:Y:S01]  /*2da0*/  ULEA UR5, UR7, UR5, 0x18 ;  /* 0x0000000507057291 */ /* 0x002fe2000f8ec0ff */
[----:B--2---:R-:W-:-:S03]  /*2db0*/  @!P0 FADD.FTZ R37, R33, R37 ;  /* 0x0000002521258221 */ /* 0x004fc60000010000 */
[----:B------:R-:W0:Y:S01]  /*2dc0*/  SHFL.DOWN PT, R32, R38, 0x2, 0x1f ;  /* 0x08401f0026207f89 */ /* 0x000e2200000e0000 */
[----:B------:R-:W-:Y:S02]  /*2dd0*/  ISETP.GT.AND P0, PT, R3, 0x1d, PT ;  /* 0x0000001d0300780c */ /* 0x000fe40003f04270 */
[----:B------:R-:W-:Y:S01]  /*2de0*/  LEA R87, R2, UR5, 0x4 ;  /* 0x0000000502577c11 */ /* 0x000fe2000f8e20ff */
[----:B------:R-:W1:Y:S04]  /*2df0*/  SHFL.DOWN PT, R33, R37, 0x2, 0x1f ;  /* 0x08401f0025217f89 */ /* 0x000e6800000e0000 */
        /* <DEDUP_REMOVED lines=9> */
[----:B------:R-:W-:-:S03]  /*2e90*/  ISETP.GT.U32.AND P0, PT, R2, 0xe, PT ;  /* 0x0000000e0200780c */ /* 0x000fc60003f04070 */
        /* <DEDUP_REMOVED lines=16> */
.L_x_81:
[----:B------:R-:W-:Y:S05]  /*2fa0*/  BSYNC.RECONVERGENT B0 ;  /* 0x0000000000007941 */ /* 0x000fea0003800200 */
.L_x_80:
[----:B------:R-:W-:Y:S06]  /*2fb0*/  BAR.SYNC.DEFER_BLOCKING 0x0 ;  /* 0x0000000000007b1d */ /* 0x000fec0000010000 */
[----:B------:R-:W-:Y:S04]  /*2fc0*/  BSSY.RECONVERGENT B0, `(.L_x_82) ;  /* 0x0000027000007945 */ /* 0x000fe80003800200 */
[----:B------:R-:W-:Y:S05]  /*2fd0*/  @P2 BRA `(.L_x_83) ;  /* 0x0000000000942947 */ /* 0x000fea0003800000 */
[----:B------:R-:W-:-:S09]  /*2fe0*/  ULEA UR5, UR7, UR6, 0x18 ;  /* 0x0000000607057291 */ /* 0x000fd2000f8ec0ff */
[----:B------:R-:W4:Y:S04]  /*2ff0*/  LDS.64 R44, [UR5+0x18] ;  /* 0x00001805ff2c7984 */ /* 0x000f280008000a00 */
[----:B--23--:R-:W2:Y:S04]  /*3000*/  LDS.128 R32, [UR5+0x20] ;  /* 0x00002005ff207984 */ /* 0x00cea80008000c00 */
[----:B------:R-:W3:Y:S04]  /*3010*/  LDS.128 R40, [UR5+0x30] ;  /* 0x00003005ff287984 */ /* 0x000ee80008000c00 */
[----:B-1----:R-:W1:Y:S01]  /*3020*/  LDS.128 R36, [UR5+0x40] ;  /* 0x00004005ff247984 */ /* 0x002e620008000c00 */
[----:B----4-:R-:W-:Y:S01]  /*3030*/  FADD.FTZ R47, R52, R44 ;  /* 0x0000002c342f7221 */ /* 0x010fe20000010000 */
[----:B------:R-:W-:-:S02]  /*3040*/  FADD.FTZ R44, R53, R45 ;  /* 0x0000002d352c7221 */ /* 0x000fc40000010000 */
[----:B0-----:R-:W-:Y:S01]  /*3050*/  LDS.64 R52, [UR5+0x80] ;  /* 0x00008005ff347984 */ /* 0x001fe20008000a00 */
[----:B--2---:R-:W-:Y:S01]  /*3060*/  FADD.FTZ R49, R47, R32 ;  /* 0x000000202f317221 */ /* 0x004fe20000010000 */
[----:B------:R-:W-:Y:S02]  /*3070*/  FADD.FTZ R32, R44, R33 ;  /* 0x000000212c207221 */ /* 0x000fe40000010000 */
[----:B------:R-:W0:Y:S01]  /*3080*/  LDS.128 R44, [UR5+0x50] ;  /* 0x00005005ff2c7984 */ /* 0x000e220008000c00 */
[----:B------:R-:W-:Y:S01]  /*3090*/  FADD.FTZ R49, R49, R34 ;  /* 0x0000002231317221 */ /* 0x000fe20000010000 */
[----:B------:R-:W-:-:S03]  /*30a0*/  FADD.FTZ R32, R32, R35 ;  /* 0x0000002320207221 */ /* 0x000fc60000010000 */
[----:B---3--:R-:W-:Y:S01]  /*30b0*/  FADD.FTZ R49, R49, R40 ;  /* 0x0000002831317221 */ /* 0x008fe20000010000 */
[----:B------:R-:W-:Y:S02]  /*30c0*/  FADD.FTZ R40, R32, R41 ;  /* 0x0000002920287221 */ /* 0x000fe40000010000 */
[----:B------:R-:W2:Y:S01]  /*30d0*/  LDS.128 R32, [UR5+0x60] ;  /* 0x00006005ff207984 */ /* 0x000ea20008000c00 */
[----:B------:R-:W-:Y:S01]  /*30e0*/  FADD.FTZ R49, R49, R42 ;  /* 0x0000002a31317221 */ /* 0x000fe20000010000 */
[----:B------:R-:W-:Y:S02]  /*30f0*/  FADD.FTZ R48, R40, R43 ;  /* 0x0000002b28307221 */ /* 0x000fe40000010000 */
[----:B------:R-:W3:Y:S01]  /*3100*/  LDS.128 R40, [UR5+0x70] ;  /* 0x00007005ff287984 */ /* 0x000ee20008000c00 */
[----:B-1----:R-:W-:Y:S01]  /*3110*/  FADD.FTZ R49, R49, R36 ;  /* 0x0000002431317221 */ /* 0x002fe20000010000 */
[----:B------:R-:W-:-:S03]  /*3120*/  FADD.FTZ R48, R48, R37 ;  /* 0x0000002530307221 */ /* 0x000fc60000010000 */
[----:B------:R-:W-:Y:S01]  /*3130*/  FADD.FTZ R49, R49, R38 ;  /* 0x0000002631317221 */ /* 0x000fe20000010000 */
[----:B------:R-:W-:-:S03]  /*3140*/  FADD.FTZ R48, R48, R39 ;  /* 0x0000002730307221 */ /* 0x000fc60000010000 */
[----:B0-----:R-:W-:Y:S01]  /*3150*/  FADD.FTZ R49, R49, R44 ;  /* 0x0000002c31317221 */ /* 0x001fe20000010000 */
[----:B------:R-:W-:-:S03]  /*3160*/  FADD.FTZ R48, R48, R45 ;  /* 0x0000002d30307221 */ /* 0x000fc60000010000 */
[----:B------:R-:W-:Y:S01]  /*3170*/  FADD.FTZ R49, R49, R46 ;  /* 0x0000002e31317221 */ /* 0x000fe20000010000 */
[----:B------:R-:W-:-:S03]  /*3180*/  FADD.FTZ R48, R48, R47 ;  /* 0x0000002f30307221 */ /* 0x000fc60000010000 */
[----:B--2---:R-:W-:Y:S01]  /*3190*/  FADD.FTZ R49, R49, R32 ;  /* 0x0000002031317221 */ /* 0x004fe20000010000 */
[----:B------:R-:W-:-:S03]  /*31a0*/  FADD.FTZ R48, R48, R33 ;  /* 0x0000002130307221 */ /* 0x000fc60000010000 */
[----:B------:R-:W-:Y:S01]  /*31b0*/  FADD.FTZ R49, R49, R34 ;  /* 0x0000002231317221 */ /* 0x000fe20000010000 */
[----:B------:R-:W-:-:S03]  /*31c0*/  FADD.FTZ R48, R48, R35 ;  /* 0x0000002330307221 */ /* 0x000fc60000010000 */
[----:B---3--:R-:W-:Y:S01]  /*31d0*/  FADD.FTZ R49, R49, R40 ;  /* 0x0000002831317221 */ /* 0x008fe20000010000 */
[----:B------:R-:W-:-:S03]  /*31e0*/  FADD.FTZ R48, R48, R41 ;  /* 0x0000002930307221 */ /* 0x000fc60000010000 */
[----:B------:R-:W-:Y:S01]  /*31f0*/  FADD.FTZ R49, R49, R42 ;  /* 0x0000002a31317221 */ /* 0x000fe20000010000 */
[----:B------:R-:W-:-:S03]  /*3200*/  FADD.FTZ R48, R48, R43 ;  /* 0x0000002b30307221 */ /* 0x000fc60000010000 */
[----:B------:R-:W-:Y:S01]  /*3210*/  FADD.FTZ R52, R49, R52 ;  /* 0x0000003431347221 */ /* 0x000fe20000010000 */
[----:B------:R-:W-:-:S07]  /*3220*/  FADD.FTZ R53, R48, R53 ;  /* 0x0000003530357221 */ /* 0x000fce0000010000 */
.L_x_83:
[----:B------:R-:W-:Y:S05]  /*3230*/  BSYNC.RECONVERGENT B0 ;  /* 0x0000000000007941 */ /* 0x000fea0003800200 */
.L_x_82:
[----:B------:R-:W-:Y:S06]  /*3240*/  BAR.SYNC.DEFER_BLOCKING 0x0 ;  /* 0x0000000000007b1d */ /* 0x000fec0000010000 */
[----:B------:R-:W-:Y:S04]  /*3250*/  BSSY.RECONVERGENT B0, `(.L_x_84) ;  /* 0x000009d000007945 */ /* 0x000fe80003800200 */
[----:B------:R-:W-:Y:S05]  /*3260*/  @P0 BRA `(.L_x_85) ;  /* 0x00000008006c0947 */ /* 0x000fea0003800000 */
[----:B--23--:R-:W2:Y:S04]  /*3270*/  LDS.128 R32, [R87+0xf0] ;  /* 0x0000f00057207984 */ /* 0x00cea80000000c00 */
[----:B-1----:R-:W1:Y:S04]  /*3280*/  LDS.128 R36, [R87+0x1e0] ;  /* 0x0001e00057247984 */ /* 0x002e680000000c00 */
[----:B------:R-:W3:Y:S04]  /*3290*/  LDS.128 R40, [R87+0x2d0] ;  /* 0x0002d00057287984 */ /* 0x000ee80000000c00 */
[----:B------:R-:W4:Y:S04]  /*32a0*/  LDS.128 R44, [R87+0x3c0] ;  /* 0x0003c000572c7984 */ /* 0x000f280000000c00 */
[----:B------:R-:W5:Y:S01]  /*32b0*/  LDS.128 R48, [R87+0x4b0] ;  /* 0x0004b00057307984 */ /* 0x000f620000000c00 */
[----:B--2---:R-:W-:Y:S01]  /*32c0*/  FADD.FTZ R93, R28, R32 ;  /* 0x000000201c5d7221 */ /* 0x004fe20000010000 */
[----:B------:R-:W-:Y:S01]  /*32d0*/  FADD.FTZ R28, R29, R33 ;  /* 0x000000211d1c7221 */ /* 0x000fe20000010000 */
[----:B------:R-:W-:Y:S01]  /*32e0*/  FADD.FTZ R29, R30, R34 ;  /* 0x000000221e1d7221 */ /* 0x000fe20000010000 */
[----:B------:R-:W-:Y:S01]  /*32f0*/  FADD.FTZ R30, R31, R35 ;  /* 0x000000231f1e7221 */ /* 0x000fe20000010000 */
[----:B-1----:R-:W-:Y:S01]  /*3300*/  FADD.FTZ R93, R93, R36 ;  /* 0x000000245d5d7221 */ /* 0x002fe20000010000 */
[----:B------:R-:W-:Y:S01]  /*3310*/  FADD.FTZ R32, R28, R37 ;  /* 0x000000251c207221 */ /* 0x000fe20000010000 */
[----:B------:R-:W-:Y:S01]  /*3320*/  FADD.FTZ R33, R29, R38 ;  /* 0x000000261d217221 */ /* 0x000fe20000010000 */
[----:B------:R-:W-:Y:S01]  /*3330*/  FADD.FTZ R34, R30, R39 ;  /* 0x000000271e227221 */ /* 0x000fe20000010000 */
[----:B---3--:R-:W-:Y:S01]  /*3340*/  FADD.FTZ R93, R93, R40 ;  /* 0x000000285d5d7221 */ /* 0x008fe20000010000 */
[----:B------:R-:W-:Y:S01]  /*3350*/  FADD.FTZ R32, R32, R41 ;  /* 0x0000002920207221 */ /* 0x000fe20000010000 */
[----:B------:R-:W1:Y:S01]  /*3360*/  LDS.128 R28, [R87+0x5a0] ;  /* 0x0005a000571c7984 */ /* 0x000e620000000c00 */
[----:B------:R-:W-:Y:S01]  /*3370*/  FADD.FTZ R37, R33, R42 ;  /* 0x0000002a21257221 */ /* 0x000fe20000010000 */
[----:B------:R-:W-:Y:S01]  /*3380*/  FADD.FTZ R36, R34, R43 ;  /* 0x0000002b22247221 */ /* 0x000fe20000010000 */
[----:B----4-:R-:W-:Y:S01]  /*3390*/  FADD.FTZ R93, R93, R44 ;  /* 0x0000002c5d5d7221 */ /* 0x010fe20000010000 */
[----:B------:R-:W-:Y:S01]  /*33a0*/  FADD.FTZ R44, R32, R45 ;  /* 0x0000002d202c7221 */ /* 0x000fe20000010000 */
[----:B------:R-:W-:Y:S01]  /*33b0*/  FADD.FTZ R45, R37, R46 ;  /* 0x0000002e252d7221 */ /* 0x000fe20000010000 */
[----:B------:R-:W2:Y:S01]  /*33c0*/  LDS.128 R32, [R87+0x690] ;  /* 0x0006900057207984 */ /* 0x000ea20000000c00 */
[----:B------:R-:W-:Y:S01]  /*33d0*/  FADD.FTZ R46, R36, R47 ;  /* 0x0000002f242e7221 */ /* 0x000fe20000010000 */
[----:B-----5:R-:W-:Y:S01]  /*33e0*/  FADD.FTZ R93, R93, R48 ;  /* 0x000000305d5d7221 */ /* 0x020fe20000010000 */
[----:B------:R-:W-:Y:S01]  /*33f0*/  FADD.FTZ R44, R44, R49 ;  /* 0x000000312c2c7221 */ /* 0x000fe20000010000 */
[----:B------:R-:W3:Y:S01]  /*3400*/  LDS.128 R36, [R87+0x780] ;  /* 0x0007800057247984 */ /* 0x000ee20000000c00 */
[----:B------:R-:W-:Y:S01]  /*3410*/  FADD.FTZ R45, R45, R50 ;  /* 0x000000322d2d7221 */ /* 0x000fe20000010000 */
[----:B------:R-:W-:-:S02]  /*3420*/  FADD.FTZ R46, R46, R51 ;  /* 0x000000332e2e7221 */ /* 0x000fc40000010000 */
[----:B------:R-:W4:Y:S01]  /*3430*/  LDS.128 R40, [R87+0x870] ;  /* 0x0008700057287984 */ /* 0x000f220000000c00 */
[----:B-1----:R-:W-:Y:S01]  /*3440*/  FADD.FTZ R93, R93, R28 ;  /* 0x0000001c5d5d7221 */ /* 0x002fe20000010000 */
[----:B------:R-:W-:Y:S01]  /*3450*/  FADD.FTZ R44, R44, R29 ;  /* 0x0000001d2c2c7221 */ /* 0x000fe20000010000 */
[----:B------:R-:W-:Y:S01]  /*3460*/  FADD.FTZ R45, R45, R30 ;  /* 0x0000001e2d2d7221 */ /* 0x000fe20000010000 */
[----:B------:R-:W-:Y:S02]  /*3470*/  FADD.FTZ R46, R46, R31 ;  /* 0x0000001f2e2e7221 */ /* 0x000fe40000010000 */
[----:B------:R-:W1:Y:S01]  /*3480*/  LDS.128 R28, [R87+0x960] ;  /* 0x00096000571c7984 */ /* 0x000e620000000c00 */
[----:B--2---:R-:W-:Y:S01]  /*3490*/  FADD.FTZ R93, R93, R32 ;  /* 0x000000205d5d7221 */ /* 0x004fe20000010000 */
[----:B------:R-:W-:Y:S01]  /*34a0*/  FADD.FTZ R44, R44, R33 ;  /* 0x000000212c2c7221 */ /* 0x000fe20000010000 */
[----:B------:R-:W-:Y:S01]  /*34b0*/  FADD.FTZ R45, R45, R34 ;  /* 0x000000222d2d7221 */ /* 0x000fe20000010000 */
[----:B------:R-:W-:Y:S01]  /*34c0*/  FADD.FTZ R46, R46, R35 ;  /* 0x000000232e2e7221 */ /* 0x000fe20000010000 */
[----:B---3--:R-:W-:Y:S01]  /*34d0*/  FADD.FTZ R93, R93, R36 ;  /* 0x000000245d5d7221 */ /* 0x008fe20000010000 */
[----:B------:R-:W2:Y:S01]  /*34e0*/  LDS.128 R32, [R87+0xa50] ;  /* 0x000a500057207984 */ /* 0x000ea20000000c00 */
[----:B------:R-:W-:Y:S01]  /*34f0*/  FADD.FTZ R48, R44, R37 ;  /* 0x000000252c307221 */ /* 0x000fe20000010000 */
[----:B------:R-:W-:Y:S01]  /*3500*/  FADD.FTZ R49, R45, R38 ;  /* 0x000000262d317221 */ /* 0x000fe20000010000 */
[----:B------:R-:W-:Y:S01]  /*3510*/  FADD.FTZ R50, R46, R39 ;  /* 0x000000272e327221 */ /* 0x000fe20000010000 */
[----:B----4-:R-:W-:Y:S01]  /*3520*/  FADD.FTZ R93, R93, R40 ;  /* 0x000000285d5d7221 */ /* 0x010fe20000010000 */
[----:B------:R-:W3:Y:S01]  /*3530*/  LDS.128 R36, [R87+0xb40] ;  /* 0x000b400057247984 */ /* 0x000ee20000000c00 */
[----:B------:R-:W-:Y:S01]  /*3540*/  FADD.FTZ R48, R48, R41 ;  /* 0x0000002930307221 */ /* 0x000fe20000010000 */
[----:B------:R-:W-:Y:S01]  /*3550*/  FADD.FTZ R49, R49, R42 ;  /* 0x0000002a31317221 */ /* 0x000fe20000010000 */
[----:B------:R-:W-:Y:S01]  /*3560*/  FADD.FTZ R50, R50, R43 ;  /* 0x0000002b32327221 */ /* 0x000fe20000010000 */
[----:B------:R-:W4:Y:S04]  /*3570*/  LDS.128 R44, [R87+0xc30] ;  /* 0x000c3000572c7984 */ /* 0x000f280000000c00 */
[----:B------:R-:W5:Y:S01]  /*3580*/  LDS.128 R40, [R87+0xd20] ;  /* 0x000d200057287984 */ /* 0x000f620000000c00 */
[----:B-1----:R-:W-:Y:S01]  /*3590*/  FADD.FTZ R93, R93, R28 ;  /* 0x0000001c5d5d7221 */ /* 0x002fe20000010000 */
[----:B------:R-:W-:Y:S01]  /*35a0*/  FADD.FTZ R48, R48, R29 ;  /* 0x0000001d30307221 */ /* 0x000fe20000010000 */
[----:B------:R-:W-:Y:S01]  /*35b0*/  FADD.FTZ R49, R49, R30 ;  /* 0x0000001e31317221 */ /* 0x000fe20000010000 */
[----:B------:R-:W-:-:S02]  /*35c0*/  FADD.FTZ R50, R50, R31 ;  /* 0x0000001f32327221 */ /* 0x000fc40000010000 */
[----:B------:R-:W1:Y:S01]  /*35d0*/  LDS.128 R28, [R87+0xe10] ;  /* 0x000e1000571c7984 */ /* 0x000e620000000c00 */
[----:B--2---:R-:W-:Y:S01]  /*35e0*/  FADD.FTZ R93, R93, R32 ;  /* 0x000000205d5d7221 */ /* 0x004fe20000010000 */
[----:B------:R-:W-:Y:S01]  /*35f0*/  FADD.FTZ R48, R48, R33 ;  /* 0x0000002130307221 */ /* 0x000fe20000010000 */
[----:B------:R-:W-:Y:S01]  /*3600*/  FADD.FTZ R49, R49, R34 ;  /* 0x0000002231317221 */ /* 0x000fe20000010000 */
[----:B------:R-:W-:Y:S01]  /*3610*/  FADD.FTZ R50, R50, R35 ;  /* 0x0000002332327221 */ /* 0x000fe20000010000 */
[----:B---3--:R-:W-:Y:S01]  /*3620*/  FADD.FTZ R93, R93, R36 ;  /* 0x000000245d5d7221 */ /* 0x008fe20000010000 */
[----:B------:R-:W-:Y:S01]  /*3630*/  FADD.FTZ R48, R48, R37 ;  /* 0x0000002530307221 */ /* 0x000fe20000010000 */
[----:B------:R-:W-:Y:S01]  /*3640*/  FADD.FTZ R49, R49, R38 ;  /* 0x0000002631317221 */ /* 0x000fe20000010000 */
[----:B------:R-:W-:Y:S01]  /*3650*/  FADD.FTZ R50, R50, R39 ;  /* 0x0000002732327221 */ /* 0x000fe20000010000 */
[----:B----4-:R-:W-:Y:S01]  /*3660*/  FADD.FTZ R93, R93, R44 ;  /* 0x0000002c5d5d7221 */ /* 0x010fe20000010000 */
[----:B------:R-:W2:Y:S01]  /*3670*/  LDS.128 R36, [R87+0xf00] ;  /* 0x000f000057247984 */ /* 0x000ea20000000c00 */
[----:B------:R-:W-:Y:S01]  /*3680*/  FADD.FTZ R48, R48, R45 ;  /* 0x0000002d30307221 */ /* 0x000fe20000010000 */
[----:B------:R-:W-:Y:S01]  /*3690*/  FADD.FTZ R49, R49, R46 ;  /* 0x0000002e31317221 */ /* 0x000fe20000010000 */
[----:B------:R-:W-:Y:S01]  /*36a0*/  FADD.FTZ R50, R50, R47 ;  /* 0x0000002f32327221 */ /* 0x000fe20000010000 */
[----:B------:R-:W3:Y:S01]  /*36b0*/  LDS.128 R32, [R87+0xff0] ;  /* 0x000ff00057207984 */ /* 0x000ee20000000c00 */
[----:B-----5:R-:W-:Y:S01]  /*36c0*/  FADD.FTZ R93, R93, R40 ;  /* 0x000000285d5d7221 */ /* 0x020fe20000010000 */
[----:B------:R-:W-:Y:S01]  /*36d0*/  FADD.FTZ R48, R48, R41 ;  /* 0x0000002930307221 */ /* 0x000fe20000010000 */
[----:B------:R-:W-:Y:S01]  /*36e0*/  FADD.FTZ R49, R49, R42 ;  /* 0x0000002a31317221 */ /* 0x000fe20000010000 */
[----:B------:R-:W-:Y:S01]  /*36f0*/  FADD.FTZ R50, R50, R43 ;  /* 0x0000002b32327221 */ /* 0x000fe20000010000 */
[----:B------:R-:W4:Y:S04]  /*3700*/  LDS.128 R44, [R87+0x10e0] ;  /* 0x0010e000572c7984 */ /* 0x000f280000000c00 */
[----:B------:R-:W-:Y:S01]  /*3710*/  LDS.128 R40, [R87+0x13b0] ;  /* 0x0013b00057287984 */ /* 0x000fe20000000c00 */
        /* <DEDUP_REMOVED lines=15> */
[----:B------:R-:W-:Y:S01]  /*3810*/  FADD.FTZ R48, R48, R45 ;  /* 0x0000002d30307221 */ /* 0x000fe20000010000 */
[----:B------:R-:W-:Y:S01]  /*3820*/  FADD.FTZ R49, R49, R46 ;  /* 0x0000002e31317221 */ /* 0x000fe20000010000 */
[----:B------:R-:W-:Y:S01]  /*3830*/  FADD.FTZ R50, R50, R47 ;  /* 0x0000002f32327221 */ /* 0x000fe20000010000 */
[----:B------:R-:W3:Y:S04]  /*3840*/  LDS.128 R32, [R87+0x14a0] ;  /* 0x0014a00057207984 */ /* 0x000ee80000000c00 */
        /* <DEDUP_REMOVED lines=10> */
[----:B------:R-:W-:Y:S01]  /*38f0*/  FADD.FTZ R93, R93, R40 ;  /* 0x000000285d5d7221 */ /* 0x000fe20000010000 */
[----:B------:R-:W2:Y:S01]  /*3900*/  LDS.128 R36, [R87+0x1680] ;  /* 0x0016800057247984 */ /* 0x000ea20000000c00 */
[----:B------:R-:W-:Y:S01]  /*3910*/  FADD.FTZ R48, R48, R41 ;  /* 0x0000002930307221 */ /* 0x000fe20000010000 */
[----:B------:R-:W-:Y:S01]  /*3920*/  FADD.FTZ R49, R49, R42 ;  /* 0x0000002a31317221 */ /* 0x000fe20000010000 */
[----:B------:R-:W-:Y:S01]  /*3930*/  FADD.FTZ R50, R50, R43 ;  /* 0x0000002b32327221 */ /* 0x000fe20000010000 */
[----:B---3--:R-:W-:Y:S01]  /*3940*/  FADD.FTZ R93, R93, R32 ;  /* 0x000000205d5d7221 */ /* 0x008fe20000010000 */
[----:B------:R-:W3:Y:S01]  /*3950*/  LDS.128 R40, [R87+0x1860] ;  /* 0x0018600057287984 */ /* 0x000ee20000000c00 */
[----:B------:R-:W-:Y:S01]  /*3960*/  FADD.FTZ R48, R48, R33 ;  /* 0x0000002130307221 */ /* 0x000fe20000010000 */
[----:B------:R-:W-:Y:S01]  /*3970*/  FADD.FTZ R49, R49, R34 ;  /* 0x0000002231317221 */ /* 0x000fe20000010000 */
[----:B------:R-:W-:-:S02]  /*3980*/  FADD.FTZ R50, R50, R35 ;  /* 0x0000002332327221 */ /* 0x000fc40000010000 */
[----:B------:R-:W-:Y:S01]  /*3990*/  LDS.128 R32, [R87+0x1a40] ;  /* 0x001a400057207984 */ /* 0x000fe20000000c00 */
        /* <DEDUP_REMOVED lines=9> */
[----:B------:R-:W-:Y:S01]  /*3a30*/  FADD.FTZ R93, R93, R44 ;  /* 0x0000002c5d5d7221 */ /* 0x000fe20000010000 */
[----:B------:R-:W-:Y:S01]  /*3a40*/  FADD.FTZ R48, R48, R45 ;  /* 0x0000002d30307221 */ /* 0x000fe20000010000 */
[----:B------:R-:W-:Y:S01]  /*3a50*/  FADD.FTZ R49, R49, R46 ;  /* 0x0000002e31317221 */ /* 0x000fe20000010000 */
[----:B------:R-:W-:Y:S01]  /*3a60*/  FADD.FTZ R50, R50, R47 ;  /* 0x0000002f32327221 */ /* 0x000fe20000010000 */
[----:B------:R-:W2:Y:S01]  /*3a70*/  LDS.128 R36, [R87+0x1b30] ;  /* 0x001b300057247984 */ /* 0x000ea20000000c00 */
[----:B---3--:R-:W-:Y:S01]  /*3a80*/  FADD.FTZ R93, R93, R40 ;  /* 0x000000285d5d7221 */ /* 0x008fe20000010000 */
[----:B------:R-:W-:Y:S01]  /*3a90*/  FADD.FTZ R48, R48, R41 ;  /* 0x0000002930307221 */ /* 0x000fe20000010000 */
[----:B------:R-:W-:Y:S01]  /*3aa0*/  FADD.FTZ R49, R49, R42 ;  /* 0x0000002a31317221 */ /* 0x000fe20000010000 */
[----:B------:R-:W-:Y:S01]  /*3ab0*/  FADD.FTZ R50, R50, R43 ;  /* 0x0000002b32327221 */ /* 0x000fe20000010000 */
[----:B------:R-:W-:Y:S04]  /*3ac0*/  LDS.128 R44, [R87+0x1d10] ;  /* 0x001d1000572c7984 */ /* 0x000fe80000000c00 */
[----:B------:R-:W3:Y:S01]  /*3ad0*/  LDS.128 R40, [R87+0x1c20] ;  /* 0x001c200057287984 */ /* 0x000ee20000000c00 */
[----:B-1----:R-:W-:Y:S01]  /*3ae0*/  FADD.FTZ R93, R93, R28 ;  /* 0x0000001c5d5d7221 */ /* 0x002fe20000010000 */
[----:B------:R-:W-:Y:S01]  /*3af0*/  FADD.FTZ R48, R48, R29 ;  /* 0x0000001d30307221 */ /* 0x000fe20000010000 */
[----:B------:R-:W-:Y:S01]  /*3b00*/  FADD.FTZ R49, R49, R30 ;  /* 0x0000001e31317221 */ /* 0x000fe20000010000 */
[----:B------:R-:W-:Y:S01]  /*3b10*/  FADD.FTZ R50, R50, R31 ;  /* 0x0000001f32327221 */ /* 0x000fe20000010000 */
[----:B------:R-:W-:Y:S01]  /*3b20*/  FADD.FTZ R93, R93, R32 ;  /* 0x000000205d5d7221 */ /* 0x000fe20000010000 */
[----:B------:R-:W-:Y:S01]  /*3b30*/  FADD.FTZ R48, R48, R33 ;  /* 0x0000002130307221 */ /* 0x000fe20000010000 */
[----:B------:R-:W-:Y:S01]  /*3b40*/  FADD.FTZ R49, R49, R34 ;  /* 0x0000002231317221 */ /* 0x000fe20000010000 */
[----:B------:R-:W-:Y:S01]  /*3b50*/  FADD.FTZ R50, R50, R35 ;  /* 0x0000002332327221 */ /* 0x000fe20000010000 */
        /* <DEDUP_REMOVED lines=8> */
[----:B------:R-:W-:Y:S01]  /*3be0*/  FADD.FTZ R28, R93, R44 ;  /* 0x0000002c5d1c7221 */ /* 0x000fe20000010000 */
[----:B------:R-:W-:Y:S01]  /*3bf0*/  FADD.FTZ R29, R48, R45 ;  /* 0x0000002d301d7221 */ /* 0x000fe20000010000 */
[----:B------:R-:W-:Y:S01]  /*3c00*/  FADD.FTZ R30, R49, R46 ;  /* 0x0000002e311e7221 */ /* 0x000fe20000010000 */
[----:B------:R-:W-:-:S07]  /*3c10*/  FADD.FTZ R31, R50, R47 ;  /* 0x0000002f321f7221 */ /* 0x000fce0000010000 */
.L_x_85:
[----:B------:R-:W-:Y:S05]  /*3c20*/  BSYNC.RECONVERGENT B0 ;  /* 0x0000000000007941 */ /* 0x000fea0003800200 */
.L_x_84:
[----:B------:R-:W-:Y:S04]  /*3c30*/  BSSY.RECONVERGENT B0, `(.L_x_86) ;  /* 0x000001d000007945 */ /* 0x000fe80003800200 */
[----:B------:R-:W-:Y:S05]  /*3c40*/  @P0 BRA `(.L_x_87) ;  /* 0x00000000006c0947 */ /* 0x000fea0003800000 */
[----:B--23--:R-:W1:Y:S01]  /*3c50*/  LDC.64 R32, c[0x0][0x3f8] ;  /* 0x0000fe00ff207b82 */ /* 0x00ce620000000a00 */
[----:B------:R-:W-:-:S07]  /*3c60*/  IMAD R19, R19, 0xf, R2 ;  /* 0x0000000f13137824 */ /* 0x000fce00078e0202 */
[----:B------:R-:W2:Y:S01]  /*3c70*/  LDC.64 R34, c[0x0][0x3d8] ;  /* 0x0000f600ff227b82 */ /* 0x000ea20000000a00 */
[----:B-1----:R-:W-:Y:S01]  /*3c80*/  IMAD.WIDE.U32 R36, R32, 0x3, RZ ;  /* 0x0000000320247825 */ /* 0x002fe200078e00ff */
[C---:B------:R-:W-:Y:S02]  /*3c90*/  LEA R39, R33.reuse, R33, 0x1 ;  /* 0x0000002121277211 */ /* 0x040fe400078e08ff */
[----:B------:R-:W-:Y:S02]  /*3ca0*/  LEA.HI R43, P0, R33, R32, RZ, 0x1 ;  /* 0x00000020212b7211 */ /* 0x000fe400078108ff */
[----:B------:R-:W-:Y:S02]  /*3cb0*/  IADD3 R37, PT, PT, R37, R39, RZ ;  /* 0x0000002725257210 */ /* 0x000fe40007ffe0ff */
[----:B------:R-:W-:Y:S01]  /*3cc0*/  IADD3.X R38, PT, PT, RZ, R33, RZ, P0, !PT ;  /* 0x00000021ff267210 */ /* 0x000fe200007fe4ff */
[----:B--2---:R-:W-:Y:S01]  /*3cd0*/  IMAD.WIDE R34, R19, 0x4, R34 ;  /* 0x0000000413227825 */ /* 0x004fe200078e0222 */
        /* <DEDUP_REMOVED lines=18> */
.L_x_87:
[----:B------:R-:W-:Y:S05]  /*3e00*/  BSYNC.RECONVERGENT B0 ;  /* 0x0000000000007941 */ /* 0x000fea0003800200 */
.L_x_86:
[----:B------:R-:W-:Y:S05]  /*3e10*/  @!P3 BRA `(.L_x_88) ;  /* 0x000000080094b947 */ /* 0x000fea0003800000 */
[----:B-1--4-:R-:W1:Y:S01]  /*3e20*/  LDC.64 R36, c[0x0][0x3d0] ;  /* 0x0000f400ff247b82 */ /* 0x012e620000000a00 */
[----:B------:R-:W-:Y:S02]  /*3e30*/  LOP3.LUT R28, R61, 0x1, RZ, 0xc0, !PT ;  /* 0x000000013d1c7812 */ /* 0x000fe400078ec0ff */
[----:B------:R-:W-:-:S03]  /*3e40*/  ISETP.GE.U32.AND P3, PT, R4, 0x8, PT ;  /* 0x000000080400780c */ /* 0x000fc60003f66070 */
[----:B------:R-:W-:-:S04]  /*3e50*/  IMAD R31, R28, R5, RZ ;  /* 0x000000051c1f7224 */ /* 0x000fc800078e02ff */
[----:B------:R-:W-:-:S05]  /*3e60*/  IMAD R19, R31, R4, RZ ;  /* 0x000000041f137224 */ /* 0x000fca00078e02ff */
[----:B------:R-:W-:-:S05]  /*3e70*/  SHF.L.U32 R19, R19, 0x1, RZ ;  /* 0x0000000113137819 */ /* 0x000fca00000006ff */
[----:B-1----:R-:W-:Y:S01]  /*3e80*/  IMAD.WIDE R36, R19, 0x4, R36 ;  /* 0x0000000413247825 */ /* 0x002fe200078e0224 */
[----:B------:R-:W-:Y:S06]  /*3e90*/  @P2 BRA `(.L_x_89) ;  /* 0x0000000000502947 */ /* 0x000fec0003800000 */
[----:B------:R-:W1:Y:S01]  /*3ea0*/  LDC.64 R28, c[0x0][0x3c8] ;  /* 0x0000f200ff1c7b82 */ /* 0x000e620000000a00 */
[----:B------:R-:W-:Y:S01]  /*3eb0*/  IADD3 R19, PT, PT, R31, R0, RZ ;  /* 0x000000001f137210 */ /* 0x000fe20007ffe0ff */
[----:B------:R-:W-:Y:S01]  /*3ec0*/  IMAD R31, R5, UR10, R0 ;  /* 0x0000000a051f7c24 */ /* 0x000fe2000f8e0200 */
[----:B---3--:R-:W-:-:S03]  /*3ed0*/  LOP3.LUT P0, R32, R61, 0x2, RZ, 0xc0, !PT ;  /* 0x000000023d207812 */ /* 0x008fc6000780c0ff */
[----:B------:R-:W-:-:S05]  /*3ee0*/  IMAD.WIDE.U32 R30, R31, 0x8, R36 ;  /* 0x000000081f1e7825 */ /* 0x000fca00078e0024 */
[----:B------:R4:W-:Y:S01]  /*3ef0*/  STG.E.64 desc[UR8][R30.64], R52 ;  /* 0x000000341e007986 */ /* 0x0009e2000c101b08 */
[----:B-1----:R-:W-:Y:S01]  /*3f00*/  IMAD.WIDE.U32 R28, R19, 0x4, R28 ;  /* 0x00000004131c7825 */ /* 0x002fe200078e001c */
[----:B------:R-:W-:Y:S02]  /*3f10*/  IADD3 R19, PT, PT, -R32, 0x1, RZ ;  /* 0x0000000120137810 */ /* 0x000fe40007ffe1ff */
[----:B------:R-:W-:Y:S01]  /*3f20*/  SEL R32, R4, RZ, !P0 ;  /* 0x000000ff04207207 */ /* 0x000fe20004000000 */
[----:B------:R-:W-:Y:S06]  /*3f30*/  MEMBAR.ALL.GPU ;  /* 0x0000000000007992 */ /* 0x000fec000000a000 */
[----:B------:R-:W-:-:S00]  /*3f40*/  ERRBAR ;  /* 0x00000000000079ab */ /* 0x000fc00000000000 */
[----:B------:R-:W-:Y:S06]  /*3f50*/  CGAERRBAR ;  /* 0x00000000000075ab */ /* 0x000fec0000000000 */
[----:B------:R4:W-:Y:S01]  /*3f60*/  REDG.E.ADD.S32.STRONG.GPU desc[UR8][R28.64], R19 ;  /* 0x000000131c00798e */ /* 0x0009e2000c12e308 */
[----:B------:R-:W-:-:S13]  /*3f70*/  ISETP.NE.AND P0, PT, R32, -0x1, PT ;  /* 0xffffffff2000780c */ /* 0x000fda0003f05270 */
[----:B----4-:R-:W-:Y:S05]  /*3f80*/  @!P0 BRA `(.L_x_89) ;  /* 0x0000000000148947 */ /* 0x010fea0003800000 */
.L_x_90:
[----:B------:R-:W3:Y:S04]  /*3f90*/  LDG.E.STRONG.GPU R19, desc[UR8][R28.64] ;  /* 0x000000081c137981 */ /* 0x000ee8000c1ef900 */
[----:B---3--:R-:W-:Y:S01]  /*3fa0*/  CCTL.IVALL ;  /* 0x00000000ff00798f */ /* 0x008fe20002000000 */
[----:B------:R-:W-:Y:S05]  /*3fb0*/  YIELD ;  /* 0x0000000000007946 */ /* 0x000fea0003800000 */
[----:B------:R-:W-:-:S13]  /*3fc0*/  ISETP.NE.AND P0, PT, R19, R32, PT ;  /* 0x000000201300720c */ /* 0x000fda0003f05270 */
[----:B------:R-:W-:Y:S05]  /*3fd0*/  @P0 BRA `(.L_x_90) ;  /* 0xfffffffc00ec0947 */ /* 0x000fea000383ffff */
.L_x_89:
[----:B------:R-:W-:Y:S05]  /*3fe0*/  WARPSYNC.ALL ;  /* 0x0000000000007948 */ /* 0x000fea0003800000 */
[----:B------:R-:W-:Y:S01]  /*3ff0*/  BAR.SYNC.DEFER_BLOCKING 0x0 ;  /* 0x0000000000007b1d */ /* 0x000fe20000010000 */
[----:B------:R-:W-:-:S05]  /*4000*/  HFMA2 R19, -RZ, RZ, 0, 0 ;  /* 0x00000000ff137431 */ /* 0x000fca00000001ff */
[----:B------:R-:W-:Y:S05]  /*4010*/  @!P3 BRA `(.L_x_91) ;  /* 0x00000004001cb947 */ /* 0x000fea0003800000 */
[C-C-:B------:R-:W-:Y:S01]  /*4020*/  IMAD R19, R5.reuse, 0x7, R0.reuse ;  /* 0x0000000705137824 */ /* 0x140fe200078e0200 */
[CC--:B------:R-:W-:Y:S01]  /*4030*/  LEA R39, R5.reuse, R0.reuse, 0x1 ;  /* 0x0000000005277211 */ /* 0x0c0fe200078e08ff */
[C-C-:B------:R-:W-:Y:S01]  /*4040*/  IMAD R38, R5.reuse, 0x3, R0.reuse ;  /* 0x0000000305267824 */ /* 0x140fe200078e0200 */
[CC--:B------:R-:W-:Y:S01]  /*4050*/  LEA R41, R5.reuse, R0.reuse, 0x2 ;  /* 0x0000000005297211 */ /* 0x0c0fe200078e10ff */
[C-C-:B------:R-:W-:Y:S01]  /*4060*/  IMAD R40, R5.reuse, 0x6, R0.reuse ;  /* 0x0000000605287824 */ /* 0x140fe200078e0200 */
[----:B------:R-:W-:Y:S01]  /*4070*/  IADD3 R43, PT, PT, R0, R5, RZ ;  /* 0x00000005002b7210 */ /* 0x000fe20007ffe0ff */
[----:B------:R-:W-:Y:S01]  /*4080*/  IMAD R42, R5, 0x5, R0 ;  /* 0x00000005052a7824 */ /* 0x000fe200078e0200 */
[----:B------:R-:W-:Y:S01]  /*4090*/  MOV R44, RZ ;  /* 0x000000ff002c7202 */ /* 0x000fe20000000f00 */
[----:B------:R-:W-:Y:S01]  /*40a0*/  UIADD3 UR5, UPT, UPT, -UR10, URZ, URZ ;  /* 0x000000ff0a057290 */ /* 0x000fe2000fffe1ff */
[----:B------:R-:W-:Y:S02]  /*40b0*/  MOV R45, R0 ;  /* 0x00000000002d7202 */ /* 0x000fe40000000f00 */
[----:B------:R-:W-:-:S09]  /*40c0*/  LOP3.LUT R47, R4, 0x7ffffff8, RZ, 0xc0, !PT ;  /* 0x7ffffff8042f7812 */ /* 0x000fd200078ec0ff */
.L_x_92:
[----:B------:R-:W-:Y:S02]  /*40d0*/  ISETP.EQ.OR P5, PT, RZ, UR5, P2 ;  /* 0x00000005ff007c0c */ /* 0x000fe400097a2670 */
[C---:B------:R-:W-:Y:S02]  /*40e0*/  IADD3 R28, PT, PT, R44.reuse, 0x1, RZ ;  /* 0x000000012c1c7810 */ /* 0x040fe40007ffe0ff */
[----:B------:R-:W-:Y:S02]  /*40f0*/  IADD3 R29, PT, PT, R44, 0x2, RZ ;  /* 0x000000022c1d7810 */ /* 0x000fe40007ffe0ff */
[----:B------:R-:W-:Y:S02]  /*4100*/  ISETP.EQ.OR P6, PT, R28, UR10, P2 ;  /* 0x0000000a1c007c0c */ /* 0x000fe400097c2670 */
[----:B------:R-:W-:Y:S02]  /*4110*/  ISETP.EQ.OR P0, PT, R29, UR10, P2 ;  /* 0x0000000a1d007c0c */ /* 0x000fe40009702670 */
[----:B------:R-:W-:-:S03]  /*4120*/  IADD3 R30, PT, PT, R44, 0x3, RZ ;  /* 0x000000032c1e7810 */ /* 0x000fc60007ffe0ff */
[----:B------:R-:W-:Y:S01]  /*4130*/  @!P5 IMAD.WIDE.U32 R28, R45, 0x8, R36 ;  /* 0x000000082d1cd825 */ /* 0x000fe200078e0024 */
[----:B------:R-:W-:-:S05]  /*4140*/  ISETP.EQ.OR P3, PT, R30, UR10, P2 ;  /* 0x0000000a1e007c0c */ /* 0x000fca0009762670 */
[--C-:B------:R-:W-:Y:S01]  /*4150*/  @!P6 IMAD.WIDE.U32 R30, R43, 0x8, R36.reuse ;  /* 0x000000082b1ee825 */ /* 0x100fe200078e0024 */
[----:B------:R-:W0:Y:S03]  /*4160*/  @!P5 LDG.E.64 R28, desc[UR8][R28.64] ;  /* 0x000000081c1cd981 */ /* 0x000e26000c1e1b00 */
[--C-:B--23--:R-:W-:Y:S02]  /*4170*/  @!P0 IMAD.WIDE.U32 R32, R39, 0x8, R36.reuse ;  /* 0x0000000827208825 */ /* 0x10cfe400078e0024 */
[----:B------:R-:W2:Y:S02]  /*4180*/  @!P6 LDG.E.64 R30, desc[UR8][R30.64] ;  /* 0x000000081e1ee981 */ /* 0x000ea4000c1e1b00 */
[----:B------:R-:W-:Y:S02]  /*4190*/  @!P3 IMAD.WIDE.U32 R34, R38, 0x8, R36 ;  /* 0x000000082622b825 */ /* 0x000fe400078e0024 */
[----:B------:R-:W3:Y:S04]  /*41a0*/  @!P0 LDG.E.64 R32, desc[UR8][R32.64] ;  /* 0x0000000820208981 */ /* 0x000ee8000c1e1b00 */
[----:B------:R-:W4:Y:S01]  /*41b0*/  @!P3 LDG.E.64 R34, desc[UR8][R34.64] ;  /* 0x000000082222b981 */ /* 0x000f22000c1e1b00 */
[----:B------:R-:W-:Y:S01]  /*41c0*/  IADD3 R46, PT, PT, R44, 0x4, RZ ;  /* 0x000000042c2e7810 */ /* 0x000fe20007ffe0ff */
[----:B0-----:R-:W-:Y:S01]  /*41d0*/  @!P5 FADD.FTZ R52, R52, R28 ;  /* 0x0000001c3434d221 */ /* 0x001fe20000010000 */
[----:B------:R-:W-:-:S02]  /*41e0*/  @!P5 FADD.FTZ R53, R53, R29 ;  /* 0x0000001d3535d221 */ /* 0x000fc40000010000 */
[----:B------:R-:W-:Y:S02]  /*41f0*/  ISETP.EQ.OR P5, PT, R46, UR10, P2 ;  /* 0x0000000a2e007c0c */ /* 0x000fe400097a2670 */
[----:B------:R-:W-:Y:S01]  /*4200*/  IADD3 R28, PT, PT, R44, 0x5, RZ ;  /* 0x000000052c1c7810 */ /* 0x000fe20007ffe0ff */
[----:B--2---:R-:W-:Y:S01]  /*4210*/  @!P6 FADD.FTZ R52, R52, R30 ;  /* 0x0000001e3434e221 */ /* 0x004fe20000010000 */
[----:B------:R-:W-:Y:S01]  /*4220*/  @!P6 FADD.FTZ R53, R53, R31 ;  /* 0x0000001f3535e221 */ /* 0x000fe20000010000 */
[----:B------:R-:W-:Y:S02]  /*4230*/  IADD3 R29, PT, PT, R44, 0x6, RZ ;  /* 0x000000062c1d7810 */ /* 0x000fe40007ffe0ff */
[----:B------:R-:W-:Y:S01]  /*4240*/  ISETP.EQ.OR P6, PT, R28, UR10, P2 ;  /* 0x0000000a1c007c0c */ /* 0x000fe200097c2670 */
[----:B---3--:R-:W-:Y:S01]  /*4250*/  @!P0 FADD.FTZ R52, R52, R32 ;  /* 0x0000002034348221 */ /* 0x008fe20000010000 */
[----:B------:R-:W-:Y:S01]  /*4260*/  @!P0 FADD.FTZ R53, R53, R33 ;  /* 0x0000002135358221 */ /* 0x000fe20000010000 */
[----:B------:R-:W-:-:S02]  /*4270*/  ISETP.EQ.OR P0, PT, R29, UR10, P2 ;  /* 0x0000000a1d007c0c */ /* 0x000fc40009702670 */
[----:B------:R-:W-:Y:S01]  /*4280*/  IADD3 R28, PT, PT, R44, 0x7, RZ ;  /* 0x000000072c1c7810 */ /* 0x000fe20007ffe0ff */
[----:B----4-:R-:W-:Y:S01]  /*4290*/  @!P3 FADD.FTZ R52, R52, R34 ;  /* 0x000000223434b221 */ /* 0x010fe20000010000 */
[----:B------:R-:W-:Y:S02]  /*42a0*/  @!P3 FADD.FTZ R53, R53, R35 ;  /* 0x000000233535b221 */ /* 0x000fe40000010000 */
[----:B------:R-:W-:Y:S01]  /*42b0*/  ISETP.EQ.OR P3, PT, R28, UR10, P2 ;  /* 0x0000000a1c007c0c */ /* 0x000fe20009762670 */
[----:B------:R-:W-:-:S04]  /*42c0*/  @!P5 IMAD.WIDE.U32 R28, R41, 0x8, R36 ;  /* 0x00000008291cd825 */ /* 0x000fc800078e0024 */
[--C-:B------:R-:W-:Y:S02]  /*42d0*/  @!P6 IMAD.WIDE.U32 R30, R42, 0x8, R36.reuse ;  /* 0x000000082a1ee825 */ /* 0x100fe400078e0024 */
[----:B------:R-:W2:Y:S02]  /*42e0*/  @!P5 LDG.E.64 R28, desc[UR8][R28.64] ;  /* 0x000000081c1cd981 */ /* 0x000ea4000c1e1b00 */
[--C-:B------:R-:W-:Y:S02]  /*42f0*/  @!P0 IMAD.WIDE.U32 R32, R40, 0x8, R36.reuse ;  /* 0x0000000828208825 */ /* 0x100fe400078e0024 */
[----:B------:R-:W3:Y:S02]  /*4300*/  @!P6 LDG.E.64 R30, desc[UR8][R30.64] ;  /* 0x000000081e1ee981 */ /* 0x000ee4000c1e1b00 */
[----:B------:R-:W-:Y:S02]  /*4310*/  @!P3 IMAD.WIDE.U32 R34, R19, 0x8, R36 ;  /* 0x000000081322b825 */ /* 0x000fe400078e0024 */
[----:B------:R-:W4:Y:S04]  /*4320*/  @!P0 LDG.E.64 R32, desc[UR8][R32.64] ;  /* 0x0000000820208981 */ /* 0x000f28000c1e1b00 */
[----:B------:R-:W5:Y:S01]  /*4330*/  @!P3 LDG.E.64 R34, desc[UR8][R34.64] ;  /* 0x000000082222b981 */ /* 0x000f62000c1e1b00 */
[----:B------:R-:W-:Y:S01]  /*4340*/  IADD3 R44, PT, PT, R44, 0x8, RZ ;  /* 0x000000082c2c7810 */ /* 0x000fe20007ffe0ff */
[----:B------:R-:W-:Y:S01]  /*4350*/  UIADD3 UR5, UPT, UPT, UR5, 0x8, URZ ;  /* 0x0000000805057890 */ /* 0x000fe2000fffe0ff */
[----:B------:R-:W-:-:S02]  /*4360*/  LEA R45, R5, R45, 0x3 ;  /* 0x0000002d052d7211 */ /* 0x000fc400078e18ff */
[C---:B------:R-:W-:Y:S02]  /*4370*/  LEA R43, R5.reuse, R43, 0x3 ;  /* 0x0000002b052b7211 */ /* 0x040fe400078e18ff */
[C---:B------:R-:W-:Y:S02]  /*4380*/  LEA R39, R5.reuse, R39, 0x3 ;  /* 0x0000002705277211 */ /* 0x040fe400078e18ff */
[C---:B------:R-:W-:Y:S02]  /*4390*/  LEA R38, R5.reuse, R38, 0x3 ;  /* 0x0000002605267211 */ /* 0x040fe400078e18ff */
[C---:B------:R-:W-:Y:S02]  /*43a0*/  LEA R41, R5.reuse, R41, 0x3 ;  /* 0x0000002905297211 */ /* 0x040fe400078e18ff */
[C---:B------:R-:W-:Y:S02]  /*43b0*/  LEA R42, R5.reuse, R42, 0x3 ;  /* 0x0000002a052a7211 */ /* 0x040fe400078e18ff */
[----:B------:R-:W-:-:S02]  /*43c0*/  LEA R40, R5, R40, 0x3 ;  /* 0x0000002805287211 */ /* 0x000fc400078e18ff */
[----:B------:R-:W-:Y:S01]  /*43d0*/  LEA R19, R5, R19, 0x3 ;  /* 0x0000001305137211 */ /* 0x000fe200078e18ff */
[----:B--2---:R-:W-:Y:S01]  /*43e0*/  @!P5 FADD.FTZ R52, R52, R28 ;  /* 0x0000001c3434d221 */ /* 0x004fe20000010000 */
[----:B------:R-:W-:-:S03]  /*43f0*/  @!P5 FADD.FTZ R53, R53, R29 ;  /* 0x0000001d3535d221 */ /* 0x000fc60000010000 */
[----:B---3--:R-:W-:Y:S01]  /*4400*/  @!P6 FADD.FTZ R52, R52, R30 ;  /* 0x0000001e3434e221 */ /* 0x008fe20000010000 */
[----:B------:R-:W-:-:S03]  /*4410*/  @!P6 FADD.FTZ R53, R53, R31 ;  /* 0x0000001f3535e221 */ /* 0x000fc60000010000 */
[----:B----4-:R-:W-:Y:S01]  /*4420*/  @!P0 FADD.FTZ R52, R52, R32 ;  /* 0x0000002034348221 */ /* 0x010fe20000010000 */
[----:B------:R-:W-:Y:S01]  /*4430*/  @!P0 FADD.FTZ R53, R53, R33 ;  /* 0x0000002135358221 */ /* 0x000fe20000010000 */
[----:B------:R-:W-:Y:S02]  /*4440*/  ISETP.NE.AND P0, PT, R44, R47, PT ;  /* 0x0000002f2c00720c */ /* 0x000fe40003f05270 */
[----:B-----5:R-:W-:Y:S01]  /*4450*/  @!P3 FADD.FTZ R52, R52, R34 ;  /* 0x000000223434b221 */ /* 0x020fe20000010000 */
[----:B------:R-:W-:-:S10]  /*4460*/  @!P3 FADD.FTZ R53, R53, R35 ;  /* 0x000000233535b221 */ /* 0x000fd40000010000 */
[----:B------:R-:W-:Y:S05]  /*4470*/  @P0 BRA `(.L_x_92) ;  /* 0xfffffffc00140947 */ /* 0x000fea000383ffff */
[----:B------:R-:W-:-:S07]  /*4480*/  MOV R19, R47 ;  /* 0x0000002f00137202 */ /* 0x000fce0000000f00 */
.L_x_91:
[----:B------:R-:W-:-:S13]  /*4490*/  LOP3.LUT P0, R28, R4, 0x7, RZ, 0xc0, !PT ;  /* 0x00000007041c7812 */ /* 0x000fda000780c0ff */
[----:B------:R-:W-:Y:S05]  /*44a0*/  @!P0 BRA `(.L_x_88) ;  /* 0x0000000000f08947 */ /* 0x000fea0003800000 */
[----:B------:R-:W-:Y:S02]  /*44b0*/  IADD3 R28, PT, PT, R28, -0x1, RZ ;  /* 0xffffffff1c1c7810 */ /* 0x000fe40007ffe0ff */
[----:B------:R-:W-:Y:S02]  /*44c0*/  LOP3.LUT P0, R34, R4, 0x3, RZ, 0xc0, !PT ;  /* 0x0000000304227812 */ /* 0x000fe4000780c0ff */
[----:B------:R-:W-:-:S13]  /*44d0*/  ISETP.GE.U32.AND P3, PT, R28, 0x3, PT ;  /* 0x000000031c00780c */ /* 0x000fda0003f66070 */
[----:B------:R-:W-:Y:S05]  /*44e0*/  @!P3 BRA `(.L_x_93) ;  /* 0x000000000070b947 */ /* 0x000fea0003800000 */
[----:B------:R-:W-:-:S13]  /*44f0*/  ISETP.EQ.OR P6, PT, R19, UR10, P2 ;  /* 0x0000000a13007c0c */ /* 0x000fda00097c2670 */
[----:B------:R-:W-:-:S04]  /*4500*/  @!P6 IMAD R29, R19, R5, R0 ;  /* 0x00000005131de224 */ /* 0x000fc800078e0200 */
[----:B------:R-:W-:-:S06]  /*4510*/  @!P6 IMAD.WIDE.U32 R28, R29, 0x8, R36 ;  /* 0x000000081d1ce825 */ /* 0x000fcc00078e0024 */
[----:B------:R-:W0:Y:S01]  /*4520*/  @!P6 LDG.E.64 R28, desc[UR8][R28.64] ;  /* 0x000000081c1ce981 */ /* 0x000e22000c1e1b00 */
[C---:B------:R-:W-:Y:S02]  /*4530*/  IADD3 R31, PT, PT, R19.reuse, 0x1, RZ ;  /* 0x00000001131f7810 */ /* 0x040fe40007ffe0ff */
[----:B--2---:R-:W-:Y:S02]  /*4540*/  IADD3 R33, PT, PT, R19, 0x2, RZ ;  /* 0x0000000213217810 */ /* 0x004fe40007ffe0ff */
[----:B------:R-:W-:Y:S02]  /*4550*/  ISETP.EQ.OR P5, PT, R31, UR10, P2 ;  /* 0x0000000a1f007c0c */ /* 0x000fe400097a2670 */
[----:B------:R-:W-:Y:S02]  /*4560*/  IADD3 R35, PT, PT, R19, 0x3, RZ ;  /* 0x0000000313237810 */ /* 0x000fe40007ffe0ff */
[----:B------:R-:W-:-:S09]  /*4570*/  ISETP.EQ.OR P3, PT, R33, UR10, P2 ;  /* 0x0000000a21007c0c */ /* 0x000fd20009762670 */
[----:B------:R-:W-:-:S04]  /*4580*/  @!P5 IMAD R31, R31, R5, R0 ;  /* 0x000000051f1fd224 */ /* 0x000fc800078e0200 */
[----:B------:R-:W-:Y:S02]  /*4590*/  @!P3 IMAD R33, R33, R5, R0 ;  /* 0x000000052121b224 */ /* 0x000fe400078e0200 */
[----:B0--3--:R-:W-:Y:S01]  /*45a0*/  @!P6 FADD.FTZ R52, R52, R28 ;  /* 0x0000001c3434e221 */ /* 0x009fe20000010000 */
[----:B------:R-:W-:Y:S01]  /*45b0*/  @!P6 FADD.FTZ R53, R53, R29 ;  /* 0x0000001d3535e221 */ /* 0x000fe20000010000 */
[----:B------:R-:W-:Y:S01]  /*45c0*/  ISETP.EQ.OR P6, PT, R35, UR10, P2 ;  /* 0x0000000a23007c0c */ /* 0x000fe200097c2670 */
[----:B------:R-:W-:-:S04]  /*45d0*/  @!P5 IMAD.WIDE.U32 R28, R31, 0x8, R36 ;  /* 0x000000081f1cd825 */ /* 0x000fc800078e0024 */
[----:B------:R-:W-:Y:S02]  /*45e0*/  @!P3 IMAD.WIDE.U32 R30, R33, 0x8, R36 ;  /* 0x00000008211eb825 */ /* 0x000fe400078e0024 */
[----:B------:R-:W2:Y:S04]  /*45f0*/  @!P5 LDG.E.64 R28, desc[UR8][R28.64] ;  /* 0x000000081c1cd981 */ /* 0x000ea8000c1e1b00 */
[----:B------:R-:W3:Y:S02]  /*4600*/  @!P3 LDG.E.64 R30, desc[UR8][R30.64] ;  /* 0x000000081e1eb981 */ /* 0x000ee4000c1e1b00 */
[----:B------:R-:W-:-:S04]  /*4610*/  @!P6 IMAD R35, R35, R5, R0 ;  /* 0x000000052323e224 */ /* 0x000fc800078e0200 */
[----:B------:R-:W-:-:S06]  /*4620*/  @!P6 IMAD.WIDE.U32 R32, R35, 0x8, R36 ;  /* 0x000000082320e825 */ /* 0x000fcc00078e0024 */
[----:B------:R-:W4:Y:S01]  /*4630*/  @!P6 LDG.E.64 R32, desc[UR8][R32.64] ;  /* 0x000000082020e981 */ /* 0x000f22000c1e1b00 */
[----:B------:R-:W-:Y:S01]  /*4640*/  IADD3 R19, PT, PT, R19, 0x4, RZ ;  /* 0x0000000413137810 */ /* 0x000fe20007ffe0ff */
[----:B--2---:R-:W-:Y:S01]  /*4650*/  @!P5 FADD.FTZ R52, R52, R28 ;  /* 0x0000001c3434d221 */ /* 0x004fe20000010000 */
[----:B------:R-:W-:-:S03]  /*4660*/  @!P5 FADD.FTZ R53, R53, R29 ;  /* 0x0000001d3535d221 */ /* 0x000fc60000010000 */
[----:B---3--:R-:W-:Y:S01]  /*4670*/  @!P3 FADD.FTZ R52, R52, R30 ;  /* 0x0000001e3434b221 */ /* 0x008fe20000010000 */
[----:B------:R-:W-:-:S03]  /*4680*/  @!P3 FADD.FTZ R53, R53, R31 ;  /* 0x0000001f3535b221 */ /* 0x000fc60000010000 */
[----:B----4-:R-:W-:Y:S01]  /*4690*/  @!P6 FADD.FTZ R52, R52, R32 ;  /* 0x000000203434e221 */ /* 0x010fe20000010000 */
[----:B------:R-:W-:-:S07]  /*46a0*/  @!P6 FADD.FTZ R53, R53, R33 ;  /* 0x000000213535e221 */ /* 0x000fce0000010000 */
.L_x_93:
[----:B------:R-:W-:Y:S05]  /*46b0*/  @!P0 BRA `(.L_x_88) ;  /* 0x00000000006c8947 */ /* 0x000fea0003800000 */
[----:B------:R-:W-:Y:S02]  /*46c0*/  ISETP.NE.AND P0, PT, R34, 0x1, PT ;  /* 0x000000012200780c */ /* 0x000fe40003f05270 */
[----:B---3--:R-:W-:-:S11]  /*46d0*/  LOP3.LUT R32, R4, 0x1, RZ, 0xc0, !PT ;  /* 0x0000000104207812 */ /* 0x008fd600078ec0ff */
[----:B------:R-:W-:Y:S05]  /*46e0*/  @!P0 BRA `(.L_x_94) ;  /* 0x0000000000388947 */ /* 0x000fea0003800000 */
[C---:B------:R-:W-:Y:S02]  /*46f0*/  IADD3 R31, PT, PT, R19.reuse, 0x1, RZ ;  /* 0x00000001131f7810 */ /* 0x040fe40007ffe0ff */
[----:B------:R-:W-:Y:S02]  /*4700*/  ISETP.EQ.OR P3, PT, R19, UR10, P2 ;  /* 0x0000000a13007c0c */ /* 0x000fe40009762670 */
[----:B------:R-:W-:-:S11]  /*4710*/  ISETP.EQ.OR P0, PT, R31, UR10, P2 ;  /* 0x0000000a1f007c0c */ /* 0x000fd60009702670 */
[-CC-:B------:R-:W-:Y:S02]  /*4720*/  @!P3 IMAD R29, R19, R5.reuse, R0.reuse ;  /* 0x00000005131db224 */ /* 0x180fe400078e0200 */
[----:B------:R-:W-:Y:S02]  /*4730*/  @!P0 IMAD R31, R31, R5, R0 ;  /* 0x000000051f1f8224 */ /* 0x000fe400078e0200 */
[----:B------:R-:W-:-:S04]  /*4740*/  @!P3 IMAD.WIDE.U32 R28, R29, 0x8, R36 ;  /* 0x000000081d1cb825 */ /* 0x000fc800078e0024 */
[----:B------:R-:W-:Y:S02]  /*4750*/  @!P0 IMAD.WIDE.U32 R30, R31, 0x8, R36 ;  /* 0x000000081f1e8825 */ /* 0x000fe400078e0024 */
[----:B------:R-:W0:Y:S04]  /*4760*/  @!P3 LDG.E.64 R28, desc[UR8][R28.64] ;  /* 0x000000081c1cb981 */ /* 0x000e28000c1e1b00 */
[----:B------:R-:W3:Y:S01]  /*4770*/  @!P0 LDG.E.64 R30, desc[UR8][R30.64] ;  /* 0x000000081e1e8981 */ /* 0x000ee2000c1e1b00 */
[----:B------:R-:W-:Y:S01]  /*4780*/  IADD3 R19, PT, PT, R19, 0x2, RZ ;  /* 0x0000000213137810 */ /* 0x000fe20007ffe0ff */
[----:B0-----:R-:W-:Y:S01]  /*4790*/  @!P3 FADD.FTZ R52, R52, R28 ;  /* 0x0000001c3434b221 */ /* 0x001fe20000010000 */
[----:B------:R-:W-:-:S03]  /*47a0*/  @!P3 FADD.FTZ R53, R53, R29 ;  /* 0x0000001d3535b221 */ /* 0x000fc60000010000 */
[----:B---3--:R-:W-:Y:S01]  /*47b0*/  @!P0 FADD.FTZ R52, R52, R30 ;  /* 0x0000001e34348221 */ /* 0x008fe20000010000 */
[----:B------:R-:W-:-:S07]  /*47c0*/  @!P0 FADD.FTZ R53, R53, R31 ;  /* 0x0000001f35358221 */ /* 0x000fce0000010000 */
.L_x_94:
[----:B------:R-:W-:Y:S01]  /*47d0*/  ISETP.EQ.OR P0, PT, R19, UR10, P2 ;  /* 0x0000000a13007c0c */ /* 0x000fe20009702670 */
[----:B------:R-:W-:Y:S03]  /*47e0*/  BSSY.RECONVERGENT B0, `(.L_x_88) ;  /* 0x0000008000007945 */ /* 0x000fe60003800200 */
[----:B------:R-:W-:-:S13]  /*47f0*/  ISETP.NE.U32.OR P0, PT, R32, 0x1, P0 ;  /* 0x000000012000780c */ /* 0x000fda0000705470 */
[----:B------:R-:W-:Y:S05]  /*4800*/  @P0 BRA `(.L_x_95) ;  /* 0x0000000000140947 */ /* 0x000fea0003800000 */
[----:B------:R-:W-:-:S04]  /*4810*/  IMAD R19, R5, R19, R0 ;  /* 0x0000001305137224 */ /* 0x000fc800078e0200 */
[----:B------:R-:W-:-:S06]  /*4820*/  IMAD.WIDE.U32 R36, R19, 0x8, R36 ;  /* 0x0000000813247825 */ /* 0x000fcc00078e0024 */
[----:B------:R-:W0:Y:S02]  /*4830*/  LDG.E.64 R36, desc[UR8][R36.64] ;  /* 0x0000000824247981 */ /* 0x000e24000c1e1b00 */
[----:B0-----:R-:W-:Y:S01]  /*4840*/  FADD.FTZ R52, R52, R36 ;  /* 0x0000002434347221 */ /* 0x001fe20000010000 */
[----:B------:R-:W-:-:S07]  /*4850*/  FADD.FTZ R53, R53, R37 ;  /* 0x0000002535357221 */ /* 0x000fce0000010000 */
.L_x_95:
[----:B------:R-:W-:Y:S05]  /*4860*/  BSYNC.RECONVERGENT B0 ;  /* 0x0000000000007941 */ /* 0x000fea0003800200 */
.L_x_88:
[----:B------:R-:W5:Y:S01]  /*4870*/  S2UR UR6, SR_CgaCtaId ;  /* 0x00000000000679c3 */ /* 0x000f620000008800 */
[----:B------:R-:W-:Y:S01]  /*4880*/  UMOV UR5, 0x400 ;  /* 0x0000040000057882 */ /* 0x000fe20000000000 */
[----:B------:R-:W0:Y:S01]  /*4890*/  LDCU.64 UR12, c[0x0][0x400] ;  /* 0x00008000ff0c77ac */ /* 0x000e220008000a00 */
[----:B----4-:R-:W-:Y:S02]  /*48a0*/  SHF.L.U32 R31, R60, 0x10, RZ ;  /* 0x000000103c1f7819 */ /* 0x010fe400000006ff */
[----:B------:R-:W-:Y:S02]  /*48b0*/  SHF.L.U32 R101, R20, 0x10, RZ ;  /* 0x0000001014657819 */ /* 0x000fe400000006ff */
[----:B------:R-:W-:Y:S01]  /*48c0*/  SHF.L.U32 R37, R82, 0x10, RZ ;  /* 0x0000001052257819 */ /* 0x000fe200000006ff */
[----:B--2---:R-:W2:Y:S01]  /*48d0*/  LDC R33, c[0x0][0x41c] ;  /* 0x00010700ff217b82 */ /* 0x004ea20000000800 */
[----:B------:R-:W-:Y:S01]  /*48e0*/  FADD.FTZ R51, -R22, R31 ;  /* 0x0000001f16337221 */ /* 0x000fe20000010100 */
[----:B------:R-:W-:-:S02]  /*48f0*/  SHF.L.U32 R35, R58, 0x10, RZ ;  /* 0x000000103a237819 */ /* 0x000fc400000006ff */
[----:B------:R-:W-:Y:S01]  /*4900*/  SHF.L.U32 R87, R74, 0x10, RZ ;  /* 0x000000104a577819 */ /* 0x000fe200000006ff */
[----:B------:R-:W-:Y:S01]  /*4910*/  FMUL.FTZ R51, R51, R86 ;  /* 0x0000005633337220 */ /* 0x000fe20000410000 */
[----:B------:R-:W-:Y:S01]  /*4920*/  SHF.L.U32 R49, R56, 0x10, RZ ;  /* 0x0000001038317819 */ /* 0x000fe200000006ff */
[----:B------:R-:W-:Y:S01]  /*4930*/  FADD.FTZ R95, -R22, R37 ;  /* 0x00000025165f7221 */ /* 0x000fe20000010100 */
        /* <DEDUP_REMOVED lines=8> */
[----:B-----5:R-:W-:Y:S01]  /*49c0*/  ULEA UR5, UR6, UR5, 0x18 ;  /* 0x0000000506057291 */ /* 0x020fe2000f8ec0ff */
[----:B------:R-:W-:Y:S01]  /*49d0*/  SHF.L.U32 R41, R76, 0x10, RZ ;  /* 0x000000104c297819 */ /* 0x000fe200000006ff */
[----:B------:R-:W-:Y:S01]  /*49e0*/  FADD.FTZ R45, -R22, R45 ;  /* 0x0000002d162d7221 */ /* 0x000fe20000010100 */
[----:B------:R-:W-:Y:S01]  /*49f0*/  SHF.L.U32 R97, R16, 0x10, RZ ;  /* 0x0000001010617819 */ /* 0x000fe200000006ff */
[----:B------:R-:W-:Y:S01]  /*4a00*/  FADD.FTZ R43, -R22, R43 ;  /* 0x0000002b162b7221 */ /* 0x000fe20000010100 */
[----:B------:R-:W-:Y:S01]  /*4a10*/  SHF.L.U32 R99, R72, 0x10, RZ ;  /* 0x0000001048637819 */ /* 0x000fe200000006ff */
[C---:B------:R-:W-:Y:S01]  /*4a20*/  FADD.FTZ R39, -R22.reuse, R39 ;  /* 0x0000002716277221 */ /* 0x040fe20000010100 */
[----:B------:R-:W-:Y:S01]  /*4a30*/  SHF.L.U32 R103, R23, 0x10, RZ ;  /* 0x0000001017677819 */ /* 0x000fe200000006ff */
[----:B--2---:R-:W-:Y:S01]  /*4a40*/  IMAD R20, R33, UR10, R70 ;  /* 0x0000000a21147c24 */ /* 0x004fe2000f8e0246 */
[----:B------:R3:W-:Y:S01]  /*4a50*/  @!P2 STS.64 [UR5+0x90], R52 ;  /* 0x00009034ff00a988 */ /* 0x0007e20008000a05 */
[C---:B------:R-:W-:Y:S01]  /*4a60*/  FADD.FTZ R41, -R22.reuse, R41 ;  /* 0x0000002916297221 */ /* 0x040fe20000010100 */
[C---:B------:R-:W-:Y:S01]  /*4a70*/  FADD.FTZ R33, -R22.reuse, R97 ;  /* 0x0000006116217221 */ /* 0x040fe20000010100 */
[----:B------:R-:W-:Y:S01]  /*4a80*/  FADD.FTZ R31, -R22, R99 ;  /* 0x00000063161f7221 */ /* 0x000fe20000010100 */
[----:B------:R-:W-:Y:S01]  /*4a90*/  BAR.SYNC.DEFER_BLOCKING 0x0 ;  /* 0x0000000000007b1d */ /* 0x000fe20000010000 */
[----:B0-----:R-:W-:Y:S01]  /*4aa0*/  ISETP.GE.U32.AND P0, PT, R20, UR12, PT ;  /* 0x0000000c14007c0c */ /* 0x001fe2000bf06070 */
[----:B------:R-:W-:Y:S01]  /*4ab0*/  FADD.FTZ R23, -R22, R101 ;  /* 0x0000006516177221 */ /* 0x000fe20000010100 */
[----:B------:R-:W-:-:S02]  /*4ac0*/  SHF.R.S32.HI R38, RZ, 0x1f, R20 ;  /* 0x0000001fff267819 */ /* 0x000fc40000011414 */
[----:B------:R-:W-:Y:S02]  /*4ad0*/  SHF.L.U32 R59, R59, 0x10, RZ ;  /* 0x000000103b3b7819 */ /* 0x000fe400000006ff */
[----:B---3--:R-:W-:Y:S02]  /*4ae0*/  SHF.L.U32 R53, R12, 0x10, RZ ;  /* 0x000000100c357819 */ /* 0x008fe400000006ff */
[----:B------:R-:W-:Y:S02]  /*4af0*/  ISETP.GE.AND.EX P0, PT, R38, UR13, PT, P0 ;  /* 0x0000000d26007c0c */ /* 0x000fe4000bf06300 */
[----:B------:R-:W-:Y:S01]  /*4b00*/  SHF.L.U32 R6, R85, 0x10, RZ ;  /* 0x0000001055067819 */ /* 0x000fe200000006ff */
[----:B------:R-:W-:Y:S01]  /*4b10*/  FADD.FTZ R35, -R22, R53 ;  /* 0x0000003516237221 */ /* 0x000fe20000010100 */
[----:B------:R-:W0:Y:S01]  /*4b20*/  LDS.64 R28, [UR5+0x90] ;  /* 0x00009005ff1c7984 */ /* 0x000e220008000a00 */
[----:B------:R-:W0:Y:S02]  /*4b30*/  LDCU UR5, c[0x0][0x42c] ;  /* 0x00008580ff0577ac */ /* 0x000e240008000800 */
[----:B0-----:R-:W-:Y:S01]  /*4b40*/  FMUL.FTZ R19, R28, UR5 ;  /* 0x000000051c137c20 */ /* 0x001fe20008410000 */
[----:B------:R-:W-:Y:S01]  /*4b50*/  FMUL.FTZ R28, R29, UR5 ;  /* 0x000000051d1c7c20 */ /* 0x000fe20008410000 */
[----:B------:R-:W-:-:S03]  /*4b60*/  SHF.L.U32 R29, R84, 0x10, RZ ;  /* 0x00000010541d7819 */ /* 0x000fc600000006ff */
[----:B------:R-:W-:Y:S02]  /*4b70*/  FFMA.FTZ R87, R19, R51, R28 ;  /* 0x0000003313577223 */ /* 0x000fe4000001001c */
[----:B------:R-:W-:-:S04]  /*4b80*/  FADD.FTZ R29, -R22, R29 ;  /* 0x0000001d161d7221 */ /* 0x000fc80000010100 */
[----:B------:R-:W-:Y:S01]  /*4b90*/  FMUL.FTZ R16, R29, R86 ;  /* 0x000000561d107220 */ /* 0x000fe20000410000 */
[----:B------:R-:W-:-:S03]  /*4ba0*/  FADD.FTZ R29, -R22, R103 ;  /* 0x00000067161d7221 */ /* 0x000fc60000010100 */
[----:B-1----:R-:W-:Y:S01]  /*4bb0*/  FFMA.FTZ R36, R19, R16, R28 ;  /* 0x0000001013247223 */ /* 0x002fe2000001001c */
[----:B------:R-:W-:Y:S06]  /*4bc0*/  @!P1 BRA `(.L_x_96) ;  /* 0x0000000000489947 */ /* 0x000fec0003800000 */
[----:B------:R-:W-:Y:S01]  /*4bd0*/  FFMA.FTZ R12, R26, R51, R24 ;  /* 0x000000331a0c7223 */ /* 0x000fe20000010018 */
[----:B------:R-:W-:-:S03]  /*4be0*/  FFMA.FTZ R16, R27, R16, R25 ;  /* 0x000000101b107223 */ /* 0x000fc60000010019 */
[----:B------:R-:W-:Y:S01]  /*4bf0*/  FMUL.FTZ R22, R12, -1.4426950216293334961 ;  /* 0xbfb8aa3b0c167820 */ /* 0x000fe20000410000 */
        /* <DEDUP_REMOVED lines=15> */
.L_x_96:
[----:B------:R-:W-:Y:S01]  /*4cf0*/  BSSY.RECONVERGENT B0, `(.L_x_97) ;  /* 0x0000012000007945 */ /* 0x000fe20003800200 */
[----:B------:R-:W-:Y:S01]  /*4d00*/  FFMA.FTZ R87, R26, R59, -R87 ;  /* 0x0000003b1a577223 */ /* 0x000fe20000010857 */
[----:B------:R-:W-:Y:S02]  /*4d10*/  FFMA.FTZ R53, R27, R6, -R36 ;  /* 0x000000061b357223 */ /* 0x000fe40000010824 */
[----:B------:R-:W-:Y:S05]  /*4d20*/  @P0 BRA `(.L_x_98) ;  /* 0x0000000000380947 */ /* 0x000fea0003800000 */
[----:B------:R-:W0:Y:S01]  /*4d30*/  LDCU.64 UR14, c[0x0][0x3f8] ;  /* 0x00007f00ff0e77ac */ /* 0x000e220008000a00 */
[----:B------:R-:W-:Y:S01]  /*4d40*/  MOV R50, R88 ;  /* 0x0000005800327202 */ /* 0x000fe20000000f00 */
[-C--:B------:R-:W-:Y:S01]  /*4d50*/  FMUL.FTZ R87, R87, R86.reuse ;  /* 0x0000005657577220 */ /* 0x080fe20000410000 */
[----:B------:R-:W-:Y:S01]  /*4d60*/  MOV R51, R91 ;  /* 0x0000005b00337202 */ /* 0x000fe20000000f00 */
[----:B------:R-:W1:Y:S01]  /*4d70*/  LDCU.64 UR6, c[0x0][0x380] ;  /* 0x00007000ff0677ac */ /* 0x000e620008000a00 */
[----:B------:R-:W-:Y:S01]  /*4d80*/  FMUL.FTZ R6, R53, R86 ;  /* 0x0000005635067220 */ /* 0x000fe20000410000 */
[----:B0-----:R-:W-:Y:S02]  /*4d90*/  IMAD R59, R38, UR14, RZ ;  /* 0x0000000e263b7c24 */ /* 0x001fe4000f8e02ff */
[----:B------:R-:W-:-:S04]  /*4da0*/  IMAD.WIDE.U32 R50, R20, UR14, R50 ;  /* 0x0000000e14327c25 */ /* 0x000fc8000f8e0032 */
[----:B------:R-:W-:Y:S01]  /*4db0*/  IMAD R59, R20, UR15, R59 ;  /* 0x0000000f143b7c24 */ /* 0x000fe2000f8e023b */
[----:B-1----:R-:W-:-:S04]  /*4dc0*/  LEA R52, P0, R50, UR6, 0x1 ;  /* 0x0000000632347c11 */ /* 0x002fc8000f8008ff */
[----:B------:R-:W-:Y:S02]  /*4dd0*/  IADD3 R59, PT, PT, R51, R59, RZ ;  /* 0x0000003b333b7210 */ /* 0x000fe40007ffe0ff */
[----:B------:R-:W-:Y:S02]  /*4de0*/  F2FP.BF16.F32.PACK_AB R51, R6, R87 ;  /* 0x000000570633723e */ /* 0x000fe400000010ff */
[----:B------:R-:W-:-:S05]  /*4df0*/  LEA.HI.X R53, R50, UR7, R59, 0x1, P0 ;  /* 0x0000000732357c11 */ /* 0x000fca00080f0c3b */
[----:B------:R0:W-:Y:S02]  /*4e00*/  STG.E desc[UR8][R52.64], R51 ;  /* 0x0000003334007986 */ /* 0x0001e4000c101908 */
.L_x_98:
[----:B------:R-:W-:Y:S05]  /*4e10*/  BSYNC.RECONVERGENT B0 ;  /* 0x0000000000007941 */ /* 0x000fea0003800200 */
.L_x_97:
[----:B------:R-:W-:Y:S01]  /*4e20*/  SHF.L.U32 R57, R57, 0x10, RZ ;  /* 0x0000001039397819 */ /* 0x000fe200000006ff */
[-C--:B------:R-:W-:Y:S01]  /*4e30*/  FMUL.FTZ R93, R93, R86.reuse ;  /* 0x000000565d5d7220 */ /* 0x080fe20000410000 */
[----:B------:R-:W-:Y:S01]  /*4e40*/  SHF.L.U32 R6, R83, 0x10, RZ ;  /* 0x0000001053067819 */ /* 0x000fe200000006ff */
[----:B------:R-:W-:Y:S01]  /*4e50*/  FMUL.FTZ R95, R95, R86 ;  /* 0x000000565f5f7220 */ /* 0x000fe20000410000 */
[----:B------:R-:W-:Y:S06]  /*4e60*/  @!P1 BRA `(.L_x_99) ;  /* 0x0000000000489947 */ /* 0x000fec0003800000 */
[----:B------:R-:W-:Y:S01]  /*4e70*/  FFMA.FTZ R12, R26, R93, R24 ;  /* 0x0000005d1a0c7223 */ /* 0x000fe20000010018 */
[----:B------:R-:W-:-:S03]  /*4e80*/  FFMA.FTZ R16, R27, R95, R25 ;  /* 0x0000005f1b107223 */ /* 0x000fc60000010019 */
[----:B------:R-:W-:Y:S01]  /*4e90*/  FMUL.FTZ R22, R12, -1.4426950216293334961 ;  /* 0xbfb8aa3b0c167820 */ /* 0x000fe20000410000 */
[----:B------:R-:W-:-:S05]  /*4ea0*/  FMUL.FTZ R32, R16, -1.4426950216293334961 ;  /* 0xbfb8aa3b10207820 */ /* 0x000fca0000410000 */
[----:B------:R-:W1:Y:S04]  /*4eb0*/  MUFU.EX2 R22, R22 ;  /* 0x0000001600167308 */ /* 0x000e680000000800 */
[----:B------:R-:W2:Y:S01]  /*4ec0*/  MUFU.EX2 R32, R32 ;  /* 0x0000002000207308 */ /* 0x000ea20000000800 */
[----:B-1----:R-:W-:Y:S01]  /*4ed0*/  FADD.FTZ R30, R22, 1 ;  /* 0x3f800000161e7421 */ /* 0x002fe20000010000 */
[----:B--2---:R-:W-:-:S05]  /*4ee0*/  FADD.FTZ R34, R32, 1 ;  /* 0x3f80000020227421 */ /* 0x004fca0000010000 */
[----:B------:R-:W1:Y:S08]  /*4ef0*/  MUFU.RCP R30, R30 ;  /* 0x0000001e001e7308 */ /* 0x000e700000001000 */
[----:B0-----:R-:W0:Y:S01]  /*4f00*/  MUFU.RCP R51, R34 ;  /* 0x0000002200337308 */ /* 0x001e220000001000 */
[----:B-1----:R-:W-:Y:S01]  /*4f10*/  FADD.FTZ R53, -R30, 1 ;  /* 0x3f8000001e357421 */ /* 0x002fe20000010100 */
[----:B------:R-:W-:-:S03]  /*4f20*/  FMUL.FTZ R57, R57, R30 ;  /* 0x0000001e39397220 */ /* 0x000fc60000410000 */
[----:B------:R-:W-:Y:S01]  /*4f30*/  FFMA.FTZ R12, R12, R53, 1 ;  /* 0x3f8000000c0c7423 */ /* 0x000fe20000010035 */
[----:B0-----:R-:W-:Y:S01]  /*4f40*/  FADD.FTZ R59, -R51, 1 ;  /* 0x3f800000333b7421 */ /* 0x001fe20000010100 */
[----:B------:R-:W-:Y:S02]  /*4f50*/  FMUL.FTZ R6, R6, R51 ;  /* 0x0000003306067220 */ /* 0x000fe40000410000 */
[----:B------:R-:W-:Y:S01]  /*4f60*/  FMUL.FTZ R57, R57, R12 ;  /* 0x0000000c39397220 */ /* 0x000fe20000410000 */
[----:B------:R-:W-:-:S04]  /*4f70*/  FFMA.FTZ R59, R16, R59, 1 ;  /* 0x3f800000103b7423 */ /* 0x000fc8000001003b */
[----:B------:R-:W-:-:S07]  /*4f80*/  FMUL.FTZ R6, R6, R59 ;  /* 0x0000003b06067220 */ /* 0x000fce0000410000 */
.L_x_99:
[----:B------:R-:W-:Y:S04]  /*4f90*/  BSSY.RECONVERGENT B0, `(.L_x_100) ;  /* 0x0000014000007945 */ /* 0x000fe80003800200 */
[----:B------:R-:W-:Y:S05]  /*4fa0*/  @P4 BRA `(.L_x_101) ;  /* 0x0000000000484947 */ /* 0x000fea0003800000 */
[----:B------:R-:W1:Y:S01]  /*4fb0*/  LDCU.64 UR6, c[0x0][0x3f8] ;  /* 0x00007f00ff0677ac */ /* 0x000e620008000a00 */
[C-C-:B0-----:R-:W-:Y:S01]  /*4fc0*/  FFMA.FTZ R51, R19.reuse, R93, R28.reuse ;  /* 0x0000005d13337223 */ /* 0x141fe2000001001c */
[----:B------:R-:W-:Y:S01]  /*4fd0*/  MOV R50, R88 ;  /* 0x0000005800327202 */ /* 0x000fe20000000f00 */
[----:B------:R-:W-:Y:S01]  /*4fe0*/  FFMA.FTZ R12, R19, R95, R28 ;  /* 0x0000005f130c7223 */ /* 0x000fe2000001001c */
[----:B------:R-:W0:Y:S01]  /*4ff0*/  LDCU.64 UR14, c[0x0][0x380] ;  /* 0x00007000ff0e77ac */ /* 0x000e220008000a00 */
[----:B------:R-:W-:Y:S01]  /*5000*/  FFMA.FTZ R57, R26, R57, -R51 ;  /* 0x000000391a397223 */ /* 0x000fe20000010833 */
[----:B------:R-:W-:Y:S01]  /*5010*/  MOV R51, R91 ;  /* 0x0000005b00337202 */ /* 0x000fe20000000f00 */
[----:B------:R-:W-:Y:S02]  /*5020*/  FFMA.FTZ R59, R27, R6, -R12 ;  /* 0x000000061b3b7223 */ /* 0x000fe4000001080c */
[-C--:B------:R-:W-:Y:S02]  /*5030*/  FMUL.FTZ R57, R57, R86.reuse ;  /* 0x0000005639397220 */ /* 0x080fe40000410000 */
[----:B------:R-:W-:Y:S01]  /*5040*/  FMUL.FTZ R6, R59, R86 ;  /* 0x000000563b067220 */ /* 0x000fe20000410000 */
[----:B-1----:R-:W-:-:S02]  /*5050*/  IMAD R16, R7, UR6, RZ ;  /* 0x0000000607107c24 */ /* 0x002fc4000f8e02ff */
[----:B------:R-:W-:-:S04]  /*5060*/  IMAD.WIDE.U32 R52, R69, UR6, R50 ;  /* 0x0000000645347c25 */ /* 0x000fc8000f8e0032 */
[----:B------:R-:W-:Y:S01]  /*5070*/  IMAD R51, R69, UR7, R16 ;  /* 0x0000000745337c24 */ /* 0x000fe2000f8e0210 */
[----:B0-----:R-:W-:-:S04]  /*5080*/  LEA R50, P0, R52, UR14, 0x1 ;  /* 0x0000000e34327c11 */ /* 0x001fc8000f8008ff */
[----:B------:R-:W-:Y:S02]  /*5090*/  IADD3 R51, PT, PT, R53, R51, RZ ;  /* 0x0000003335337210 */ /* 0x000fe40007ffe0ff */
[----:B------:R-:W-:Y:S02]  /*50a0*/  F2FP.BF16.F32.PACK_AB R53, R6, R57 ;  /* 0x000000390635723e */ /* 0x000fe400000010ff */
[----:B------:R-:W-:-:S05]  /*50b0*/  LEA.HI.X R51, R52, UR15, R51, 0x1, P0 ;  /* 0x0000000f34337c11 */ /* 0x000fca00080f0c33 */
[----:B------:R1:W-:Y:S02]  /*50c0*/  STG.E desc[UR8][R50.64], R53 ;  /* 0x0000003532007986 */ /* 0x0003e4000c101908 */
.L_x_101:
[----:B------:R-:W-:Y:S05]  /*50d0*/  BSYNC.RECONVERGENT B0 ;  /* 0x0000000000007941 */ /* 0x000fea0003800200 */
.L_x_100:
[----:B------:R-:W-:Y:S01]  /*50e0*/  UISETP.NE.AND UP0, UPT, UR11, URZ, UPT ;  /* 0x000000ff0b00728c */ /* 0x000fe2000bf05270 */
[----:B------:R-:W-:Y:S01]  /*50f0*/  IADD3 R20, PT, PT, R20, 0x80, RZ ;  /* 0x0000008014147810 */ /* 0x000fe20007ffe0ff */
[-C--:B01----:R-:W-:Y:S01]  /*5100*/  FMUL.FTZ R53, R49, R86.reuse ;  /* 0x0000005631357220 */ /* 0x083fe20000410000 */
[-C--:B------:R-:W-:Y:S01]  /*5110*/  FMUL.FTZ R47, R47, R86.reuse ;  /* 0x000000562f2f7220 */ /* 0x080fe20000410000 */
        /* <DEDUP_REMOVED lines=9> */
[----:B------:R-:W-:Y:S01]  /*51b0*/  ISETP.GE.U32.AND P1, PT, R68, UR12, PT ;  /* 0x0000000c44007c0c */ /* 0x000fe2000bf26070 */
[----:B------:R-:W-:Y:S01]  /*51c0*/  FMUL.FTZ R29, R29, R86 ;  /* 0x000000561d1d7220 */ /* 0x000fe20000410000 */
[----:B------:R-:W-:Y:S01]  /*51d0*/  ISETP.GE.U32.AND P2, PT, R67, UR12, PT ;  /* 0x0000000c43007c0c */ /* 0x000fe2000bf46070 */
[C-C-:B------:R-:W-:Y:S01]  /*51e0*/  FFMA.FTZ R49, R19.reuse, R53, R28.reuse ;  /* 0x0000003513317223 */ /* 0x140fe2000001001c */
[----:B------:R-:W-:Y:S01]  /*51f0*/  ISETP.GE.U32.AND P3, PT, R66, UR12, PT ;  /* 0x0000000c42007c0c */ /* 0x000fe2000bf66070 */
[--C-:B------:R-:W-:Y:S01]  /*5200*/  FFMA.FTZ R48, R19, R47, R28.reuse ;  /* 0x0000002f13307223 */ /* 0x100fe2000001001c */
[----:B------:R-:W-:Y:S01]  /*5210*/  ISETP.GE.U32.AND P4, PT, R65, UR12, PT ;  /* 0x0000000c41007c0c */ /* 0x000fe2000bf86070 */
[C-C-:B------:R-:W-:Y:S01]  /*5220*/  FFMA.FTZ R51, R19.reuse, R57, R28.reuse ;  /* 0x0000003913337223 */ /* 0x140fe2000001001c */
[----:B------:R-:W-:Y:S01]  /*5230*/  ISETP.GE.U32.AND P5, PT, R20, UR12, PT ;  /* 0x0000000c14007c0c */ /* 0x000fe2000bfa6070 */
[C---:B------:R-:W-:Y:S01]  /*5240*/  FFMA.FTZ R50, R19.reuse, R52, R28 ;  /* 0x0000003413327223 */ /* 0x040fe2000001001c */
[----:B------:R-:W-:Y:S01]  /*5250*/  SHF.R.S32.HI R32, RZ, 0x1f, R20 ;  /* 0x0000001fff207819 */ /* 0x000fe20000011414 */
[C-C-:B------:R-:W-:Y:S01]  /*5260*/  FFMA.FTZ R43, R19.reuse, R39, R28.reuse ;  /* 0x00000027132b7223 */ /* 0x140fe2000001001c */
[C-C-:B------:R-:W-:Y:S01]  /*5270*/  FFMA.FTZ R34, R19.reuse, R22, R28.reuse ;  /* 0x0000001613227223 */ /* 0x140fe2000001001c */
[C-C-:B------:R-:W-:Y:S01]  /*5280*/  FFMA.FTZ R41, R19.reuse, R35, R28.reuse ;  /* 0x0000002313297223 */ /* 0x140fe2000001001c */
[C-C-:B------:R-:W-:Y:S01]  /*5290*/  FFMA.FTZ R30, R19.reuse, R16, R28.reuse ;  /* 0x00000010131e7223 */ /* 0x140fe2000001001c */
[C-C-:B------:R-:W-:Y:S01]  /*52a0*/  FFMA.FTZ R37, R19.reuse, R33, R28.reuse ;  /* 0x0000002113257223 */ /* 0x140fe2000001001c */
[C-C-:B------:R-:W-:Y:S01]  /*52b0*/  FFMA.FTZ R12, R19.reuse, R6, R28.reuse ;  /* 0x00000006130c7223 */ /* 0x140fe2000001001c */
[C-C-:B------:R-:W-:Y:S01]  /*52c0*/  FFMA.FTZ R31, R19.reuse, R23, R28.reuse ;  /* 0x00000017131f7223 */ /* 0x140fe2000001001c */
[----:B------:R-:W-:Y:S01]  /*52d0*/  ISETP.GE.U32.AND P0, PT, R64, UR12, PT ;  /* 0x0000000c40007c0c */ /* 0x000fe2000bf06070 */
[----:B------:R-:W-:Y:S01]  /*52e0*/  FFMA.FTZ R28, R19, R29, R28 ;  /* 0x0000001d131c7223 */ /* 0x000fe2000001001c */
[----:B------:R-:W-:-:S02]  /*52f0*/  ISETP.GE.AND.EX P1, PT, R9, UR13, PT, P1 ;  /* 0x0000000d09007c0c */ /* 0x000fc4000bf26310 */
[----:B------:R-:W-:Y:S02]  /*5300*/  ISETP.GE.AND.EX P2, PT, R11, UR13, PT, P2 ;  /* 0x0000000d0b007c0c */ /* 0x000fe4000bf46320 */
[----:B------:R-:W-:Y:S02]  /*5310*/  ISETP.GE.AND.EX P3, PT, R13, UR13, PT, P3 ;  /* 0x0000000d0d007c0c */ /* 0x000fe4000bf66330 */
[----:B------:R-:W-:Y:S02]  /*5320*/  ISETP.GE.AND.EX P4, PT, R15, UR13, PT, P4 ;  /* 0x0000000d0f007c0c */ /* 0x000fe4000bf86340 */
[----:B------:R-:W-:Y:S02]  /*5330*/  ISETP.GE.AND.EX P5, PT, R32, UR13, PT, P5 ;  /* 0x0000000d20007c0c */ /* 0x000fe4000bfa6350 */
[----:B------:R-:W-:Y:S02]  /*5340*/  SHF.L.U32 R55, R55, 0x10, RZ ;  /* 0x0000001037377819 */ /* 0x000fe400000006ff */
[----:B------:R-:W-:Y:S01]  /*5350*/  SHF.L.U32 R36, R81, 0x10, RZ ;  /* 0x0000001051247819 */ /* 0x000fe200000006ff */
[----:B------:R-:W-:Y:S08]  /*5360*/  BRA.U !UP0, `(.L_x_102) ;  /* 0x0000000108487547 */ /* 0x000ff0000b800000 */
        /* <DEDUP_REMOVED lines=18> */
.L_x_102:
        /* <DEDUP_REMOVED lines=9> */
[----:B------:R-:W-:-:S05]  /*5520*/  FMUL.FTZ R19, R19, R86 ;  /* 0x0000005613137220 */ /* 0x000fca0000410000 */
[----:B------:R-:W-:Y:S01]  /*5530*/  F2FP.BF16.F32.PACK_AB R19, R19, R36 ;  /* 0x000000241313723e */ /* 0x000fe200000010ff */
[----:B0-----:R-:W-:Y:S02]  /*5540*/  IMAD R47, R9, UR6, RZ ;  /* 0x00000006092f7c24 */ /* 0x001fe4000f8e02ff */
[----:B------:R-:W-:-:S04]  /*5550*/  IMAD.WIDE.U32 R44, R68, UR6, R44 ;  /* 0x00000006442c7c25 */ /* 0x000fc8000f8e002c */
[----:B------:R-:W-:Y:S01]  /*5560*/  IMAD R47, R68, UR7, R47 ;  /* 0x00000007442f7c24 */ /* 0x000fe2000f8e022f */
[----:B-1----:R-:W-:-:S04]  /*5570*/  LEA R46, P1, R44, UR14, 0x1 ;  /* 0x0000000e2c2e7c11 */ /* 0x002fc8000f8208ff */
[----:B------:R-:W-:-:S04]  /*5580*/  IADD3 R47, PT, PT, R45, R47, RZ ;  /* 0x0000002f2d2f7210 */ /* 0x000fc80007ffe0ff */
[----:B------:R-:W-:-:S05]  /*5590*/  LEA.HI.X R47, R44, UR15, R47, 0x1, P1 ;  /* 0x0000000f2c2f7c11 */ /* 0x000fca00088f0c2f */
[----:B------:R0:W-:Y:S02]  /*55a0*/  STG.E desc[UR8][R46.64], R19 ;  /* 0x000000132e007986 */ /* 0x0001e4000c101908 */
.L_x_104:
[----:B------:R-:W-:Y:S05]  /*55b0*/  BSYNC.RECONVERGENT B0 ;  /* 0x0000000000007941 */ /* 0x000fea0003800200 */
.L_x_103:
[----:B0-----:R-:W-:Y:S02]  /*55c0*/  SHF.L.U32 R19, R10, 0x10, RZ ;  /* 0x000000100a137819 */ /* 0x001fe400000006ff */
[----:B------:R-:W-:Y:S01]  /*55d0*/  SHF.L.U32 R10, R79, 0x10, RZ ;  /* 0x000000104f0a7819 */ /* 0x000fe200000006ff */
[----:B------:R-:W-:Y:S06]  /*55e0*/  BRA.U !UP0, `(.L_x_105) ;  /* 0x0000000108487547 */ /* 0x000fec000b800000 */
        /* <DEDUP_REMOVED lines=18> */
.L_x_105:
[----:B------:R-:W-:Y:S01]  /*5710*/  BSSY.RECONVERGENT B0, `(.L_x_106) ;  /* 0x0000012000007945 */ /* 0x000fe20003800200 */
[----:B------:R-:W-:Y:S01]  /*5720*/  FFMA.FTZ R51, R26, R19, -R51 ;  /* 0x000000131a337223 */ /* 0x000fe20000010833 */
[----:B------:R-:W-:Y:S02]  /*5730*/  FFMA.FTZ R49, R27, R10, -R50 ;  /* 0x0000000a1b317223 */ /* 0x000fe40000010832 */
[----:B------:R-:W-:Y:S05]  /*5740*/  @P2 BRA `(.L_x_107) ;  /* 0x0000000000382947 */ /* 0x000fea0003800000 */
[----:B------:R-:W0:Y:S01]  /*5750*/  LDCU.64 UR6, c[0x0][0x3f8] ;  /* 0x00007f00ff0677ac */ /* 0x000e220008000a00 */
[----:B------:R-:W-:Y:S01]  /*5760*/  MOV R44, R88 ;  /* 0x00000058002c7202 */ /* 0x000fe20000000f00 */
[----:B------:R-:W-:Y:S01]  /*5770*/  FMUL.FTZ R19, R51, R86 ;  /* 0x0000005633137220 */ /* 0x000fe20000410000 */
[----:B------:R-:W-:Y:S01]  /*5780*/  MOV R45, R91 ;  /* 0x0000005b002d7202 */ /* 0x000fe20000000f00 */
[----:B------:R-:W1:Y:S01]  /*5790*/  LDCU.64 UR14, c[0x0][0x380] ;  /* 0x00007000ff0e77ac */ /* 0x000e620008000a00 */
[----:B0-----:R-:W-:Y:S02]  /*57a0*/  IMAD R10, R11, UR6, RZ ;  /* 0x000000060b0a7c24 */ /* 0x001fe4000f8e02ff */
[----:B------:R-:W-:-:S04]  /*57b0*/  IMAD.WIDE.U32 R46, R67, UR6, R44 ;  /* 0x00000006432e7c25 */ /* 0x000fc8000f8e002c */
[----:B------:R-:W-:Y:S02]  /*57c0*/  IMAD R45, R67, UR7, R10 ;  /* 0x00000007432d7c24 */ /* 0x000fe4000f8e020a */
[----:B------:R-:W-:Y:S01]  /*57d0*/  FMUL.FTZ R10, R49, R86 ;  /* 0x00000056310a7220 */ /* 0x000fe20000410000 */
[----:B-1----:R-:W-:Y:S02]  /*57e0*/  LEA R44, P1, R46, UR14, 0x1 ;  /* 0x0000000e2e2c7c11 */ /* 0x002fe4000f8208ff */
[----:B------:R-:W-:Y:S02]  /*57f0*/  IADD3 R45, PT, PT, R47, R45, RZ ;  /* 0x0000002d2f2d7210 */ /* 0x000fe40007ffe0ff */
[----:B------:R-:W-:Y:S02]  /*5800*/  F2FP.BF16.F32.PACK_AB R19, R10, R19 ;  /* 0x000000130a13723e */ /* 0x000fe400000010ff */
[----:B------:R-:W-:-:S05]  /*5810*/  LEA.HI.X R45, R46, UR15, R45, 0x1, P1 ;  /* 0x0000000f2e2d7c11 */ /* 0x000fca00088f0c2d */
[----:B------:R0:W-:Y:S02]  /*5820*/  STG.E desc[UR8][R44.64], R19 ;  /* 0x000000132c007986 */ /* 0x0001e4000c101908 */
.L_x_107:
[----:B------:R-:W-:Y:S05]  /*5830*/  BSYNC.RECONVERGENT B0 ;  /* 0x0000000000007941 */ /* 0x000fea0003800200 */
.L_x_106:
[----:B------:R-:W-:Y:S02]  /*5840*/  SHF.L.U32 R8, R8, 0x10, RZ ;  /* 0x0000001008087819 */ /* 0x000fe400000006ff */
        /* <DEDUP_REMOVED lines=20> */
.L_x_108:
[----:B------:R-:W-:Y:S01]  /*5990*/  BSSY.RECONVERGENT B0, `(.L_x_109) ;  /* 0x0000012000007945 */ /* 0x000fe20003800200 */
[----:B0-----:R-:W-:Y:S01]  /*59a0*/  FFMA.FTZ R19, R26, R8, -R43 ;  /* 0x000000081a137223 */ /* 0x001fe2000001082b */
        /* <DEDUP_REMOVED lines=16> */
.L_x_110:
[----:B------:R-:W-:Y:S05]  /*5ab0*/  BSYNC.RECONVERGENT B0 ;  /* 0x0000000000007941 */ /* 0x000fea0003800200 */
.L_x_109:
[----:B------:R-:W-:Y:S02]  /*5ac0*/  SHF.L.U32 R14, R14, 0x10, RZ ;  /* 0x000000100e0e7819 */ /* 0x000fe400000006ff */
[----:B------:R-:W-:Y:S01]  /*5ad0*/  SHF.L.U32 R75, R75, 0x10, RZ ;  /* 0x000000104b4b7819 */ /* 0x000fe200000006ff */
[----:B------:R-:W-:Y:S06]  /*5ae0*/  BRA.U !UP0, `(.L_x_111) ;  /* 0x0000000108487547 */ /* 0x000fec000b800000 */
        /* <DEDUP_REMOVED lines=18> */
.L_x_111:
        /* <DEDUP_REMOVED lines=18> */
.L_x_113:
[----:B------:R-:W-:Y:S05]  /*5d30*/  BSYNC.RECONVERGENT B0 ;  /* 0x0000000000007941 */ /* 0x000fea0003800200 */
.L_x_112:
[----:B------:R-:W-:Y:S02]  /*5d40*/  SHF.L.U32 R18, R18, 0x10, RZ ;  /* 0x0000001012127819 */ /* 0x000fe400000006ff */
[----:B------:R-:W-:Y:S01]  /*5d50*/  SHF.L.U32 R73, R73, 0x10, RZ ;  /* 0x0000001049497819 */ /* 0x000fe200000006ff */
[----:B------:R-:W-:Y:S06]  /*5d60*/  BRA.U !UP0, `(.L_x_114) ;  /* 0x0000000108487547 */ /* 0x000fec000b800000 */
[----:B------:R-:W-:Y:S01]  /*5d70*/  FFMA.FTZ R6, R27, R6, R25 ;  /* 0x000000061b067223 */ /* 0x000fe20000010019 */
[----:B------:R-:W-:-:S03]  /*5d80*/  FFMA.FTZ R33, R26, R33, R24 ;  /* 0x000000211a217223 */ /* 0x000fc60000010018 */
[----:B------:R-:W-:Y:S01]  /*5d90*/  FMUL.FTZ R14, R6, -1.4426950216293334961 ;  /* 0xbfb8aa3b060e7820 */ /* 0x000fe20000410000 */
[----:B------:R-:W-:-:S05]  /*5da0*/  FMUL.FTZ R8, R33, -1.4426950216293334961 ;  /* 0xbfb8aa3b21087820 */ /* 0x000fca0000410000 */
[----:B------:R-:W2:Y:S04]  /*5db0*/  MUFU.EX2 R14, R14 ;  /* 0x0000000e000e7308 */ /* 0x000ea80000000800 */
[----:B------:R-:W3:Y:S01]  /*5dc0*/  MUFU.EX2 R8, R8 ;  /* 0x0000000800087308 */ /* 0x000ee20000000800 */
[----:B--2---:R-:W-:Y:S01]  /*5dd0*/  FADD.FTZ R16, R14, 1 ;  /* 0x3f8000000e107421 */ /* 0x004fe20000010000 */
[----:B---3--:R-:W-:-:S05]  /*5de0*/  FADD.FTZ R10, R8, 1 ;  /* 0x3f800000080a7421 */ /* 0x008fca0000010000 */
[----:B------:R-:W2:Y:S08]  /*5df0*/  MUFU.RCP R16, R16 ;  /* 0x0000001000107308 */ /* 0x000eb00000001000 */
[----:B01----:R-:W0:Y:S01]  /*5e00*/  MUFU.RCP R19, R10 ;  /* 0x0000000a00137308 */ /* 0x003e220000001000 */
[----:B--2---:R-:W-:Y:S01]  /*5e10*/  FADD.FTZ R35, -R16, 1 ;  /* 0x3f80000010237421 */ /* 0x004fe20000010100 */
[----:B------:R-:W-:-:S03]  /*5e20*/  FMUL.FTZ R73, R73, R16 ;  /* 0x0000001049497220 */ /* 0x000fc60000410000 */
[----:B------:R-:W-:Y:S01]  /*5e30*/  FFMA.FTZ R6, R6, R35, 1 ;  /* 0x3f80000006067423 */ /* 0x000fe20000010023 */
[----:B0-----:R-:W-:Y:S01]  /*5e40*/  FADD.FTZ R20, -R19, 1 ;  /* 0x3f80000013147421 */ /* 0x001fe20000010100 */
[----:B------:R-:W-:Y:S02]  /*5e50*/  FMUL.FTZ R18, R18, R19 ;  /* 0x0000001312127220 */ /* 0x000fe40000410000 */
[----:B------:R-:W-:Y:S01]  /*5e60*/  FMUL.FTZ R73, R73, R6 ;  /* 0x0000000649497220 */ /* 0x000fe20000410000 */
[----:B------:R-:W-:-:S04]  /*5e70*/  FFMA.FTZ R33, R33, R20, 1 ;  /* 0x3f80000021217423 */ /* 0x000fc80000010014 */
[----:B------:R-:W-:-:S07]  /*5e80*/  FMUL.FTZ R18, R18, R33 ;  /* 0x0000002112127220 */ /* 0x000fce0000410000 */
.L_x_114:
[----:B------:R-:W-:Y:S01]  /*5e90*/  BSSY.RECONVERGENT B0, `(.L_x_115) ;  /* 0x0000012000007945 */ /* 0x000fe20003800200 */
[----:B------:R-:W-:Y:S01]  /*5ea0*/  FFMA.FTZ R37, R26, R18, -R37 ;  /* 0x000000121a257223 */ /* 0x000fe20000010825 */
[----:B------:R-:W-:Y:S02]  /*5eb0*/  FFMA.FTZ R73, R27, R73, -R12 ;  /* 0x000000491b497223 */ /* 0x000fe4000001080c */
[----:B------:R-:W-:Y:S05]  /*5ec0*/  @P4 BRA `(.L_x_116) ;  /* 0x0000000000384947 */ /* 0x000fea0003800000 */
[----:B------:R-:W2:Y:S01]  /*5ed0*/  LDCU.64 UR6, c[0x0][0x3f8] ;  /* 0x00007f00ff0677ac */ /* 0x000ea20008000a00 */
[----:B------:R-:W-:Y:S01]  /*5ee0*/  MOV R18, R88 ;  /* 0x0000005800127202 */ /* 0x000fe20000000f00 */
[----:B------:R-:W-:Y:S01]  /*5ef0*/  FMUL.FTZ R37, R37, R86 ;  /* 0x0000005625257220 */ /* 0x000fe20000410000 */
[----:B01----:R-:W-:Y:S01]  /*5f00*/  MOV R19, R91 ;  /* 0x0000005b00137202 */ /* 0x003fe20000000f00 */
[----:B------:R-:W0:Y:S01]  /*5f10*/  LDCU.64 UR14, c[0x0][0x380] ;  /* 0x00007000ff0e77ac */ /* 0x000e220008000a00 */
[----:B--2---:R-:W-:Y:S02]  /*5f20*/  IMAD R6, R15, UR6, RZ ;  /* 0x000000060f067c24 */ /* 0x004fe4000f8e02ff */
[----:B------:R-:W-:-:S04]  /*5f30*/  IMAD.WIDE.U32 R32, R65, UR6, R18 ;  /* 0x0000000641207c25 */ /* 0x000fc8000f8e0012 */
[----:B------:R-:W-:Y:S02]  /*5f40*/  IMAD R19, R65, UR7, R6 ;  /* 0x0000000741137c24 */ /* 0x000fe4000f8e0206 */
[----:B------:R-:W-:Y:S01]  /*5f50*/  FMUL.FTZ R6, R73, R86 ;  /* 0x0000005649067220 */ /* 0x000fe20000410000 */
[----:B0-----:R-:W-:Y:S02]  /*5f60*/  LEA R18, P1, R32, UR14, 0x1 ;  /* 0x0000000e20127c11 */ /* 0x001fe4000f8208ff */
[----:B------:R-:W-:Y:S02]  /*5f70*/  IADD3 R19, PT, PT, R33, R19, RZ ;  /* 0x0000001321137210 */ /* 0x000fe40007ffe0ff */
[----:B------:R-:W-:Y:S02]  /*5f80*/  F2FP.BF16.F32.PACK_AB R33, R6, R37 ;  /* 0x000000250621723e */ /* 0x000fe400000010ff */
[----:B------:R-:W-:-:S05]  /*5f90*/  LEA.HI.X R19, R32, UR15, R19, 0x1, P1 ;  /* 0x0000000f20137c11 */ /* 0x000fca00088f0c13 */
[----:B------:R2:W-:Y:S02]  /*5fa0*/  STG.E desc[UR8][R18.64], R33 ;  /* 0x0000002112007986 */ /* 0x0005e4000c101908 */
.L_x_116:
[----:B------:R-:W-:Y:S05]  /*5fb0*/  BSYNC.RECONVERGENT B0 ;  /* 0x0000000000007941 */ /* 0x000fea0003800200 */
.L_x_115:
[----:B------:R-:W-:Y:S02]  /*5fc0*/  SHF.L.U32 R21, R21, 0x10, RZ ;  /* 0x0000001015157819 */ /* 0x000fe400000006ff */
[----:B------:R-:W-:Y:S01]  /*5fd0*/  SHF.L.U32 R71, R71, 0x10, RZ ;  /* 0x0000001047477819 */ /* 0x000fe200000006ff */
[----:B------:R-:W-:Y:S06]  /*5fe0*/  BRA.U !UP0, `(.L_x_117) ;  /* 0x0000000108487547 */ /* 0x000fec000b800000 */
[----:B------:R-:W-:Y:S01]  /*5ff0*/  FFMA.FTZ R23, R26, R23, R24 ;  /* 0x000000171a177223 */ /* 0x000fe20000010018 */
[----:B------:R-:W-:-:S03]  /*6000*/  FFMA.FTZ R25, R27, R29, R25 ;  /* 0x0000001d1b197223 */ /* 0x000fc60000010019 */
[----:B------:R-:W-:Y:S01]  /*6010*/  FMUL.FTZ R6, R23, -1.4426950216293334961 ;  /* 0xbfb8aa3b17067820 */ /* 0x000fe20000410000 */
[----:B------:R-:W-:-:S05]  /*6020*/  FMUL.FTZ R10, R25, -1.4426950216293334961 ;  /* 0xbfb8aa3b190a7820 */ /* 0x000fca0000410000 */
[----:B------:R-:W3:Y:S04]  /*6030*/  MUFU.EX2 R6, R6 ;  /* 0x0000000600067308 */ /* 0x000ee80000000800 */
[----:B------:R-:W4:Y:S01]  /*6040*/  MUFU.EX2 R10, R10 ;  /* 0x0000000a000a7308 */ /* 0x000f220000000800 */
[----:B---3--:R-:W-:Y:S01]  /*6050*/  FADD.FTZ R8, R6, 1 ;  /* 0x3f80000006087421 */ /* 0x008fe20000010000 */
[----:B----4-:R-:W-:-:S05]  /*6060*/  FADD.FTZ R12, R10, 1 ;  /* 0x3f8000000a0c7421 */ /* 0x010fca0000010000 */
[----:B------:R-:W3:Y:S08]  /*6070*/  MUFU.RCP R8, R8 ;  /* 0x0000000800087308 */ /* 0x000ef00000001000 */
[----:B------:R-:W4:Y:S01]  /*6080*/  MUFU.RCP R12, R12 ;  /* 0x0000000c000c7308 */ /* 0x000f220000001000 */
[----:B---3--:R-:W-:Y:S01]  /*6090*/  FADD.FTZ R14, -R8, 1 ;  /* 0x3f800000080e7421 */ /* 0x008fe20000010100 */
[----:B------:R-:W-:-:S03]  /*60a0*/  FMUL.FTZ R21, R21, R8 ;  /* 0x0000000815157220 */ /* 0x000fc60000410000 */
[----:B------:R-:W-:Y:S01]  /*60b0*/  FFMA.FTZ R14, R23, R14, 1 ;  /* 0x3f800000170e7423 */ /* 0x000fe2000001000e */
[----:B----4-:R-:W-:Y:S01]  /*60c0*/  FADD.FTZ R16, -R12, 1 ;  /* 0x3f8000000c107421 */ /* 0x010fe20000010100 */
[----:B------:R-:W-:Y:S02]  /*60d0*/  FMUL.FTZ R71, R71, R12 ;  /* 0x0000000c47477220 */ /* 0x000fe40000410000 */
[----:B------:R-:W-:Y:S01]  /*60e0*/  FMUL.FTZ R21, R21, R14 ;  /* 0x0000000e15157220 */ /* 0x000fe20000410000 */
[----:B------:R-:W-:-:S04]  /*60f0*/  FFMA.FTZ R16, R25, R16, 1 ;  /* 0x3f80000019107423 */ /* 0x000fc80000010010 */
[----:B------:R-:W-:-:S07]  /*6100*/  FMUL.FTZ R71, R71, R16 ;  /* 0x0000001047477220 */ /* 0x000fce0000410000 */
.L_x_117:
        /* <DEDUP_REMOVED lines=8> */
[----:B------:R-:W-:Y:S02]  /*6190*/  MOV R89, R91 ;  /* 0x0000005b00597202 */ /* 0x000fe40000000f00 */
[----:B------:R-:W-:Y:S01]  /*61a0*/  F2FP.BF16.F32.PACK_AB R21, R86, R21 ;  /* 0x000000155615723e */ /* 0x000fe200000010ff */
[----:B------:R-:W3:Y:S01]  /*61b0*/  LDCU.64 UR12, c[0x0][0x380] ;  /* 0x00007000ff0c77ac */ /* 0x000ee20008000a00 */
[----:B012---:R-:W-:Y:S02]  /*61c0*/  IMAD R19, R17, UR6, RZ ;  /* 0x0000000611137c24 */ /* 0x007fe4000f8e02ff */
[----:B------:R-:W-:-:S04]  /*61d0*/  IMAD.WIDE.U32 R88, R64, UR6, R88 ;  /* 0x0000000640587c25 */ /* 0x000fc8000f8e0058 */
[----:B------:R-:W-:Y:S01]  /*61e0*/  IMAD R19, R64, UR7, R19 ;  /* 0x0000000740137c24 */ /* 0x000fe2000f8e0213 */
[----:B---3--:R-:W-:-:S04]  /*61f0*/  LEA R18, P0, R88, UR12, 0x1 ;  /* 0x0000000c58127c11 */ /* 0x008fc8000f8008ff */
[----:B------:R-:W-:-:S04]  /*6200*/  IADD3 R19, PT, PT, R89, R19, RZ ;  /* 0x0000001359137210 */ /* 0x000fc80007ffe0ff */
[----:B------:R-:W-:-:S05]  /*6210*/  LEA.HI.X R19, R88, UR13, R19, 0x1, P0 ;  /* 0x0000000d58137c11 */ /* 0x000fca00080f0c13 */
[----:B------:R3:W-:Y:S02]  /*6220*/  STG.E desc[UR8][R18.64], R21 ;  /* 0x0000001512007986 */ /* 0x0007e4000c101908 */
.L_x_119:
[----:B------:R-:W-:Y:S05]  /*6230*/  BSYNC.RECONVERGENT B0 ;  /* 0x0000000000007941 */ /* 0x000fea0003800200 */
.L_x_118:
[----:B------:R-:W-:Y:S02]  /*6240*/  IADD3 R62, PT, PT, R5, R62, RZ ;  /* 0x0000003e053e7210 */ /* 0x000fe40007ffe0ff */
[----:B------:R-:W-:Y:S02]  /*6250*/  IADD3 R61, PT, PT, R61, 0x1, RZ ;  /* 0x000000013d3d7810 */ /* 0x000fe40007ffe0ff */
[----:B------:R-:W-:-:S13]  /*6260*/  ISETP.GE.AND P0, PT, R62, UR4, PT ;  /* 0x000000043e007c0c */ /* 0x000fda000bf06270 */
[----:B------:R-:W-:Y:S05]  /*6270*/  @!P0 BRA `(.L_x_120) ;  /* 0xffffff9c00fc8947 */ /* 0x000fea000383ffff */
.L_x_77:
[----:B------:R-:W4:Y:S01]  /*6280*/  LDC R6, c[0x0][0x370] ;  /* 0x0000dc00ff067b82 */ /* 0x000f220000000800 */
[----:B------:R-:W-:Y:S01]  /*6290*/  ISETP.NE.AND P2, PT, R2, RZ, PT ;  /* 0x000000ff0200720c */ /* 0x000fe20003f45270 */
[----:B------:R-:W-:Y:S06]  /*62a0*/  BSSY.RECONVERGENT B0, `(.L_x_121) ;  /* 0x0000011000007945 */ /* 0x000fec0003800200 */
[----:B------:R-:W5:Y:S08]  /*62b0*/  LDC R7, c[0x0][0x374] ;  /* 0x0000dd00ff077b82 */ /* 0x000f700000000800 */
[----:B------:R-:W0:Y:S01]  /*62c0*/  LDC.64 R4, c[0x0][0x3c8] ;  /* 0x0000f200ff047b82 */ /* 0x000e220000000a00 */
[----:B----4-:R-:W-:-:S02]  /*62d0*/  ISETP.NE.AND P1, PT, R6, 0x1, PT ;  /* 0x000000010600780c */ /* 0x010fc40003f25270 */
[----:B------:R-:W-:Y:S02]  /*62e0*/  IADD3 R8, PT, PT, R6, -0x1, RZ ;  /* 0xffffffff06087810 */ /* 0x000fe40007ffe0ff */
[----:B-----5:R-:W-:-:S04]  /*62f0*/  IADD3 R3, PT, PT, R7, -0x1, RZ ;  /* 0xffffffff07037810 */ /* 0x020fc80007ffe0ff */
[----:B------:R-:W-:Y:S02]  /*6300*/  ISETP.NE.AND P0, PT, R0, R3, PT ;  /* 0x000000030000720c */ /* 0x000fe40003f05270 */
[----:B------:R-:W-:Y:S02]  /*6310*/  SHF.L.U32 R0, R7, 0x1, RZ ;  /* 0x0000000107007819 */ /* 0x000fe400000006ff */
[----:B------:R-:W-:Y:S02]  /*6320*/  ISETP.NE.OR P0, PT, R8, UR10, P0 ;  /* 0x0000000a08007c0c */ /* 0x000fe40008705670 */
[----:B------:R-:W-:-:S05]  /*6330*/  SEL R3, R0, RZ, P1 ;  /* 0x000000ff00037207 */ /* 0x000fca0000800000 */
[----:B0-----:R-:W-:Y:S01]  /*6340*/  IMAD.WIDE.U32 R4, R3, 0x4, R4 ;  /* 0x0000000403047825 */ /* 0x001fe200078e0004 */
[----:B------:R-:W-:Y:S06]  /*6350*/  @P2 BRA `(.L_x_122) ;  /* 0x0000000000142947 */ /* 0x000fec0003800000 */
[----:B------:R-:W-:Y:S01]  /*6360*/  HFMA2 R3, -RZ, RZ, 0, 5.9604644775390625e-08 ;  /* 0x00000001ff037431 */ /* 0x000fe200000001ff */
[----:B------:R-:W-:Y:S06]  /*6370*/  MEMBAR.ALL.GPU ;  /* 0x0000000000007992 */ /* 0x000fec000000a000 */
[----:B------:R-:W-:-:S00]  /*6380*/  ERRBAR ;  /* 0x00000000000079ab */ /* 0x000fc00000000000 */
[----:B------:R-:W-:Y:S06]  /*6390*/  CGAERRBAR ;  /* 0x00000000000075ab */ /* 0x000fec0000000000 */
[----:B------:R0:W-:Y:S02]  /*63a0*/  REDG.E.ADD.S32.STRONG.GPU desc[UR8][R4.64], R3 ;  /* 0x000000030400798e */ /* 0x0001e4000c12e308 */
.L_x_122:
[----:B------:R-:W-:Y:S05]  /*63b0*/  BSYNC.RECONVERGENT B0 ;  /* 0x0000000000007941 */ /* 0x000fea0003800200 */
.L_x_121:
[----:B------:R-:W-:Y:S05]  /*63c0*/  @P0 EXIT ;  /* 0x000000000000094d */ /* 0x000fea0003800000 */
[----:B------:R-:W-:Y:S05]  /*63d0*/  @P2 BRA `(.L_x_123) ;  /* 0x0000000000202947 */ /* 0x000fea0003800000 */
[----:B------:R-:W-:-:S05]  /*63e0*/  IMAD R0, R6, R7, RZ ;  /* 0x0000000706007224 */ /* 0x000fca00078e02ff */
[----:B------:R-:W-:-:S13]  /*63f0*/  ISETP.NE.AND P0, PT, R0, -0x1, PT ;  /* 0xffffffff0000780c */ /* 0x000fda0003f05270 */
[----:B------:R-:W-:Y:S05]  /*6400*/  @!P0 BRA `(.L_x_123) ;  /* 0x0000000000148947 */ /* 0x000fea0003800000 */
.L_x_124:
[----:B0-----:R-:W4:Y:S04]  /*6410*/  LDG.E.STRONG.GPU R3, desc[UR8][R4.64] ;  /* 0x0000000804037981 */ /* 0x001f28000c1ef900 */
[----:B----4-:R-:W-:Y:S01]  /*6420*/  CCTL.IVALL ;  /* 0x00000000ff00798f */ /* 0x010fe20002000000 */
[----:B------:R-:W-:Y:S05]  /*6430*/  YIELD ;  /* 0x0000000000007946 */ /* 0x000fea0003800000 */
[----:B------:R-:W-:-:S13]  /*6440*/  ISETP.NE.AND P0, PT, R3, R0, PT ;  /* 0x000000000300720c */ /* 0x000fda0003f05270 */
[----:B------:R-:W-:Y:S05]  /*6450*/  @P0 BRA `(.L_x_124) ;  /* 0xfffffffc00ec0947 */ /* 0x000fea000383ffff */
.L_x_123:
[----:B------:R-:W-:Y:S05]  /*6460*/  WARPSYNC.ALL ;  /* 0x0000000000007948 */ /* 0x000fea0003800000 */
[----:B-1----:R-:W0:Y:S08]  /*6470*/  LDC.64 R34, c[0x0][0x3f8] ;  /* 0x0000fe00ff227b82 */ /* 0x002e300000000a00 */
        /* <DEDUP_REMOVED lines=8> */
[----:B------:R-:W-:Y:S01]  /*6500*/  IADD3 R4, P1, PT, R2, 0x1e0, RZ ;  /* 0x000001e002047810 */ /* 0x000fe20007f3e0ff */
[----:B------:R-:W-:Y:S01]  /*6510*/  BSSY.RECONVERGENT B0, `(.L_x_125) ;  /* 0x000005c000007945 */ /* 0x000fe20003800200 */
[----:B--2---:R-:W-:Y:S02]  /*6520*/  MOV R33, RZ ;  /* 0x000000ff00217202 */ /* 0x004fe40000000f00 */
        /* <DEDUP_REMOVED lines=28> */
[----:B------:R-:W-:Y:S02]  /*66f0*/  IADD3.X R32, PT, PT, RZ, R9, RZ, P2, !PT ;  /* 0x00000009ff207210 */ /* 0x000fe400017fe4ff */
[----:B------:R-:W-:Y:S02]  /*6700*/  ISETP.NE.AND.EX P1, PT, RZ, RZ, PT, P1 ;  /* 0x000000ffff00720c */ /* 0x000fe40003f25310 */
[----:B------:R-:W-:Y:S02]  /*6710*/  ISETP.GE.U32.AND P0, PT, R4, 0x3, PT ;  /* 0x000000030400780c */ /* 0x000fe40003f06070 */
[----:B------:R-:W-:Y:S02]  /*6720*/  SHF.R.S64 R27, R27, 0x1, R32 ;  /* 0x000000011b1b7819 */ /* 0x000fe40000001020 */
[----:B------:R-:W-:-:S02]  /*6730*/  ISETP.GE.U32.AND.EX P0, PT, R5, RZ, PT, P0 ;  /* 0x000000ff0500720c */ /* 0x000fc40003f06100 */
[----:B------:R-:W-:-:S05]  /*6740*/  SHF.R.S32.HI R32, RZ, 0x1, R32 ;  /* 0x00000001ff207819 */ /* 0x000fca0000011420 */
[----:B------:R-:W-:Y:S06]  /*6750*/  @!P1 BRA `(.L_x_126) ;  /* 0x0000000000dc9947 */ /* 0x000fec0003800000 */
[----:B------:R-:W0:Y:S01]  /*6760*/  LDCU.64 UR4, c[0x0][0x3d8] ;  /* 0x00007b00ff0477ac */ /* 0x000e220008000a00 */
[----:B------:R-:W-:Y:S02]  /*6770*/  IADD3 R7, PT, PT, R4, 0x1, RZ ;  /* 0x0000000104077810 */ /* 0x000fe40007ffe0ff */
[----:B------:R-:W-:Y:S01]  /*6780*/  MOV R4, R2 ;  /* 0x0000000200047202 */ /* 0x000fe20000000f00 */
[----:B------:R-:W1:Y:S01]  /*6790*/  LDCU.64 UR6, c[0x0][0x390] ;  /* 0x00007200ff0677ac */ /* 0x000e620008000a00 */
[----:B------:R-:W-:Y:S02]  /*67a0*/  LOP3.LUT R7, R7, 0x3, RZ, 0xc0, !PT ;  /* 0x0000000307077812 */ /* 0x000fe400078ec0ff */
[----:B------:R-:W-:Y:S01]  /*67b0*/  MOV R5, R33 ;  /* 0x0000002100057202 */ /* 0x000fe20000000f00 */
[----:B------:R-:W2:Y:S01]  /*67c0*/  LDCU.64 UR10, c[0x0][0x388] ;  /* 0x00007100ff0a77ac */ /* 0x000ea20008000a00 */
[C---:B------:R-:W-:Y:S02]  /*67d0*/  SHF.L.U32 R20, R2.reuse, 0x3, RZ ;  /* 0x0000000302147819 */ /* 0x040fe400000006ff */
[----:B---3--:R-:W-:Y:S01]  /*67e0*/  SHF.L.U64.HI R21, R2, 0x3, R33 ;  /* 0x0000000302157819 */ /* 0x008fe20000010221 */
[----:B------:R-:W-:Y:S01]  /*67f0*/  IMAD.WIDE.U32 R4, R7, 0x1e0, R4 ;  /* 0x000001e007047825 */ /* 0x000fe200078e0004 */
[----:B------:R-:W-:-:S02]  /*6800*/  SHF.L.U64.HI R30, R3, 0x2, R0 ;  /* 0x00000002031e7819 */ /* 0x000fc40000010200 */
[----:B------:R-:W-:Y:S02]  /*6810*/  SHF.L.U64.HI R26, R27, 0x2, R32 ;  /* 0x000000021b1a7819 */ /* 0x000fe40000010220 */
[----:B0-----:R-:W-:Y:S01]  /*6820*/  LEA R24, P1, R2, UR4, 0x2 ;  /* 0x0000000402187c11 */ /* 0x001fe2000f8210ff */
[----:B------:R-:W-:Y:S01]  /*6830*/  UMOV UR4, URZ ;  /* 0x000000ff00047c82 */ /* 0x000fe20008000000 */
[----:B-1----:R-:W-:Y:S02]  /*6840*/  IADD3 R22, P2, PT, R20, UR6, RZ ;  /* 0x0000000614167c10 */ /* 0x002fe4000ff5e0ff */
[----:B------:R-:W-:Y:S02]  /*6850*/  LEA.HI.X R25, R2, UR5, R33, 0x2, P1 ;  /* 0x0000000502197c11 */ /* 0x000fe400088f1421 */
[----:B------:R-:W-:Y:S02]  /*6860*/  IADD3 R33, PT, PT, R5, UR4, RZ ;  /* 0x0000000405217c10 */ /* 0x000fe4000fffe0ff */
[----:B------:R-:W-:Y:S01]  /*6870*/  MOV R2, R4 ;  /* 0x0000000400027202 */ /* 0x000fe20000000f00 */
[----:B------:R-:W-:Y:S01]  /*6880*/  IMAD.WIDE.U32 R4, R34, 0x4, RZ ;  /* 0x0000000422047825 */ /* 0x000fe200078e00ff */
[----:B------:R-:W-:-:S02]  /*6890*/  IADD3.X R23, PT, PT, R21, UR7, RZ, P2, !PT ;  /* 0x0000000715177c10 */ /* 0x000fc400097fe4ff */
[----:B------:R-:W-:Y:S02]  /*68a0*/  IADD3 R18, P2, PT, RZ, -R7, RZ ;  /* 0x80000007ff127210 */ /* 0x000fe40007f5e0ff */
[----:B--2---:R-:W-:Y:S02]  /*68b0*/  IADD3 R20, P1, PT, R20, UR10, RZ ;  /* 0x0000000a14147c10 */ /* 0x004fe4000ff3e0ff */
[----:B------:R-:W-:Y:S02]  /*68c0*/  SHF.L.U32 R7, R35, 0x2, RZ ;  /* 0x0000000223077819 */ /* 0x000fe400000006ff */
[----:B------:R-:W-:Y:S02]  /*68d0*/  IADD3.X R21, PT, PT, R21, UR11, RZ, P1, !PT ;  /* 0x0000000b15157c10 */ /* 0x000fe40008ffe4ff */
[----:B------:R-:W-:Y:S02]  /*68e0*/  IADD3 R28, PT, PT, R5, R7, RZ ;  /* 0x00000007051c7210 */ /* 0x000fe40007ffe0ff */
[----:B------:R-:W-:-:S07]  /*68f0*/  IADD3.X R19, PT, PT, RZ, -0x1, RZ, P2, !PT ;  /* 0xffffffffff137810 */ /* 0x000fce00017fe4ff */
.L_x_127:
[----:B0-----:R-:W-:Y:S02]  /*6900*/  LEA R8, P1, R3, R24, 0x2 ;  /* 0x0000001803087211 */ /* 0x001fe400078210ff */
        /* <DEDUP_REMOVED lines=28> */
.L_x_126:
[----:B------:R-:W-:Y:S05]  /*6ad0*/  BSYNC.RECONVERGENT B0 ;  /* 0x0000000000007941 */ /* 0x000fea0003800200 */
.L_x_125:
[----:B------:R-:W-:Y:S05]  /*6ae0*/  @!P0 EXIT ;  /* 0x000000000000894d */ /* 0x000fea0003800000 */
[C---:B------:R-:W-:Y:S01]  /*6af0*/  SHF.L.U64.HI R31, R34.reuse, 0x2, R35 ;  /* 0x00000002221f7819 */ /* 0x040fe20000010223 */
[----:B------:R-:W1:Y:S01]  /*6b00*/  LDCU.64 UR4, c[0x0][0x3d8] ;  /* 0x00007b00ff0477ac */ /* 0x000e620008000a00 */
[----:B------:R-:W-:Y:S02]  /*6b10*/  SHF.L.U32 R29, R34, 0x2, RZ ;  /* 0x00000002221d7819 */ /* 0x000fe400000006ff */
[C---:B------:R-:W-:Y:S01]  /*6b20*/  SHF.L.U64.HI R39, R27.reuse, 0x2, R32 ;  /* 0x000000021b277819 */ /* 0x040fe20000010220 */
[----:B------:R-:W2:Y:S01]  /*6b30*/  LDCU.64 UR6, c[0x0][0x388] ;  /* 0x00007100ff0677ac */ /* 0x000ea20008000a00 */
[----:B------:R-:W-:Y:S02]  /*6b40*/  SHF.L.U32 R41, R27, 0x2, RZ ;  /* 0x000000021b297819 */ /* 0x000fe400000006ff */
[C---:B------:R-:W-:Y:S01]  /*6b50*/  SHF.L.U64.HI R35, R3.reuse, 0x2, R0 ;  /* 0x0000000203237819 */ /* 0x040fe20000010200 */
[----:B------:R-:W4:Y:S01]  /*6b60*/  LDCU.64 UR10, c[0x0][0x390] ;  /* 0x00007200ff0a77ac */ /* 0x000f220008000a00 */
[----:B------:R-:W-:-:S07]  /*6b70*/  SHF.L.U32 R37, R3, 0x2, RZ ;  /* 0x0000000203257819 */ /* 0x000fce00000006ff */
.L_x_128:
[C---:B0-----:R-:W-:Y:S02]  /*6b80*/  SHF.L.U32 R16, R2.reuse, 0x2, RZ ;  /* 0x0000000202107819 */ /* 0x041fe400000006ff */
[----:B-1----:R-:W-:Y:S02]  /*6b90*/  SHF.L.U64.HI R13, R2, 0x2, R33 ;  /* 0x00000002020d7819 */ /* 0x002fe40000010221 */
[----:B-1----:R-:W-:-:S04]  /*6ba0*/  IADD3 R4, P0, PT, R16, UR4, RZ ;  /* 0x0000000410047c10 */ /* 0x002fc8000ff1e0ff */
[----:B------:R-:W-:Y:S02]  /*6bb0*/  IADD3.X R5, PT, PT, R13, UR5, RZ, P0, !PT ;  /* 0x000000050d057c10 */ /* 0x000fe400087fe4ff */
[C---:B------:R-:W-:Y:S02]  /*6bc0*/  IADD3 R6, P0, PT, R4.reuse, R37, RZ ;  /* 0x0000002504067210 */ /* 0x040fe40007f1e0ff */
[C---:B------:R-:W-:Y:S01]  /*6bd0*/  IADD3 R10, P1, PT, R4.reuse, R41, RZ ;  /* 0x00000029040a7210 */ /* 0x040fe20007f3e0ff */
[----:B---3--:R0:W3:Y:S01]  /*6be0*/  LDG.E R18, desc[UR8][R4.64] ;  /* 0x0000000804127981 */ /* 0x0080e2000c1e1900 */
        /* <DEDUP_REMOVED lines=11> */
[----:B0-----:R-:W-:Y:S02]  /*6ca0*/  LOP3.LUT R5, R28, 0x3, RZ, 0xc0, !PT ;  /* 0x000000031c057812 */ /* 0x001fe400078ec0ff */
[----:B--2---:R-:W-:Y:S02]  /*6cb0*/  IADD3 R12, P0, PT, R14, UR6, RZ ;  /* 0x000000060e0c7c10 */ /* 0x004fe4000ff1e0ff */
[----:B------:R-:W-:Y:S02]  /*6cc0*/  LOP3.LUT R4, R13, 0x3, RZ, 0xc0, !PT ;  /* 0x000000030d047812 */ /* 0x000fe400078ec0ff */
[----:B------:R-:W-:Y:S02]  /*6cd0*/  IADD3 R16, P2, PT, R16, UR4, RZ ;  /* 0x0000000410107c10 */ /* 0x000fe4000ff5e0ff */
[----:B----4-:R-:W-:Y:S02]  /*6ce0*/  IADD3 R14, P1, PT, R14, UR10, RZ ;  /* 0x0000000a0e0e7c10 */ /* 0x010fe4000ff3e0ff */
[----:B------:R-:W-:-:S02]  /*6cf0*/  IADD3.X R13, PT, PT, R5, UR7, RZ, P0, !PT ;  /* 0x00000007050d7c10 */ /* 0x000fc400087fe4ff */
[----:B------:R-:W-:Y:S02]  /*6d00*/  IADD3.X R17, PT, PT, R4, UR5, RZ, P2, !PT ;  /* 0x0000000504117c10 */ /* 0x000fe400097fe4ff */
[----:B------:R-:W-:Y:S02]  /*6d10*/  IADD3.X R15, PT, PT, R5, UR11, RZ, P1, !PT ;  /* 0x0000000b050f7c10 */ /* 0x000fe40008ffe4ff */
[C---:B------:R-:W-:Y:S02]  /*6d20*/  IADD3 R4, P0, PT, R16.reuse, R37, RZ ;  /* 0x0000002510047210 */ /* 0x040fe40007f1e0ff */
[C---:B-1----:R-:W-:Y:S02]  /*6d30*/  IADD3 R6, P1, PT, R16.reuse, R29, RZ ;  /* 0x0000001d10067210 */ /* 0x042fe40007f3e0ff */
        /* <DEDUP_REMOVED lines=20> */
[----:B------:R-:W3:Y:S04]  /*6e80*/  LDG.E R18, desc[UR8][R16.64+0xf00] ;  /* 0x000f000810127981 */ /* 0x000ee8000c1e1900 */
[----:B------:R-:W3:Y:S04]  /*6e90*/  LDG.E R19, desc[UR8][R4.64+0xf00] ;  /* 0x000f000804137981 */ /* 0x000ee8000c1e1900 */
[----:B-1----:R-:W4:Y:S04]  /*6ea0*/  LDG.E R20, desc[UR8][R6.64+0xf00] ;  /* 0x000f000806147981 */ /* 0x002f28000c1e1900 */
        /* <DEDUP_REMOVED lines=31> */
.L_x_129:
        /* <DEDUP_REMOVED lines=14> */
.L_x_3409:


//--------------------- .text._Z35group_norm_nhwc_bwd_one_pass_kernelI11Bf16IOFp32WLi512ELi30ELi480EEv26Group_norm_nhwc_bwd_params --------------------------
	.section	.text._Z35group_norm_nhwc_bwd_one_pass_kernelI11Bf16IOFp32WLi512ELi30ELi480EEv26Group_norm_nhwc_bwd_params,"ax",@progbits
	.align	128
        .global         _Z35group_norm_nhwc_bwd_one_pass_kernelI11Bf16IOFp32WLi512ELi30ELi480EEv26Group_norm_nhwc_bwd_params
        .type           _Z35group_norm_nhwc_bwd_one_pass_kernelI11Bf16IOFp32WLi512ELi30ELi480EEv26Group_norm_nhwc_bwd_params,@function
        .size           _Z35group_norm_nhwc_bwd_one_pass_kernelI11Bf16IOFp32WLi512ELi30ELi480EEv26Group_norm_nhwc_bwd_params,(.L_x_3410 - _Z35group_norm_nhwc_bwd_one_pass_kernelI11Bf16IOFp32WLi512ELi30ELi480EEv26Group_norm_nhwc_bwd_params)
        .other          _Z35group_norm_nhwc_bwd_one_pass_kernelI11Bf16IOFp32WLi512ELi30ELi480EEv26Group_norm_nhwc_bwd_params,@"STO_CUDA_ENTRY STV_DEFAULT"
_Z35group_norm_nhwc_bwd_one_pass_kernelI11Bf16IOFp32WLi512ELi30ELi480EEv26Group_norm_nhwc_bwd_params:
.text._Z35group_norm_nhwc_bwd_one_pass_kernelI11Bf16IOFp32WLi512ELi30ELi480EEv26Group_norm_nhwc_bwd_params:
        /* <DEDUP_REMOVED lines=22> */
.L_x_197:
[----:B-1----:R-:W1:Y:S01]  /*0160*/  LDC R10, c[0x0][0x410] ;  /* 0x00010400ff0a7b82 */ /* 0x002e620000000800 */
[----:B--2---:R-:W2:Y:S01]  /*0170*/  LDCU UR4, c[0x0][0x41c] ;  /* 0x00008380ff0477ac */ /* 0x004ea20008000800 */
[----:B------:R-:W-:Y:S02]  /*0180*/  ISETP.GE.AND P1, PT, R83, RZ, PT ;  /* 0x000000ff5300720c */ /* 0x000fe40003f26270 */
[----:B------:R-:W-:Y:S01]  /*0190*/  CS2R R78, SRZ ;  /* 0x00000000004e7805 */ /* 0x000fe2000001ff00 */
[----:B---3--:R-:W3:Y:S01]  /*01a0*/  LDCU.128 UR8, c[0x0][0x400] ;  /* 0x00008000ff0877ac */ /* 0x008ee20008000c00 */
[----:B-1--4-:R-:W-:-:S04]  /*01b0*/  IABS R9, R10 ;  /* 0x0000000a00097213 */ /* 0x012fc80000000000 */
[----:B------:R-:W1:Y:S08]  /*01c0*/  I2F.RP R6, R9 ;  /* 0x0000000900067306 */ /* 0x000e700000209400 */
[----:B-1----:R-:W1:Y:S02]  /*01d0*/  MUFU.RCP R6, R6 ;  /* 0x0000000600067308 */ /* 0x002e640000001000 */
[----:B01----:R-:W-:-:S06]  /*01e0*/  IADD3 R4, PT, PT, R6, 0xffffffe, RZ ;  /* 0x0ffffffe06047810 */ /* 0x003fcc0007ffe0ff */
[----:B------:R1:W4:Y:S02]  /*01f0*/  F2I.FTZ.U32.TRUNC.NTZ R5, R4 ;  /* 0x0000000400057305 */ /* 0x000324000021f000 */
[----:B-1----:R-:W-:Y:S02]  /*0200*/  MOV R4, RZ ;  /* 0x000000ff00047202 */ /* 0x002fe40000000f00 */
[----:B----4-:R-:W-:-:S05]  /*0210*/  IADD3 R8, PT, PT, RZ, -R5, RZ ;  /* 0x80000005ff087210 */ /* 0x010fca0007ffe0ff */
[----:B------:R-:W-:Y:S01]  /*0220*/  IMAD R3, R8, R9, RZ ;  /* 0x0000000908037224 */ /* 0x000fe200078e02ff */
[----:B------:R-:W-:-:S03]  /*0230*/  IABS R8, R83 ;  /* 0x0000005300087213 */ /* 0x000fc60000000000 */
[----:B------:R-:W-:Y:S02]  /*0240*/  IMAD.HI.U32 R5, R5, R3, R4 ;  /* 0x0000000305057227 */ /* 0x000fe400078e0004 */
[----:B------:R-:W2:Y:S04]  /*0250*/  S2R R3, SR_CTAID.X ;  /* 0x0000000000037919 */ /* 0x000ea80000002500 */
[----:B------:R-:W-:-:S05]  /*0260*/  IMAD.HI.U32 R5, R5, R8, RZ ;  /* 0x0000000805057227 */ /* 0x000fca00078e00ff */
[----:B------:R-:W-:-:S05]  /*0270*/  IADD3 R6, PT, PT, -R5, RZ, RZ ;  /* 0x000000ff05067210 */ /* 0x000fca0007ffe1ff */
[----:B------:R-:W-:Y:S01]  /*0280*/  IMAD R4, R9, R6, R8 ;  /* 0x0000000609047224 */ /* 0x000fe200078e0208 */
[----:B------:R-:W-:-:S04]  /*0290*/  LOP3.LUT R6, R83, R10, RZ, 0x3c, !PT ;  /* 0x0000000a53067212 */ /* 0x000fc800078e3cff */
[----:B------:R-:W-:Y:S02]  /*02a0*/  ISETP.GT.U32.AND P4, PT, R9, R4, PT ;  /* 0x000000040900720c */ /* 0x000fe40003f84070 */
[----:B------:R-:W-:-:S11]  /*02b0*/  ISETP.GE.AND P2, PT, R6, RZ, PT ;  /* 0x000000ff0600720c */ /* 0x000fd60003f46270 */
[-C--:B------:R-:W-:Y:S01]  /*02c0*/  @!P4 IADD3 R4, PT, PT, R4, -R9.reuse, RZ ;  /* 0x800000090404c210 */ /* 0x080fe20007ffe0ff */
[----:B--2---:R-:W-:Y:S01]  /*02d0*/  IMAD R7, R3, UR4, R82 ;  /* 0x0000000403077c24 */ /* 0x004fe2000f8e0252 */
[----:B------:R-:W-:Y:S02]  /*02e0*/  @!P4 IADD3 R5, PT, PT, R5, 0x1, RZ ;  /* 0x000000010505c810 */ /* 0x000fe40007ffe0ff */
[----:B------:R-:W-:Y:S02]  /*02f0*/  CS2R R76, SRZ ;  /* 0x00000000004c7805 */ /* 0x000fe4000001ff00 */
[----:B------:R-:W-:Y:S02]  /*0300*/  ISETP.GE.U32.AND P0, PT, R4, R9, PT ;  /* 0x000000090400720c */ /* 0x000fe40003f06070 */
[----:B------:R-:W-:Y:S02]  /*0310*/  CS2R R74, SRZ ;  /* 0x00000000004a7805 */ /* 0x000fe4000001ff00 */
[----:B---3--:R-:W-:-:S02]  /*0320*/  ISETP.GE.U32.AND P3, PT, R7, UR8, PT ;  /* 0x0000000807007c0c */ /* 0x008fc4000bf66070 */
[----:B------:R-:W-:Y:S02]  /*0330*/  CS2R R72, SRZ ;  /* 0x0000000000487805 */ /* 0x000fe4000001ff00 */
[----:B------:R-:W-:Y:S02]  /*0340*/  SHF.R.S32.HI R17, RZ, 0x1f, R7 ;  /* 0x0000001fff117819 */ /* 0x000fe40000011407 */
[----:B------:R-:W-:Y:S02]  /*0350*/  CS2R R70, SRZ ;  /* 0x0000000000467805 */ /* 0x000fe4000001ff00 */
[----:B------:R-:W-:Y:S02]  /*0360*/  ISETP.GT.U32.AND P5, PT, R9, R4, PT ;  /* 0x000000040900720c */ /* 0x000fe40003fa4070 */
[----:B------:R-:W-:Y:S02]  /*0370*/  CS2R R68, SRZ ;  /* 0x0000000000447805 */ /* 0x000fe4000001ff00 */
[----:B------:R-:W-:-:S02]  /*0380*/  IADD3 R9, PT, PT, R4, -R9, RZ ;  /* 0x8000000904097210 */ /* 0x000fc40007ffe0ff */
[----:B------:R-:W-:Y:S02]  /*0390*/  CS2R R66, SRZ ;  /* 0x0000000000427805 */ /* 0x000fe4000001ff00 */
[----:B------:R-:W-:Y:S02]  /*03a0*/  ISETP.GE.AND.EX P3, PT, R17, UR9, PT, P3 ;  /* 0x0000000911007c0c */ /* 0x000fe4000bf66330 */
[----:B------:R-:W-:Y:S02]  /*03b0*/  CS2R R64, SRZ ;  /* 0x0000000000407805 */ /* 0x000fe4000001ff00 */
[----:B------:R-:W-:Y:S01]  /*03c0*/  SEL R4, R9, R4, !P5 ;  /* 0x0000000409047207 */ /* 0x000fe20006800000 */
[----:B------:R-:W1:Y:S01]  /*03d0*/  LDCU.U8 UR4, c[0x0][0x414] ;  /* 0x00008280ff0477ac */ /* 0x000e620008000000 */
[----:B------:R-:W-:Y:S02]  /*03e0*/  @P0 IADD3 R5, PT, PT, R5, 0x1, RZ ;  /* 0x0000000105050810 */ /* 0x000fe40007ffe0ff */
[----:B------:R-:W-:-:S02]  /*03f0*/  ISETP.NE.AND P4, PT, R10, RZ, PT ;  /* 0x000000ff0a00720c */ /* 0x000fc40003f85270 */
[----:B------:R-:W-:Y:S02]  /*0400*/  LOP3.LUT R9, RZ, R10, RZ, 0x33, !PT ;  /* 0x0000000aff097212 */ /* 0x000fe400078e33ff */
[----:B------:R-:W-:Y:S02]  /*0410*/  @!P1 IADD3 R4, PT, PT, -R4, RZ, RZ ;  /* 0x000000ff04049210 */ /* 0x000fe40007ffe1ff */
[----:B------:R-:W-:Y:S01]  /*0420*/  @!P2 IADD3 R5, PT, PT, -R5, RZ, RZ ;  /* 0x000000ff0505a210 */ /* 0x000fe20007ffe1ff */
[----:B------:R-:W2:Y:S01]  /*0430*/  @!P3 LDC.64 R20, c[0x0][0x3f8] ;  /* 0x0000fe00ff14bb82 */ /* 0x000ea20000000a00 */
[----:B------:R-:W-:Y:S02]  /*0440*/  IADD3 R13, PT, PT, R7, 0x20, RZ ;  /* 0x00000020070d7810 */ /* 0x000fe40007ffe0ff */
[C---:B------:R-:W-:Y:S02]  /*0450*/  SEL R117, R9.reuse, R4, !P4 ;  /* 0x0000000409757207 */ /* 0x040fe40006000000 */
[----:B------:R-:W-:-:S02]  /*0460*/  SEL R5, R9, R5, !P4 ;  /* 0x0000000509057207 */ /* 0x000fc40006000000 */
[----:B------:R-:W-:Y:S01]  /*0470*/  ISETP.GE.U32.AND P0, PT, R13, UR8, PT ;  /* 0x000000080d007c0c */ /* 0x000fe2000bf06070 */
[----:B------:R-:W-:Y:S01]  /*0480*/  IMAD R11, R117, 0x1e, RZ ;  /* 0x0000001e750b7824 */ /* 0x000fe200078e02ff */
[----:B------:R-:W-:Y:S01]  /*0490*/  SHF.R.S32.HI R9, RZ, 0x1f, R13 ;  /* 0x0000001fff097819 */ /* 0x000fe2000001140d */
[----:B------:R-:W3:Y:S01]  /*04a0*/  @!P3 LDC.64 R22, c[0x0][0x3a0] ;  /* 0x0000e800ff16bb82 */ /* 0x000ee20000000a00 */
[----:B------:R-:W-:Y:S02]  /*04b0*/  IADD3 R15, PT, PT, R7, 0x40, RZ ;  /* 0x00000040070f7810 */ /* 0x000fe40007ffe0ff */
[----:B------:R-:W-:Y:S02]  /*04c0*/  ISETP.GE.AND.EX P0, PT, R9, UR9, PT, P0 ;  /* 0x0000000909007c0c */ /* 0x000fe4000bf06300 */
[C---:B------:R-:W-:Y:S02]  /*04d0*/  IADD3 R120, P1, PT, R11.reuse, R2, RZ ;  /* 0x000000020b787210 */ /* 0x040fe40007f3e0ff */
[----:B------:R-:W-:Y:S01]  /*04e0*/  SHF.R.S32.HI R2, RZ, 0x1f, R5 ;  /* 0x0000001fff027819 */ /* 0x000fe20000011405 */
[----:B------:R-:W4:Y:S01]  /*04f0*/  @!P3 LDC.64 R24, c[0x0][0x398] ;  /* 0x0000e600ff18bb82 */ /* 0x000f220000000a00 */
[----:B------:R-:W-:-:S02]  /*0500*/  LEA.HI.X.SX32 R121, R11, RZ, 0x1, P1 ;  /* 0x000000ff0b797211 */ /* 0x000fc400008f0eff */
[----:B------:R-:W-:Y:S01]  /*0510*/  ISETP.GE.U32.AND P1, PT, R15, UR8, PT ;  /* 0x000000080f007c0c */ /* 0x000fe2000bf26070 */
[----:B------:R-:W-:Y:S01]  /*0520*/  IMAD R2, R2, UR10, RZ ;  /* 0x0000000a02027c24 */ /* 0x000fe2000f8e02ff */
[----:B------:R-:W-:Y:S01]  /*0530*/  SHF.R.S32.HI R19, RZ, 0x1f, R15 ;  /* 0x0000001fff137819 */ /* 0x000fe2000001140f */
[----:B------:R-:W-:Y:S02]  /*0540*/  IMAD.WIDE.U32 R120, R5, UR10, R120 ;  /* 0x0000000a05787c25 */ /* 0x000fe4000f8e0078 */
[----:B------:R-:W0:Y:S01]  /*0550*/  @!P0 LDC.64 R26, c[0x0][0x3f8] ;  /* 0x0000fe00ff1a8b82 */ /* 0x000e220000000a00 */
[----:B------:R-:W-:Y:S01]  /*0560*/  ISETP.GE.AND.EX P1, PT, R19, UR9, PT, P1 ;  /* 0x0000000913007c0c */ /* 0x000fe2000bf26310 */
[----:B------:R-:W-:Y:S01]  /*0570*/  IMAD R123, R5, UR11, R2 ;  /* 0x0000000b057b7c24 */ /* 0x000fe2000f8e0202 */
[----:B------:R-:W-:Y:S01]  /*0580*/  @!P3 MOV R122, R120 ;  /* 0x00000078007ab202 */ /* 0x000fe20000000f00 */
[----:B--2---:R-:W-:Y:S01]  /*0590*/  @!P3 IMAD R2, R17, R20, RZ ;  /* 0x000000141102b224 */ /* 0x004fe200078e02ff */
[----:B------:R-:W-:-:S02]  /*05a0*/  IADD3 R17, PT, PT, R7, 0x60, RZ ;  /* 0x0000006007117810 */ /* 0x000fc40007ffe0ff */
[----:B------:R-:W-:Y:S01]  /*05b0*/  IADD3 R123, PT, PT, R121, R123, RZ ;  /* 0x0000007b797b7210 */ /* 0x000fe20007ffe0ff */
[C---:B------:R-:W-:Y:S01]  /*05c0*/  @!P3 IMAD R11, R7.reuse, R21, R2 ;  /* 0x00000015070bb224 */ /* 0x040fe200078e0202 */
[----:B------:R-:W2:Y:S01]  /*05d0*/  @!P0 LDC.64 R28, c[0x0][0x3a0] ;  /* 0x0000e800ff1c8b82 */ /* 0x000ea20000000a00 */
[----:B------:R-:W-:Y:S01]  /*05e0*/  @!P0 MOV R10, R120 ;  /* 0x00000078000a8202 */ /* 0x000fe20000000f00 */
[----:B------:R-:W-:Y:S01]  /*05f0*/  @!P3 IMAD.WIDE.U32 R4, R7, R20, R122 ;  /* 0x000000140704b225 */ /* 0x000fe200078e007a */
[----:B------:R-:W-:-:S05]  /*0600*/  SHF.R.S32.HI R21, RZ, 0x1f, R17 ;  /* 0x0000001fff157819 */ /* 0x000fca0000011411 */
[----:B------:R-:W1:Y:S01]  /*0610*/  @!P1 LDC.64 R32, c[0x0][0x3f8] ;  /* 0x0000fe00ff209b82 */ /* 0x000e620000000a00 */
[----:B------:R-:W-:Y:S02]  /*0620*/  @!P3 IADD3 R11, PT, PT, R5, R11, RZ ;  /* 0x0000000b050bb210 */ /* 0x000fe40007ffe0ff */
[C---:B------:R-:W-:Y:S02]  /*0630*/  @!P3 SHF.L.U32 R5, R4.reuse, 0x1, RZ ;  /* 0x000000010405b819 */ /* 0x040fe400000006ff */
[----:B------:R-:W-:Y:S02]  /*0640*/  @!P3 SHF.L.U64.HI R2, R4, 0x1, R11 ;  /* 0x000000010402b819 */ /* 0x000fe4000001020b */
[----:B---3--:R-:W-:Y:S01]  /*0650*/  @!P3 IADD3 R4, P2, PT, R5, R22, RZ ;  /* 0x000000160504b210 */ /* 0x008fe20007f5e0ff */
[----:B0-----:R-:W-:Y:S01]  /*0660*/  @!P0 IMAD R6, R9, R26, RZ ;  /* 0x0000001a09068224 */ /* 0x001fe200078e02ff */
[----:B----4-:R-:W-:Y:S01]  /*0670*/  @!P3 IADD3 R8, P4, PT, R5, R24, RZ ;  /* 0x000000180508b210 */ /* 0x010fe20007f9e0ff */
[----:B------:R-:W0:Y:S01]  /*0680*/  @!P0 LDC.64 R30, c[0x0][0x398] ;  /* 0x0000e600ff1e8b82 */ /* 0x000e220000000a00 */
[----:B------:R-:W-:-:S02]  /*0690*/  @!P0 MOV R11, R123 ;  /* 0x0000007b000b8202 */ /* 0x000fc40000000f00 */
[C---:B------:R-:W-:Y:S01]  /*06a0*/  @!P3 IADD3.X R5, PT, PT, R2.reuse, R23, RZ, P2, !PT ;  /* 0x000000170205b210 */ /* 0x040fe200017fe4ff */
[----:B------:R-:W-:Y:S01]  /*06b0*/  @!P0 IMAD R23, R13, R27, R6 ;  /* 0x0000001b0d178224 */ /* 0x000fe200078e0206 */
[----:B------:R-:W-:Y:S01]  /*06c0*/  ISETP.GE.U32.AND P2, PT, R17, UR8, PT ;  /* 0x0000000811007c0c */ /* 0x000fe2000bf46070 */
[----:B------:R-:W-:Y:S01]  /*06d0*/  @!P0 IMAD.WIDE.U32 R10, R13, R26, R10 ;  /* 0x0000001a0d0a8225 */ /* 0x000fe200078e000a */
[----:B------:R-:W-:Y:S01]  /*06e0*/  @!P3 IADD3.X R9, PT, PT, R2, R25, RZ, P4, !PT ;  /* 0x000000190209b210 */ /* 0x000fe200027fe4ff */
[----:B------:R3:W4:Y:S01]  /*06f0*/  @!P3 LDG.E R79, desc[UR6][R4.64] ;  /* 0x00000006044fb981 */ /* 0x000722000c1e1900 */
[----:B------:R-:W-:Y:S01]  /*0700*/  ISETP.GE.AND.EX P2, PT, R21, UR9, PT, P2 ;  /* 0x0000000915007c0c */ /* 0x000fe2000bf46320 */
[----:B------:R-:W3:Y:S01]  /*0710*/  @!P1 LDC.64 R26, c[0x0][0x398] ;  /* 0x0000e600ff1a9b82 */ /* 0x000ee20000000a00 */
[----:B------:R-:W-:Y:S01]  /*0720*/  @!P0 IADD3 R11, PT, PT, R11, R23, RZ ;  /* 0x000000170b0b8210 */ /* 0x000fe20007ffe0ff */
[----:B------:R3:W4:Y:S01]  /*0730*/  @!P3 LDG.E R78, desc[UR6][R8.64] ;  /* 0x00000006084eb981 */ /* 0x000722000c1e1900 */
[C---:B------:R-:W-:Y:S01]  /*0740*/  @!P0 SHF.L.U32 R13, R10.reuse, 0x1, RZ ;  /* 0x000000010a0d8819 */ /* 0x040fe200000006ff */
[----:B-1----:R-:W-:Y:S01]  /*0750*/  @!P1 IMAD R6, R19, R32, RZ ;  /* 0x0000002013069224 */ /* 0x002fe200078e02ff */
[----:B------:R-:W-:-:S02]  /*0760*/  @!P0 SHF.L.U64.HI R2, R10, 0x1, R11 ;  /* 0x000000010a028819 */ /* 0x000fc4000001020b */
[----:B--2---:R-:W-:Y:S01]  /*0770*/  @!P0 IADD3 R10, P3, PT, R13, R28, RZ ;  /* 0x0000001c0d0a8210 */ /* 0x004fe20007f7e0ff */
[----:B------:R-:W1:Y:S01]  /*0780*/  @!P1 LDC.64 R24, c[0x0][0x3a0] ;  /* 0x0000e800ff189b82 */ /* 0x000e620000000a00 */
[----:B------:R-:W-:Y:S02]  /*0790*/  IADD3 R19, PT, PT, R7, 0x80, RZ ;  /* 0x0000008007137810 */ /* 0x000fe40007ffe0ff */
[----:B------:R-:W-:Y:S02]  /*07a0*/  @!P0 IADD3.X R11, PT, PT, R2, R29, RZ, P3, !PT ;  /* 0x0000001d020b8210 */ /* 0x000fe40001ffe4ff */
[----:B------:R-:W-:Y:S02]  /*07b0*/  ISETP.GE.U32.AND P3, PT, R19, UR8, PT ;  /* 0x0000000813007c0c */ /* 0x000fe4000bf66070 */
[----:B------:R-:W-:Y:S01]  /*07c0*/  SHF.R.S32.HI R23, RZ, 0x1f, R19 ;  /* 0x0000001fff177819 */ /* 0x000fe20000011413 */
[----:B------:R-:W2:Y:S01]  /*07d0*/  @!P2 LDC.64 R34, c[0x0][0x3f8] ;  /* 0x0000fe00ff22ab82 */ /* 0x000ea20000000a00 */
[----:B0-----:R-:W-:-:S02]  /*07e0*/  @!P0 IADD3 R12, P4, PT, R13, R30, RZ ;  /* 0x0000001e0d0c8210 */ /* 0x001fc40007f9e0ff */
[----:B---3--:R-:W-:Y:S02]  /*07f0*/  @!P1 MOV R4, R120 ;  /* 0x0000007800049202 */ /* 0x008fe40000000f00 */
[----:B------:R-:W-:Y:S01]  /*0800*/  @!P1 MOV R5, R123 ;  /* 0x0000007b00059202 */ /* 0x000fe20000000f00 */
[----:B------:R-:W-:Y:S01]  /*0810*/  @!P1 IMAD R9, R15, R33, R6 ;  /* 0x000000210f099224 */ /* 0x000fe200078e0206 */
[----:B------:R-:W-:Y:S01]  /*0820*/  ISETP.GE.AND.EX P3, PT, R23, UR9, PT, P3 ;  /* 0x0000000917007c0c */ /* 0x000fe2000bf66330 */
[----:B------:R-:W0:Y:S01]  /*0830*/  @!P2 LDC.64 R28, c[0x0][0x3a0] ;  /* 0x0000e800ff1cab82 */ /* 0x000e220000000a00 */
[----:B------:R-:W-:Y:S01]  /*0840*/  @!P0 IADD3.X R13, PT, PT, R2, R31, RZ, P4, !PT ;  /* 0x0000001f020d8210 */ /* 0x000fe200027fe4ff */
[----:B------:R-:W-:Y:S01]  /*0850*/  @!P1 IMAD.WIDE.U32 R4, R15, R32, R4 ;  /* 0x000000200f049225 */ /* 0x000fe200078e0004 */
[----:B------:R3:W4:Y:S05]  /*0860*/  @!P0 LDG.E R77, desc[UR6][R10.64] ;  /* 0x000000060a4d8981 */ /* 0x00072a000c1e1900 */
[----:B------:R-:W0:Y:S01]  /*0870*/  @!P2 LDC.64 R30, c[0x0][0x398] ;  /* 0x0000e600ff1eab82 */ /* 0x000e220000000a00 */
[----:B------:R-:W-:Y:S01]  /*0880*/  @!P1 IADD3 R5, PT, PT, R5, R9, RZ ;  /* 0x0000000905059210 */ /* 0x000fe20007ffe0ff */
[----:B------:R2:W4:Y:S01]  /*0890*/  @!P0 LDG.E R76, desc[UR6][R12.64] ;  /* 0x000000060c4c8981 */ /* 0x000522000c1e1900 */
[----:B------:R-:W-:-:S05]  /*08a0*/  @!P1 SHF.L.U32 R9, R4, 0x1, RZ ;  /* 0x0000000104099819 */ /* 0x000fca00000006ff */
[----:B------:R-:W0:Y:S01]  /*08b0*/  @!P3 LDC.64 R32, c[0x0][0x3f8] ;  /* 0x0000fe00ff20bb82 */ /* 0x000e220000000a00 */
[----:B---3--:R-:W-:Y:S01]  /*08c0*/  @!P2 MOV R10, R120 ;  /* 0x00000078000aa202 */ /* 0x008fe20000000f00 */
[----:B--2---:R-:W-:Y:S01]  /*08d0*/  @!P2 IMAD R6, R21, R34, RZ ;  /* 0x000000221506a224 */ /* 0x004fe200078e02ff */
[----:B------:R-:W-:Y:S02]  /*08e0*/  @!P2 MOV R11, R123 ;  /* 0x0000007b000ba202 */ /* 0x000fe40000000f00 */
[----:B------:R-:W-:Y:S01]  /*08f0*/  @!P1 SHF.L.U64.HI R2, R4, 0x1, R5 ;  /* 0x0000000104029819 */ /* 0x000fe20000010205 */
[----:B------:R-:W-:Y:S01]  /*0900*/  @!P2 IMAD R13, R17, R35, R6 ;  /* 0x00000023110da224 */ /* 0x000fe200078e0206 */
[----:B------:R-:W-:Y:S01]  /*0910*/  @!P1 IADD3 R8, P4, PT, R9, R26, RZ ;  /* 0x0000001a09089210 */ /* 0x000fe20007f9e0ff */
[----:B------:R-:W-:Y:S01]  /*0920*/  @!P2 IMAD.WIDE.U32 R10, R17, R34, R10 ;  /* 0x00000022110aa225 */ /* 0x000fe200078e000a */
[----:B-1----:R-:W-:Y:S02]  /*0930*/  @!P1 IADD3 R4, P0, PT, R9, R24, RZ ;  /* 0x0000001809049210 */ /* 0x002fe40007f1e0ff */
[----:B------:R-:W-:-:S02]  /*0940*/  IADD3 R15, PT, PT, R7, 0xa0, RZ ;  /* 0x000000a0070f7810 */ /* 0x000fc40007ffe0ff */
[C---:B------:R-:W-:Y:S02]  /*0950*/  @!P1 IADD3.X R9, PT, PT, R2.reuse, R27, RZ, P4, !PT ;  /* 0x0000001b02099210 */ /* 0x040fe400027fe4ff */
[----:B------:R-:W-:Y:S01]  /*0960*/  @!P1 IADD3.X R5, PT, PT, R2, R25, RZ, P0, !PT ;  /* 0x0000001902059210 */ /* 0x000fe200007fe4ff */
[----:B------:R-:W1:Y:S01]  /*0970*/  @!P3 LDC.64 R26, c[0x0][0x398] ;  /* 0x0000e600ff1abb82 */ /* 0x000e620000000a00 */
[----:B------:R-:W-:Y:S01]  /*0980*/  ISETP.GE.U32.AND P4, PT, R15, UR8, PT ;  /* 0x000000080f007c0c */ /* 0x000fe2000bf86070 */
[----:B------:R-:W2:Y:S01]  /*0990*/  @!P1 LDG.E R74, desc[UR6][R8.64] ;  /* 0x00000006084a9981 */ /* 0x000ea2000c1e1900 */
[----:B------:R-:W-:Y:S02]  /*09a0*/  SHF.R.S32.HI R21, RZ, 0x1f, R15 ;  /* 0x0000001fff157819 */ /* 0x000fe4000001140f */
[----:B------:R-:W-:Y:S01]  /*09b0*/  @!P2 IADD3 R11, PT, PT, R11, R13, RZ ;  /* 0x0000000d0b0ba210 */ /* 0x000fe20007ffe0ff */
[----:B------:R3:W2:Y:S01]  /*09c0*/  @!P1 LDG.E R75, desc[UR6][R4.64] ;  /* 0x00000006044b9981 */ /* 0x0006a2000c1e1900 */
[C---:B------:R-:W-:Y:S01]  /*09d0*/  @!P2 SHF.L.U32 R13, R10.reuse, 0x1, RZ ;  /* 0x000000010a0da819 */ /* 0x040fe200000006ff */
[----:B0-----:R-:W-:Y:S01]  /*09e0*/  @!P3 IMAD R6, R23, R32, RZ ;  /* 0x000000201706b224 */ /* 0x001fe200078e02ff */
[----:B------:R-:W-:Y:S01]  /*09f0*/  ISETP.GE.AND.EX P4, PT, R21, UR9, PT, P4 ;  /* 0x0000000915007c0c */ /* 0x000fe2000bf86340 */
[----:B------:R-:W0:Y:S01]  /*0a00*/  @!P3 LDC.64 R24, c[0x0][0x3a0] ;  /* 0x0000e800ff18bb82 */ /* 0x000e220000000a00 */
[----:B------:R-:W-:-:S02]  /*0a10*/  @!P2 SHF.L.U64.HI R2, R10, 0x1, R11 ;  /* 0x000000010a02a819 */ /* 0x000fc4000001020b */
[----:B------:R-:W-:Y:S02]  /*0a20*/  @!P2 IADD3 R12, P1, PT, R13, R30, RZ ;  /* 0x0000001e0d0ca210 */ /* 0x000fe40007f3e0ff */
[----:B------:R-:W-:Y:S02]  /*0a30*/  IADD3 R17, PT, PT, R7, 0xc0, RZ ;  /* 0x000000c007117810 */ /* 0x000fe40007ffe0ff */
[----:B------:R-:W-:Y:S02]  /*0a40*/  @!P2 IADD3 R10, P0, PT, R13, R28, RZ ;  /* 0x0000001c0d0aa210 */ /* 0x000fe40007f1e0ff */
[----:B------:R-:W-:Y:S02]  /*0a50*/  @!P2 IADD3.X R13, PT, PT, R2, R31, RZ, P1, !PT ;  /* 0x0000001f020da210 */ /* 0x000fe40000ffe4ff */
[----:B------:R-:W-:Y:S01]  /*0a60*/  ISETP.GE.U32.AND P1, PT, R17, UR8, PT ;  /* 0x0000000811007c0c */ /* 0x000fe2000bf26070 */
[----:B------:R-:W1:Y:S01]  /*0a70*/  @!P4 LDC.64 R34, c[0x0][0x3f8] ;  /* 0x0000fe00ff22cb82 */ /* 0x000e620000000a00 */
[----:B------:R-:W-:-:S02]  /*0a80*/  SHF.R.S32.HI R23, RZ, 0x1f, R17 ;  /* 0x0000001fff177819 */ /* 0x000fc40000011411 */
[----:B---3--:R-:W-:Y:S02]  /*0a90*/  @!P3 MOV R4, R120 ;  /* 0x000000780004b202 */ /* 0x008fe40000000f00 */
[----:B------:R-:W-:Y:S01]  /*0aa0*/  @!P3 MOV R5, R123 ;  /* 0x0000007b0005b202 */ /* 0x000fe20000000f00 */
[----:B------:R-:W-:Y:S01]  /*0ab0*/  @!P3 IMAD R9, R19, R33, R6 ;  /* 0x000000211309b224 */ /* 0x000fe200078e0206 */
[----:B------:R-:W-:Y:S01]  /*0ac0*/  ISETP.GE.AND.EX P1, PT, R23, UR9, PT, P1 ;  /* 0x0000000917007c0c */ /* 0x000fe2000bf26310 */
[----:B------:R-:W3:Y:S01]  /*0ad0*/  @!P4 LDC.64 R30, c[0x0][0x398] ;  /* 0x0000e600ff1ecb82 */ /* 0x000ee20000000a00 */
[----:B------:R-:W-:Y:S01]  /*0ae0*/  @!P2 IADD3.X R11, PT, PT, R2, R29, RZ, P0, !PT ;  /* 0x0000001d020ba210 */ /* 0x000fe200007fe4ff */
[----:B------:R-:W-:Y:S01]  /*0af0*/  @!P3 IMAD.WIDE.U32 R4, R19, R32, R4 ;  /* 0x000000201304b225 */ /* 0x000fe200078e0004 */
[----:B------:R-:W2:Y:S04]  /*0b00*/  @!P2 LDG.E R72, desc[UR6][R12.64] ;  /* 0x000000060c48a981 */ /* 0x000ea8000c1e1900 */
[----:B------:R-:W-:Y:S01]  /*0b10*/  @!P3 IADD3 R5, PT, PT, R5, R9, RZ ;  /* 0x000000090505b210 */ /* 0x000fe20007ffe0ff */
[----:B------:R-:W3:Y:S01]  /*0b20*/  @!P4 LDC.64 R28, c[0x0][0x3a0] ;  /* 0x0000e800ff1ccb82 */ /* 0x000ee20000000a00 */
[C---:B------:R-:W-:Y:S01]  /*0b30*/  @!P3 SHF.L.U32 R9, R4.reuse, 0x1, RZ ;  /* 0x000000010409b819 */ /* 0x040fe200000006ff */
[----:B------:R1:W2:Y:S06]  /*0b40*/  @!P2 LDG.E R73, desc[UR6][R10.64] ;  /* 0x000000060a49a981 */ /* 0x0002ac000c1e1900 */
[----:B------:R-:W3:Y:S01]  /*0b50*/  @!P1 LDC.64 R32, c[0x0][0x3f8] ;  /* 0x0000fe00ff209b82 */ /* 0x000ee20000000a00 */
[----:B------:R-:W-:-:S02]  /*0b60*/  @!P3 SHF.L.U64.HI R2, R4, 0x1, R5 ;  /* 0x000000010402b819 */ /* 0x000fc40000010205 */
[----:B0-----:R-:W-:Y:S02]  /*0b70*/  @!P3 IADD3 R4, P0, PT, R9, R24, RZ ;  /* 0x000000180904b210 */ /* 0x001fe40007f1e0ff */
[----:B------:R-:W-:Y:S01]  /*0b80*/  IADD3 R19, PT, PT, R7, 0xe0, RZ ;  /* 0x000000e007137810 */ /* 0x000fe20007ffe0ff */
[----:B-1----:R-:W-:Y:S01]  /*0b90*/  @!P4 IMAD R6, R21, R34, RZ ;  /* 0x000000221506c224 */ /* 0x002fe200078e02ff */
[----:B------:R-:W-:Y:S02]  /*0ba0*/  @!P3 IADD3.X R5, PT, PT, R2, R25, RZ, P0, !PT ;  /* 0x000000190205b210 */ /* 0x000fe400007fe4ff */
[----:B------:R-:W-:Y:S02]  /*0bb0*/  ISETP.GE.U32.AND P0, PT, R19, UR8, PT ;  /* 0x0000000813007c0c */ /* 0x000fe4000bf06070 */
[----:B------:R-:W-:Y:S02]  /*0bc0*/  SHF.R.S32.HI R21, RZ, 0x1f, R19 ;  /* 0x0000001fff157819 */ /* 0x000fe40000011413 */
[----:B------:R-:W-:-:S02]  /*0bd0*/  @!P4 MOV R10, R120 ;  /* 0x00000078000ac202 */ /* 0x000fc40000000f00 */
[----:B------:R-:W-:Y:S02]  /*0be0*/  @!P4 MOV R11, R123 ;  /* 0x0000007b000bc202 */ /* 0x000fe40000000f00 */
[----:B------:R-:W-:Y:S01]  /*0bf0*/  @!P3 IADD3 R8, P2, PT, R9, R26, RZ ;  /* 0x0000001a0908b210 */ /* 0x000fe20007f5e0ff */
[----:B------:R-:W-:Y:S01]  /*0c00*/  @!P4 IMAD R13, R15, R35, R6 ;  /* 0x000000230f0dc224 */ /* 0x000fe200078e0206 */
[----:B------:R-:W-:Y:S01]  /*0c10*/  ISETP.GE.AND.EX P0, PT, R21, UR9, PT, P0 ;  /* 0x0000000915007c0c */ /* 0x000fe2000bf06300 */
[----:B------:R-:W-:Y:S01]  /*0c20*/  @!P4 IMAD.WIDE.U32 R10, R15, R34, R10 ;  /* 0x000000220f0ac225 */ /* 0x000fe200078e000a */
[----:B------:R-:W-:Y:S01]  /*0c30*/  @!P3 IADD3.X R9, PT, PT, R2, R27, RZ, P2, !PT ;  /* 0x0000001b0209b210 */ /* 0x000fe200017fe4ff */
[----:B------:R0:W2:Y:S01]  /*0c40*/  @!P3 LDG.E R71, desc[UR6][R4.64] ;  /* 0x000000060447b981 */ /* 0x0000a2000c1e1900 */
[----:B------:R-:W-:Y:S01]  /*0c50*/  IADD3 R15, PT, PT, R7, 0x100, RZ ;  /* 0x00000100070f7810 */ /* 0x000fe20007ffe0ff */
[----:B---3--:R-:W-:Y:S01]  /*0c60*/  @!P1 IMAD R6, R23, R32, RZ ;  /* 0x0000002017069224 */ /* 0x008fe200078e02ff */
[----:B------:R-:W-:Y:S01]  /*0c70*/  @!P4 IADD3 R11, PT, PT, R11, R13, RZ ;  /* 0x0000000d0b0bc210 */ /* 0x000fe20007ffe0ff */
[----:B------:R1:W3:Y:S01]  /*0c80*/  @!P3 LDG.E R70, desc[UR6][R8.64] ;  /* 0x000000060846b981 */ /* 0x0002e2000c1e1900 */
[----:B------:R-:W-:Y:S01]  /*0c90*/  @!P4 SHF.L.U32 R13, R10, 0x1, RZ ;  /* 0x000000010a0dc819 */ /* 0x000fe200000006ff */
[----:B------:R-:W1:Y:S01]  /*0ca0*/  @!P1 LDC.64 R34, c[0x0][0x398] ;  /* 0x0000e600ff229b82 */ /* 0x000e620000000a00 */
[----:B------:R-:W-:-:S02]  /*0cb0*/  ISETP.GE.U32.AND P3, PT, R15, UR8, PT ;  /* 0x000000080f007c0c */ /* 0x000fc4000bf66070 */
[----:B------:R-:W-:Y:S02]  /*0cc0*/  SHF.R.S32.HI R23, RZ, 0x1f, R15 ;  /* 0x0000001fff177819 */ /* 0x000fe4000001140f */
[----:B------:R-:W-:Y:S02]  /*0cd0*/  @!P4 SHF.L.U64.HI R2, R10, 0x1, R11 ;  /* 0x000000010a02c819 */ /* 0x000fe4000001020b */
[C---:B------:R-:W-:Y:S01]  /*0ce0*/  @!P4 IADD3 R10, P2, PT, R13.reuse, R28, RZ ;  /* 0x0000001c0d0ac210 */ /* 0x040fe20007f5e0ff */
[----:B------:R-:W1:Y:S01]  /*0cf0*/  @!P1 LDC.64 R26, c[0x0][0x3a0] ;  /* 0x0000e800ff1a9b82 */ /* 0x000e620000000a00 */
[----:B------:R-:W-:Y:S02]  /*0d00*/  @!P4 IADD3 R12, P5, PT, R13, R30, RZ ;  /* 0x0000001e0d0cc210 */ /* 0x000fe40007fbe0ff */
[----:B------:R-:W-:Y:S02]  /*0d10*/  ISETP.GE.AND.EX P3, PT, R23, UR9, PT, P3 ;  /* 0x0000000917007c0c */ /* 0x000fe4000bf66330 */
[----:B0-----:R-:W-:-:S02]  /*0d20*/  @!P1 MOV R4, R120 ;  /* 0x0000007800049202 */ /* 0x001fc40000000f00 */
[----:B------:R-:W-:Y:S01]  /*0d30*/  @!P1 MOV R5, R123 ;  /* 0x0000007b00059202 */ /* 0x000fe20000000f00 */
[----:B------:R-:W0:Y:S01]  /*0d40*/  @!P0 LDC.64 R36, c[0x0][0x3f8] ;  /* 0x0000fe00ff248b82 */ /* 0x000e220000000a00 */
[C---:B------:R-:W-:Y:S01]  /*0d50*/  @!P4 IADD3.X R11, PT, PT, R2.reuse, R29, RZ, P2, !PT ;  /* 0x0000001d020bc210 */ /* 0x040fe200017fe4ff */
[C---:B-1----:R-:W-:Y:S01]  /*0d60*/  @!P1 IMAD R9, R17.reuse, R33, R6 ;  /* 0x0000002111099224 */ /* 0x042fe200078e0206 */
[----:B------:R-:W-:Y:S01]  /*0d70*/  @!P4 IADD3.X R13, PT, PT, R2, R31, RZ, P5, !PT ;  /* 0x0000001f020dc210 */ /* 0x000fe20002ffe4ff */
[----:B------:R-:W-:Y:S01]  /*0d80*/  @!P1 IMAD.WIDE.U32 R4, R17, R32, R4 ;  /* 0x0000002011049225 */ /* 0x000fe200078e0004 */
[----:B------:R-:W-:Y:S01]  /*0d90*/  IADD3 R17, PT, PT, R7, 0x120, RZ ;  /* 0x0000012007117810 */ /* 0x000fe20007ffe0ff */
[----:B------:R1:W3:Y:S02]  /*0da0*/  @!P4 LDG.E R69, desc[UR6][R10.64] ;  /* 0x000000060a45c981 */ /* 0x0002e4000c1e1900 */
[----:B------:R-:W1:Y:S01]  /*0db0*/  @!P3 LDC.64 R32, c[0x0][0x3f8] ;  /* 0x0000fe00ff20bb82 */ /* 0x000e620000000a00 */
[----:B------:R-:W-:Y:S01]  /*0dc0*/  SHF.R.S32.HI R25, RZ, 0x1f, R17 ;  /* 0x0000001fff197819 */ /* 0x000fe20000011411 */
[----:B------:R1:W3:Y:S01]  /*0dd0*/  @!P4 LDG.E R68, desc[UR6][R12.64] ;  /* 0x000000060c44c981 */ /* 0x0002e2000c1e1900 */
[----:B------:R-:W-:-:S04]  /*0de0*/  ISETP.GE.U32.AND P4, PT, R17, UR8, PT ;  /* 0x0000000811007c0c */ /* 0x000fc8000bf86070 */
[----:B------:R-:W-:Y:S01]  /*0df0*/  ISETP.GE.AND.EX P4, PT, R25, UR9, PT, P4 ;  /* 0x0000000919007c0c */ /* 0x000fe2000bf86340 */
[----:B------:R-:W1:Y:S01]  /*0e00*/  @!P0 LDC.64 R28, c[0x0][0x3a0] ;  /* 0x0000e800ff1c8b82 */ /* 0x000e620000000a00 */
[----:B------:R-:W-:Y:S02]  /*0e10*/  @!P1 IADD3 R5, PT, PT, R5, R9, RZ ;  /* 0x0000000905059210 */ /* 0x000fe40007ffe0ff */
[----:B------:R-:W-:-:S05]  /*0e20*/  @!P1 SHF.L.U32 R9, R4, 0x1, RZ ;  /* 0x0000000104099819 */ /* 0x000fca00000006ff */
[----:B------:R-:W1:Y:S01]  /*0e30*/  @!P0 LDC.64 R30, c[0x0][0x398] ;  /* 0x0000e600ff1e8b82 */ /* 0x000e620000000a00 */
[----:B------:R-:W-:Y:S02]  /*0e40*/  @!P1 SHF.L.U64.HI R2, R4, 0x1, R5 ;  /* 0x0000000104029819 */ /* 0x000fe40000010205 */
[----:B------:R-:W-:Y:S01]  /*0e50*/  @!P1 IADD3 R8, P5, PT, R9, R34, RZ ;  /* 0x0000002209089210 */ /* 0x000fe20007fbe0ff */
[----:B0-----:R-:W-:Y:S01]  /*0e60*/  @!P0 IMAD R6, R21, R36, RZ ;  /* 0x0000002415068224 */ /* 0x001fe200078e02ff */
[----:B------:R-:W-:Y:S02]  /*0e70*/  @!P1 IADD3 R4, P2, PT, R9, R26, RZ ;  /* 0x0000001a09049210 */ /* 0x000fe40007f5e0ff */
[----:B-1----:R-:W-:Y:S02]  /*0e80*/  @!P0 MOV R10, R120 ;  /* 0x00000078000a8202 */ /* 0x002fe40000000f00 */
[----:B------:R-:W-:Y:S02]  /*0e90*/  @!P0 MOV R11, R123 ;  /* 0x0000007b000b8202 */ /* 0x000fe40000000f00 */
[----:B------:R-:W-:-:S02]  /*0ea0*/  @!P1 IADD3.X R9, PT, PT, R2, R35, RZ, P5, !PT ;  /* 0x0000002302099210 */ /* 0x000fc40002ffe4ff */
[----:B------:R-:W0:Y:S01]  /*0eb0*/  @!P4 LDC.64 R34, c[0x0][0x3f8] ;  /* 0x0000fe00ff22cb82 */ /* 0x000e220000000a00 */
[C---:B------:R-:W-:Y:S01]  /*0ec0*/  @!P0 IMAD R13, R19.reuse, R37, R6 ;  /* 0x00000025130d8224 */ /* 0x040fe200078e0206 */
[----:B------:R-:W-:Y:S01]  /*0ed0*/  @!P1 IADD3.X R5, PT, PT, R2, R27, RZ, P2, !PT ;  /* 0x0000001b02059210 */ /* 0x000fe200017fe4ff */
[----:B------:R-:W-:Y:S01]  /*0ee0*/  @!P0 IMAD.WIDE.U32 R10, R19, R36, R10 ;  /* 0x00000024130a8225 */ /* 0x000fe200078e000a */
[----:B------:R-:W-:Y:S01]  /*0ef0*/  IADD3 R21, PT, PT, R7, 0x140, RZ ;  /* 0x0000014007157810 */ /* 0x000fe20007ffe0ff */
[----:B------:R-:W3:Y:S03]  /*0f00*/  @!P1 LDG.E R66, desc[UR6][R8.64] ;  /* 0x0000000608429981 */ /* 0x000ee6000c1e1900 */
[----:B------:R-:W-:Y:S01]  /*0f10*/  @!P0 IADD3 R11, PT, PT, R11, R13, RZ ;  /* 0x0000000d0b0b8210 */ /* 0x000fe20007ffe0ff */
[----:B------:R1:W3:Y:S01]  /*0f20*/  @!P1 LDG.E R67, desc[UR6][R4.64] ;  /* 0x0000000604439981 */ /* 0x0002e2000c1e1900 */
[C---:B------:R-:W-:Y:S01]  /*0f30*/  @!P0 SHF.L.U32 R13, R10.reuse, 0x1, RZ ;  /* 0x000000010a0d8819 */ /* 0x040fe200000006ff */
[----:B------:R-:W-:Y:S01]  /*0f40*/  @!P3 IMAD R6, R23, R32, RZ ;  /* 0x000000201706b224 */ /* 0x000fe200078e02ff */
[----:B------:R-:W-:Y:S01]  /*0f50*/  @!P0 SHF.L.U64.HI R2, R10, 0x1, R11 ;  /* 0x000000010a028819 */ /* 0x000fe2000001020b */
[----:B------:R-:W0:Y:S01]  /*0f60*/  @!P3 LDC.64 R18, c[0x0][0x3a0] ;  /* 0x0000e800ff12bb82 */ /* 0x000e220000000a00 */
[----:B------:R-:W-:-:S02]  /*0f70*/  ISETP.GE.U32.AND P1, PT, R21, UR8, PT ;  /* 0x0000000815007c0c */ /* 0x000fc4000bf26070 */
[----:B------:R-:W-:Y:S02]  /*0f80*/  SHF.R.S32.HI R27, RZ, 0x1f, R21 ;  /* 0x0000001fff1b7819 */ /* 0x000fe40000011415 */
[----:B-1----:R-:W-:Y:S02]  /*0f90*/  @!P3 MOV R4, R120 ;  /* 0x000000780004b202 */ /* 0x002fe40000000f00 */
[----:B------:R-:W-:Y:S02]  /*0fa0*/  @!P3 MOV R5, R123 ;  /* 0x0000007b0005b202 */ /* 0x000fe40000000f00 */
[C---:B------:R-:W-:Y:S02]  /*0fb0*/  @!P0 IADD3 R10, P2, PT, R13.reuse, R28, RZ ;  /* 0x0000001c0d0a8210 */ /* 0x040fe40007f5e0ff */
[----:B------:R-:W-:Y:S01]  /*0fc0*/  @!P0 IADD3 R12, P5, PT, R13, R30, RZ ;  /* 0x0000001e0d0c8210 */ /* 0x000fe20007fbe0ff */
[C---:B------:R-:W-:Y:S02]  /*0fd0*/  @!P3 IMAD R13, R15.reuse, R33, R6 ;  /* 0x000000210f0db224 */ /* 0x040fe400078e0206 */
[----:B------:R-:W-:Y:S01]  /*0fe0*/  @!P3 IMAD.WIDE.U32 R4, R15, R32, R4 ;  /* 0x000000200f04b225 */ /* 0x000fe200078e0004 */
[----:B------:R-:W-:Y:S01]  /*0ff0*/  ISETP.GE.AND.EX P1, PT, R27, UR9, PT, P1 ;  /* 0x000000091b007c0c */ /* 0x000fe2000bf26310 */
[----:B------:R-:W1:Y:S01]  /*1000*/  @!P4 LDC.64 R32, c[0x0][0x398] ;  /* 0x0000e600ff20cb82 */ /* 0x000e620000000a00 */
[----:B------:R-:W-:-:S02]  /*1010*/  IADD3 R23, PT, PT, R7, 0x160, RZ ;  /* 0x0000016007177810 */ /* 0x000fc40007ffe0ff */
[----:B------:R-:W-:Y:S02]  /*1020*/  @!P3 IADD3 R5, PT, PT, R5, R13, RZ ;  /* 0x0000000d0505b210 */ /* 0x000fe40007ffe0ff */
[C---:B------:R-:W-:Y:S02]  /*1030*/  @!P0 IADD3.X R11, PT, PT, R2.reuse, R29, RZ, P2, !PT ;  /* 0x0000001d020b8210 */ /* 0x040fe400017fe4ff */
[----:B------:R-:W-:Y:S01]  /*1040*/  @!P0 IADD3.X R13, PT, PT, R2, R31, RZ, P5, !PT ;  /* 0x0000001f020d8210 */ /* 0x000fe20002ffe4ff */
[----:B------:R-:W1:Y:S01]  /*1050*/  @!P3 LDC.64 R28, c[0x0][0x398] ;  /* 0x0000e600ff1cbb82 */ /* 0x000e620000000a00 */
[C---:B------:R-:W-:Y:S01]  /*1060*/  @!P3 SHF.L.U32 R15, R4.reuse, 0x1, RZ ;  /* 0x00000001040fb819 */ /* 0x040fe200000006ff */
[----:B------:R0:W3:Y:S01]  /*1070*/  @!P0 LDG.E R65, desc[UR6][R10.64] ;  /* 0x000000060a418981 */ /* 0x0000e2000c1e1900 */
[----:B------:R-:W-:Y:S01]  /*1080*/  @!P3 SHF.L.U64.HI R2, R4, 0x1, R5 ;  /* 0x000000010402b819 */ /* 0x000fe20000010205 */
[----:B0-----:R-:W-:Y:S01]  /*1090*/  @!P4 IMAD R4, R25, R34, RZ ;  /* 0x000000221904c224 */ /* 0x001fe200078e02ff */
[----:B------:R-:W-:Y:S01]  /*10a0*/  ISETP.GE.U32.AND P2, PT, R23, UR8, PT ;  /* 0x0000000817007c0c */ /* 0x000fe2000bf46070 */
[----:B------:R-:W3:Y:S01]  /*10b0*/  @!P0 LDG.E R64, desc[UR6][R12.64] ;  /* 0x000000060c408981 */ /* 0x000ee2000c1e1900 */
[----:B------:R-:W-:Y:S01]  /*10c0*/  SHF.R.S32.HI R25, RZ, 0x1f, R23 ;  /* 0x0000001fff197819 */ /* 0x000fe20000011417 */
[----:B------:R-:W0:Y:S03]  /*10d0*/  @!P1 LDC.64 R36, c[0x0][0x3f8] ;  /* 0x0000fe00ff249b82 */ /* 0x000e260000000a00 */
[----:B------:R-:W-:-:S05]  /*10e0*/  ISETP.GE.AND.EX P2, PT, R25, UR9, PT, P2 ;  /* 0x0000000919007c0c */ /* 0x000fca000bf46320 */
[----:B------:R-:W4:Y:S01]  /*10f0*/  @!P4 LDC.64 R30, c[0x0][0x3a0] ;  /* 0x0000e800ff1ecb82 */ /* 0x000f220000000a00 */
[----:B------:R-:W-:Y:S01]  /*1100*/  @!P4 IMAD R11, R17, R35, R4 ;  /* 0x00000023110bc224 */ /* 0x000fe200078e0204 */
[----:B------:R-:W-:Y:S02]  /*1110*/  @!P3 IADD3 R8, P5, PT, R15, R18, RZ ;  /* 0x000000120f08b210 */ /* 0x000fe40007fbe0ff */
[----:B------:R-:W-:Y:S02]  /*1120*/  @!P4 MOV R4, R120 ;  /* 0x000000780004c202 */ /* 0x000fe40000000f00 */
[----:B------:R-:W-:Y:S02]  /*1130*/  @!P4 MOV R5, R123 ;  /* 0x0000007b0005c202 */ /* 0x000fe40000000f00 */
[----:B------:R-:W4:Y:S01]  /*1140*/  @!P2 LDC.64 R40, c[0x0][0x3f8] ;  /* 0x0000fe00ff28ab82 */ /* 0x000f220000000a00 */
[----:B------:R-:W-:Y:S01]  /*1150*/  @!P3 IADD3.X R9, PT, PT, R2, R19, RZ, P5, !PT ;  /* 0x000000130209b210 */ /* 0x000fe20002ffe4ff */
[----:B------:R-:W-:Y:S01]  /*1160*/  @!P4 IMAD.WIDE.U32 R4, R17, R34, R4 ;  /* 0x000000221104c225 */ /* 0x000fe200078e0004 */
[----:B------:R-:W-:-:S05]  /*1170*/  MOV R19, RZ ;  /* 0x000000ff00137202 */ /* 0x000fca0000000f00 */
[----:B------:R-:W4:Y:S01]  /*1180*/  @!P1 LDC.64 R38, c[0x0][0x3a0] ;  /* 0x0000e800ff269b82 */ /* 0x000f220000000a00 */
[----:B-1----:R-:W-:Y:S01]  /*1190*/  @!P3 IADD3 R10, P0, PT, R15, R28, RZ ;  /* 0x0000001c0f0ab210 */ /* 0x002fe20007f1e0ff */
[----:B------:R1:W3:Y:S01]  /*11a0*/  @!P3 LDG.E R19, desc[UR6][R8.64] ;  /* 0x000000060813b981 */ /* 0x0002e2000c1e1900 */
[----:B------:R-:W-:Y:S02]  /*11b0*/  @!P4 IADD3 R5, PT, PT, R5, R11, RZ ;  /* 0x0000000b0505c210 */ /* 0x000fe40007ffe0ff */
[----:B------:R-:W-:Y:S01]  /*11c0*/  @!P4 SHF.L.U32 R17, R4, 0x1, RZ ;  /* 0x000000010411c819 */ /* 0x000fe200000006ff */
[----:B0-----:R-:W-:Y:S01]  /*11d0*/  @!P1 IMAD R6, R27, R36, RZ ;  /* 0x000000241b069224 */ /* 0x001fe200078e02ff */
[----:B------:R-:W-:Y:S02]  /*11e0*/  @!P3 IADD3.X R11, PT, PT, R2, R29, RZ, P0, !PT ;  /* 0x0000001d020bb210 */ /* 0x000fe400007fe4ff */
[----:B------:R-:W-:Y:S02]  /*11f0*/  @!P4 SHF.L.U64.HI R2, R4, 0x1, R5 ;  /* 0x000000010402c819 */ /* 0x000fe40000010205 */
[----:B-1----:R-:W-:-:S02]  /*1200*/  @!P1 MOV R8, R120 ;  /* 0x0000007800089202 */ /* 0x002fc40000000f00 */
[----:B------:R-:W-:Y:S02]  /*1210*/  @!P1 MOV R9, R123 ;  /* 0x0000007b00099202 */ /* 0x000fe40000000f00 */
[----:B----4-:R-:W-:Y:S02]  /*1220*/  @!P4 IADD3 R14, P0, PT, R17, R30, RZ ;  /* 0x0000001e110ec210 */ /* 0x010fe40007f1e0ff */
[----:B------:R-:W-:Y:S01]  /*1230*/  IADD3 R35, PT, PT, R7, 0x180, RZ ;  /* 0x0000018007237810 */ /* 0x000fe20007ffe0ff */
[C---:B------:R-:W-:Y:S01]  /*1240*/  @!P1 IMAD R13, R21.reuse, R37, R6 ;  /* 0x00000025150d9224 */ /* 0x040fe200078e0206 */
[----:B------:R-:W-:Y:S01]  /*1250*/  @!P4 IADD3.X R15, PT, PT, R2, R31, RZ, P0, !PT ;  /* 0x0000001f020fc210 */ /* 0x000fe200007fe4ff */
[----:B------:R-:W-:Y:S01]  /*1260*/  @!P1 IMAD.WIDE.U32 R8, R21, R36, R8 ;  /* 0x0000002415089225 */ /* 0x000fe200078e0008 */
[----:B------:R-:W-:Y:S02]  /*1270*/  CS2R R4, SRZ ;  /* 0x0000000000047805 */ /* 0x000fe4000001ff00 */
[----:B------:R-:W-:Y:S01]  /*1280*/  ISETP.GE.U32.AND P0, PT, R35, UR8, PT ;  /* 0x0000000823007c0c */ /* 0x000fe2000bf06070 */
[----:B------:R-:W0:Y:S01]  /*1290*/  @!P1 LDC.64 R30, c[0x0][0x398] ;  /* 0x0000e600ff1e9b82 */ /* 0x000e220000000a00 */
[----:B------:R-:W-:-:S02]  /*12a0*/  SHF.R.S32.HI R21, RZ, 0x1f, R35 ;  /* 0x0000001fff157819 */ /* 0x000fc40000011423 */
[----:B------:R-:W-:Y:S01]  /*12b0*/  @!P4 IADD3 R16, P5, PT, R17, R32, RZ ;  /* 0x000000201110c210 */ /* 0x000fe20007fbe0ff */
[----:B------:R1:W4:Y:S01]  /*12c0*/  @!P3 LDG.E R4, desc[UR6][R10.64] ;  /* 0x000000060a04b981 */ /* 0x000322000c1e1900 */
[----:B------:R-:W-:Y:S02]  /*12d0*/  @!P1 IADD3 R9, PT, PT, R9, R13, RZ ;  /* 0x0000000d09099210 */ /* 0x000fe40007ffe0ff */
[----:B------:R-:W-:Y:S01]  /*12e0*/  @!P1 SHF.L.U32 R29, R8, 0x1, RZ ;  /* 0x00000001081d9819 */ /* 0x000fe200000006ff */
[----:B------:R1:W4:Y:S01]  /*12f0*/  @!P4 LDG.E R5, desc[UR6][R14.64] ;  /* 0x000000060e05c981 */ /* 0x000322000c1e1900 */
[----:B------:R-:W-:Y:S02]  /*1300*/  ISETP.GE.AND.EX P0, PT, R21, UR9, PT, P0 ;  /* 0x0000000915007c0c */ /* 0x000fe4000bf06300 */
[----:B------:R-:W-:Y:S01]  /*1310*/  @!P4 IADD3.X R17, PT, PT, R2, R33, RZ, P5, !PT ;  /* 0x000000210211c210 */ /* 0x000fe20002ffe4ff */
[----:B------:R-:W-:Y:S01]  /*1320*/  @!P2 IMAD R2, R25, R40, RZ ;  /* 0x000000281902a224 */ /* 0x000fe200078e02ff */
[----:B------:R-:W-:Y:S01]  /*1330*/  @!P1 IADD3 R12, P3, PT, R29, R38, RZ ;  /* 0x000000261d0c9210 */ /* 0x000fe20007f7e0ff */
[----:B------:R-:W0:Y:S01]  /*1340*/  @!P2 LDC.64 R32, c[0x0][0x3a0] ;  /* 0x0000e800ff20ab82 */ /* 0x000e220000000a00 */
[----:B-1----:R-:W-:-:S02]  /*1350*/  @!P1 SHF.L.U64.HI R10, R8, 0x1, R9 ;  /* 0x00000001080a9819 */ /* 0x002fc40000010209 */
[----:B------:R-:W-:Y:S01]  /*1360*/  IADD3 R37, PT, PT, R7, 0x1a0, RZ ;  /* 0x000001a007257810 */ /* 0x000fe20007ffe0ff */
[----:B------:R-:W-:Y:S01]  /*1370*/  @!P2 IMAD R11, R23, R41, R2 ;  /* 0x00000029170ba224 */ /* 0x000fe200078e0202 */
[----:B------:R-:W-:Y:S02]  /*1380*/  @!P1 IADD3.X R13, PT, PT, R10, R39, RZ, P3, !PT ;  /* 0x000000270a0d9210 */ /* 0x000fe40001ffe4ff */
[----:B------:R-:W-:Y:S01]  /*1390*/  ISETP.GE.U32.AND P3, PT, R37, UR8, PT ;  /* 0x0000000825007c0c */ /* 0x000fe2000bf66070 */
[----:B------:R-:W1:Y:S01]  /*13a0*/  @!P0 LDC.64 R14, c[0x0][0x3f8] ;  /* 0x0000fe00ff0e8b82 */ /* 0x000e620000000a00 */
[----:B------:R-:W-:-:S04]  /*13b0*/  SHF.R.S32.HI R41, RZ, 0x1f, R37 ;  /* 0x0000001fff297819 */ /* 0x000fc80000011425 */
[----:B------:R-:W-:Y:S02]  /*13c0*/  ISETP.GE.AND.EX P3, PT, R41, UR9, PT, P3 ;  /* 0x0000000929007c0c */ /* 0x000fe4000bf66330 */
[----:B------:R-:W-:Y:S01]  /*13d0*/  @!P2 MOV R8, R120 ;  /* 0x000000780008a202 */ /* 0x000fe20000000f00 */
[----:B------:R-:W1:Y:S01]  /*13e0*/  @!P2 LDC.64 R24, c[0x0][0x398] ;  /* 0x0000e600ff18ab82 */ /* 0x000e620000000a00 */
[----:B------:R-:W-:Y:S02]  /*13f0*/  @!P2 MOV R9, R123 ;  /* 0x0000007b0009a202 */ /* 0x000fe40000000f00 */
[----:B------:R-:W-:Y:S02]  /*1400*/  MOV R6, RZ ;  /* 0x000000ff00067202 */ /* 0x000fe40000000f00 */
[----:B------:R-:W-:Y:S01]  /*1410*/  IADD3 R39, PT, PT, R7, 0x1c0, RZ ;  /* 0x000001c007277810 */ /* 0x000fe20007ffe0ff */
[----:B------:R-:W-:Y:S01]  /*1420*/  @!P2 IMAD.WIDE.U32 R8, R23, R40, R8 ;  /* 0x000000281708a225 */ /* 0x000fe200078e0008 */
[----:B0-----:R-:W-:-:S02]  /*1430*/  @!P1 IADD3 R28, P6, PT, R29, R30, RZ ;  /* 0x0000001e1d1c9210 */ /* 0x001fc40007fde0ff */
[----:B------:R0:W4:Y:S01]  /*1440*/  @!P4 LDG.E R6, desc[UR6][R16.64] ;  /* 0x000000061006c981 */ /* 0x000122000c1e1900 */
[----:B------:R-:W-:Y:S01]  /*1450*/  ISETP.GE.U32.AND P4, PT, R39, UR8, PT ;  /* 0x0000000827007c0c */ /* 0x000fe2000bf86070 */
[----:B------:R-:W2:Y:S01]  /*1460*/  @!P3 LDC.64 R22, c[0x0][0x3f8] ;  /* 0x0000fe00ff16bb82 */ /* 0x000ea20000000a00 */
[----:B------:R-:W-:Y:S02]  /*1470*/  SHF.R.S32.HI R43, RZ, 0x1f, R39 ;  /* 0x0000001fff2b7819 */ /* 0x000fe40000011427 */
[----:B------:R-:W-:Y:S02]  /*1480*/  @!P2 IADD3 R11, PT, PT, R9, R11, RZ ;  /* 0x0000000b090ba210 */ /* 0x000fe40007ffe0ff */
[----:B------:R-:W-:Y:S02]  /*1490*/  @!P2 SHF.L.U32 R9, R8, 0x1, RZ ;  /* 0x000000010809a819 */ /* 0x000fe400000006ff */
[----:B------:R-:W-:Y:S01]  /*14a0*/  ISETP.GE.AND.EX P4, PT, R43, UR9, PT, P4 ;  /* 0x000000092b007c0c */ /* 0x000fe2000bf86340 */
[----:B0-----:R-:W0:Y:S01]  /*14b0*/  LDC.64 R16, c[0x0][0x3b8] ;  /* 0x0000ee00ff107b82 */ /* 0x001e220000000a00 */
[----:B------:R-:W-:-:S02]  /*14c0*/  @!P1 IADD3.X R29, PT, PT, R10, R31, RZ, P6, !PT ;  /* 0x0000001f0a1d9210 */ /* 0x000fc400037fe4ff */
[----:B------:R-:W-:Y:S02]  /*14d0*/  @!P2 SHF.L.U64.HI R18, R8, 0x1, R11 ;  /* 0x000000010812a819 */ /* 0x000fe4000001020b */
[----:B------:R-:W-:Y:S02]  /*14e0*/  @!P2 IADD3 R30, P6, PT, R9, R32, RZ ;  /* 0x00000020091ea210 */ /* 0x000fe40007fde0ff */
[----:B------:R-:W-:Y:S01]  /*14f0*/  IADD3 R2, PT, PT, R7, 0x1e0, RZ ;  /* 0x000001e007027810 */ /* 0x000fe20007ffe0ff */
[----:B------:R-:W0:Y:S01]  /*1500*/  @!P0 LDC.64 R10, c[0x0][0x3a0] ;  /* 0x0000e800ff0a8b82 */ /* 0x000e220000000a00 */
[----:B------:R-:W-:Y:S02]  /*1510*/  MOV R7, RZ ;  /* 0x000000ff00077202 */ /* 0x000fe40000000f00 */
[----:B------:R-:W-:Y:S01]  /*1520*/  @!P2 IADD3.X R31, PT, PT, R18, R33, RZ, P6, !PT ;  /* 0x00000021121fa210 */ /* 0x000fe200037fe4ff */
[----:B-1----:R-:W-:Y:S01]  /*1530*/  @!P0 IMAD R20, R21, R14, RZ ;  /* 0x0000000e15148224 */ /* 0x002fe200078e02ff */
[----:B------:R-:W-:-:S02]  /*1540*/  @!P0 MOV R32, R120 ;  /* 0x0000007800208202 */ /* 0x000fc40000000f00 */
[----:B------:R-:W-:Y:S01]  /*1550*/  @!P0 MOV R33, R123 ;  /* 0x0000007b00218202 */ /* 0x000fe20000000f00 */
[----:B------:R1:W4:Y:S01]  /*1560*/  @!P1 LDG.E R7, desc[UR6][R12.64] ;  /* 0x000000060c079981 */ /* 0x000322000c1e1900 */
[----:B------:R-:W-:Y:S01]  /*1570*/  MOV R8, RZ ;  /* 0x000000ff00087202 */ /* 0x000fe20000000f00 */
[C---:B------:R-:W-:Y:S02]  /*1580*/  @!P0 IMAD R45, R35.reuse, R15, R20 ;  /* 0x0000000f232d8224 */ /* 0x040fe400078e0214 */
[----:B------:R-:W-:Y:S02]  /*1590*/  @!P0 IMAD.WIDE.U32 R32, R35, R14, R32 ;  /* 0x0000000e23208225 */ /* 0x000fe400078e0020 */
[----:B------:R-:W0:Y:S01]  /*15a0*/  @!P4 LDC.64 R14, c[0x0][0x3f8] ;  /* 0x0000fe00ff0ecb82 */ /* 0x000e220000000a00 */
[----:B------:R2:W4:Y:S01]  /*15b0*/  @!P1 LDG.E R8, desc[UR6][R28.64] ;  /* 0x000000061c089981 */ /* 0x000522000c1e1900 */
[----:B------:R-:W-:-:S06]  /*15c0*/  @!P2 IADD3 R24, P1, PT, R9, R24, RZ ;  /* 0x000000180918a210 */ /* 0x000fcc0007f3e0ff */
[----:B-1----:R-:W1:Y:S01]  /*15d0*/  @!P0 LDC.64 R12, c[0x0][0x398] ;  /* 0x0000e600ff0c8b82 */ /* 0x002e620000000a00 */
[----:B------:R-:W-:Y:S01]  /*15e0*/  @!P2 IADD3.X R25, PT, PT, R18, R25, RZ, P1, !PT ;  /* 0x000000191219a210 */ /* 0x000fe20000ffe4ff */
[----:B--2---:R-:W-:Y:S01]  /*15f0*/  @!P3 IMAD R18, R41, R22, RZ ;  /* 0x000000162912b224 */ /* 0x004fe200078e02ff */
[----:B------:R-:W-:Y:S02]  /*1600*/  @!P3 MOV R28, R120 ;  /* 0x00000078001cb202 */ /* 0x000fe40000000f00 */
[----:B------:R-:W-:Y:S02]  /*1610*/  @!P3 MOV R29, R123 ;  /* 0x0000007b001db202 */ /* 0x000fe40000000f00 */
[----:B------:R-:W-:Y:S02]  /*1620*/  ISETP.GE.U32.AND P5, PT, R2, UR8, PT ;  /* 0x0000000802007c0c */ /* 0x000fe4000bfa6070 */
[----:B------:R-:W-:Y:S01]  /*1630*/  SHF.R.S32.HI R27, RZ, 0x1f, R2 ;  /* 0x0000001fff1b7819 */ /* 0x000fe20000011402 */
[----:B------:R-:W-:-:S02]  /*1640*/  @!P3 IMAD R41, R37, R23, R18 ;  /* 0x000000172529b224 */ /* 0x000fc400078e0212 */
[----:B------:R-:W-:Y:S01]  /*1650*/  @!P3 IMAD.WIDE.U32 R28, R37, R22, R28 ;  /* 0x00000016251cb225 */ /* 0x000fe200078e001c */
[----:B------:R-:W-:Y:S01]  /*1660*/  ISETP.GE.AND.EX P5, PT, R27, UR9, PT, P5 ;  /* 0x000000091b007c0c */ /* 0x000fe2000bfa6350 */
[----:B------:R-:W2:Y:S02]  /*1670*/  @!P3 LDC.64 R22, c[0x0][0x398] ;  /* 0x0000e600ff16bb82 */ /* 0x000ea40000000a00 */
[----:B0-----:R-:W-:Y:S01]  /*1680*/  IMAD.WIDE R20, R83, 0x8, R16 ;  /* 0x0000000853147825 */ /* 0x001fe200078e0210 */
[----:B------:R-:W-:Y:S02]  /*1690*/  @!P0 IADD3 R17, PT, PT, R33, R45, RZ ;  /* 0x0000002d21118210 */ /* 0x000fe40007ffe0ff */
[C---:B------:R-:W-:Y:S02]  /*16a0*/  @!P0 SHF.L.U32 R33, R32.reuse, 0x1, RZ ;  /* 0x0000000120218819 */ /* 0x040fe400000006ff */
[----:B------:R-:W-:Y:S01]  /*16b0*/  MOV R9, RZ ;  /* 0x000000ff00097202 */ /* 0x000fe20000000f00 */
[----:B------:R-:W4:Y:S01]  /*16c0*/  LDG.E.64 R20, desc[UR6][R20.64] ;  /* 0x0000000614147981 */ /* 0x000f22000c1e1b00 */
[----:B------:R-:W-:-:S02]  /*16d0*/  @!P0 SHF.L.U64.HI R32, R32, 0x1, R17 ;  /* 0x0000000120208819 */ /* 0x000fc40000010211 */
[C---:B------:R-:W-:Y:S01]  /*16e0*/  @!P0 IADD3 R34, P1, PT, R33.reuse, R10, RZ ;  /* 0x0000000a21228210 */ /* 0x040fe20007f3e0ff */
[----:B------:R-:W0:Y:S01]  /*16f0*/  @!P3 LDC.64 R16, c[0x0][0x3a0] ;  /* 0x0000e800ff10bb82 */ /* 0x000e220000000a00 */
[----:B------:R1:W4:Y:S02]  /*1700*/  @!P2 LDG.E R9, desc[UR6][R30.64] ;  /* 0x000000061e09a981 */ /* 0x000324000c1e1900 */
[C---:B------:R-:W-:Y:S02]  /*1710*/  @!P0 IADD3.X R35, PT, PT, R32.reuse, R11, RZ, P1, !PT ;  /* 0x0000000b20238210 */ /* 0x040fe40000ffe4ff */
[----:B-1----:R-:W-:Y:S01]  /*1720*/  @!P0 IADD3 R36, P1, PT, R33, R12, RZ ;  /* 0x0000000c21248210 */ /* 0x002fe20007f3e0ff */
[----:B------:R-:W-:Y:S02]  /*1730*/  @!P4 IMAD R12, R43, R14, RZ ;  /* 0x0000000e2b0cc224 */ /* 0x000fe400078e02ff */
[----:B------:R-:W1:Y:S01]  /*1740*/  @!P5 LDC.64 R30, c[0x0][0x3f8] ;  /* 0x0000fe00ff1edb82 */ /* 0x000e620000000a00 */
[----:B------:R-:W-:Y:S01]  /*1750*/  @!P0 IADD3.X R37, PT, PT, R32, R13, RZ, P1, !PT ;  /* 0x0000000d20258210 */ /* 0x000fe20000ffe4ff */
[----:B------:R-:W-:Y:S01]  /*1760*/  @!P4 IMAD R43, R39, R15, R12 ;  /* 0x0000000f272bc224 */ /* 0x000fe200078e020c */
[----:B------:R-:W-:-:S02]  /*1770*/  CS2R R10, SRZ ;  /* 0x00000000000a7805 */ /* 0x000fc4000001ff00 */
[----:B------:R-:W-:Y:S02]  /*1780*/  CS2R R12, SRZ ;  /* 0x00000000000c7805 */ /* 0x000fe4000001ff00 */
[----:B------:R-:W-:Y:S02]  /*1790*/  @!P3 IADD3 R29, PT, PT, R29, R41, RZ ;  /* 0x000000291d1db210 */ /* 0x000fe40007ffe0ff */
[C---:B------:R-:W-:Y:S01]  /*17a0*/  @!P3 SHF.L.U32 R41, R28.reuse, 0x1, RZ ;  /* 0x000000011c29b819 */ /* 0x040fe200000006ff */
[----:B------:R-:W0:Y:S01]  /*17b0*/  @!P4 LDC.64 R32, c[0x0][0x398] ;  /* 0x0000e600ff20cb82 */ /* 0x000e220000000a00 */
[----:B------:R2:W4:Y:S01]  /*17c0*/  @!P0 LDG.E R11, desc[UR6][R34.64] ;  /* 0x00000006220b8981 */ /* 0x000522000c1e1900 */
[----:B------:R-:W-:-:S03]  /*17d0*/  @!P3 SHF.L.U64.HI R18, R28, 0x1, R29 ;  /* 0x000000011c12b819 */ /* 0x000fc6000001021d */
[----:B------:R-:W4:Y:S03]  /*17e0*/  @!P0 LDG.E R12, desc[UR6][R36.64] ;  /* 0x00000006240c8981 */ /* 0x000f26000c1e1900 */
[----:B------:R-:W0:Y:S01]  /*17f0*/  @!P4 LDC.64 R28, c[0x0][0x3a0] ;  /* 0x0000e800ff1ccb82 */ /* 0x000e220000000a00 */
[----:B------:R0:W4:Y:S01]  /*1800*/  @!P2 LDG.E R10, desc[UR6][R24.64] ;  /* 0x00000006180aa981 */ /* 0x000122000c1e1900 */
[----:B--2---:R-:W-:-:S04]  /*1810*/  @!P3 IADD3 R34, P0, PT, R41, R22, RZ ;  /* 0x000000162922b210 */ /* 0x004fc80007f1e0ff */
[C---:B------:R-:W-:Y:S01]  /*1820*/  @!P3 IADD3.X R35, PT, PT, R18.reuse, R23, RZ, P0, !PT ;  /* 0x000000171223b210 */ /* 0x040fe200007fe4ff */
[----:B-1----:R-:W-:Y:S01]  /*1830*/  @!P5 IMAD R27, R27, R30, RZ ;  /* 0x0000001e1b1bd224 */ /* 0x002fe200078e02ff */
[----:B0-----:R-:W-:Y:S01]  /*1840*/  @!P3 IADD3 R16, P1, PT, R41, R16, RZ ;  /* 0x000000102910b210 */ /* 0x001fe20007f3e0ff */
[----:B------:R-:W0:Y:S01]  /*1850*/  @!P5 LDC.64 R22, c[0x0][0x398] ;  /* 0x0000e600ff16db82 */ /* 0x000e220000000a00 */
[----:B------:R-:W-:Y:S02]  /*1860*/  @!P4 MOV R24, R120 ;  /* 0x000000780018c202 */ /* 0x000fe40000000f00 */
[----:B------:R-:W-:Y:S02]  /*1870*/  @!P4 MOV R25, R123 ;  /* 0x0000007b0019c202 */ /* 0x000fe40000000f00 */
[----:B------:R-:W-:Y:S01]  /*1880*/  ISETP.NE.AND P0, PT, RZ, UR4, PT ;  /* 0x00000004ff007c0c */ /* 0x000fe2000bf05270 */
[----:B------:R-:W-:Y:S02]  /*1890*/  @!P4 IMAD.WIDE.U32 R14, R39, R14, R24 ;  /* 0x0000000e270ec225 */ /* 0x000fe400078e0018 */
[----:B------:R-:W1:Y:S01]  /*18a0*/  LDC.64 R36, c[0x0][0x3a8] ;  /* 0x0000ea00ff247b82 */ /* 0x000e620000000a00 */
[----:B------:R-:W-:-:S02]  /*18b0*/  @!P3 IADD3.X R17, PT, PT, R18, R17, RZ, P1, !PT ;  /* 0x000000111211b210 */ /* 0x000fc40000ffe4ff */
[----:B------:R-:W-:-:S03]  /*18c0*/  @!P4 IADD3 R39, PT, PT, R15, R43, RZ ;  /* 0x0000002b0f27c210 */ /* 0x000fc60007ffe0ff */
[----:B------:R2:W4:Y:S02]  /*18d0*/  @!P3 LDG.E R13, desc[UR6][R16.64] ;  /* 0x00000006100db981 */ /* 0x000524000c1e1900 */
[----:B------:R-:W0:Y:S01]  /*18e0*/  @!P5 LDC.64 R24, c[0x0][0x3a0] ;  /* 0x0000e800ff18db82 */ /* 0x000e220000000a00 */
[----:B------:R-:W-:Y:S01]  /*18f0*/  @!P4 SHF.L.U64.HI R18, R14, 0x1, R39 ;  /* 0x000000010e12c819 */ /* 0x000fe20000010227 */
[----:B------:R-:W-:Y:S01]  /*1900*/  @!P5 IMAD R39, R2, R31, R27 ;  /* 0x0000001f0227d224 */ /* 0x000fe200078e021b */
[----:B------:R-:W-:Y:S02]  /*1910*/  @!P4 SHF.L.U32 R15, R14, 0x1, RZ ;  /* 0x000000010e0fc819 */ /* 0x000fe400000006ff */
[----:B--2---:R-:W-:-:S03]  /*1920*/  @!P5 MOV R16, R120 ;  /* 0x000000780010d202 */ /* 0x004fc60000000f00 */
[----:B------:R-:W2:Y:S01]  /*1930*/  @P0 LDC.64 R26, c[0x0][0x3b0] ;  /* 0x0000ec00ff1a0b82 */ /* 0x000ea20000000a00 */
[----:B------:R-:W-:Y:S02]  /*1940*/  @!P5 MOV R17, R123 ;  /* 0x0000007b0011d202 */ /* 0x000fe40000000f00 */
[----:B------:R-:W-:Y:S01]  /*1950*/  MOV R14, RZ ;  /* 0x000000ff000e7202 */ /* 0x000fe20000000f00 */
[----:B------:R-:W-:Y:S01]  /*1960*/  @!P5 IMAD.WIDE.U32 R30, R2, R30, R16 ;  /* 0x0000001e021ed225 */ /* 0x000fe200078e0010 */
[C---:B------:R-:W-:Y:S02]  /*1970*/  @!P4 IADD3 R28, P1, PT, R15.reuse, R28, RZ ;  /* 0x0000001c0f1cc210 */ /* 0x040fe40007f3e0ff */
[----:B------:R-:W-:Y:S02]  /*1980*/  @!P4 IADD3 R32, P2, PT, R15, R32, RZ ;  /* 0x000000200f20c210 */ /* 0x000fe40007f5e0ff */
[----:B------:R1:W4:Y:S01]  /*1990*/  @!P3 LDG.E R14, desc[UR6][R34.64] ;  /* 0x00000006220eb981 */ /* 0x000322000c1e1900 */
[----:B------:R-:W-:-:S02]  /*19a0*/  @!P5 IADD3 R17, PT, PT, R31, R39, RZ ;  /* 0x000000271f11d210 */ /* 0x000fc40007ffe0ff */
[C---:B------:R-:W-:Y:S02]  /*19b0*/  @!P4 IADD3.X R29, PT, PT, R18.reuse, R29, RZ, P1, !PT ;  /* 0x0000001d121dc210 */ /* 0x040fe40000ffe4ff */
[----:B------:R-:W-:Y:S02]  /*19c0*/  @!P4 IADD3.X R33, PT, PT, R18, R33, RZ, P2, !PT ;  /* 0x000000211221c210 */ /* 0x000fe400017fe4ff */
[C---:B------:R-:W-:Y:S02]  /*19d0*/  @!P5 SHF.L.U64.HI R18, R30.reuse, 0x1, R17 ;  /* 0x000000011e12d819 */ /* 0x040fe40000010211 */
[----:B-1----:R-:W-:Y:S02]  /*19e0*/  @!P5 SHF.L.U32 R35, R30, 0x1, RZ ;  /* 0x000000011e23d819 */ /* 0x002fe400000006ff */
[----:B------:R-:W-:Y:S02]  /*19f0*/  LOP3.LUT R2, R81, 0xffff, RZ, 0xc0, !PT ;  /* 0x0000ffff51027812 */ /* 0x000fe400078ec0ff */
[----:B0-----:R-:W-:-:S02]  /*1a00*/  @!P5 IADD3 R30, P1, PT, R35, R24, RZ ;  /* 0x00000018231ed210 */ /* 0x001fc40007f3e0ff */
[----:B------:R-:W-:Y:S02]  /*1a10*/  @!P5 IADD3 R34, P2, PT, R35, R22, RZ ;  /* 0x000000162322d210 */ /* 0x000fe40007f5e0ff */
[C---:B------:R-:W-:Y:S01]  /*1a20*/  @!P5 IADD3.X R31, PT, PT, R18.reuse, R25, RZ, P1, !PT ;  /* 0x00000019121fd210 */ /* 0x040fe20000ffe4ff */
[----:B------:R-:W-:Y:S01]  /*1a30*/  IMAD R25, R117, 0x1e, R2 ;  /* 0x0000001e75197824 */ /* 0x000fe200078e0202 */
[----:B------:R-:W-:Y:S02]  /*1a40*/  @!P5 IADD3.X R35, PT, PT, R18, R23, RZ, P2, !PT ;  /* 0x000000171223d210 */ /* 0x000fe400017fe4ff */
[----:B------:R-:W-:Y:S02]  /*1a50*/  MOV R15, RZ ;  /* 0x000000ff000f7202 */ /* 0x000fe40000000f00 */
[----:B------:R-:W-:Y:S02]  /*1a60*/  MOV R16, RZ ;  /* 0x000000ff00107202 */ /* 0x000fe40000000f00 */
[----:B------:R-:W-:-:S02]  /*1a70*/  MOV R17, RZ ;  /* 0x000000ff00117202 */ /* 0x000fc40000000f00 */
[----:B------:R-:W-:Y:S01]  /*1a80*/  MOV R18, RZ ;  /* 0x000000ff00127202 */ /* 0x000fe20000000f00 */
[C---:B--2---:R-:W-:Y:S01]  /*1a90*/  @P0 IMAD.WIDE R26, R25.reuse, 0x4, R26 ;  /* 0x00000004191a0825 */ /* 0x044fe200078e021a */
[----:B------:R0:W2:Y:S03]  /*1aa0*/  @!P4 LDG.E R15, desc[UR6][R28.64] ;  /* 0x000000061c0fc981 */ /* 0x0000a6000c1e1900 */
[----:B------:R-:W-:Y:S01]  /*1ab0*/  IMAD.WIDE R24, R25, 0x4, R36 ;  /* 0x0000000419187825 */ /* 0x000fe200078e0224 */
[----:B------:R-:W2:Y:S04]  /*1ac0*/  @!P4 LDG.E R16, desc[UR6][R32.64] ;  /* 0x000000062010c981 */ /* 0x000ea8000c1e1900 */
[----:B------:R-:W2:Y:S04]  /*1ad0*/  @!P5 LDG.E R17, desc[UR6][R30.64] ;  /* 0x000000061e11d981 */ /* 0x000ea8000c1e1900 */
[----:B------:R-:W2:Y:S04]  /*1ae0*/  @!P5 LDG.E R18, desc[UR6][R34.64] ;  /* 0x000000062212d981 */ /* 0x000ea8000c1e1900 */
[----:B------:R-:W5:Y:S01]  /*1af0*/  LDG.E.64 R24, desc[UR6][R24.64] ;  /* 0x0000000618187981 */ /* 0x000f62000c1e1b00 */
[----:B------:R-:W-:-:S06]  /*1b00*/  CS2R R22, SRZ ;  /* 0x0000000000167805 */ /* 0x000fcc000001ff00 */
[----:B------:R1:W5:Y:S01]  /*1b10*/  @P0 LDG.E.64 R22, desc[UR6][R26.64] ;  /* 0x000000061a160981 */ /* 0x000362000c1e1b00 */
[----:B------:R-:W-:Y:S01]  /*1b20*/  UISETP.NE.AND UP0, UPT, UR4, URZ, UPT ;  /* 0x000000ff0400728c */ /* 0x000fe2000bf05270 */
[----:B------:R-:W-:Y:S02]  /*1b30*/  MOV R116, 0x3f800000 ;  /* 0x3f80000000747802 */ /* 0x000fe40000000f00 */
[----:B------:R-:W-:Y:S02]  /*1b40*/  PRMT R114, R79, 0x7632, R114 ;  /* 0x000076324f727816 */ /* 0x000fe40000000072 */
[----:B------:R-:W-:Y:S02]  /*1b50*/  PRMT R115, R78, 0x7632, R115 ;  /* 0x000076324e737816 */ /* 0x000fe40000000073 */
[----:B------:R-:W-:Y:S02]  /*1b60*/  PRMT R112, R77, 0x7632, R112 ;  /* 0x000076324d707816 */ /* 0x000fe40000000070 */
[----:B------:R-:W-:-:S02]  /*1b70*/  PRMT R113, R76, 0x7632, R113 ;  /* 0x000076324c717816 */ /* 0x000fc40000000071 */
[----:B------:R-:W-:Y:S02]  /*1b80*/  PRMT R110, R75, 0x7632, R110 ;  /* 0x000076324b6e7816 */ /* 0x000fe4000000006e */
[----:B------:R-:W-:Y:S02]  /*1b90*/  PRMT R111, R74, 0x7632, R111 ;  /* 0x000076324a6f7816 */ /* 0x000fe4000000006f */
[----:B------:R-:W-:Y:S02]  /*1ba0*/  PRMT R108, R73, 0x7632, R108 ;  /* 0x00007632496c7816 */ /* 0x000fe4000000006c */
[----:B------:R-:W-:Y:S02]  /*1bb0*/  PRMT R109, R72, 0x7632, R109 ;  /* 0x00007632486d7816 */ /* 0x000fe4000000006d */
[----:B------:R-:W-:Y:S02]  /*1bc0*/  PRMT R106, R71, 0x7632, R106 ;  /* 0x00007632476a7816 */ /* 0x000fe4000000006a */
[----:B---3--:R-:W-:-:S02]  /*1bd0*/  PRMT R107, R70, 0x7632, R107 ;  /* 0x00007632466b7816 */ /* 0x008fc4000000006b */
[----:B------:R-:W-:Y:S02]  /*1be0*/  PRMT R104, R69, 0x7632, R104 ;  /* 0x0000763245687816 */ /* 0x000fe40000000068 */
[----:B------:R-:W-:Y:S02]  /*1bf0*/  PRMT R105, R68, 0x7632, R105 ;  /* 0x0000763244697816 */ /* 0x000fe40000000069 */
[----:B------:R-:W-:Y:S02]  /*1c00*/  PRMT R102, R67, 0x7632, R102 ;  /* 0x0000763243667816 */ /* 0x000fe40000000066 */
[----:B------:R-:W-:Y:S02]  /*1c10*/  PRMT R103, R66, 0x7632, R103 ;  /* 0x0000763242677816 */ /* 0x000fe40000000067 */
[----:B------:R-:W-:Y:S02]  /*1c20*/  PRMT R100, R65, 0x7632, R100 ;  /* 0x0000763241647816 */ /* 0x000fe40000000064 */
[----:B------:R-:W-:-:S02]  /*1c30*/  PRMT R101, R64, 0x7632, R101 ;  /* 0x0000763240657816 */ /* 0x000fc40000000065 */
[----:B------:R-:W-:Y:S02]  /*1c40*/  PRMT R98, R19, 0x7632, R98 ;  /* 0x0000763213627816 */ /* 0x000fe40000000062 */
[----:B----4-:R-:W-:Y:S02]  /*1c50*/  PRMT R99, R4, 0x7632, R99 ;  /* 0x0000763204637816 */ /* 0x010fe40000000063 */
[----:B------:R-:W-:Y:S02]  /*1c60*/  PRMT R96, R5, 0x7632, R96 ;  /* 0x0000763205607816 */ /* 0x000fe40000000060 */
[----:B------:R-:W-:Y:S01]  /*1c70*/  PRMT R97, R6, 0x7632, R97 ;  /* 0x0000763206617816 */ /* 0x000fe20000000061 */
[----:B0-----:R-:W-:-:S05]  /*1c80*/  FFMA.FTZ R28, -R20, R20, R21 ;  /* 0x00000014141c7223 */ /* 0x001fca0000010115 */
[----:B------:R-:W-:-:S13]  /*1c90*/  FSETP.GTU.FTZ.AND P0, PT, R28, RZ, PT ;  /* 0x000000ff1c00720b */ /* 0x000fda0003f1c000 */
[----:B------:R-:W0:Y:S01]  /*1ca0*/  @P0 LDC R21, c[0x0][0x3c0] ;  /* 0x0000f000ff150b82 */ /* 0x000e220000000800 */
[----:B------:R-:W-:Y:S02]  /*1cb0*/  PRMT R94, R7, 0x7632, R94 ;  /* 0x00007632075e7816 */ /* 0x000fe4000000005e */
[----:B------:R-:W-:Y:S02]  /*1cc0*/  PRMT R95, R8, 0x7632, R95 ;  /* 0x00007632085f7816 */ /* 0x000fe4000000005f */
[----:B------:R-:W-:Y:S02]  /*1cd0*/  PRMT R92, R9, 0x7632, R92 ;  /* 0x00007632095c7816 */ /* 0x000fe4000000005c */
[----:B------:R-:W-:Y:S02]  /*1ce0*/  PRMT R90, R11, 0x7632, R90 ;  /* 0x000076320b5a7816 */ /* 0x000fe4000000005a */
[----:B------:R-:W-:Y:S02]  /*1cf0*/  PRMT R91, R12, 0x7632, R91 ;  /* 0x000076320c5b7816 */ /* 0x000fe4000000005b */
[----:B------:R-:W-:Y:S01]  /*1d00*/  PRMT R93, R10, 0x7632, R93 ;  /* 0x000076320a5d7816 */ /* 0x000fe2000000005d */
[----:B0-----:R-:W-:-:S04]  /*1d10*/  @P0 FADD.FTZ R21, R28, R21 ;  /* 0x000000151c150221 */ /* 0x001fc80000010000 */
[----:B------:R0:W3:Y:S01]  /*1d20*/  @P0 MUFU.RSQ R116, R21 ;  /* 0x0000001500740308 */ /* 0x0000e20000001400 */
[----:B------:R-:W-:Y:S02]  /*1d30*/  PRMT R88, R13, 0x7632, R88 ;  /* 0x000076320d587816 */ /* 0x000fe40000000058 */
[----:B------:R-:W-:Y:S02]  /*1d40*/  PRMT R89, R14, 0x7632, R89 ;  /* 0x000076320e597816 */ /* 0x000fe40000000059 */
[----:B--2---:R-:W-:Y:S02]  /*1d50*/  PRMT R86, R15, 0x7632, R86 ;  /* 0x000076320f567816 */ /* 0x004fe40000000056 */
[----:B------:R-:W-:Y:S02]  /*1d60*/  PRMT R87, R16, 0x7632, R87 ;  /* 0x0000763210577816 */ /* 0x000fe40000000057 */
[----:B0-----:R-:W-:Y:S02]  /*1d70*/  PRMT R21, R17, 0x7632, R21 ;  /* 0x0000763211157816 */ /* 0x001fe40000000015 */
[----:B------:R-:W-:Y:S01]  /*1d80*/  PRMT R85, R18, 0x7632, R85 ;  /* 0x0000763212557816 */ /* 0x000fe20000000055 */
[----:B-1-3--:R-:W-:Y:S06]  /*1d90*/  BRA.U UP0, `(.L_x_131) ;  /* 0x0000001100847547 */ /* 0x00afec000b800000 */
[----:B------:R-:W-:Y:S02]  /*1da0*/  SHF.L.U32 R29, R79, 0x10, RZ ;  /* 0x000000104f1d7819 */ /* 0x000fe400000006ff */
[----:B------:R-:W-:Y:S02]  /*1db0*/  SHF.L.U32 R33, R77, 0x10, RZ ;  /* 0x000000104d217819 */ /* 0x000fe400000006ff */
[----:B------:R-:W-:Y:S01]  /*1dc0*/  SHF.L.U32 R31, R114, 0x10, RZ ;  /* 0x00000010721f7819 */ /* 0x000fe200000006ff */
[----:B------:R-:W-:Y:S01]  /*1dd0*/  FADD.FTZ R29, -R20, R29 ;  /* 0x0000001d141d7221 */ /* 0x000fe20000010100 */
[----:B------:R-:W-:Y:S01]  /*1de0*/  SHF.L.U32 R27, R78, 0x10, RZ ;  /* 0x000000104e1b7819 */ /* 0x000fe200000006ff */
[C---:B------:R-:W-:Y:S01]  /*1df0*/  FADD.FTZ R37, -R20.reuse, R33 ;  /* 0x0000002114257221 */ /* 0x040fe20000010100 */
[----:B------:R-:W-:Y:S01]  /*1e00*/  SHF.L.U32 R26, R115, 0x10, RZ ;  /* 0x00000010731a7819 */ /* 0x000fe200000006ff */
[----:B------:R-:W-:Y:S01]  /*1e10*/  FADD.FTZ R31, -R20, R31 ;  /* 0x0000001f141f7221 */ /* 0x000fe20000010100 */
[----:B------:R-:W-:Y:S01]  /*1e20*/  FMUL.FTZ R28, R29, R116 ;  /* 0x000000741d1c7220 */ /* 0x000fe20000410000 */
[----:B-----5:R-:W-:Y:S01]  /*1e30*/  FMUL.FTZ R33, R24, R27 ;  /* 0x0000001b18217220 */ /* 0x020fe20000410000 */
[----:B------:R-:W-:Y:S01]  /*1e40*/  SHF.L.U32 R35, R76, 0x10, RZ ;  /* 0x000000104c237819 */ /* 0x000fe200000006ff */
[----:B------:R-:W-:Y:S01]  /*1e50*/  FMUL.FTZ R30, R25, R26 ;  /* 0x0000001a191e7220 */ /* 0x000fe20000410000 */
[----:B------:R-:W-:Y:S01]  /*1e60*/  FMUL.FTZ R31, R31, R116 ;  /* 0x000000741f1f7220 */ /* 0x000fe20000410000 */
[----:B------:R-:W-:Y:S01]  /*1e70*/  FADD.FTZ R29, RZ, R33 ;  /* 0x00000021ff1d7221 */ /* 0x000fe20000010000 */
[----:B------:R-:W-:Y:S01]  /*1e80*/  FFMA.FTZ R32, R28, R33, RZ ;  /* 0x000000211c207223 */ /* 0x000fe200000100ff */
[----:B------:R-:W-:Y:S01]  /*1e90*/  FFMA.FTZ R28, R27, R28, RZ ;  /* 0x0000001c1b1c7223 */ /* 0x000fe200000100ff */
[----:B------:R-:W-:Y:S01]  /*1ea0*/  FADD.FTZ R34, RZ, R27 ;  /* 0x0000001bff227221 */ /* 0x000fe20000010000 */
[----:B------:R-:W-:Y:S01]  /*1eb0*/  FADD.FTZ R29, R30, R29 ;  /* 0x0000001d1e1d7221 */ /* 0x000fe20000010000 */
[----:B------:R-:W-:Y:S01]  /*1ec0*/  FFMA.FTZ R32, R31, R30, R32 ;  /* 0x0000001e1f207223 */ /* 0x000fe20000010020 */
[----:B------:R-:W-:Y:S01]  /*1ed0*/  FMUL.FTZ R37, R37, R116 ;  /* 0x0000007425257220 */ /* 0x000fe20000410000 */
[----:B------:R-:W-:Y:S01]  /*1ee0*/  FMUL.FTZ R30, R24, R35 ;  /* 0x00000023181e7220 */ /* 0x000fe20000410000 */
[----:B------:R-:W-:Y:S01]  /*1ef0*/  SHF.L.U32 R27, R112, 0x10, RZ ;  /* 0x00000010701b7819 */ /* 0x000fe200000006ff */
[C---:B------:R-:W-:Y:S01]  /*1f00*/  FADD.FTZ R34, R35.reuse, R34 ;  /* 0x0000002223227221 */ /* 0x040fe20000010000 */
[----:B------:R-:W-:Y:S01]  /*1f10*/  FFMA.FTZ R35, R35, R37, R28 ;  /* 0x0000002523237223 */ /* 0x000fe2000001001c */
[----:B------:R-:W-:Y:S01]  /*1f20*/  FFMA.FTZ R32, R37, R30, R32 ;  /* 0x0000001e25207223 */ /* 0x000fe20000010020 */
[----:B------:R-:W-:Y:S01]  /*1f30*/  SHF.L.U32 R37, R75, 0x10, RZ ;  /* 0x000000104b257819 */ /* 0x000fe200000006ff */
[----:B------:R-:W-:Y:S01]  /*1f40*/  FADD.FTZ R27, -R20, R27 ;  /* 0x0000001b141b7221 */ /* 0x000fe20000010100 */
[----:B------:R-:W-:Y:S01]  /*1f50*/  FADD.FTZ R33, R29, R30 ;  /* 0x0000001e1d217221 */ /* 0x000fe20000010000 */
[----:B------:R-:W-:Y:S01]  /*1f60*/  SHF.L.U32 R28, R113, 0x10, RZ ;  /* 0x00000010711c7819 */ /* 0x000fe200000006ff */
[----:B------:R-:W-:Y:S01]  /*1f70*/  FFMA.FTZ R31, R26, R31, RZ ;  /* 0x0000001f1a1f7223 */ /* 0x000fe200000100ff */
[----:B------:R-:W-:Y:S01]  /*1f80*/  FADD.FTZ R29, RZ, R26 ;  /* 0x0000001aff1d7221 */ /* 0x000fe20000010000 */
[-C--:B------:R-:W-:Y:S01]  /*1f90*/  FMUL.FTZ R27, R27, R116.reuse ;  /* 0x000000741b1b7220 */ /* 0x080fe20000410000 */
[----:B------:R-:W-:Y:S01]  /*1fa0*/  FADD.FTZ R39, -R20, R37 ;  /* 0x0000002514277221 */ /* 0x000fe20000010100 */
[----:B------:R-:W-:Y:S01]  /*1fb0*/  SHF.L.U32 R30, R74, 0x10, RZ ;  /* 0x000000104a1e7819 */ /* 0x000fe200000006ff */
[----:B------:R-:W-:Y:S01]  /*1fc0*/  FADD.FTZ R29, R28, R29 ;  /* 0x0000001d1c1d7221 */ /* 0x000fe20000010000 */
[----:B------:R-:W-:Y:S01]  /*1fd0*/  SHF.L.U32 R37, R110, 0x10, RZ ;  /* 0x000000106e257819 */ /* 0x000fe200000006ff */
[----:B------:R-:W-:Y:S01]  /*1fe0*/  FFMA.FTZ R31, R28, R27, R31 ;  /* 0x0000001b1c1f7223 */ /* 0x000fe2000001001f */
[----:B------:R-:W-:Y:S01]  /*1ff0*/  FMUL.FTZ R39, R39, R116 ;  /* 0x0000007427277220 */ /* 0x000fe20000410000 */
[----:B------:R-:W-:Y:S01]  /*2000*/  FMUL.FTZ R28, R25, R28 ;  /* 0x0000001c191c7220 */ /* 0x000fe20000410000 */
[----:B------:R-:W-:Y:S01]  /*2010*/  FADD.FTZ R34, R34, R30 ;  /* 0x0000001e22227221 */ /* 0x000fe20000010000 */
[----:B------:R-:W-:Y:S01]  /*2020*/  FADD.FTZ R37, -R20, R37 ;  /* 0x0000002514257221 */ /* 0x000fe20000010100 */
[----:B------:R-:W-:Y:S01]  /*2030*/  FFMA.FTZ R35, R30, R39, R35 ;  /* 0x000000271e237223 */ /* 0x000fe20000010023 */
[----:B------:R-:W-:Y:S01]  /*2040*/  FFMA.FTZ R32, R27, R28, R32 ;  /* 0x0000001c1b207223 */ /* 0x000fe20000010020 */
[----:B------:R-:W-:Y:S01]  /*2050*/  FMUL.FTZ R30, R24, R30 ;  /* 0x0000001e181e7220 */ /* 0x000fe20000410000 */
[----:B------:R-:W-:Y:S01]  /*2060*/  SHF.L.U32 R27, R73, 0x10, RZ ;  /* 0x00000010491b7819 */ /* 0x000fe200000006ff */
[----:B------:R-:W-:Y:S01]  /*2070*/  FMUL.FTZ R37, R37, R116 ;  /* 0x0000007425257220 */ /* 0x000fe20000410000 */
[----:B------:R-:W-:Y:S01]  /*2080*/  SHF.L.U32 R26, R111, 0x10, RZ ;  /* 0x000000106f1a7819 */ /* 0x000fe200000006ff */
[----:B------:R-:W-:Y:S01]  /*2090*/  FADD.FTZ R33, R28, R33 ;  /* 0x000000211c217221 */ /* 0x000fe20000010000 */
[----:B------:R-:W-:Y:S01]  /*20a0*/  FFMA.FTZ R32, R39, R30, R32 ;  /* 0x0000001e27207223 */ /* 0x000fe20000010020 */
[----:B------:R-:W-:Y:S01]  /*20b0*/  SHF.L.U32 R39, R108, 0x10, RZ ;  /* 0x000000106c277819 */ /* 0x000fe200000006ff */
[----:B------:R-:W-:Y:S01]  /*20c0*/  FADD.FTZ R27, -R20, R27 ;  /* 0x0000001b141b7221 */ /* 0x000fe20000010100 */
[----:B------:R-:W-:Y:S01]  /*20d0*/  FMUL.FTZ R28, R25, R26 ;  /* 0x0000001a191c7220 */ /* 0x000fe20000410000 */
[----:B------:R-:W-:Y:S01]  /*20e0*/  FADD.FTZ R29, R29, R26 ;  /* 0x0000001a1d1d7221 */ /* 0x000fe20000010000 */
[----:B------:R-:W-:Y:S01]  /*20f0*/  FFMA.FTZ R31, R26, R37, R31 ;  /* 0x000000251a1f7223 */ /* 0x000fe2000001001f */
[----:B------:R-:W-:Y:S01]  /*2100*/  FADD.FTZ R33, R33, R30 ;  /* 0x0000001e21217221 */ /* 0x000fe20000010000 */
[----:B------:R-:W-:Y:S01]  /*2110*/  SHF.L.U32 R26, R72, 0x10, RZ ;  /* 0x00000010481a7819 */ /* 0x000fe200000006ff */
[----:B------:R-:W-:Y:S01]  /*2120*/  FMUL.FTZ R27, R27, R116 ;  /* 0x000000741b1b7220 */ /* 0x000fe20000410000 */
[----:B------:R-:W-:Y:S01]  /*2130*/  FADD.FTZ R39, -R20, R39 ;  /* 0x0000002714277221 */ /* 0x000fe20000010100 */
[----:B------:R-:W-:Y:S01]  /*2140*/  FADD.FTZ R33, R28, R33 ;  /* 0x000000211c217221 */ /* 0x000fe20000010000 */
[----:B------:R-:W-:Y:S01]  /*2150*/  FFMA.FTZ R32, R37, R28, R32 ;  /* 0x0000001c25207223 */ /* 0x000fe20000010020 */
        /* <DEDUP_REMOVED lines=12> */
[----:B------:R-:W-:Y:S01]  /*2220*/  FADD.FTZ R33, R33, R26 ;  /* 0x0000001a21217221 */ /* 0x000fe20000010000 */
[----:B------:R-:W-:Y:S01]  /*2230*/  SHF.L.U32 R26, R70, 0x10, RZ ;  /* 0x00000010461a7819 */ /* 0x000fe200000006ff */
[----:B------:R-:W-:Y:S01]  /*2240*/  FMUL.FTZ R37, R37, R116 ;  /* 0x0000007425257220 */ /* 0x000fe20000410000 */
[----:B------:R-:W-:Y:S01]  /*2250*/  FFMA.FTZ R32, R39, R28, R32 ;  /* 0x0000001c27207223 */ /* 0x000fe20000010020 */
[----:B------:R-:W-:Y:S01]  /*2260*/  SHF.L.U32 R39, R69, 0x10, RZ ;  /* 0x0000001045277819 */ /* 0x000fe200000006ff */
[----:B------:R-:W-:Y:S01]  /*2270*/  FADD.FTZ R27, -R20, R27 ;  /* 0x0000001b141b7221 */ /* 0x000fe20000010100 */
[----:B------:R-:W-:Y:S01]  /*2280*/  FADD.FTZ R33, R28, R33 ;  /* 0x000000211c217221 */ /* 0x000fe20000010000 */
[----:B------:R-:W-:Y:S01]  /*2290*/  FMUL.FTZ R28, R24, R26 ;  /* 0x0000001a181c7220 */ /* 0x000fe20000410000 */
[----:B------:R-:W-:Y:S01]  /*22a0*/  FADD.FTZ R34, R34, R26 ;  /* 0x0000001a22227221 */ /* 0x000fe20000010000 */
[----:B------:R-:W-:Y:S01]  /*22b0*/  FFMA.FTZ R35, R26, R37, R35 ;  /* 0x000000251a237223 */ /* 0x000fe20000010023 */
        /* <DEDUP_REMOVED lines=97> */
[----:B------:R-:W-:Y:S01]  /*28d0*/  FADD.FTZ R33, R33, R26 ;  /* 0x0000001a21217221 */ /* 0x000fe20000010000 */
[----:B------:R-:W-:Y:S01]  /*28e0*/  SHF.L.U32 R27, R94, 0x10, RZ ;  /* 0x000000105e1b7819 */ /* 0x000fe200000006ff */
[----:B------:R-:W-:Y:S01]  /*28f0*/  FMUL.FTZ R37, R37, R116 ;  /* 0x0000007425257220 */ /* 0x000fe20000410000 */
[----:B------:R-:W-:Y:S01]  /*2900*/  SHF.L.U32 R26, R8, 0x10, RZ ;  /* 0x00000010081a7819 */ /* 0x000fe200000006ff */
[----:B------:R-:W-:Y:S01]  /*2910*/  FFMA.FTZ R32, R39, R28, R32 ;  /* 0x0000001c27207223 */ /* 0x000fe20000010020 */
[----:B------:R-:W-:Y:S01]  /*2920*/  FADD.FTZ R33, R28, R33 ;  /* 0x000000211c217221 */ /* 0x000fe20000010000 */
[----:B------:R-:W-:Y:S01]  /*2930*/  SHF.L.U32 R39, R9, 0x10, RZ ;  /* 0x0000001009277819 */ /* 0x000fe200000006ff */
[----:B------:R-:W-:Y:S01]  /*2940*/  FADD.FTZ R27, -R20, R27 ;  /* 0x0000001b141b7221 */ /* 0x000fe20000010100 */
[----:B------:R-:W-:Y:S01]  /*2950*/  FMUL.FTZ R28, R24, R26 ;  /* 0x0000001a181c7220 */ /* 0x000fe20000410000 */
        /* <DEDUP_REMOVED lines=8> */
[----:B------:R-:W-:Y:S01]  /*29e0*/  SHF.L.U32 R28, R10, 0x10, RZ ;  /* 0x000000100a1c7819 */ /* 0x000fe200000006ff */
[----:B------:R-:W-:Y:S01]  /*29f0*/  FADD.FTZ R29, R29, R26 ;  /* 0x0000001a1d1d7221 */ /* 0x000fe20000010000 */
[----:B------:R-:W-:Y:S01]  /*2a00*/  FFMA.FTZ R31, R26, R27, R31 ;  /* 0x0000001b1a1f7223 */ /* 0x000fe2000001001f */
[----:B------:R-:W-:Y:S01]  /*2a10*/  FMUL.FTZ R39, R39, R116 ;  /* 0x0000007427277220 */ /* 0x000fe20000410000 */
[----:B------:R-:W-:Y:S01]  /*2a20*/  FMUL.FTZ R26, R25, R26 ;  /* 0x0000001a191a7220 */ /* 0x000fe20000410000 */
[----:B------:R-:W-:Y:S01]  /*2a30*/  FADD.FTZ R37, -R20, R37 ;  /* 0x0000002514257221 */ /* 0x000fe20000010100 */
[----:B------:R-:W-:Y:S01]  /*2a40*/  FADD.FTZ R34, R34, R28 ;  /* 0x0000001c22227221 */ /* 0x000fe20000010000 */
[----:B------:R-:W-:Y:S01]  /*2a50*/  FFMA.FTZ R35, R28, R39, R35 ;  /* 0x000000271c237223 */ /* 0x000fe20000010023 */
[----:B------:R-:W-:Y:S01]  /*2a60*/  FADD.FTZ R33, R26, R33 ;  /* 0x000000211a217221 */ /* 0x000fe20000010000 */
[----:B------:R-:W-:Y:S01]  /*2a70*/  FFMA.FTZ R32, R27, R26, R32 ;  /* 0x0000001a1b207223 */ /* 0x000fe20000010020 */
[----:B------:R-:W-:Y:S01]  /*2a80*/  FMUL.FTZ R28, R24, R28 ;  /* 0x0000001c181c7220 */ /* 0x000fe20000410000 */
[----:B------:R-:W-:Y:S01]  /*2a90*/  SHF.L.U32 R26, R93, 0x10, RZ ;  /* 0x000000105d1a7819 */ /* 0x000fe200000006ff */
[----:B------:R-:W-:Y:S01]  /*2aa0*/  FMUL.FTZ R37, R37, R116 ;  /* 0x0000007425257220 */ /* 0x000fe20000410000 */
[----:B------:R-:W-:Y:S01]  /*2ab0*/  SHF.L.U32 R60, R18, 0x10, RZ ;  /* 0x00000010123c7819 */ /* 0x000fe200000006ff */
[----:B------:R-:W-:Y:S01]  /*2ac0*/  FFMA.FTZ R32, R39, R28, R32 ;  /* 0x0000001c27207223 */ /* 0x000fe20000010020 */
[----:B------:R-:W-:Y:S01]  /*2ad0*/  SHF.L.U32 R39, R11, 0x10, RZ ;  /* 0x000000100b277819 */ /* 0x000fe200000006ff */
[----:B------:R-:W-:Y:S01]  /*2ae0*/  FFMA.FTZ R27, R26, R37, R31 ;  /* 0x000000251a1b7223 */ /* 0x000fe2000001001f */
[----:B------:R-:W-:Y:S01]  /*2af0*/  SHF.L.U32 R31, R90, 0x10, RZ ;  /* 0x000000105a1f7819 */ /* 0x000fe200000006ff */
[----:B------:R-:W-:Y:S01]  /*2b00*/  FADD.FTZ R33, R33, R28 ;  /* 0x0000001c21217221 */ /* 0x000fe20000010000 */
[----:B------:R-:W-:Y:S01]  /*2b10*/  FMUL.FTZ R28, R25, R26 ;  /* 0x0000001a191c7220 */ /* 0x000fe20000410000 */
[----:B------:R-:W-:Y:S01]  /*2b20*/  FADD.FTZ R29, R29, R26 ;  /* 0x0000001a1d1d7221 */ /* 0x000fe20000010000 */
[----:B------:R-:W-:Y:S01]  /*2b30*/  SHF.L.U32 R26, R12, 0x10, RZ ;  /* 0x000000100c1a7819 */ /* 0x000fe200000006ff */
[C---:B------:R-:W-:Y:S01]  /*2b40*/  FADD.FTZ R39, -R20.reuse, R39 ;  /* 0x0000002714277221 */ /* 0x040fe20000010100 */
[----:B------:R-:W-:Y:S01]  /*2b50*/  FADD.FTZ R31, -R20, R31 ;  /* 0x0000001f141f7221 */ /* 0x000fe20000010100 */
[----:B------:R-:W-:Y:S01]  /*2b60*/  FADD.FTZ R33, R28, R33 ;  /* 0x000000211c217221 */ /* 0x000fe20000010000 */
[----:B------:R-:W-:Y:S01]  /*2b70*/  FFMA.FTZ R32, R37, R28, R32 ;  /* 0x0000001c25207223 */ /* 0x000fe20000010020 */
[----:B------:R-:W-:Y:S01]  /*2b80*/  SHF.L.U32 R28, R91, 0x10, RZ ;  /* 0x000000105b1c7819 */ /* 0x000fe200000006ff */
[----:B------:R-:W-:Y:S01]  /*2b90*/  FMUL.FTZ R39, R39, R116 ;  /* 0x0000007427277220 */ /* 0x000fe20000410000 */
[----:B------:R-:W-:Y:S01]  /*2ba0*/  FMUL.FTZ R30, R24, R26 ;  /* 0x0000001a181e7220 */ /* 0x000fe20000410000 */
[----:B------:R-:W-:Y:S01]  /*2bb0*/  SHF.L.U32 R37, R13, 0x10, RZ ;  /* 0x000000100d257819 */ /* 0x000fe200000006ff */
[----:B------:R-:W-:Y:S01]  /*2bc0*/  FMUL.FTZ R31, R31, R116 ;  /* 0x000000741f1f7220 */ /* 0x000fe20000410000 */
[----:B------:R-:W-:Y:S01]  /*2bd0*/  FADD.FTZ R34, R34, R26 ;  /* 0x0000001a22227221 */ /* 0x000fe20000010000 */
[----:B------:R-:W-:Y:S01]  /*2be0*/  FFMA.FTZ R35, R26, R39, R35 ;  /* 0x000000271a237223 */ /* 0x000fe20000010023 */
[----:B------:R-:W-:Y:S01]  /*2bf0*/  FADD.FTZ R33, R33, R30 ;  /* 0x0000001e21217221 */ /* 0x000fe20000010000 */
[----:B------:R-:W-:Y:S01]  /*2c00*/  FFMA.FTZ R32, R39, R30, R32 ;  /* 0x0000001e27207223 */ /* 0x000fe20000010020 */
[----:B------:R-:W-:Y:S01]  /*2c10*/  FADD.FTZ R26, R29, R28 ;  /* 0x0000001c1d1a7221 */ /* 0x000fe20000010000 */
[----:B------:R-:W-:Y:S01]  /*2c20*/  FFMA.FTZ R27, R28, R31, R27 ;  /* 0x0000001f1c1b7223 */ /* 0x000fe2000001001b */
[----:B------:R-:W-:Y:S01]  /*2c30*/  SHF.L.U32 R30, R14, 0x10, RZ ;  /* 0x000000100e1e7819 */ /* 0x000fe200000006ff */
[----:B------:R-:W-:Y:S01]  /*2c40*/  FMUL.FTZ R28, R25, R28 ;  /* 0x0000001c191c7220 */ /* 0x000fe20000410000 */
[----:B------:R-:W-:Y:S01]  /*2c50*/  FADD.FTZ R37, -R20, R37 ;  /* 0x0000002514257221 */ /* 0x000fe20000010100 */
[----:B------:R-:W-:-:S02]  /*2c60*/  SHF.L.U32 R29, R88, 0x10, RZ ;  /* 0x00000010581d7819 */ /* 0x000fc400000006ff */
[----:B------:R-:W-:Y:S01]  /*2c70*/  FADD.FTZ R33, R28, R33 ;  /* 0x000000211c217221 */ /* 0x000fe20000010000 */
[----:B------:R-:W-:Y:S01]  /*2c80*/  FFMA.FTZ R32, R31, R28, R32 ;  /* 0x0000001c1f207223 */ /* 0x000fe20000010020 */
[----:B------:R-:W-:Y:S01]  /*2c90*/  FMUL.FTZ R37, R37, R116 ;  /* 0x0000007425257220 */ /* 0x000fe20000410000 */
[----:B------:R-:W-:Y:S01]  /*2ca0*/  FMUL.FTZ R36, R24, R30 ;  /* 0x0000001e18247220 */ /* 0x000fe20000410000 */
[----:B------:R-:W-:Y:S01]  /*2cb0*/  SHF.L.U32 R28, R89, 0x10, RZ ;  /* 0x00000010591c7819 */ /* 0x000fe200000006ff */
[----:B------:R-:W-:Y:S01]  /*2cc0*/  FADD.FTZ R29, -R20, R29 ;  /* 0x0000001d141d7221 */ /* 0x000fe20000010100 */
[----:B------:R-:W-:Y:S01]  /*2cd0*/  SHF.L.U32 R31, R15, 0x10, RZ ;  /* 0x000000100f1f7819 */ /* 0x000fe200000006ff */
[----:B------:R-:W-:Y:S01]  /*2ce0*/  FADD.FTZ R33, R33, R36 ;  /* 0x0000002421217221 */ /* 0x000fe20000010000 */
[----:B------:R-:W-:Y:S01]  /*2cf0*/  FFMA.FTZ R32, R37, R36, R32 ;  /* 0x0000002425207223 */ /* 0x000fe20000010020 */
[----:B------:R-:W-:Y:S01]  /*2d00*/  FADD.FTZ R34, R34, R30 ;  /* 0x0000001e22227221 */ /* 0x000fe20000010000 */
[----:B------:R-:W-:Y:S01]  /*2d10*/  FFMA.FTZ R35, R30, R37, R35 ;  /* 0x000000251e237223 */ /* 0x000fe20000010023 */
        /* <DEDUP_REMOVED lines=14> */
[----:B------:R-:W-:Y:S01]  /*2e00*/  FMUL.FTZ R32, R25, R30 ;  /* 0x0000001e19207220 */ /* 0x000fe20000410000 */
[----:B------:R-:W-:Y:S01]  /*2e10*/  FMUL.FTZ R37, R37, R116 ;  /* 0x0000007425257220 */ /* 0x000fe20000410000 */
[----:B------:R-:W-:Y:S01]  /*2e20*/  FFMA.FTZ R27, R28, R29, R27 ;  /* 0x0000001d1c1b7223 */ /* 0x000fe2000001001b */
[----:B------:R-:W-:Y:S01]  /*2e30*/  FADD.FTZ R39, -R20, R39 ;  /* 0x0000002714277221 */ /* 0x000fe20000010100 */
[----:B------:R-:W-:Y:S01]  /*2e40*/  SHF.L.U32 R29, R21, 0x10, RZ ;  /* 0x00000010151d7819 */ /* 0x000fe200000006ff */
[----:B------:R-:W-:Y:S01]  /*2e50*/  FADD.FTZ R26, R26, R28 ;  /* 0x0000001c1a1a7221 */ /* 0x000fe20000010000 */
[----:B------:R-:W-:Y:S01]  /*2e60*/  FADD.FTZ R33, R32, R33 ;  /* 0x0000002120217221 */ /* 0x000fe20000010000 */
[----:B------:R-:W-:Y:S01]  /*2e70*/  FFMA.FTZ R38, R37, R32, R38 ;  /* 0x0000002025267223 */ /* 0x000fe20000010026 */
[----:B------:R-:W-:Y:S01]  /*2e80*/  SHF.L.U32 R28, R85, 0x10, RZ ;  /* 0x00000010551c7819 */ /* 0x000fe200000006ff */
[----:B------:R-:W-:Y:S01]  /*2e90*/  FMUL.FTZ R32, R24, R60 ;  /* 0x0000003c18207220 */ /* 0x000fe20000410000 */
[----:B------:R-:W-:Y:S01]  /*2ea0*/  FMUL.FTZ R39, R39, R116 ;  /* 0x0000007427277220 */ /* 0x000fe20000410000 */
[----:B------:R-:W-:Y:S01]  /*2eb0*/  FADD.FTZ R29, -R20, R29 ;  /* 0x0000001d141d7221 */ /* 0x000fe20000010100 */
[----:B------:R-:W-:Y:S01]  /*2ec0*/  FADD.FTZ R34, R34, R36 ;  /* 0x0000002422227221 */ /* 0x000fe20000010000 */
[----:B------:R-:W-:Y:S01]  /*2ed0*/  FADD.FTZ R33, R33, R32 ;  /* 0x0000002021217221 */ /* 0x000fe20000010000 */
[----:B------:R-:W-:Y:S01]  /*2ee0*/  FFMA.FTZ R38, R39, R32, R38 ;  /* 0x0000002027267223 */ /* 0x000fe20000010026 */
[----:B------:R-:W-:Y:S01]  /*2ef0*/  FMUL.FTZ R32, R25, R28 ;  /* 0x0000001c19207220 */ /* 0x000fe20000410000 */
[----:B------:R-:W-:Y:S01]  /*2f00*/  FFMA.FTZ R35, R36, R31, R35 ;  /* 0x0000001f24237223 */ /* 0x000fe20000010023 */
[----:B------:R-:W-:Y:S01]  /*2f10*/  FMUL.FTZ R29, R29, R116 ;  /* 0x000000741d1d7220 */ /* 0x000fe20000410000 */
[----:B------:R-:W-:Y:S01]  /*2f20*/  FADD.FTZ R26, R26, R30 ;  /* 0x0000001e1a1a7221 */ /* 0x000fe20000010000 */
[----:B------:R-:W-:Y:S01]  /*2f30*/  FFMA.FTZ R27, R30, R37, R27 ;  /* 0x000000251e1b7223 */ /* 0x000fe2000001001b */
[----:B------:R-:W-:Y:S01]  /*2f40*/  FADD.FTZ R33, R32, R33 ;  /* 0x0000002120217221 */ /* 0x000fe20000010000 */
[----:B------:R-:W-:Y:S01]  /*2f50*/  FADD.FTZ R62, R34, R60 ;  /* 0x0000003c223e7221 */ /* 0x000fe20000010000 */
[----:B------:R-:W-:Y:S01]  /*2f60*/  FFMA.FTZ R32, R29, R32, R38 ;  /* 0x000000201d207223 */ /* 0x000fe20000010026 */
[----:B------:R-:W-:Y:S01]  /*2f70*/  FFMA.FTZ R60, R60, R39, R35 ;  /* 0x000000273c3c7223 */ /* 0x000fe20000010023 */
[----:B------:R-:W-:Y:S01]  /*2f80*/  FADD.FTZ R63, R26, R28 ;  /* 0x0000001c1a3f7221 */ /* 0x000fe20000010000 */
[----:B------:R-:W-:Y:S01]  /*2f90*/  FFMA.FTZ R61, R28, R29, R27 ;  /* 0x0000001d1c3d7223 */ /* 0x000fe2000001001b */
[----:B------:R-:W-:Y:S06]  /*2fa0*/  BRA `(.L_x_132) ;  /* 0x0000002400007947 */ /* 0x000fec0003800000 */
.L_x_131:
        /* <DEDUP_REMOVED lines=8> */
[C---:B------:R-:W-:Y:S01]  /*3030*/  FADD.FTZ R31, -R20.reuse, R31 ;  /* 0x0000001f141f7221 */ /* 0x040fe20000010100 */
[-C--:B------:R-:W-:Y:S01]  /*3040*/  FMUL.FTZ R26, R29, R116.reuse ;  /* 0x000000741d1a7220 */ /* 0x080fe20000410000 */
[----:B------:R-:W-:Y:S01]  /*3050*/  FADD.FTZ R33, -R20, R33 ;  /* 0x0000002114217221 */ /* 0x000fe20000010100 */
[--C-:B-----5:R-:W-:Y:S01]  /*3060*/  FFMA.FTZ R40, R24, R27, R22.reuse ;  /* 0x0000001b18287223 */ /* 0x120fe20000010016 */
[----:B------:R-:W-:Y:S01]  /*3070*/  FMUL.FTZ R59, R31, R116 ;  /* 0x000000741f3b7220 */ /* 0x000fe20000410000 */
[--C-:B------:R-:W-:Y:S01]  /*3080*/  FFMA.FTZ R32, R25, R26, R23.reuse ;  /* 0x0000001a19207223 */ /* 0x100fe20000010017 */
[----:B------:R-:W-:Y:S01]  /*3090*/  FMUL.FTZ R52, R33, R116 ;  /* 0x0000007421347220 */ /* 0x000fe20000410000 */
[----:B------:R-:W-:Y:S01]  /*30a0*/  FMUL.FTZ R28, R40, -1.4426950216293334961 ;  /* 0xbfb8aa3b281c7820 */ /* 0x000fe20000410000 */
[----:B------:R-:W-:Y:S01]  /*30b0*/  FFMA.FTZ R34, R24, R59, R22 ;  /* 0x0000003b18227223 */ /* 0x000fe20000010016 */
[----:B------:R-:W-:Y:S01]  /*30c0*/  FMUL.FTZ R29, R32, -1.4426950216293334961 ;  /* 0xbfb8aa3b201d7820 */ /* 0x000fe20000410000 */
[----:B------:R-:W-:Y:S01]  /*30d0*/  FFMA.FTZ R35, R25, R52, R23 ;  /* 0x0000003419237223 */ /* 0x000fe20000010017 */
[----:B------:R-:W-:Y:S01]  /*30e0*/  FADD.FTZ R39, -R20, R39 ;  /* 0x0000002714277221 */ /* 0x000fe20000010100 */
[----:B------:R-:W-:Y:S01]  /*30f0*/  FMUL.FTZ R31, R34, -1.4426950216293334961 ;  /* 0xbfb8aa3b221f7820 */ /* 0x000fe20000410000 */
[----:B------:R-:W0:Y:S01]  /*3100*/  MUFU.EX2 R28, R28 ;  /* 0x0000001c001c7308 */ /* 0x000e220000000800 */
[----:B------:R-:W-:Y:S01]  /*3110*/  FMUL.FTZ R37, R35, -1.4426950216293334961 ;  /* 0xbfb8aa3b23257820 */ /* 0x000fe20000410000 */
[----:B------:R-:W-:Y:S01]  /*3120*/  FMUL.FTZ R53, R39, R116 ;  /* 0x0000007427357220 */ /* 0x000fe20000410000 */
[----:B------:R-:W-:Y:S01]  /*3130*/  SHF.L.U32 R41, R113, 0x10, RZ ;  /* 0x0000001071297819 */ /* 0x000fe200000006ff */
[----:B------:R-:W1:Y:S01]  /*3140*/  MUFU.EX2 R29, R29 ;  /* 0x0000001d001d7308 */ /* 0x000e620000000800 */
[----:B------:R-:W-:-:S02]  /*3150*/  SHF.L.U32 R45, R106, 0x10, RZ ;  /* 0x000000106a2d7819 */ /* 0x000fc400000006ff */
[----:B------:R-:W-:Y:S01]  /*3160*/  SHF.L.U32 R51, R115, 0x10, RZ ;  /* 0x0000001073337819 */ /* 0x000fe200000006ff */
[----:B------:R-:W2:Y:S01]  /*3170*/  MUFU.EX2 R31, R31 ;  /* 0x0000001f001f7308 */ /* 0x000ea20000000800 */
[----:B------:R-:W-:Y:S02]  /*3180*/  SHF.L.U32 R43, R71, 0x10, RZ ;  /* 0x00000010472b7819 */ /* 0x000fe400000006ff */
[----:B------:R-:W-:Y:S01]  /*3190*/  SHF.L.U32 R47, R104, 0x10, RZ ;  /* 0x00000010682f7819 */ /* 0x000fe200000006ff */
[----:B------:R-:W3:Y:S01]  /*31a0*/  MUFU.EX2 R37, R37 ;  /* 0x0000002500257308 */ /* 0x000ee20000000800 */
[----:B------:R-:W-:Y:S01]  /*31b0*/  SHF.L.U32 R63, R78, 0x10, RZ ;  /* 0x000000104e3f7819 */ /* 0x000fe200000006ff */
[----:B0-----:R-:W-:Y:S01]  /*31c0*/  FADD.FTZ R30, R28, 1 ;  /* 0x3f8000001c1e7421 */ /* 0x001fe20000010000 */
[C---:B------:R-:W-:Y:S01]  /*31d0*/  FADD.FTZ R43, -R20.reuse, R43 ;  /* 0x0000002b142b7221 */ /* 0x040fe20000010100 */
[----:B------:R-:W-:Y:S01]  /*31e0*/  FADD.FTZ R47, -R20, R47 ;  /* 0x0000002f142f7221 */ /* 0x000fe20000010100 */
[----:B------:R-:W-:Y:S01]  /*31f0*/  SHF.L.U32 R57, R67, 0x10, RZ ;  /* 0x0000001043397819 */ /* 0x000fe200000006ff */
[----:B-1----:R-:W-:Y:S01]  /*3200*/  FADD.FTZ R28, R29, 1 ;  /* 0x3f8000001d1c7421 */ /* 0x002fe20000010000 */
[----:B------:R-:W-:Y:S01]  /*3210*/  FFMA.FTZ R29, R24, R53, R22 ;  /* 0x00000035181d7223 */ /* 0x000fe20000010016 */
[----:B------:R-:W0:Y:S01]  /*3220*/  MUFU.RCP R30, R30 ;  /* 0x0000001e001e7308 */ /* 0x000e220000001000 */
[----:B------:R-:W-:Y:S01]  /*3230*/  FMUL.FTZ R43, R43, R116 ;  /* 0x000000742b2b7220 */ /* 0x000fe20000410000 */
[----:B--2---:R-:W-:Y:S01]  /*3240*/  FADD.FTZ R33, R31, 1 ;  /* 0x3f8000001f217421 */ /* 0x004fe20000010000 */
[----:B------:R-:W-:Y:S01]  /*3250*/  FMUL.FTZ R39, R29, -1.4426950216293334961 ;  /* 0xbfb8aa3b1d277820 */ /* 0x000fe20000410000 */
[----:B------:R-:W-:Y:S01]  /*3260*/  FADD.FTZ R57, -R20, R57 ;  /* 0x0000003914397221 */ /* 0x000fe20000010100 */
[----:B---3--:R-:W-:Y:S01]  /*3270*/  FADD.FTZ R38, R37, 1 ;  /* 0x3f80000025267421 */ /* 0x008fe20000010000 */
[----:B------:R-:W-:-:S02]  /*3280*/  SHF.L.U32 R37, R76, 0x10, RZ ;  /* 0x000000104c257819 */ /* 0x000fc400000006ff */
[----:B------:R-:W1:Y:S08]  /*3290*/  MUFU.RCP R28, R28 ;  /* 0x0000001c001c7308 */ /* 0x000e700000001000 */
[----:B------:R1:W2:Y:S01]  /*32a0*/  MUFU.RCP R36, R33 ;  /* 0x0000002100247308 */ /* 0x0002a20000001000 */
[----:B0-----:R-:W-:Y:S01]  /*32b0*/  FADD.FTZ R31, -R30, 1 ;  /* 0x3f8000001e1f7421 */ /* 0x001fe20000010100 */
[----:B------:R-:W-:-:S03]  /*32c0*/  FMUL.FTZ R63, R63, R30 ;  /* 0x0000001e3f3f7220 */ /* 0x000fc60000410000 */
[----:B------:R-:W-:-:S03]  /*32d0*/  FFMA.FTZ R40, R40, R31, 1 ;  /* 0x3f80000028287423 */ /* 0x000fc6000001001f */
[----:B------:R-:W0:Y:S01]  /*32e0*/  MUFU.RCP R38, R38 ;  /* 0x0000002600267308 */ /* 0x000e220000001000 */
[----:B-1----:R-:W-:Y:S01]  /*32f0*/  FADD.FTZ R33, -R28, 1 ;  /* 0x3f8000001c217421 */ /* 0x002fe20000010100 */
[----:B------:R-:W-:Y:S01]  /*3300*/  FMUL.FTZ R51, R51, R28 ;  /* 0x0000001c33337220 */ /* 0x000fe20000410000 */
[--C-:B------:R-:W-:Y:S01]  /*3310*/  FFMA.FTZ R28, R24, R43, R22.reuse ;  /* 0x0000002b181c7223 */ /* 0x100fe20000010016 */
[----:B------:R-:W-:Y:S01]  /*3320*/  FMUL.FTZ R63, R63, R40 ;  /* 0x000000283f3f7220 */ /* 0x000fe20000410000 */
[----:B------:R-:W-:Y:S01]  /*3330*/  FFMA.FTZ R32, R32, R33, 1 ;  /* 0x3f80000020207423 */ /* 0x000fe20000010021 */
[----:B------:R-:W-:Y:S02]  /*3340*/  SHF.L.U32 R33, R110, 0x10, RZ ;  /* 0x000000106e217819 */ /* 0x000fe400000006ff */
[----:B------:R-:W1:Y:S01]  /*3350*/  MUFU.EX2 R39, R39 ;  /* 0x0000002700277308 */ /* 0x000e620000000800 */
[----:B------:R-:W-:Y:S01]  /*3360*/  FMUL.FTZ R30, R28, -1.4426950216293334961 ;  /* 0xbfb8aa3b1c1e7820 */ /* 0x000fe20000410000 */
[----:B--2---:R-:W-:Y:S01]  /*3370*/  FMUL.FTZ R54, R37, R36 ;  /* 0x0000002425367220 */ /* 0x004fe20000410000 */
[----:B------:R-:W-:Y:S01]  /*3380*/  FADD.FTZ R37, -R36, 1 ;  /* 0x3f80000024257421 */ /* 0x000fe20000010100 */
[----:B------:R-:W-:Y:S01]  /*3390*/  FADD.FTZ R33, -R20, R33 ;  /* 0x0000002114217221 */ /* 0x000fe20000010100 */
[----:B------:R-:W-:Y:S01]  /*33a0*/  FMUL.FTZ R51, R51, R32 ;  /* 0x0000002033337220 */ /* 0x000fe20000410000 */
[----:B------:R-:W-:Y:S01]  /*33b0*/  SHF.L.U32 R32, R74, 0x10, RZ ;  /* 0x000000104a207819 */ /* 0x000fe200000006ff */
[----:B------:R-:W-:Y:S01]  /*33c0*/  FFMA.FTZ R31, R34, R37, 1 ;  /* 0x3f800000221f7423 */ /* 0x000fe20000010025 */
[----:B------:R-:W-:Y:S01]  /*33d0*/  FMUL.FTZ R50, R33, R116 ;  /* 0x0000007421327220 */ /* 0x000fe20000410000 */
[----:B------:R-:W-:Y:S01]  /*33e0*/  SHF.L.U32 R37, R73, 0x10, RZ ;  /* 0x0000001049257819 */ /* 0x000fe200000006ff */
[----:B0-----:R-:W-:Y:S01]  /*33f0*/  FMUL.FTZ R58, R41, R38 ;  /* 0x00000026293a7220 */ /* 0x001fe20000410000 */
[----:B------:R-:W-:Y:S01]  /*3400*/  SHF.L.U32 R41, R108, 0x10, RZ ;  /* 0x000000106c297819 */ /* 0x000fe200000006ff */
[----:B------:R-:W-:Y:S01]  /*3410*/  FFMA.FTZ R42, R25, R50, R23 ;  /* 0x00000032192a7223 */ /* 0x000fe20000010017 */
[C---:B------:R-:W-:Y:S01]  /*3420*/  FADD.FTZ R33, -R20.reuse, R45 ;  /* 0x0000002d14217221 */ /* 0x040fe20000010100 */
[----:B------:R-:W-:Y:S01]  /*3430*/  FADD.FTZ R125, -R20, R37 ;  /* 0x00000025147d7221 */ /* 0x000fe20000010100 */
[----:B-1----:R-:W-:Y:S01]  /*3440*/  FADD.FTZ R37, R39, 1 ;  /* 0x3f80000027257421 */ /* 0x002fe20000010000 */
[----:B------:R-:W-:Y:S01]  /*3450*/  FMUL.FTZ R45, R42, -1.4426950216293334961 ;  /* 0xbfb8aa3b2a2d7820 */ /* 0x000fe20000410000 */
[----:B------:R-:W-:Y:S01]  /*3460*/  FADD.FTZ R41, -R20, R41 ;  /* 0x0000002914297221 */ /* 0x000fe20000010100 */
[-C--:B------:R-:W-:Y:S01]  /*3470*/  FMUL.FTZ R125, R125, R116.reuse ;  /* 0x000000747d7d7220 */ /* 0x080fe20000410000 */
[----:B------:R-:W-:Y:S01]  /*3480*/  FADD.FTZ R38, -R38, 1 ;  /* 0x3f80000026267421 */ /* 0x000fe20000010100 */
[----:B------:R-:W-:Y:S01]  /*3490*/  SHF.L.U32 R39, R69, 0x10, RZ ;  /* 0x0000001045277819 */ /* 0x000fe200000006ff */
[----:B------:R-:W-:Y:S01]  /*34a0*/  FMUL.FTZ R62, R41, R116 ;  /* 0x00000074293e7220 */ /* 0x000fe20000410000 */
[----:B------:R-:W0:Y:S01]  /*34b0*/  MUFU.EX2 R45, R45 ;  /* 0x0000002d002d7308 */ /* 0x000e220000000800 */
[----:B------:R-:W-:Y:S01]  /*34c0*/  FFMA.FTZ R41, R24, R125, R22 ;  /* 0x0000007d18297223 */ /* 0x000fe20000010016 */
[----:B------:R-:W-:Y:S01]  /*34d0*/  FFMA.FTZ R35, R35, R38, 1 ;  /* 0x3f80000023237423 */ /* 0x000fe20000010026 */
[----:B------:R-:W-:Y:S01]  /*34e0*/  FADD.FTZ R39, -R20, R39 ;  /* 0x0000002714277221 */ /* 0x000fe20000010100 */
[----:B------:R-:W1:Y:S01]  /*34f0*/  MUFU.RCP R37, R37 ;  /* 0x0000002500257308 */ /* 0x000e620000001000 */
[----:B------:R-:W-:Y:S01]  /*3500*/  FMUL.FTZ R38, R41, -1.4426950216293334961 ;  /* 0xbfb8aa3b29267820 */ /* 0x000fe20000410000 */
[--C-:B------:R-:W-:Y:S01]  /*3510*/  FFMA.FTZ R36, R25, R62, R23.reuse ;  /* 0x0000003e19247223 */ /* 0x100fe20000010017 */
[-C--:B------:R-:W-:Y:S01]  /*3520*/  FMUL.FTZ R39, R39, R116.reuse ;  /* 0x0000007427277220 */ /* 0x080fe20000410000 */
[----:B------:R-:W-:Y:S01]  /*3530*/  FMUL.FTZ R34, R33, R116 ;  /* 0x0000007421227220 */ /* 0x000fe20000410000 */
[----:B------:R-:W-:Y:S01]  /*3540*/  FMUL.FTZ R54, R54, R31 ;  /* 0x0000001f36367220 */ /* 0x000fe20000410000 */
[----:B------:R-:W-:Y:S01]  /*3550*/  FMUL.FTZ R44, R36, -1.4426950216293334961 ;  /* 0xbfb8aa3b242c7820 */ /* 0x000fe20000410000 */
[----:B------:R-:W-:Y:S01]  /*3560*/  FMUL.FTZ R58, R58, R35 ;  /* 0x000000233a3a7220 */ /* 0x000fe20000410000 */
[----:B------:R-:W2:Y:S01]  /*3570*/  MUFU.EX2 R38, R38 ;  /* 0x0000002600267308 */ /* 0x000ea20000000800 */
[----:B------:R-:W-:Y:S01]  /*3580*/  FFMA.FTZ R33, R25, R34, R23 ;  /* 0x0000002219217223 */ /* 0x000fe20000010017 */
[----:B0-----:R-:W-:Y:S01]  /*3590*/  FADD.FTZ R45, R45, 1 ;  /* 0x3f8000002d2d7421 */ /* 0x001fe20000010000 */
[----:B------:R-:W-:Y:S01]  /*35a0*/  FMUL.FTZ R35, R57, R116 ;  /* 0x0000007439237220 */ /* 0x000fe20000410000 */
[----:B------:R-:W0:Y:S01]  /*35b0*/  MUFU.EX2 R44, R44 ;  /* 0x0000002c002c7308 */ /* 0x000e220000000800 */
[----:B------:R-:W-:Y:S01]  /*35c0*/  FMUL.FTZ R46, R33, -1.4426950216293334961 ;  /* 0xbfb8aa3b212e7820 */ /* 0x000fe20000410000 */
[----:B------:R-:W-:-:S02]  /*35d0*/  SHF.L.U32 R57, R109, 0x10, RZ ;  /* 0x000000106d397819 */ /* 0x000fc400000006ff */
[----:B------:R-:W3:Y:S01]  /*35e0*/  MUFU.RCP R48, R45 ;  /* 0x0000002d00307308 */ /* 0x000ee20000001000 */
[----:B-1----:R-:W-:Y:S01]  /*35f0*/  FADD.FTZ R56, -R37, 1 ;  /* 0x3f80000025387421 */ /* 0x002fe20000010100 */
[----:B------:R-:W-:Y:S01]  /*3600*/  FMUL.FTZ R49, R32, R37 ;  /* 0x0000002520317220 */ /* 0x000fe20000410000 */
[----:B------:R-:W-:Y:S02]  /*3610*/  FMUL.FTZ R32, R47, R116 ;  /* 0x000000742f207220 */ /* 0x000fe40000410000 */
[----:B------:R-:W-:Y:S01]  /*3620*/  FFMA.FTZ R56, R29, R56, 1 ;  /* 0x3f8000001d387423 */ /* 0x000fe20000010038 */
[----:B--2---:R-:W-:Y:S01]  /*3630*/  FADD.FTZ R47, R38, 1 ;  /* 0x3f800000262f7421 */ /* 0x004fe20000010000 */
[--C-:B------:R-:W-:Y:S01]  /*3640*/  FFMA.FTZ R29, R24, R39, R22.reuse ;  /* 0x00000027181d7223 */ /* 0x100fe20000010016 */
[----:B------:R-:W1:Y:S01]  /*3650*/  MUFU.EX2 R30, R30 ;  /* 0x0000001e001e7308 */ /* 0x000e620000000800 */
[----:B------:R-:W-:Y:S01]  /*3660*/  FMUL.FTZ R56, R49, R56 ;  /* 0x0000003831387220 */ /* 0x000fe20000410000 */
[----:B0-----:R-:W-:Y:S01]  /*3670*/  FADD.FTZ R44, R44, 1 ;  /* 0x3f8000002c2c7421 */ /* 0x001fe20000010000 */
[----:B------:R-:W-:Y:S01]  /*3680*/  FMUL.FTZ R55, R29, -1.4426950216293334961 ;  /* 0xbfb8aa3b1d377820 */ /* 0x000fe20000410000 */
[----:B------:R-:W0:Y:S01]  /*3690*/  MUFU.RCP R47, R47 ;  /* 0x0000002f002f7308 */ /* 0x000e220000001000 */
[----:B------:R-:W-:Y:S01]  /*36a0*/  FFMA.FTZ R31, R25, R32, R23 ;  /* 0x00000020191f7223 */ /* 0x000fe20000010017 */
[----:B------:R-:W-:Y:S01]  /*36b0*/  FFMA.FTZ R38, R24, R35, R22 ;  /* 0x0000002318267223 */ /* 0x000fe20000010016 */
[----:B---3--:R-:W-:-:S03]  /*36c0*/  FADD.FTZ R49, -R48, 1 ;  /* 0x3f80000030317421 */ /* 0x008fc60000010100 */
[----:B------:R-:W-:Y:S02]  /*36d0*/  FMUL.FTZ R45, R38, -1.4426950216293334961 ;  /* 0xbfb8aa3b262d7820 */ /* 0x000fe40000410000 */
[----:B------:R2:W3:Y:S01]  /*36e0*/  MUFU.EX2 R37, R55 ;  /* 0x0000003700257308 */ /* 0x0004e20000000800 */
[----:B------:R-:W-:Y:S01]  /*36f0*/  FFMA.FTZ R42, R42, R49, 1 ;  /* 0x3f8000002a2a7423 */ /* 0x000fe20000010031 */
[----:B------:R-:W-:Y:S02]  /*3700*/  SHF.L.U32 R49, R102, 0x10, RZ ;  /* 0x0000001066317819 */ /* 0x000fe400000006ff */
[----:B------:R4:W3:Y:S03]  /*3710*/  MUFU.EX2 R40, R46 ;  /* 0x0000002e00287308 */ /* 0x0008e60000000800 */
[----:B------:R-:W-:Y:S01]  /*3720*/  FADD.FTZ R49, -R20, R49 ;  /* 0x0000003114317221 */ /* 0x000fe20000010100 */
[----:B------:R-:W3:Y:S01]  /*3730*/  MUFU.RCP R44, R44 ;  /* 0x0000002c002c7308 */ /* 0x000ee20000001000 */
[----:B--2---:R-:W-:Y:S01]  /*3740*/  SHF.L.U32 R55, R111, 0x10, RZ ;  /* 0x000000106f377819 */ /* 0x004fe200000006ff */
[----:B0-----:R-:W-:Y:S01]  /*3750*/  FADD.FTZ R60, -R47, 1 ;  /* 0x3f8000002f3c7421 */ /* 0x001fe20000010100 */
[----:B----4-:R-:W-:-:S03]  /*3760*/  FMUL.FTZ R46, R31, -1.4426950216293334961 ;  /* 0xbfb8aa3b1f2e7820 */ /* 0x010fc60000410000 */
[----:B------:R-:W-:Y:S01]  /*3770*/  FMUL.FTZ R55, R55, R48 ;  /* 0x0000003037377220 */ /* 0x000fe20000410000 */
[----:B-1----:R-:W-:Y:S01]  /*3780*/  FADD.FTZ R48, R30, 1 ;  /* 0x3f8000001e307421 */ /* 0x002fe20000010000 */
[----:B------:R-:W-:Y:S01]  /*3790*/  FMUL.FTZ R30, R49, R116 ;  /* 0x00000074311e7220 */ /* 0x000fe20000410000 */
[----:B------:R-:W-:Y:S01]  /*37a0*/  MUFU.EX2 R45, R45 ;  /* 0x0000002d002d7308 */ /* 0x000fe20000000800 */
[----:B------:R-:W-:Y:S01]  /*37b0*/  FMUL.FTZ R55, R55, R42 ;  /* 0x0000002a37377220 */ /* 0x000fe20000410000 */
[----:B------:R-:W-:Y:S01]  /*37c0*/  SHF.L.U32 R42, R72, 0x10, RZ ;  /* 0x00000010482a7819 */ /* 0x000fe200000006ff */
[----:B------:R-:W-:Y:S01]  /*37d0*/  FFMA.FTZ R60, R41, R60, 1 ;  /* 0x3f800000293c7423 */ /* 0x000fe2000001003c */
[----:B------:R-:W0:Y:S01]  /*37e0*/  MUFU.RCP R48, R48 ;  /* 0x0000003000307308 */ /* 0x000e220000001000 */
[----:B---3--:R-:W-:Y:S02]  /*37f0*/  FADD.FTZ R118, R37, 1 ;  /* 0x3f80000025767421 */ /* 0x008fe40000010000 */
[----:B------:R-:W-:Y:S01]  /*3800*/  FMUL.FTZ R47, R42, R47 ;  /* 0x0000002f2a2f7220 */ /* 0x000fe20000410000 */
[----:B------:R-:W-:Y:S01]  /*3810*/  FADD.FTZ R42, R40, 1 ;  /* 0x3f800000282a7421 */ /* 0x000fe20000010000 */
[----:B------:R-:W-:Y:S01]  /*3820*/  FFMA.FTZ R40, R25, R30, R23 ;  /* 0x0000001e19287223 */ /* 0x000fe20000010017 */
[----:B------:R-:W-:Y:S01]  /*3830*/  FADD.FTZ R49, -R44, 1 ;  /* 0x3f8000002c317421 */ /* 0x000fe20000010100 */
[----:B------:R-:W-:Y:S01]  /*3840*/  FMUL.FTZ R60, R47, R60 ;  /* 0x0000003c2f3c7220 */ /* 0x000fe20000410000 */
[----:B------:R-:W1:Y:S01]  /*3850*/  MUFU.EX2 R46, R46 ;  /* 0x0000002e002e7308 */ /* 0x000e620000000800 */
[----:B------:R-:W-:Y:S01]  /*3860*/  FMUL.FTZ R41, R40, -1.4426950216293334961 ;  /* 0xbfb8aa3b28297820 */ /* 0x000fe20000410000 */
[----:B------:R-:W-:Y:S01]  /*3870*/  FFMA.FTZ R84, R36, R49, 1 ;  /* 0x3f80000024547423 */ /* 0x000fe20000010031 */
[----:B------:R-:W-:Y:S01]  /*3880*/  FMUL.FTZ R49, R57, R44 ;  /* 0x0000002c39317220 */ /* 0x000fe20000410000 */
[----:B------:R-:W2:Y:S01]  /*3890*/  MUFU.RCP R42, R42 ;  /* 0x0000002a002a7308 */ /* 0x000ea20000001000 */
[----:B------:R-:W-:-:S02]  /*38a0*/  SHF.L.U32 R57, R70, 0x10, RZ ;  /* 0x0000001046397819 */ /* 0x000fc400000006ff */
[----:B------:R-:W-:Y:S01]  /*38b0*/  SHF.L.U32 R47, R65, 0x10, RZ ;  /* 0x00000010412f7819 */ /* 0x000fe200000006ff */
[----:B------:R-:W-:Y:S01]  /*38c0*/  FMUL.FTZ R84, R49, R84 ;  /* 0x0000005431547220 */ /* 0x000fe20000410000 */
[----:B0-----:R-:W-:Y:S01]  /*38d0*/  FADD.FTZ R37, -R48, 1 ;  /* 0x3f80000030257421 */ /* 0x001fe20000010100 */
[----:B------:R-:W-:Y:S02]  /*38e0*/  FMUL.FTZ R57, R57, R48 ;  /* 0x0000003039397220 */ /* 0x000fe40000410000 */
[----:B------:R-:W0:Y:S01]  /*38f0*/  MUFU.EX2 R41, R41 ;  /* 0x0000002900297308 */ /* 0x000e220000000800 */
[----:B------:R-:W-:Y:S01]  /*3900*/  FADD.FTZ R47, -R20, R47 ;  /* 0x0000002f142f7221 */ /* 0x000fe20000010100 */
[----:B-1----:R-:W-:Y:S01]  /*3910*/  FADD.FTZ R46, R46, 1 ;  /* 0x3f8000002e2e7421 */ /* 0x002fe20000010000 */
[----:B------:R-:W-:Y:S01]  /*3920*/  FFMA.FTZ R28, R28, R37, 1 ;  /* 0x3f8000001c1c7423 */ /* 0x000fe20000010025 */
[----:B------:R-:W1:Y:S01]  /*3930*/  MUFU.RCP R36, R118 ;  /* 0x0000007600247308 */ /* 0x000e620000001000 */
[----:B------:R-:W-:Y:S01]  /*3940*/  FMUL.FTZ R49, R47, R116 ;  /* 0x000000742f317220 */ /* 0x000fe20000410000 */
[----:B------:R-:W-:Y:S01]  /*3950*/  SHF.L.U32 R47, R100, 0x10, RZ ;  /* 0x00000010642f7819 */ /* 0x000fe200000006ff */
[----:B--2---:R-:W-:-:S04]  /*3960*/  FADD.FTZ R44, -R42, 1 ;  /* 0x3f8000002a2c7421 */ /* 0x004fc80000010100 */
[----:B------:R-:W-:Y:S01]  /*3970*/  FADD.FTZ R47, -R20, R47 ;  /* 0x0000002f142f7221 */ /* 0x000fe20000010100 */
[----:B------:R2:W3:Y:S01]  /*3980*/  MUFU.RCP R37, R46 ;  /* 0x0000002e00257308 */ /* 0x0004e20000001000 */
[----:B------:R-:W-:Y:S01]  /*3990*/  FFMA.FTZ R61, R33, R44, 1 ;  /* 0x3f800000213d7423 */ /* 0x000fe2000001002c */
[----:B------:R-:W-:Y:S01]  /*39a0*/  FADD.FTZ R44, R45, 1 ;  /* 0x3f8000002d2c7421 */ /* 0x000fe20000010000 */
[----:B------:R-:W-:Y:S01]  /*39b0*/  SHF.L.U32 R33, R107, 0x10, RZ ;  /* 0x000000106b217819 */ /* 0x000fe200000006ff */
[----:B0-----:R-:W-:Y:S01]  /*39c0*/  FADD.FTZ R45, R41, 1 ;  /* 0x3f800000292d7421 */ /* 0x001fe20000010000 */
[----:B------:R-:W-:-:S03]  /*39d0*/  SHF.L.U32 R41, R68, 0x10, RZ ;  /* 0x0000001044297819 */ /* 0x000fc600000006ff */
[----:B------:R-:W0:Y:S01]  /*39e0*/  MUFU.RCP R44, R44 ;  /* 0x0000002c002c7308 */ /* 0x000e220000001000 */
[----:B------:R-:W-:Y:S01]  /*39f0*/  FMUL.FTZ R42, R33, R42 ;  /* 0x0000002a212a7220 */ /* 0x000fe20000410000 */
[----:B------:R-:W-:Y:S01]  /*3a00*/  FMUL.FTZ R33, R57, R28 ;  /* 0x0000001c39217220 */ /* 0x000fe20000410000 */
[----:B--2---:R-:W-:Y:S02]  /*3a10*/  SHF.L.U32 R46, R105, 0x10, RZ ;  /* 0x00000010692e7819 */ /* 0x004fe400000006ff */
[----:B------:R-:W-:Y:S01]  /*3a20*/  FMUL.FTZ R28, R42, R61 ;  /* 0x0000003d2a1c7220 */ /* 0x000fe20000410000 */
[----:B-1----:R-:W-:Y:S01]  /*3a30*/  FADD.FTZ R42, -R36, 1 ;  /* 0x3f800000242a7421 */ /* 0x002fe20000010100 */
[----:B------:R-:W-:Y:S01]  /*3a40*/  FMUL.FTZ R36, R41, R36 ;  /* 0x0000002429247220 */ /* 0x000fe20000410000 */
[----:B------:R-:W1:Y:S01]  /*3a50*/  MUFU.RCP R45, R45 ;  /* 0x0000002d002d7308 */ /* 0x000e620000001000 */
[----:B------:R-:W-:Y:S01]  /*3a60*/  SHF.L.U32 R57, R98, 0x10, RZ ;  /* 0x0000001062397819 */ /* 0x000fe200000006ff */
[----:B------:R-:W-:Y:S01]  /*3a70*/  FFMA.FTZ R29, R29, R42, 1 ;  /* 0x3f8000001d1d7423 */ /* 0x000fe2000001002a */
[----:B---3--:R-:W-:-:S03]  /*3a80*/  FADD.FTZ R42, -R37, 1 ;  /* 0x3f800000252a7421 */ /* 0x008fc60000010100 */
[----:B------:R-:W-:Y:S01]  /*3a90*/  FMUL.FTZ R29, R36, R29 ;  /* 0x0000001d241d7220 */ /* 0x000fe20000410000 */
[----:B------:R-:W-:Y:S01]  /*3aa0*/  FFMA.FTZ R41, R31, R42, 1 ;  /* 0x3f8000001f297423 */ /* 0x000fe2000001002a */
[----:B------:R-:W-:Y:S01]  /*3ab0*/  FMUL.FTZ R42, R46, R37 ;  /* 0x000000252e2a7220 */ /* 0x000fe20000410000 */
[----:B------:R-:W-:Y:S01]  /*3ac0*/  SHF.L.U32 R37, R66, 0x10, RZ ;  /* 0x0000001042257819 */ /* 0x000fe200000006ff */
[----:B0-----:R-:W-:Y:S01]  /*3ad0*/  FADD.FTZ R31, -R44, 1 ;  /* 0x3f8000002c1f7421 */ /* 0x001fe20000010100 */
[----:B------:R-:W-:Y:S01]  /*3ae0*/  SHF.L.U32 R36, R103, 0x10, RZ ;  /* 0x0000001067247819 */ /* 0x000fe200000006ff */
[----:B------:R-:W-:Y:S01]  /*3af0*/  FMUL.FTZ R42, R42, R41 ;  /* 0x000000292a2a7220 */ /* 0x000fe20000410000 */
[----:B------:R-:W-:Y:S01]  /*3b00*/  FFMA.FTZ R41, R24, R49, R22 ;  /* 0x0000003118297223 */ /* 0x000fe20000010016 */
[----:B------:R-:W-:Y:S01]  /*3b10*/  FFMA.FTZ R31, R38, R31, 1 ;  /* 0x3f800000261f7423 */ /* 0x000fe2000001001f */
[----:B------:R-:W-:Y:S01]  /*3b20*/  FMUL.FTZ R44, R37, R44 ;  /* 0x0000002c252c7220 */ /* 0x000fe20000410000 */
[----:B------:R-:W-:Y:S01]  /*3b30*/  FMUL.FTZ R46, R47, R116 ;  /* 0x000000742f2e7220 */ /* 0x000fe20000410000 */
[----:B------:R-:W-:Y:S01]  /*3b40*/  FADD.FTZ R57, -R20, R57 ;  /* 0x0000003914397221 */ /* 0x000fe20000010100 */
[----:B-1----:R-:W-:Y:S01]  /*3b50*/  FADD.FTZ R37, -R45, 1 ;  /* 0x3f8000002d257421 */ /* 0x002fe20000010100 */
[----:B------:R-:W-:Y:S01]  /*3b60*/  FMUL.FTZ R31, R44, R31 ;  /* 0x0000001f2c1f7220 */ /* 0x000fe20000410000 */
[----:B------:R-:W-:-:S02]  /*3b70*/  FMUL.FTZ R44, R41, -1.4426950216293334961 ;  /* 0xbfb8aa3b292c7820 */ /* 0x000fc40000410000 */
[----:B------:R-:W-:Y:S01]  /*3b80*/  FFMA.FTZ R37, R40, R37, 1 ;  /* 0x3f80000028257423 */ /* 0x000fe20000010025 */
[----:B------:R-:W-:Y:S01]  /*3b90*/  FMUL.FTZ R40, R36, R45 ;  /* 0x0000002d24287220 */ /* 0x000fe20000410000 */
[----:B------:R-:W-:Y:S02]  /*3ba0*/  SHF.L.U32 R45, R19, 0x10, RZ ;  /* 0x00000010132d7819 */ /* 0x000fe400000006ff */
[----:B------:R-:W0:Y:S01]  /*3bb0*/  MUFU.EX2 R44, R44 ;  /* 0x0000002c002c7308 */ /* 0x000e220000000800 */
[----:B------:R-:W-:Y:S01]  /*3bc0*/  FMUL.FTZ R40, R40, R37 ;  /* 0x0000002528287220 */ /* 0x000fe20000410000 */
[----:B------:R-:W-:Y:S01]  /*3bd0*/  FFMA.FTZ R37, R25, R46, R23 ;  /* 0x0000002e19257223 */ /* 0x000fe20000010017 */
[----:B------:R-:W-:-:S03]  /*3be0*/  FADD.FTZ R45, -R20, R45 ;  /* 0x0000002d142d7221 */ /* 0x000fc60000010100 */
[----:B------:R-:W-:Y:S01]  /*3bf0*/  FMUL.FTZ R36, R37, -1.4426950216293334961 ;  /* 0xbfb8aa3b25247820 */ /* 0x000fe20000410000 */
[----:B------:R-:W-:-:S04]  /*3c00*/  FMUL.FTZ R47, R45, R116 ;  /* 0x000000742d2f7220 */ /* 0x000fc80000410000 */
[----:B------:R-:W-:Y:S01]  /*3c10*/  FFMA.FTZ R45, R24, R47, R22 ;  /* 0x0000002f182d7223 */ /* 0x000fe20000010016 */
[----:B------:R-:W1:Y:S01]  /*3c20*/  MUFU.EX2 R36, R36 ;  /* 0x0000002400247308 */ /* 0x000e620000000800 */
[----:B0-----:R-:W-:Y:S02]  /*3c30*/  FADD.FTZ R38, R44, 1 ;  /* 0x3f8000002c267421 */ /* 0x001fe40000010000 */
[----:B------:R-:W-:Y:S01]  /*3c40*/  FMUL.FTZ R61, R45, -1.4426950216293334961 ;  /* 0xbfb8aa3b2d3d7820 */ /* 0x000fe20000410000 */
[----:B------:R-:W-:-:S03]  /*3c50*/  FMUL.FTZ R44, R57, R116 ;  /* 0x00000074392c7220 */ /* 0x000fc60000410000 */
[----:B------:R0:W2:Y:S04]  /*3c60*/  MUFU.EX2 R48, R61 ;  /* 0x0000003d00307308 */ /* 0x0000a80000000800 */
[----:B------:R-:W3:Y:S01]  /*3c70*/  MUFU.RCP R38, R38 ;  /* 0x0000002600267308 */ /* 0x000ee20000001000 */
[----:B-1----:R-:W-:Y:S01]  /*3c80*/  FADD.FTZ R118, R36, 1 ;  /* 0x3f80000024767421 */ /* 0x002fe20000010000 */
[----:B------:R-:W-:Y:S01]  /*3c90*/  FFMA.FTZ R36, R25, R44, R23 ;  /* 0x0000002c19247223 */ /* 0x000fe20000010017 */
[----:B0-----:R-:W-:-:S03]  /*3ca0*/  SHF.L.U32 R61, R64, 0x10, RZ ;  /* 0x00000010403d7819 */ /* 0x001fc600000006ff */
[----:B------:R-:W-:Y:S02]  /*3cb0*/  FMUL.FTZ R57, R36, -1.4426950216293334961 ;  /* 0xbfb8aa3b24397820 */ /* 0x000fe40000410000 */
[----:B------:R-:W0:Y:S01]  /*3cc0*/  MUFU.RCP R118, R118 ;  /* 0x0000007600767308 */ /* 0x000e220000001000 */
[----:B--2---:R-:W-:-:S07]  /*3cd0*/  FADD.FTZ R119, R48, 1 ;  /* 0x3f80000030777421 */ /* 0x004fce0000010000 */
[----:B------:R-:W1:Y:S01]  /*3ce0*/  MUFU.EX2 R57, R57 ;  /* 0x0000003900397308 */ /* 0x000e620000000800 */
[----:B---3--:R-:W-:Y:S01]  /*3cf0*/  FADD.FTZ R48, -R38, 1 ;  /* 0x3f80000026307421 */ /* 0x008fe20000010100 */
[----:B------:R-:W-:-:S03]  /*3d00*/  FMUL.FTZ R38, R61, R38 ;  /* 0x000000263d267220 */ /* 0x000fc60000410000 */
[----:B------:R-:W-:Y:S02]  /*3d10*/  FFMA.FTZ R41, R41, R48, 1 ;  /* 0x3f80000029297423 */ /* 0x000fe40000010030 */
[----:B------:R2:W3:Y:S02]  /*3d20*/  MUFU.RCP R48, R119 ;  /* 0x0000007700307308 */ /* 0x0004e40000001000 */
[----:B------:R-:W-:Y:S01]  /*3d30*/  FMUL.FTZ R41, R38, R41 ;  /* 0x0000002926297220 */ /* 0x000fe20000410000 */
[----:B0-----:R-:W-:Y:S01]  /*3d40*/  FADD.FTZ R124, -R118, 1 ;  /* 0x3f800000767c7421 */ /* 0x001fe20000010100 */
[----:B-1----:R-:W-:-:S03]  /*3d50*/  FADD.FTZ R61, R57, 1 ;  /* 0x3f800000393d7421 */ /* 0x002fc60000010000 */
[----:B------:R-:W-:Y:S01]  /*3d60*/  FFMA.FTZ R37, R37, R124, 1 ;  /* 0x3f80000025257423 */ /* 0x000fe2000001007c */
[----:B------:R-:W-:Y:S01]  /*3d70*/  SHF.L.U32 R124, R101, 0x10, RZ ;  /* 0x00000010657c7819 */ /* 0x000fe200000006ff */
[----:B------:R-:W0:Y:S01]  /*3d80*/  MUFU.RCP R57, R61 ;  /* 0x0000003d00397308 */ /* 0x000e220000001000 */
[----:B--2---:R-:W-:-:S03]  /*3d90*/  SHF.L.U32 R119, R4, 0x10, RZ ;  /* 0x0000001004777819 */ /* 0x004fc600000006ff */
[----:B------:R-:W-:Y:S01]  /*3da0*/  FMUL.FTZ R118, R124, R118 ;  /* 0x000000767c767220 */ /* 0x000fe20000410000 */
[----:B---3--:R-:W-:-:S03]  /*3db0*/  FADD.FTZ R124, -R48, 1 ;  /* 0x3f800000307c7421 */ /* 0x008fc60000010100 */
[----:B------:R-:W-:Y:S01]  /*3dc0*/  FMUL.FTZ R38, R118, R37 ;  /* 0x0000002576267220 */ /* 0x000fe20000410000 */
[----:B------:R-:W-:Y:S01]  /*3dd0*/  FFMA.FTZ R118, R27, R63, RZ ;  /* 0x0000003f1b767223 */ /* 0x000fe200000100ff */
[----:B------:R-:W-:Y:S01]  /*3de0*/  FFMA.FTZ R45, R45, R124, 1 ;  /* 0x3f8000002d2d7423 */ /* 0x000fe2000001007c */
[----:B------:R-:W-:Y:S01]  /*3df0*/  FMUL.FTZ R124, R119, R48 ;  /* 0x00000030777c7220 */ /* 0x000fe20000410000 */
[----:B------:R-:W-:Y:S01]  /*3e00*/  SHF.L.U32 R48, R99, 0x10, RZ ;  /* 0x0000001063307819 */ /* 0x000fe200000006ff */
[----:B------:R-:W-:Y:S01]  /*3e10*/  FMUL.FTZ R119, R25, R51 ;  /* 0x0000003319777220 */ /* 0x000fe20000410000 */
[----:B------:R-:W-:Y:S01]  /*3e20*/  FFMA.FTZ R118, R59, R54, R118 ;  /* 0x000000363b767223 */ /* 0x000fe20000010076 */
[----:B------:R-:W-:Y:S01]  /*3e30*/  FMUL.FTZ R37, R124, R45 ;  /* 0x0000002d7c257220 */ /* 0x000fe20000410000 */
[----:B------:R-:W-:Y:S01]  /*3e40*/  SHF.L.U32 R45, R5, 0x10, RZ ;  /* 0x00000010052d7819 */ /* 0x000fe200000006ff */
[----:B0-----:R-:W-:Y:S01]  /*3e50*/  FMUL.FTZ R48, R48, R57 ;  /* 0x0000003930307220 */ /* 0x001fe20000410000 */
[----:B------:R-:W-:-:S03]  /*3e60*/  FADD.FTZ R57, -R57, 1 ;  /* 0x3f80000039397421 */ /* 0x000fc60000010100 */
[----:B------:R-:W-:Y:S01]  /*3e70*/  FADD.FTZ R45, -R20, R45 ;  /* 0x0000002d142d7221 */ /* 0x000fe20000010100 */
[----:B------:R-:W-:-:S03]  /*3e80*/  FFMA.FTZ R57, R36, R57, 1 ;  /* 0x3f80000024397423 */ /* 0x000fc60000010039 */
[----:B------:R-:W-:Y:S01]  /*3e90*/  FMUL.FTZ R45, R45, R116 ;  /* 0x000000742d2d7220 */ /* 0x000fe20000410000 */
[----:B------:R-:W-:Y:S01]  /*3ea0*/  FMUL.FTZ R36, R48, R57 ;  /* 0x0000003930247220 */ /* 0x000fe20000410000 */
[----:B------:R-:W-:Y:S01]  /*3eb0*/  FMUL.FTZ R48, R24, R63 ;  /* 0x0000003f18307220 */ /* 0x000fe20000410000 */
[----:B------:R-:W-:-:S03]  /*3ec0*/  FADD.FTZ R63, RZ, R63 ;  /* 0x0000003fff3f7221 */ /* 0x000fc60000010000 */
[----:B------:R-:W-:Y:S01]  /*3ed0*/  FFMA.FTZ R61, R27, R48, RZ ;  /* 0x000000301b3d7223 */ /* 0x000fe200000100ff */
[----:B------:R-:W-:Y:S01]  /*3ee0*/  FADD.FTZ R48, RZ, R48 ;  /* 0x00000030ff307221 */ /* 0x000fe20000010000 */
[----:B------:R-:W-:Y:S01]  /*3ef0*/  FADD.FTZ R63, R63, R54 ;  /* 0x000000363f3f7221 */ /* 0x000fe20000010000 */
[----:B------:R-:W-:Y:S01]  /*3f00*/  FMUL.FTZ R54, R24, R54 ;  /* 0x0000003618367220 */ /* 0x000fe20000410000 */
[----:B------:R-:W-:Y:S01]  /*3f10*/  FFMA.FTZ R61, R26, R119, R61 ;  /* 0x000000771a3d7223 */ /* 0x000fe2000001003d */
[----:B------:R-:W-:Y:S01]  /*3f20*/  FADD.FTZ R119, R119, R48 ;  /* 0x0000003077777221 */ /* 0x000fe20000010000 */
[----:B------:R-:W-:Y:S01]  /*3f30*/  FFMA.FTZ R48, R24, R45, R22 ;  /* 0x0000002d18307223 */ /* 0x000fe20000010016 */
[----:B------:R-:W-:Y:S01]  /*3f40*/  SHF.L.U32 R27, R6, 0x10, RZ ;  /* 0x00000010061b7819 */ /* 0x000fe200000006ff */
[----:B------:R-:W-:Y:S01]  /*3f50*/  FFMA.FTZ R59, R59, R54, R61 ;  /* 0x000000363b3b7223 */ /* 0x000fe2000001003d */
[----:B------:R-:W-:Y:S01]  /*3f60*/  FADD.FTZ R119, R119, R54 ;  /* 0x0000003677777221 */ /* 0x000fe20000010000 */
[----:B------:R-:W-:-:S06]  /*3f70*/  FMUL.FTZ R124, R48, -1.4426950216293334961 ;  /* 0xbfb8aa3b307c7820 */ /* 0x000fcc0000410000 */
[----:B------:R-:W0:Y:S02]  /*3f80*/  MUFU.EX2 R124, R124 ;  /* 0x0000007c007c7308 */ /* 0x000e240000000800 */
[----:B0-----:R-:W-:-:S06]  /*3f90*/  FADD.FTZ R57, R124, 1 ;  /* 0x3f8000007c397421 */ /* 0x001fcc0000010000 */
[----:B------:R-:W0:Y:S02]  /*3fa0*/  MUFU.RCP R57, R57 ;  /* 0x0000003900397308 */ /* 0x000e240000001000 */
[----:B0-----:R-:W-:Y:S01]  /*3fb0*/  FMUL.FTZ R27, R27, R57 ;  /* 0x000000391b1b7220 */ /* 0x001fe20000410000 */
[----:B------:R-:W-:Y:S01]  /*3fc0*/  FADD.FTZ R61, -R57, 1 ;  /* 0x3f800000393d7421 */ /* 0x000fe20000010100 */
[----:B------:R-:W-:-:S03]  /*3fd0*/  SHF.L.U32 R57, R96, 0x10, RZ ;  /* 0x0000001060397819 */ /* 0x000fc600000006ff */
[----:B------:R-:W-:Y:S01]  /*3fe0*/  FFMA.FTZ R48, R48, R61, 1 ;  /* 0x3f80000030307423 */ /* 0x000fe2000001003d */
[----:B------:R-:W-:Y:S01]  /*3ff0*/  FFMA.FTZ R61, R26, R51, RZ ;  /* 0x000000331a3d7223 */ /* 0x000fe200000100ff */
[----:B------:R-:W-:Y:S01]  /*4000*/  FADD.FTZ R57, -R20, R57 ;  /* 0x0000003914397221 */ /* 0x000fe20000010100 */
[----:B------:R-:W-:Y:S01]  /*4010*/  FADD.FTZ R51, RZ, R51 ;  /* 0x00000033ff337221 */ /* 0x000fe20000010000 */
[----:B------:R-:W-:Y:S01]  /*4020*/  FMUL.FTZ R27, R27, R48 ;  /* 0x000000301b1b7220 */ /* 0x000fe20000410000 */
[----:B------:R-:W-:Y:S01]  /*4030*/  FMUL.FTZ R26, R25, R58 ;  /* 0x0000003a191a7220 */ /* 0x000fe20000410000 */
[----:B------:R-:W-:Y:S01]  /*4040*/  FMUL.FTZ R48, R57, R116 ;  /* 0x0000007439307220 */ /* 0x000fe20000410000 */
[----:B------:R-:W-:Y:S01]  /*4050*/  FADD.FTZ R124, R51, R58 ;  /* 0x0000003a337c7221 */ /* 0x000fe20000010000 */
[C---:B------:R-:W-:Y:S01]  /*4060*/  FFMA.FTZ R51, R52.reuse, R58, R61 ;  /* 0x0000003a34337223 */ /* 0x040fe2000001003d */
[----:B------:R-:W-:Y:S01]  /*4070*/  FFMA.FTZ R59, R52, R26, R59 ;  /* 0x0000001a343b7223 */ /* 0x000fe2000001003b */
[----:B------:R-:W-:Y:S01]  /*4080*/  FFMA.FTZ R54, R25, R48, R23 ;  /* 0x0000003019367223 */ /* 0x000fe20000010017 */
[----:B------:R-:W-:Y:S01]  /*4090*/  SHF.L.U32 R52, R97, 0x10, RZ ;  /* 0x0000001061347819 */ /* 0x000fe200000006ff */
[----:B------:R-:W-:Y:S01]  /*40a0*/  FADD.FTZ R119, R26, R119 ;  /* 0x000000771a777221 */ /* 0x000fe20000010000 */
[----:B------:R-:W-:Y:S01]  /*40b0*/  FFMA.FTZ R51, R50, R55, R51 ;  /* 0x0000003732337223 */ /* 0x000fe20000010033 */
[----:B------:R-:W-:-:S03]  /*40c0*/  FMUL.FTZ R57, R54, -1.4426950216293334961 ;  /* 0xbfb8aa3b36397820 */ /* 0x000fc60000410000 */
[----:B------:R-:W-:-:S03]  /*40d0*/  FFMA.FTZ R51, R62, R84, R51 ;  /* 0x000000543e337223 */ /* 0x000fc60000010033 */
[----:B------:R-:W0:Y:S01]  /*40e0*/  MUFU.EX2 R57, R57 ;  /* 0x0000003900397308 */ /* 0x000e220000000800 */
[----:B------:R-:W-:-:S04]  /*40f0*/  FFMA.FTZ R51, R34, R28, R51 ;  /* 0x0000001c22337223 */ /* 0x000fc80000010033 */
[----:B------:R-:W-:-:S04]  /*4100*/  FFMA.FTZ R51, R32, R42, R51 ;  /* 0x0000002a20337223 */ /* 0x000fc80000010033 */
[----:B------:R-:W-:-:S04]  /*4110*/  FFMA.FTZ R51, R30, R40, R51 ;  /* 0x000000281e337223 */ /* 0x000fc80000010033 */
[----:B------:R-:W-:Y:S01]  /*4120*/  FFMA.FTZ R51, R46, R38, R51 ;  /* 0x000000262e337223 */ /* 0x000fe20000010033 */
[----:B0-----:R-:W-:-:S03]  /*4130*/  FADD.FTZ R57, R57, 1 ;  /* 0x3f80000039397421 */ /* 0x001fc60000010000 */
[----:B------:R-:W-:-:S03]  /*4140*/  FFMA.FTZ R51, R44, R36, R51 ;  /* 0x000000242c337223 */ /* 0x000fc60000010033 */
[----:B------:R-:W0:Y:S02]  /*4150*/  MUFU.RCP R57, R57 ;  /* 0x0000003900397308 */ /* 0x000e240000001000 */
[----:B0-----:R-:W-:Y:S01]  /*4160*/  FMUL.FTZ R52, R52, R57 ;  /* 0x0000003934347220 */ /* 0x001fe20000410000 */
[----:B------:R-:W-:Y:S01]  /*4170*/  FADD.FTZ R61, -R57, 1 ;  /* 0x3f800000393d7421 */ /* 0x000fe20000010100 */
[----:B------:R-:W-:-:S03]  /*4180*/  SHF.L.U32 R57, R7, 0x10, RZ ;  /* 0x0000001007397819 */ /* 0x000fc600000006ff */
[----:B------:R-:W-:Y:S01]  /*4190*/  FFMA.FTZ R61, R54, R61, 1 ;  /* 0x3f800000363d7423 */ /* 0x000fe2000001003d */
[----:B------:R-:W-:Y:S01]  /*41a0*/  FADD.FTZ R54, R63, R56 ;  /* 0x000000383f367221 */ /* 0x000fe20000010000 */
[----:B------:R-:W-:Y:S02]  /*41b0*/  FADD.FTZ R57, -R20, R57 ;  /* 0x0000003914397221 */ /* 0x000fe40000010100 */
[----:B------:R-:W-:Y:S01]  /*41c0*/  FMUL.FTZ R52, R52, R61 ;  /* 0x0000003d34347220 */ /* 0x000fe20000410000 */
[----:B------:R-:W-:Y:S01]  /*41d0*/  FADD.FTZ R54, R54, R60 ;  /* 0x0000003c36367221 */ /* 0x000fe20000010000 */
[----:B------:R-:W-:Y:S02]  /*41e0*/  FMUL.FTZ R61, R57, R116 ;  /* 0x00000074393d7220 */ /* 0x000fe40000410000 */
[----:B------:R-:W-:Y:S01]  /*41f0*/  FFMA.FTZ R51, R48, R52, R51 ;  /* 0x0000003430337223 */ /* 0x000fe20000010033 */
[----:B------:R-:W-:Y:S01]  /*4200*/  FADD.FTZ R54, R54, R33 ;  /* 0x0000002136367221 */ /* 0x000fe20000010000 */
[----:B------:R-:W-:-:S03]  /*4210*/  FFMA.FTZ R57, R24, R61, R22 ;  /* 0x0000003d18397223 */ /* 0x000fc60000010016 */
[----:B------:R-:W-:Y:S01]  /*4220*/  FADD.FTZ R54, R54, R29 ;  /* 0x0000001d36367221 */ /* 0x000fe20000010000 */
[----:B------:R-:W-:-:S03]  /*4230*/  FMUL.FTZ R26, R57, -1.4426950216293334961 ;  /* 0xbfb8aa3b391a7820 */ /* 0x000fc60000410000 */
[----:B------:R-:W-:-:S03]  /*4240*/  FADD.FTZ R54, R54, R31 ;  /* 0x0000001f36367221 */ /* 0x000fc60000010000 */
[----:B------:R-:W0:Y:S01]  /*4250*/  MUFU.EX2 R26, R26 ;  /* 0x0000001a001a7308 */ /* 0x000e220000000800 */
[----:B------:R-:W-:-:S04]  /*4260*/  FADD.FTZ R54, R54, R41 ;  /* 0x0000002936367221 */ /* 0x000fc80000010000 */
[----:B------:R-:W-:-:S04]  /*4270*/  FADD.FTZ R54, R54, R37 ;  /* 0x0000002536367221 */ /* 0x000fc80000010000 */
[----:B------:R-:W-:Y:S01]  /*4280*/  FADD.FTZ R54, R54, R27 ;  /* 0x0000001b36367221 */ /* 0x000fe20000010000 */
[----:B0-----:R-:W-:Y:S01]  /*4290*/  FADD.FTZ R58, R26, 1 ;  /* 0x3f8000001a3a7421 */ /* 0x001fe20000010000 */
[-C--:B------:R-:W-:Y:S01]  /*42a0*/  FFMA.FTZ R26, R53, R56.reuse, R118 ;  /* 0x00000038351a7223 */ /* 0x080fe20000010076 */
[----:B------:R-:W-:-:S03]  /*42b0*/  FMUL.FTZ R56, R24, R56 ;  /* 0x0000003818387220 */ /* 0x000fc60000410000 */
[----:B------:R-:W-:Y:S01]  /*42c0*/  FFMA.FTZ R26, R125, R60, R26 ;  /* 0x0000003c7d1a7223 */ /* 0x000fe2000001001a */
[----:B------:R-:W0:Y:S01]  /*42d0*/  MUFU.RCP R58, R58 ;  /* 0x0000003a003a7308 */ /* 0x000e220000001000 */
[----:B------:R-:W-:Y:S01]  /*42e0*/  FFMA.FTZ R118, R53, R56, R59 ;  /* 0x0000003835767223 */ /* 0x000fe2000001003b */
[----:B------:R-:W-:Y:S01]  /*42f0*/  SHF.L.U32 R59, R8, 0x10, RZ ;  /* 0x00000010083b7819 */ /* 0x000fe200000006ff */
[----:B------:R-:W-:Y:S01]  /*4300*/  FADD.FTZ R119, R119, R56 ;  /* 0x0000003877777221 */ /* 0x000fe20000010000 */
[C---:B------:R-:W-:Y:S01]  /*4310*/  FMUL.FTZ R60, R24.reuse, R60 ;  /* 0x0000003c183c7220 */ /* 0x040fe20000410000 */
[-C--:B------:R-:W-:Y:S01]  /*4320*/  FFMA.FTZ R26, R43, R33.reuse, R26 ;  /* 0x000000212b1a7223 */ /* 0x080fe2000001001a */
[----:B------:R-:W-:-:S03]  /*4330*/  FMUL.FTZ R33, R24, R33 ;  /* 0x0000002118217220 */ /* 0x000fc60000410000 */
[-C--:B------:R-:W-:Y:S01]  /*4340*/  FFMA.FTZ R26, R39, R29.reuse, R26 ;  /* 0x0000001d271a7223 */ /* 0x080fe2000001001a */
[----:B------:R-:W-:-:S03]  /*4350*/  FMUL.FTZ R29, R24, R29 ;  /* 0x0000001d181d7220 */ /* 0x000fc60000410000 */
[-C--:B------:R-:W-:Y:S01]  /*4360*/  FFMA.FTZ R26, R35, R31.reuse, R26 ;  /* 0x0000001f231a7223 */ /* 0x080fe2000001001a */
[----:B------:R-:W-:-:S03]  /*4370*/  FMUL.FTZ R31, R24, R31 ;  /* 0x0000001f181f7220 */ /* 0x000fc60000410000 */
[-C--:B------:R-:W-:Y:S01]  /*4380*/  FFMA.FTZ R26, R49, R41.reuse, R26 ;  /* 0x00000029311a7223 */ /* 0x080fe2000001001a */
[----:B0-----:R-:W-:Y:S01]  /*4390*/  FADD.FTZ R53, -R58, 1 ;  /* 0x3f8000003a357421 */ /* 0x001fe20000010100 */
[----:B------:R-:W-:Y:S01]  /*43a0*/  FMUL.FTZ R59, R59, R58 ;  /* 0x0000003a3b3b7220 */ /* 0x000fe20000410000 */
[----:B------:R-:W-:Y:S01]  /*43b0*/  FMUL.FTZ R41, R24, R41 ;  /* 0x0000002918297220 */ /* 0x000fe20000410000 */
[----:B------:R-:W-:Y:S01]  /*43c0*/  FFMA.FTZ R26, R47, R37, R26 ;  /* 0x000000252f1a7223 */ /* 0x000fe2000001001a */
[----:B------:R-:W-:Y:S01]  /*43d0*/  FFMA.FTZ R53, R57, R53, 1 ;  /* 0x3f80000039357423 */ /* 0x000fe20000010035 */
[----:B------:R-:W-:Y:S01]  /*43e0*/  SHF.L.U32 R57, R94, 0x10, RZ ;  /* 0x000000105e397819 */ /* 0x000fe200000006ff */
[C---:B------:R-:W-:Y:S01]  /*43f0*/  FMUL.FTZ R37, R24.reuse, R37 ;  /* 0x0000002518257220 */ /* 0x040fe20000410000 */
[----:B------:R-:W-:Y:S01]  /*4400*/  FFMA.FTZ R26, R45, R27, R26 ;  /* 0x0000001b2d1a7223 */ /* 0x000fe2000001001a */
[----:B------:R-:W-:Y:S01]  /*4410*/  FMUL.FTZ R59, R59, R53 ;  /* 0x000000353b3b7220 */ /* 0x000fe20000410000 */
[----:B------:R-:W-:Y:S01]  /*4420*/  FMUL.FTZ R27, R24, R27 ;  /* 0x0000001b181b7220 */ /* 0x000fe20000410000 */
[----:B------:R-:W-:-:S02]  /*4430*/  FADD.FTZ R57, -R20, R57 ;  /* 0x0000003914397221 */ /* 0x000fc40000010100 */
[----:B------:R-:W-:Y:S01]  /*4440*/  FFMA.FTZ R26, R61, R59, R26 ;  /* 0x0000003b3d1a7223 */ /* 0x000fe2000001001a */
[----:B------:R-:W-:Y:S01]  /*4450*/  FADD.FTZ R54, R54, R59 ;  /* 0x0000003b36367221 */ /* 0x000fe20000010000 */
[----:B------:R-:W-:-:S04]  /*4460*/  FMUL.FTZ R58, R57, R116 ;  /* 0x00000074393a7220 */ /* 0x000fc80000410000 */
[----:B------:R-:W-:-:S04]  /*4470*/  FFMA.FTZ R56, R25, R58, R23 ;  /* 0x0000003a19387223 */ /* 0x000fc80000010017 */
[----:B------:R-:W-:-:S06]  /*4480*/  FMUL.FTZ R53, R56, -1.4426950216293334961 ;  /* 0xbfb8aa3b38357820 */ /* 0x000fcc0000410000 */
[----:B------:R-:W0:Y:S02]  /*4490*/  MUFU.EX2 R53, R53 ;  /* 0x0000003500357308 */ /* 0x000e240000000800 */
[----:B0-----:R-:W-:Y:S01]  /*44a0*/  FADD.FTZ R57, R53, 1 ;  /* 0x3f80000035397421 */ /* 0x001fe20000010000 */
[----:B------:R-:W-:Y:S01]  /*44b0*/  FADD.FTZ R53, R124, R55 ;  /* 0x000000377c357221 */ /* 0x000fe20000010000 */
[----:B------:R-:W-:-:S03]  /*44c0*/  FMUL.FTZ R55, R25, R55 ;  /* 0x0000003719377220 */ /* 0x000fc60000410000 */
[----:B------:R-:W-:Y:S01]  /*44d0*/  FADD.FTZ R53, R53, R84 ;  /* 0x0000005435357221 */ /* 0x000fe20000010000 */
[----:B------:R-:W0:Y:S01]  /*44e0*/  MUFU.RCP R57, R57 ;  /* 0x0000003900397308 */ /* 0x000e220000001000 */
[----:B------:R-:W-:Y:S01]  /*44f0*/  FFMA.FTZ R63, R50, R55, R118 ;  /* 0x00000037323f7223 */ /* 0x000fe20000010076 */
[----:B------:R-:W-:Y:S01]  /*4500*/  SHF.L.U32 R50, R95, 0x10, RZ ;  /* 0x000000105f327819 */ /* 0x000fe200000006ff */
[----:B------:R-:W-:Y:S01]  /*4510*/  FADD.FTZ R119, R55, R119 ;  /* 0x0000007737777221 */ /* 0x000fe20000010000 */
[----:B------:R-:W-:Y:S01]  /*4520*/  FMUL.FTZ R84, R25, R84 ;  /* 0x0000005419547220 */ /* 0x000fe20000410000 */
[----:B------:R-:W-:Y:S01]  /*4530*/  FFMA.FTZ R125, R125, R60, R63 ;  /* 0x0000003c7d7d7223 */ /* 0x000fe2000001003f */
[----:B------:R-:W-:Y:S01]  /*4540*/  SHF.L.U32 R63, R10, 0x10, RZ ;  /* 0x000000100a3f7819 */ /* 0x000fe200000006ff */
[----:B------:R-:W-:Y:S01]  /*4550*/  FADD.FTZ R119, R119, R60 ;  /* 0x0000003c77777221 */ /* 0x000fe20000010000 */
[----:B------:R-:W-:Y:S01]  /*4560*/  FADD.FTZ R53, R53, R28 ;  /* 0x0000001c35357221 */ /* 0x000fe20000010000 */
[----:B------:R-:W-:Y:S01]  /*4570*/  FFMA.FTZ R62, R62, R84, R125 ;  /* 0x000000543e3e7223 */ /* 0x000fe2000001007d */
[----:B------:R-:W-:Y:S01]  /*4580*/  FMUL.FTZ R28, R25, R28 ;  /* 0x0000001c191c7220 */ /* 0x000fe20000410000 */
[----:B------:R-:W-:Y:S01]  /*4590*/  FADD.FTZ R119, R84, R119 ;  /* 0x0000007754777221 */ /* 0x000fe20000010000 */
[----:B------:R-:W-:Y:S01]  /*45a0*/  FADD.FTZ R53, R53, R42 ;  /* 0x0000002a35357221 */ /* 0x000fe20000010000 */
[----:B------:R-:W-:Y:S01]  /*45b0*/  FFMA.FTZ R43, R43, R33, R62 ;  /* 0x000000212b2b7223 */ /* 0x000fe2000001003e */
[----:B------:R-:W-:Y:S01]  /*45c0*/  FMUL.FTZ R42, R25, R42 ;  /* 0x0000002a192a7220 */ /* 0x000fe20000410000 */
[----:B------:R-:W-:Y:S01]  /*45d0*/  FADD.FTZ R119, R119, R33 ;  /* 0x0000002177777221 */ /* 0x000fe20000010000 */
[----:B------:R-:W-:Y:S01]  /*45e0*/  FADD.FTZ R53, R53, R40 ;  /* 0x0000002835357221 */ /* 0x000fe20000010000 */
[----:B------:R-:W-:Y:S01]  /*45f0*/  FFMA.FTZ R34, R34, R28, R43 ;  /* 0x0000001c22227223 */ /* 0x000fe2000001002b */
[----:B0-----:R-:W-:Y:S01]  /*4600*/  FADD.FTZ R118, -R57, 1 ;  /* 0x3f80000039767421 */ /* 0x001fe20000010100 */
[----:B------:R-:W-:Y:S01]  /*4610*/  FMUL.FTZ R50, R50, R57 ;  /* 0x0000003932327220 */ /* 0x000fe20000410000 */
[----:B------:R-:W-:Y:S01]  /*4620*/  SHF.L.U32 R43, R91, 0x10, RZ ;  /* 0x000000105b2b7819 */ /* 0x000fe200000006ff */
[----:B------:R-:W-:Y:S01]  /*4630*/  FADD.FTZ R119, R28, R119 ;  /* 0x000000771c777221 */ /* 0x000fe20000010000 */
[----:B------:R-:W-:Y:S01]  /*4640*/  FFMA.FTZ R118, R56, R118, 1 ;  /* 0x3f80000038767423 */ /* 0x000fe20000010076 */
[----:B------:R-:W-:Y:S01]  /*4650*/  SHF.L.U32 R56, R9, 0x10, RZ ;  /* 0x0000001009387819 */ /* 0x000fe200000006ff */
[----:B------:R-:W-:Y:S01]  /*4660*/  FFMA.FTZ R39, R39, R29, R34 ;  /* 0x0000001d27277223 */ /* 0x000fe20000010022 */
[----:B------:R-:W-:Y:S01]  /*4670*/  FADD.FTZ R119, R119, R29 ;  /* 0x0000001d77777221 */ /* 0x000fe20000010000 */
[----:B------:R-:W-:Y:S01]  /*4680*/  FMUL.FTZ R50, R50, R118 ;  /* 0x0000007632327220 */ /* 0x000fe20000410000 */
[----:B------:R-:W-:Y:S01]  /*4690*/  FMUL.FTZ R40, R25, R40 ;  /* 0x0000002819287220 */ /* 0x000fe20000410000 */
[----:B------:R-:W-:Y:S01]  /*46a0*/  FADD.FTZ R56, -R20, R56 ;  /* 0x0000003814387221 */ /* 0x000fe20000010100 */
[----:B------:R-:W-:Y:S01]  /*46b0*/  FFMA.FTZ R32, R32, R42, R39 ;  /* 0x0000002a20207223 */ /* 0x000fe20000010027 */
[----:B------:R-:W-:Y:S01]  /*46c0*/  SHF.L.U32 R39, R89, 0x10, RZ ;  /* 0x0000001059277819 */ /* 0x000fe200000006ff */
[----:B------:R-:W-:Y:S01]  /*46d0*/  FADD.FTZ R119, R42, R119 ;  /* 0x000000772a777221 */ /* 0x000fe20000010000 */
[----:B------:R-:W-:Y:S01]  /*46e0*/  FMUL.FTZ R57, R56, R116 ;  /* 0x0000007438397220 */ /* 0x000fe20000410000 */
[----:B------:R-:W-:Y:S01]  /*46f0*/  FFMA.FTZ R35, R35, R31, R32 ;  /* 0x0000001f23237223 */ /* 0x000fe20000010020 */
[----:B------:R-:W-:Y:S01]  /*4700*/  FADD.FTZ R53, R53, R38 ;  /* 0x0000002635357221 */ /* 0x000fe20000010000 */
[----:B------:R-:W-:Y:S01]  /*4710*/  FADD.FTZ R119, R119, R31 ;  /* 0x0000001f77777221 */ /* 0x000fe20000010000 */
[----:B------:R-:W-:Y:S01]  /*4720*/  FFMA.FTZ R55, R24, R57, R22 ;  /* 0x0000003918377223 */ /* 0x000fe20000010016 */
[----:B------:R-:W-:Y:S01]  /*4730*/  FFMA.FTZ R30, R30, R40, R35 ;  /* 0x000000281e1e7223 */ /* 0x000fe20000010023 */
[----:B------:R-:W-:Y:S01]  /*4740*/  SHF.L.U32 R35, R87, 0x10, RZ ;  /* 0x0000001057237819 */ /* 0x000fe200000006ff */
[----:B------:R-:W-:Y:S01]  /*4750*/  FADD.FTZ R119, R40, R119 ;  /* 0x0000007728777221 */ /* 0x000fe20000010000 */
[----:B------:R-:W-:Y:S01]  /*4760*/  FMUL.FTZ R118, R55, -1.4426950216293334961 ;  /* 0xbfb8aa3b37767820 */ /* 0x000fe20000410000 */
[----:B------:R-:W-:Y:S01]  /*4770*/  FFMA.FTZ R49, R49, R41, R30 ;  /* 0x0000002931317223 */ /* 0x000fe2000001001e */
[----:B------:R-:W-:Y:S01]  /*4780*/  FMUL.FTZ R38, R25, R38 ;  /* 0x0000002619267220 */ /* 0x000fe20000410000 */
[----:B------:R-:W-:Y:S01]  /*4790*/  FADD.FTZ R119, R119, R41 ;  /* 0x0000002977777221 */ /* 0x000fe20000010000 */
[----:B------:R-:W-:Y:S01]  /*47a0*/  FADD.FTZ R53, R53, R36 ;  /* 0x0000002435357221 */ /* 0x000fe20000010000 */
[----:B------:R-:W-:Y:S01]  /*47b0*/  FFMA.FTZ R51, R58, R50, R51 ;  /* 0x000000323a337223 */ /* 0x000fe20000010033 */
[----:B------:R-:W0:Y:S01]  /*47c0*/  MUFU.EX2 R118, R118 ;  /* 0x0000007600767308 */ /* 0x000e220000000800 */
[----:B------:R-:W-:Y:S01]  /*47d0*/  FFMA.FTZ R46, R46, R38, R49 ;  /* 0x000000262e2e7223 */ /* 0x000fe20000010031 */
[----:B------:R-:W-:Y:S01]  /*47e0*/  FADD.FTZ R38, R38, R119 ;  /* 0x0000007726267221 */ /* 0x000fe20000010000 */
[----:B------:R-:W-:Y:S01]  /*47f0*/  FADD.FTZ R53, R53, R52 ;  /* 0x0000003435357221 */ /* 0x000fe20000010000 */
[----:B------:R-:W-:Y:S01]  /*4800*/  SHF.L.U32 R49, R85, 0x10, RZ ;  /* 0x0000001055317819 */ /* 0x000fe200000006ff */
[----:B------:R-:W-:Y:S01]  /*4810*/  FFMA.FTZ R46, R47, R37, R46 ;  /* 0x000000252f2e7223 */ /* 0x000fe2000001002e */
[C---:B------:R-:W-:Y:S01]  /*4820*/  FMUL.FTZ R47, R25.reuse, R36 ;  /* 0x00000024192f7220 */ /* 0x040fe20000410000 */
[----:B------:R-:W-:Y:S01]  /*4830*/  FADD.FTZ R38, R38, R37 ;  /* 0x0000002526267221 */ /* 0x000fe20000010000 */
[----:B------:R-:W-:Y:S01]  /*4840*/  FMUL.FTZ R37, R25, R52 ;  /* 0x0000003419257220 */ /* 0x000fe20000410000 */
[----:B------:R-:W-:Y:S01]  /*4850*/  FADD.FTZ R53, R53, R50 ;  /* 0x0000003235357221 */ /* 0x000fe20000010000 */
[----:B------:R-:W-:Y:S01]  /*4860*/  FFMA.FTZ R46, R44, R47, R46 ;  /* 0x0000002f2c2e7223 */ /* 0x000fe2000001002e */
[----:B------:R-:W-:Y:S01]  /*4870*/  FADD.FTZ R38, R47, R38 ;  /* 0x000000262f267221 */ /* 0x000fe20000010000 */
[----:B0-----:R-:W-:-:S02]  /*4880*/  FADD.FTZ R56, R118, 1 ;  /* 0x3f80000076387421 */ /* 0x001fc40000010000 */
[----:B------:R-:W-:Y:S01]  /*4890*/  FFMA.FTZ R46, R45, R27, R46 ;  /* 0x0000001b2d2e7223 */ /* 0x000fe2000001002e */
[----:B------:R-:W-:Y:S01]  /*48a0*/  FADD.FTZ R38, R38, R27 ;  /* 0x0000001b26267221 */ /* 0x000fe20000010000 */
[----:B------:R-:W-:Y:S02]  /*48b0*/  FMUL.FTZ R27, R24, R59 ;  /* 0x0000003b181b7220 */ /* 0x000fe40000410000 */
[----:B------:R-:W-:Y:S01]  /*48c0*/  FFMA.FTZ R46, R48, R37, R46 ;  /* 0x00000025302e7223 */ /* 0x000fe2000001002e */
[----:B------:R-:W0:Y:S01]  /*48d0*/  MUFU.RCP R56, R56 ;  /* 0x0000003800387308 */ /* 0x000e220000001000 */
[----:B------:R-:W-:Y:S01]  /*48e0*/  FADD.FTZ R38, R37, R38 ;  /* 0x0000002625267221 */ /* 0x000fe20000010000 */
[----:B------:R-:W-:Y:S01]  /*48f0*/  FMUL.FTZ R37, R25, R50 ;  /* 0x0000003219257220 */ /* 0x000fe20000410000 */
[----:B------:R-:W-:Y:S02]  /*4900*/  FFMA.FTZ R46, R61, R27, R46 ;  /* 0x0000001b3d2e7223 */ /* 0x000fe4000001002e */
[----:B------:R-:W-:-:S02]  /*4910*/  FADD.FTZ R38, R38, R27 ;  /* 0x0000001b26267221 */ /* 0x000fc40000010000 */
[----:B------:R-:W-:Y:S02]  /*4920*/  FFMA.FTZ R46, R58, R37, R46 ;  /* 0x000000253a2e7223 */ /* 0x000fe4000001002e */
[----:B------:R-:W-:Y:S01]  /*4930*/  FADD.FTZ R38, R37, R38 ;  /* 0x0000002625267221 */ /* 0x000fe20000010000 */
[----:B0-----:R-:W-:Y:S01]  /*4940*/  FADD.FTZ R124, -R56, 1 ;  /* 0x3f800000387c7421 */ /* 0x001fe20000010100 */
[----:B------:R-:W-:-:S03]  /*4950*/  FMUL.FTZ R63, R63, R56 ;  /* 0x000000383f3f7220 */ /* 0x000fc60000410000 */
[----:B------:R-:W-:Y:S01]  /*4960*/  FFMA.FTZ R124, R55, R124, 1 ;  /* 0x3f800000377c7423 */ /* 0x000fe2000001007c */
[----:B------:R-:W-:-:S05]  /*4970*/  SHF.L.U32 R55, R92, 0x10, RZ ;  /* 0x000000105c377819 */ /* 0x000fca00000006ff */
[----:B------:R-:W-:Y:S01]  /*4980*/  FADD.FTZ R118, -R20, R55 ;  /* 0x0000003714767221 */ /* 0x000fe20000010100 */
[----:B------:R-:W-:-:S03]  /*4990*/  FMUL.FTZ R55, R63, R124 ;  /* 0x0000007c3f377220 */ /* 0x000fc60000410000 */
[----:B------:R-:W-:Y:S01]  /*49a0*/  FMUL.FTZ R56, R118, R116 ;  /* 0x0000007476387220 */ /* 0x000fe20000410000 */
[----:B------:R-:W-:Y:S01]  /*49b0*/  SHF.L.U32 R118, R93, 0x10, RZ ;  /* 0x000000105d767819 */ /* 0x000fe200000006ff */
[-C--:B------:R-:W-:Y:S01]  /*49c0*/  FMUL.FTZ R27, R24, R55.reuse ;  /* 0x00000037181b7220 */ /* 0x080fe20000410000 */
[----:B------:R-:W-:Y:S01]  /*49d0*/  FFMA.FTZ R26, R57, R55, R26 ;  /* 0x00000037391a7223 */ /* 0x000fe2000001001a */
[----:B------:R-:W-:Y:S01]  /*49e0*/  FFMA.FTZ R60, R25, R56, R23 ;  /* 0x00000038193c7223 */ /* 0x000fe20000010017 */
[----:B------:R-:W-:Y:S01]  /*49f0*/  FADD.FTZ R55, R54, R55 ;  /* 0x0000003736377221 */ /* 0x000fe20000010000 */
[----:B------:R-:W-:Y:S01]  /*4a00*/  FFMA.FTZ R46, R57, R27, R46 ;  /* 0x0000001b392e7223 */ /* 0x000fe2000001002e */
[----:B------:R-:W-:Y:S01]  /*4a10*/  FADD.FTZ R38, R38, R27 ;  /* 0x0000001b26267221 */ /* 0x000fe20000010000 */
[----:B------:R-:W-:-:S06]  /*4a20*/  FMUL.FTZ R124, R60, -1.4426950216293334961 ;  /* 0xbfb8aa3b3c7c7820 */ /* 0x000fcc0000410000 */
[----:B------:R-:W0:Y:S02]  /*4a30*/  MUFU.EX2 R124, R124 ;  /* 0x0000007c007c7308 */ /* 0x000e240000000800 */
[----:B0-----:R-:W-:-:S06]  /*4a40*/  FADD.FTZ R63, R124, 1 ;  /* 0x3f8000007c3f7421 */ /* 0x001fcc0000010000 */
[----:B------:R-:W0:Y:S02]  /*4a50*/  MUFU.RCP R63, R63 ;  /* 0x0000003f003f7308 */ /* 0x000e240000001000 */
[----:B0-----:R-:W-:Y:S01]  /*4a60*/  FADD.FTZ R125, -R63, 1 ;  /* 0x3f8000003f7d7421 */ /* 0x001fe20000010100 */
[----:B------:R-:W-:-:S03]  /*4a70*/  FMUL.FTZ R118, R118, R63 ;  /* 0x0000003f76767220 */ /* 0x000fc60000410000 */
[----:B------:R-:W-:Y:S01]  /*4a80*/  FFMA.FTZ R125, R60, R125, 1 ;  /* 0x3f8000003c7d7423 */ /* 0x000fe2000001007d */
[----:B------:R-:W-:-:S05]  /*4a90*/  SHF.L.U32 R60, R11, 0x10, RZ ;  /* 0x000000100b3c7819 */ /* 0x000fca00000006ff */
[----:B------:R-:W-:Y:S01]  /*4aa0*/  FADD.FTZ R124, -R20, R60 ;  /* 0x0000003c147c7221 */ /* 0x000fe20000010100 */
[----:B------:R-:W-:Y:S01]  /*4ab0*/  FMUL.FTZ R60, R118, R125 ;  /* 0x0000007d763c7220 */ /* 0x000fe20000410000 */
[----:B------:R-:W-:Y:S02]  /*4ac0*/  SHF.L.U32 R125, R12, 0x10, RZ ;  /* 0x000000100c7d7819 */ /* 0x000fe400000006ff */
[----:B------:R-:W-:Y:S01]  /*4ad0*/  FMUL.FTZ R63, R124, R116 ;  /* 0x000000747c3f7220 */ /* 0x000fe20000410000 */
[-C--:B------:R-:W-:Y:S01]  /*4ae0*/  FMUL.FTZ R37, R25, R60.reuse ;  /* 0x0000003c19257220 */ /* 0x080fe20000410000 */
[----:B------:R-:W-:Y:S01]  /*4af0*/  FFMA.FTZ R51, R56, R60, R51 ;  /* 0x0000003c38337223 */ /* 0x000fe20000010033 */
[----:B------:R-:W-:Y:S01]  /*4b00*/  FADD.FTZ R60, R53, R60 ;  /* 0x0000003c353c7221 */ /* 0x000fe20000010000 */
[----:B------:R-:W-:Y:S01]  /*4b10*/  FFMA.FTZ R84, R24, R63, R22 ;  /* 0x0000003f18547223 */ /* 0x000fe20000010016 */
[----:B------:R-:W-:Y:S01]  /*4b20*/  FFMA.FTZ R46, R56, R37, R46 ;  /* 0x00000025382e7223 */ /* 0x000fe2000001002e */
[----:B------:R-:W-:-:S02]  /*4b30*/  FADD.FTZ R38, R37, R38 ;  /* 0x0000002625267221 */ /* 0x000fc40000010000 */
[----:B------:R-:W-:-:S06]  /*4b40*/  FMUL.FTZ R124, R84, -1.4426950216293334961 ;  /* 0xbfb8aa3b547c7820 */ /* 0x000fcc0000410000 */
[----:B------:R-:W0:Y:S02]  /*4b50*/  MUFU.EX2 R124, R124 ;  /* 0x0000007c007c7308 */ /* 0x000e240000000800 */
[----:B0-----:R-:W-:-:S06]  /*4b60*/  FADD.FTZ R118, R124, 1 ;  /* 0x3f8000007c767421 */ /* 0x001fcc0000010000 */
[----:B------:R-:W0:Y:S02]  /*4b70*/  MUFU.RCP R118, R118 ;  /* 0x0000007600767308 */ /* 0x000e240000001000 */
[----:B0-----:R-:W-:Y:S01]  /*4b80*/  FMUL.FTZ R62, R125, R118 ;  /* 0x000000767d3e7220 */ /* 0x001fe20000410000 */
[----:B------:R-:W-:-:S04]  /*4b90*/  FADD.FTZ R125, -R118, 1 ;  /* 0x3f800000767d7421 */ /* 0x000fc80000010100 */
[----:B------:R-:W-:Y:S01]  /*4ba0*/  FFMA.FTZ R125, R84, R125, 1 ;  /* 0x3f800000547d7423 */ /* 0x000fe2000001007d */
[----:B------:R-:W-:-:S03]  /*4bb0*/  SHF.L.U32 R84, R90, 0x10, RZ ;  /* 0x000000105a547819 */ /* 0x000fc600000006ff */
[----:B------:R-:W-:Y:S02]  /*4bc0*/  FMUL.FTZ R62, R62, R125 ;  /* 0x0000007d3e3e7220 */ /* 0x000fe40000410000 */
[----:B------:R-:W-:Y:S02]  /*4bd0*/  FADD.FTZ R84, -R20, R84 ;  /* 0x0000005414547221 */ /* 0x000fe40000010100 */
[-C--:B------:R-:W-:Y:S01]  /*4be0*/  FMUL.FTZ R27, R24, R62.reuse ;  /* 0x0000003e181b7220 */ /* 0x080fe20000410000 */
[----:B------:R-:W-:Y:S01]  /*4bf0*/  FFMA.FTZ R26, R63, R62, R26 ;  /* 0x0000003e3f1a7223 */ /* 0x000fe2000001001a */
[----:B------:R-:W-:Y:S01]  /*4c00*/  FMUL.FTZ R84, R84, R116 ;  /* 0x0000007454547220 */ /* 0x000fe20000410000 */
[----:B------:R-:W-:Y:S01]  /*4c10*/  FADD.FTZ R55, R55, R62 ;  /* 0x0000003e37377221 */ /* 0x000fe20000010000 */
[----:B------:R-:W-:Y:S01]  /*4c20*/  FFMA.FTZ R46, R63, R27, R46 ;  /* 0x0000001b3f2e7223 */ /* 0x000fe2000001002e */
[----:B------:R-:W-:Y:S01]  /*4c30*/  FADD.FTZ R38, R38, R27 ;  /* 0x0000001b26267221 */ /* 0x000fe20000010000 */
[----:B------:R-:W-:-:S04]  /*4c40*/  FFMA.FTZ R118, R25, R84, R23 ;  /* 0x0000005419767223 */ /* 0x000fc80000010017 */
[----:B------:R-:W-:-:S06]  /*4c50*/  FMUL.FTZ R124, R118, -1.4426950216293334961 ;  /* 0xbfb8aa3b767c7820 */ /* 0x000fcc0000410000 */
[----:B------:R-:W0:Y:S02]  /*4c60*/  MUFU.EX2 R124, R124 ;  /* 0x0000007c007c7308 */ /* 0x000e240000000800 */
[----:B0-----:R-:W-:-:S06]  /*4c70*/  FADD.FTZ R33, R124, 1 ;  /* 0x3f8000007c217421 */ /* 0x001fcc0000010000 */
[----:B------:R-:W0:Y:S02]  /*4c80*/  MUFU.RCP R33, R33 ;  /* 0x0000002100217308 */ /* 0x000e240000001000 */
[----:B0-----:R-:W-:Y:S01]  /*4c90*/  FADD.FTZ R125, -R33, 1 ;  /* 0x3f800000217d7421 */ /* 0x001fe20000010100 */
[----:B------:R-:W-:-:S03]  /*4ca0*/  FMUL.FTZ R43, R43, R33 ;  /* 0x000000212b2b7220 */ /* 0x000fc60000410000 */
[----:B------:R-:W-:Y:S01]  /*4cb0*/  FFMA.FTZ R118, R118, R125, 1 ;  /* 0x3f80000076767423 */ /* 0x000fe2000001007d */
[----:B------:R-:W-:-:S03]  /*4cc0*/  SHF.L.U32 R125, R13, 0x10, RZ ;  /* 0x000000100d7d7819 */ /* 0x000fc600000006ff */
[----:B------:R-:W-:Y:S02]  /*4cd0*/  FMUL.FTZ R33, R43, R118 ;  /* 0x000000762b217220 */ /* 0x000fe40000410000 */
[----:B------:R-:W-:Y:S02]  /*4ce0*/  FADD.FTZ R125, -R20, R125 ;  /* 0x0000007d147d7221 */ /* 0x000fe40000010100 */
[-C--:B------:R-:W-:Y:S01]  /*4cf0*/  FMUL.FTZ R37, R25, R33.reuse ;  /* 0x0000002119257220 */ /* 0x080fe20000410000 */
[----:B------:R-:W-:Y:S01]  /*4d00*/  FFMA.FTZ R51, R84, R33, R51 ;  /* 0x0000002154337223 */ /* 0x000fe20000010033 */
[----:B------:R-:W-:Y:S01]  /*4d10*/  FMUL.FTZ R43, R125, R116 ;  /* 0x000000747d2b7220 */ /* 0x000fe20000410000 */
[----:B------:R-:W-:Y:S01]  /*4d20*/  SHF.L.U32 R125, R14, 0x10, RZ ;  /* 0x000000100e7d7819 */ /* 0x000fe200000006ff */
[----:B------:R-:W-:Y:S01]  /*4d30*/  FFMA.FTZ R46, R84, R37, R46 ;  /* 0x00000025542e7223 */ /* 0x000fe2000001002e */
[----:B------:R-:W-:Y:S01]  /*4d40*/  FADD.FTZ R38, R37, R38 ;  /* 0x0000002625267221 */ /* 0x000fe20000010000 */
[----:B------:R-:W-:Y:S01]  /*4d50*/  FFMA.FTZ R118, R24, R43, R22 ;  /* 0x0000002b18767223 */ /* 0x000fe20000010016 */
[----:B------:R-:W-:-:S03]  /*4d60*/  FADD.FTZ R60, R60, R33 ;  /* 0x000000213c3c7221 */ /* 0x000fc60000010000 */
        /* <DEDUP_REMOVED lines=68> */
[----:B------:R-:W-:-:S04]  /*51b0*/  FFMA.FTZ R118, R24, R35, R22 ;  /* 0x0000002318767223 */ /* 0x000fc80000010016 */
        /* <DEDUP_REMOVED lines=10> */
[----:B------:R-:W-:Y:S01]  /*5260*/  FMUL.FTZ R27, R24, R40 ;  /* 0x00000028181b7220 */ /* 0x000fe20000410000 */
[----:B------:R-:W-:Y:S01]  /*5270*/  FADD.FTZ R62, R55, R40 ;  /* 0x00000028373e7221 */ /* 0x000fe20000010000 */
[----:B------:R-:W-:Y:S02]  /*5280*/  FMUL.FTZ R30, R118, R116 ;  /* 0x00000074761e7220 */ /* 0x000fe40000410000 */
[----:B------:R-:W-:Y:S01]  /*5290*/  FFMA.FTZ R29, R35, R27, R26 ;  /* 0x0000001b231d7223 */ /* 0x000fe2000001001a */
[----:B------:R-:W-:Y:S01]  /*52a0*/  FADD.FTZ R38, R38, R27 ;  /* 0x0000001b26267221 */ /* 0x000fe20000010000 */
[----:B------:R-:W-:Y:S01]  /*52b0*/  FFMA.FTZ R41, R25, R30, R23 ;  /* 0x0000001e19297223 */ /* 0x000fe20000010017 */
[----:B------:R-:W-:Y:S01]  /*52c0*/  FADD.FTZ R26, R60, R31 ;  /* 0x0000001f3c1a7221 */ /* 0x000fe20000010000 */
[----:B------:R-:W-:-:S02]  /*52d0*/  FFMA.FTZ R60, R35, R40, R28 ;  /* 0x00000028233c7223 */ /* 0x000fc4000001001c */
[----:B------:R-:W-:-:S06]  /*52e0*/  FMUL.FTZ R124, R41, -1.4426950216293334961 ;  /* 0xbfb8aa3b297c7820 */ /* 0x000fcc0000410000 */
[----:B------:R-:W0:Y:S02]  /*52f0*/  MUFU.EX2 R124, R124 ;  /* 0x0000007c007c7308 */ /* 0x000e240000000800 */
[----:B0-----:R-:W-:-:S06]  /*5300*/  FADD.FTZ R118, R124, 1 ;  /* 0x3f8000007c767421 */ /* 0x001fcc0000010000 */
[----:B------:R-:W0:Y:S02]  /*5310*/  MUFU.RCP R118, R118 ;  /* 0x0000007600767308 */ /* 0x000e240000001000 */
[----:B0-----:R-:W-:Y:S01]  /*5320*/  FADD.FTZ R125, -R118, 1 ;  /* 0x3f800000767d7421 */ /* 0x001fe20000010100 */
[----:B------:R-:W-:-:S03]  /*5330*/  FMUL.FTZ R49, R49, R118 ;  /* 0x0000007631317220 */ /* 0x000fc60000410000 */
[----:B------:R-:W-:-:S04]  /*5340*/  FFMA.FTZ R41, R41, R125, 1 ;  /* 0x3f80000029297423 */ /* 0x000fc8000001007d */
[----:B------:R-:W-:-:S04]  /*5350*/  FMUL.FTZ R41, R49, R41 ;  /* 0x0000002931297220 */ /* 0x000fc80000410000 */
[-C--:B------:R-:W-:Y:S01]  /*5360*/  FMUL.FTZ R33, R25, R41.reuse ;  /* 0x0000002919217220 */ /* 0x080fe20000410000 */
[----:B------:R-:W-:Y:S01]  /*5370*/  FFMA.FTZ R61, R30, R41, R51 ;  /* 0x000000291e3d7223 */ /* 0x000fe20000010033 */
[----:B------:R-:W-:Y:S02]  /*5380*/  FADD.FTZ R63, R26, R41 ;  /* 0x000000291a3f7221 */ /* 0x000fe40000010000 */
[----:B------:R-:W-:Y:S01]  /*5390*/  FFMA.FTZ R32, R30, R33, R29 ;  /* 0x000000211e207223 */ /* 0x000fe2000001001d */
[----:B------:R-:W-:-:S07]  /*53a0*/  FADD.FTZ R33, R33, R38 ;  /* 0x0000002621217221 */ /* 0x000fce0000010000 */
.L_x_132:
        /* <DEDUP_REMOVED lines=8> */
[----:B------:R-:W3:Y:S02]  /*5430*/  S2R R28, SR_TID.X ;  /* 0x00000000001c7919 */ /* 0x000ee40000002100 */
[----:B------:R-:W4:Y:S04]  /*5440*/  LDC R84, c[0x0][0x374] ;  /* 0x0000dd00ff547b82 */ /* 0x000f280000000800 */
[----:B0-----:R-:W-:Y:S01]  /*5450*/  @!P0 FADD.FTZ R32, R26, R32 ;  /* 0x000000201a208221 */ /* 0x001fe20000010000 */
[----:B-1----:R-:W-:Y:S01]  /*5460*/  ULEA UR4, UR8, UR4, 0x18 ;  /* 0x0000000408047291 */ /* 0x002fe2000f8ec0ff */
[----:B--2---:R-:W-:-:S03]  /*5470*/  @!P0 FADD.FTZ R33, R27, R33 ;  /* 0x000000211b218221 */ /* 0x004fc60000010000 */
[----:B------:R-:W0:Y:S01]  /*5480*/  SHFL.DOWN PT, R26, R32, 0x2, 0x1f ;  /* 0x08401f00201a7f89 */ /* 0x000e2200000e0000 */
[----:B------:R-:W-:-:S03]  /*5490*/  ISETP.GT.AND P0, PT, R0, 0x1d, PT ;  /* 0x0000001d0000780c */ /* 0x000fc60003f04270 */
[----:B------:R-:W1:Y:S01]  /*54a0*/  SHFL.DOWN PT, R27, R33, 0x2, 0x1f ;  /* 0x08401f00211b7f89 */ /* 0x000e6200000e0000 */
[C---:B---3--:R-:W-:Y:S01]  /*54b0*/  LEA R118, R28.reuse, UR4, 0x4 ;  /* 0x000000041c767c11 */ /* 0x048fe2000f8e20ff */
[----:B------:R-:W-:Y:S01]  /*54c0*/  IMAD R117, R117, 0xf, R28 ;  /* 0x0000000f75757824 */ /* 0x000fe200078e021c */
        /* <DEDUP_REMOVED lines=19> */
[----:B----4-:R-:W-:Y:S05]  /*5600*/  @P2 BRA `(.L_x_134) ;  /* 0x0000000000202947 */ /* 0x010fea0003800000 */
        /* <DEDUP_REMOVED lines=8> */
.L_x_134:
[----:B------:R-:W-:Y:S05]  /*5690*/  BSYNC.RECONVERGENT B0 ;  /* 0x0000000000007941 */ /* 0x000fea0003800200 */
.L_x_133:
[----:B------:R-:W-:Y:S06]  /*56a0*/  BAR.SYNC.DEFER_BLOCKING 0x0 ;  /* 0x0000000000007b1d */ /* 0x000fec0000010000 */
[----:B------:R-:W-:Y:S04]  /*56b0*/  BSSY.RECONVERGENT B0, `(.L_x_135) ;  /* 0x0000027000007945 */ /* 0x000fe80003800200 */
[----:B------:R-:W-:Y:S05]  /*56c0*/  @P1 BRA `(.L_x_136) ;  /* 0x0000000000941947 */ /* 0x000fea0003800000 */
[----:B------:R-:W-:-:S09]  /*56d0*/  ULEA UR4, UR8, UR5, 0x18 ;  /* 0x0000000508047291 */ /* 0x000fd2000f8ec0ff */
[----:B------:R-:W4:Y:S04]  /*56e0*/  LDS.64 R48, [UR4+0x18] ;  /* 0x00001804ff307984 */ /* 0x000f280008000a00 */
[----:B--23--:R-:W2:Y:S04]  /*56f0*/  LDS.128 R28, [UR4+0x20] ;  /* 0x00002004ff1c7984 */ /* 0x00cea80008000c00 */
[----:B-1----:R-:W1:Y:S04]  /*5700*/  LDS.128 R32, [UR4+0x30] ;  /* 0x00003004ff207984 */ /* 0x002e680008000c00 */
[----:B------:R-:W3:Y:S04]  /*5710*/  LDS.128 R44, [UR4+0x40] ;  /* 0x00004004ff2c7984 */ /* 0x000ee80008000c00 */
[----:B------:R-:W5:Y:S04]  /*5720*/  LDS.128 R40, [UR4+0x50] ;  /* 0x00005004ff287984 */ /* 0x000f680008000c00 */
[----:B------:R-:W5:Y:S01]  /*5730*/  LDS.128 R36, [UR4+0x60] ;  /* 0x00006004ff247984 */ /* 0x000f620008000c00 */
[----:B----4-:R-:W-:Y:S01]  /*5740*/  FADD.FTZ R51, R26, R48 ;  /* 0x000000301a337221 */ /* 0x010fe20000010000 */
[----:B0-----:R-:W-:-:S03]  /*5750*/  FADD.FTZ R26, R27, R49 ;  /* 0x000000311b1a7221 */ /* 0x001fc60000010000 */
[----:B--2---:R-:W-:Y:S01]  /*5760*/  FADD.FTZ R27, R51, R28 ;  /* 0x0000001c331b7221 */ /* 0x004fe20000010000 */
[----:B------:R-:W-:Y:S01]  /*5770*/  FADD.FTZ R26, R26, R29 ;  /* 0x0000001d1a1a7221 */ /* 0x000fe20000010000 */
[----:B------:R-:W0:Y:S02]  /*5780*/  LDS.128 R48, [UR4+0x70] ;  /* 0x00007004ff307984 */ /* 0x000e240008000c00 */
[----:B------:R-:W-:Y:S01]  /*5790*/  FADD.FTZ R27, R27, R30 ;  /* 0x0000001e1b1b7221 */ /* 0x000fe20000010000 */
[----:B------:R-:W-:-:S03]  /*57a0*/  FADD.FTZ R28, R26, R31 ;  /* 0x0000001f1a1c7221 */ /* 0x000fc60000010000 */
[----:B-1----:R-:W-:Y:S01]  /*57b0*/  FADD.FTZ R29, R27, R32 ;  /* 0x000000201b1d7221 */ /* 0x002fe20000010000 */
[----:B------:R-:W-:Y:S01]  /*57c0*/  FADD.FTZ R28, R28, R33 ;  /* 0x000000211c1c7221 */ /* 0x000fe20000010000 */
[----:B------:R-:W1:Y:S02]  /*57d0*/  LDS.64 R26, [UR4+0x80] ;  /* 0x00008004ff1a7984 */ /* 0x000e640008000a00 */
[----:B------:R-:W-:Y:S01]  /*57e0*/  FADD.FTZ R29, R29, R34 ;  /* 0x000000221d1d7221 */ /* 0x000fe20000010000 */
[----:B------:R-:W-:-:S03]  /*57f0*/  FADD.FTZ R28, R28, R35 ;  /* 0x000000231c1c7221 */ /* 0x000fc60000010000 */
[----:B---3--:R-:W-:Y:S01]  /*5800*/  FADD.FTZ R29, R29, R44 ;  /* 0x0000002c1d1d7221 */ /* 0x008fe20000010000 */
[----:B------:R-:W-:-:S03]  /*5810*/  FADD.FTZ R28, R28, R45 ;  /* 0x0000002d1c1c7221 */ /* 0x000fc60000010000 */
        /* <DEDUP_REMOVED lines=16> */
.L_x_136:
[----:B------:R-:W-:Y:S05]  /*5920*/  BSYNC.RECONVERGENT B0 ;  /* 0x0000000000007941 */ /* 0x000fea0003800200 */
.L_x_135:
[----:B------:R-:W-:Y:S06]  /*5930*/  BAR.SYNC.DEFER_BLOCKING 0x0 ;  /* 0x0000000000007b1d */ /* 0x000fec0000010000 */
[----:B------:R-:W-:Y:S04]  /*5940*/  BSSY.RECONVERGENT B0, `(.L_x_137) ;  /* 0x000009d000007945 */ /* 0x000fe80003800200 */
[----:B------:R-:W-:Y:S05]  /*5950*/  @P3 BRA `(.L_x_138) ;  /* 0x00000008006c3947 */ /* 0x000fea0003800000 */
[----:B--23--:R-:W2:Y:S04]  /*5960*/  LDS.128 R28, [R118+0xf0] ;  /* 0x0000f000761c7984 */ /* 0x00cea80000000c00 */
[----:B------:R-:W3:Y:S04]  /*5970*/  LDS.128 R48, [R118+0x1e0] ;  /* 0x0001e00076307984 */ /* 0x000ee80000000c00 */
[----:B------:R-:W4:Y:S04]  /*5980*/  LDS.128 R44, [R118+0x2d0] ;  /* 0x0002d000762c7984 */ /* 0x000f280000000c00 */
[----:B------:R-:W5:Y:S04]  /*5990*/  LDS.128 R52, [R118+0x3c0] ;  /* 0x0003c00076347984 */ /* 0x000f680000000c00 */
[----:B------:R-:W0:Y:S04]  /*59a0*/  LDS.128 R36, [R118+0x4b0] ;  /* 0x0004b00076247984 */ /* 0x000e280000000c00 */
[----:B------:R-:W0:Y:S04]  /*59b0*/  LDS.128 R40, [R118+0x5a0] ;  /* 0x0005a00076287984 */ /* 0x000e280000000c00 */
[----:B-1----:R-:W1:Y:S01]  /*59c0*/  LDS.128 R32, [R118+0x690] ;  /* 0x0006900076207984 */ /* 0x002e620000000c00 */
        /* <DEDUP_REMOVED lines=14> */
[----:B-----5:R-:W-:Y:S01]  /*5ab0*/  FADD.FTZ R57, R57, R52 ;  /* 0x0000003439397221 */ /* 0x020fe20000010000 */
        /* <DEDUP_REMOVED lines=8> */
[----:B------:R-:W-:Y:S01]  /*5b40*/  FADD.FTZ R45, R45, R40 ;  /* 0x000000282d2d7221 */ /* 0x000fe20000010000 */
[----:B------:R-:W4:Y:S01]  /*5b50*/  LDS.128 R56, [R118+0xa50] ;  /* 0x000a500076387984 */ /* 0x000f220000000c00 */
[----:B------:R-:W-:Y:S01]  /*5b60*/  FADD.FTZ R40, R36, R41 ;  /* 0x0000002924287221 */ /* 0x000fe20000010000 */
[----:B------:R-:W-:Y:S01]  /*5b70*/  FADD.FTZ R41, R37, R42 ;  /* 0x0000002a25297221 */ /* 0x000fe20000010000 */
[----:B-1----:R-:W-:Y:S01]  /*5b80*/  FADD.FTZ R45, R45, R32 ;  /* 0x000000202d2d7221 */ /* 0x002fe20000010000 */
[----:B------:R-:W1:Y:S01]  /*5b90*/  LDS.128 R36, [R118+0xb40] ;  /* 0x000b400076247984 */ /* 0x000e620000000c00 */
[----:B------:R-:W-:Y:S01]  /*5ba0*/  FADD.FTZ R44, R44, R43 ;  /* 0x0000002b2c2c7221 */ /* 0x000fe20000010000 */
[----:B------:R-:W-:Y:S01]  /*5bb0*/  FADD.FTZ R32, R40, R33 ;  /* 0x0000002128207221 */ /* 0x000fe20000010000 */
[----:B------:R-:W-:-:S02]  /*5bc0*/  FADD.FTZ R33, R41, R34 ;  /* 0x0000002229217221 */ /* 0x000fc40000010000 */
[----:B------:R-:W5:Y:S01]  /*5bd0*/  LDS.128 R40, [R118+0xc30] ;  /* 0x000c300076287984 */ /* 0x000f620000000c00 */
[----:B------:R-:W-:Y:S01]  /*5be0*/  FADD.FTZ R34, R44, R35 ;  /* 0x000000232c227221 */ /* 0x000fe20000010000 */
[----:B--2---:R-:W-:Y:S01]  /*5bf0*/  FADD.FTZ R35, R45, R28 ;  /* 0x0000001c2d237221 */ /* 0x004fe20000010000 */
[----:B------:R-:W-:Y:S01]  /*5c00*/  FADD.FTZ R32, R32, R29 ;  /* 0x0000001d20207221 */ /* 0x000fe20000010000 */
[----:B------:R-:W2:Y:S01]  /*5c10*/  LDS.128 R44, [R118+0xd20] ;  /* 0x000d2000762c7984 */ /* 0x000ea20000000c00 */
[----:B------:R-:W-:Y:S01]  /*5c20*/  FADD.FTZ R33, R33, R30 ;  /* 0x0000001e21217221 */ /* 0x000fe20000010000 */
[----:B------:R-:W-:Y:S01]  /*5c30*/  FADD.FTZ R60, R34, R31 ;  /* 0x0000001f223c7221 */ /* 0x000fe20000010000 */
[----:B---3--:R-:W-:Y:S01]  /*5c40*/  FADD.FTZ R61, R35, R48 ;  /* 0x00000030233d7221 */ /* 0x008fe20000010000 */
[----:B------:R-:W3:Y:S01]  /*5c50*/  LDS.128 R28, [R118+0xe10] ;  /* 0x000e1000761c7984 */ /* 0x000ee20000000c00 */
[----:B------:R-:W-:Y:S01]  /*5c60*/  FADD.FTZ R48, R32, R49 ;  /* 0x0000003120307221 */ /* 0x000fe20000010000 */
[----:B------:R-:W-:Y:S01]  /*5c70*/  FADD.FTZ R49, R33, R50 ;  /* 0x0000003221317221 */ /* 0x000fe20000010000 */
[----:B------:R-:W-:Y:S01]  /*5c80*/  FADD.FTZ R60, R60, R51 ;  /* 0x000000333c3c7221 */ /* 0x000fe20000010000 */
[----:B------:R-:W3:Y:S01]  /*5c90*/  LDS.128 R32, [R118+0xf00] ;  /* 0x000f000076207984 */ /* 0x000ee20000000c00 */
[----:B0-----:R-:W-:Y:S01]  /*5ca0*/  FADD.FTZ R48, R48, R53 ;  /* 0x0000003530307221 */ /* 0x001fe20000010000 */
[----:B------:R-:W-:Y:S01]  /*5cb0*/  FADD.FTZ R49, R49, R54 ;  /* 0x0000003631317221 */ /* 0x000fe20000010000 */
[----:B------:R-:W-:Y:S01]  /*5cc0*/  FADD.FTZ R61, R61, R52 ;  /* 0x000000343d3d7221 */ /* 0x000fe20000010000 */
[----:B------:R-:W-:Y:S01]  /*5cd0*/  FADD.FTZ R60, R60, R55 ;  /* 0x000000373c3c7221 */ /* 0x000fe20000010000 */
[----:B----4-:R-:W-:Y:S01]  /*5ce0*/  FADD.FTZ R52, R48, R57 ;  /* 0x0000003930347221 */ /* 0x010fe20000010000 */
[----:B------:R-:W-:Y:S01]  /*5cf0*/  FADD.FTZ R53, R49, R58 ;  /* 0x0000003a31357221 */ /* 0x000fe20000010000 */
[----:B------:R-:W-:Y:S01]  /*5d00*/  FADD.FTZ R61, R61, R56 ;  /* 0x000000383d3d7221 */ /* 0x000fe20000010000 */
[----:B------:R-:W0:Y:S01]  /*5d10*/  LDS.128 R48, [R118+0xff0] ;  /* 0x000ff00076307984 */ /* 0x000e220000000c00 */
[----:B------:R-:W-:Y:S01]  /*5d20*/  FADD.FTZ R60, R60, R59 ;  /* 0x0000003b3c3c7221 */ /* 0x000fe20000010000 */
[----:B-1----:R-:W-:Y:S01]  /*5d30*/  FADD.FTZ R52, R52, R37 ;  /* 0x0000002534347221 */ /* 0x002fe20000010000 */
[----:B------:R-:W-:Y:S01]  /*5d40*/  FADD.FTZ R61, R61, R36 ;  /* 0x000000243d3d7221 */ /* 0x000fe20000010000 */
[----:B------:R-:W1:Y:S01]  /*5d50*/  LDS.128 R56, [R118+0x10e0] ;  /* 0x0010e00076387984 */ /* 0x000e620000000c00 */
[----:B------:R-:W-:Y:S01]  /*5d60*/  FADD.FTZ R53, R53, R38 ;  /* 0x0000002635357221 */ /* 0x000fe20000010000 */
[----:B------:R-:W-:Y:S01]  /*5d70*/  FADD.FTZ R60, R60, R39 ;  /* 0x000000273c3c7221 */ /* 0x000fe20000010000 */
[----:B-----5:R-:W-:Y:S01]  /*5d80*/  FADD.FTZ R61, R61, R40 ;  /* 0x000000283d3d7221 */ /* 0x020fe20000010000 */
[----:B------:R-:W4:Y:S01]  /*5d90*/  LDS.128 R36, [R118+0x11d0] ;  /* 0x0011d00076247984 */ /* 0x000f220000000c00 */
[----:B------:R-:W-:Y:S01]  /*5da0*/  FADD.FTZ R52, R52, R41 ;  /* 0x0000002934347221 */ /* 0x000fe20000010000 */
[----:B------:R-:W-:Y:S01]  /*5db0*/  FADD.FTZ R53, R53, R42 ;  /* 0x0000002a35357221 */ /* 0x000fe20000010000 */
[----:B------:R-:W-:-:S02]  /*5dc0*/  FADD.FTZ R60, R60, R43 ;  /* 0x0000002b3c3c7221 */ /* 0x000fc40000010000 */
[----:B------:R-:W5:Y:S01]  /*5dd0*/  LDS.128 R40, [R118+0x12c0] ;  /* 0x0012c00076287984 */ /* 0x000f620000000c00 */
[----:B--2---:R-:W-:Y:S01]  /*5de0*/  FADD.FTZ R61, R61, R44 ;  /* 0x0000002c3d3d7221 */ /* 0x004fe20000010000 */
[----:B------:R-:W-:Y:S01]  /*5df0*/  FADD.FTZ R52, R52, R45 ;  /* 0x0000002d34347221 */ /* 0x000fe20000010000 */
[----:B------:R-:W-:Y:S01]  /*5e00*/  FADD.FTZ R53, R53, R46 ;  /* 0x0000002e35357221 */ /* 0x000fe20000010000 */
[----:B------:R-:W-:Y:S01]  /*5e10*/  FADD.FTZ R60, R60, R47 ;  /* 0x0000002f3c3c7221 */ /* 0x000fe20000010000 */
[----:B---3--:R-:W-:Y:S01]  /*5e20*/  FADD.FTZ R61, R61, R28 ;  /* 0x0000001c3d3d7221 */ /* 0x008fe20000010000 */
[----:B------:R-:W-:Y:S01]  /*5e30*/  FADD.FTZ R52, R52, R29 ;  /* 0x0000001d34347221 */ /* 0x000fe20000010000 */
[----:B------:R-:W2:Y:S01]  /*5e40*/  LDS.128 R44, [R118+0x13b0] ;  /* 0x0013b000762c7984 */ /* 0x000ea20000000c00 */
[----:B------:R-:W-:Y:S01]  /*5e50*/  FADD.FTZ R29, R53, R30 ;  /* 0x0000001e351d7221 */ /* 0x000fe20000010000 */
[----:B------:R-:W-:Y:S01]  /*5e60*/  FADD.FTZ R61, R61, R32 ;  /* 0x000000203d3d7221 */ /* 0x000fe20000010000 */
[----:B------:R-:W-:Y:S01]  /*5e70*/  FADD.FTZ R32, R52, R33 ;  /* 0x0000002134207221 */ /* 0x000fe20000010000 */
[----:B------:R-:W-:Y:S01]  /*5e80*/  FADD.FTZ R60, R60, R31 ;  /* 0x0000001f3c3c7221 */ /* 0x000fe20000010000 */
[----:B------:R-:W3:Y:S01]  /*5e90*/  LDS.128 R52, [R118+0x14a0] ;  /* 0x0014a00076347984 */ /* 0x000ee20000000c00 */
[----:B------:R-:W-:-:S02]  /*5ea0*/  FADD.FTZ R33, R29, R34 ;  /* 0x000000221d217221 */ /* 0x000fc40000010000 */
[----:B------:R-:W-:Y:S01]  /*5eb0*/  FADD.FTZ R60, R60, R35 ;  /* 0x000000233c3c7221 */ /* 0x000fe20000010000 */
[----:B------:R-:W3:Y:S01]  /*5ec0*/  LDS.128 R28, [R118+0x1590] ;  /* 0x00159000761c7984 */ /* 0x000ee20000000c00 */
[----:B0-----:R-:W-:Y:S01]  /*5ed0*/  FADD.FTZ R61, R61, R48 ;  /* 0x000000303d3d7221 */ /* 0x001fe20000010000 */
[----:B------:R-:W-:Y:S01]  /*5ee0*/  FADD.FTZ R32, R32, R49 ;  /* 0x0000003120207221 */ /* 0x000fe20000010000 */
[----:B------:R-:W-:Y:S01]  /*5ef0*/  FADD.FTZ R33, R33, R50 ;  /* 0x0000003221217221 */ /* 0x000fe20000010000 */
[----:B------:R-:W-:Y:S01]  /*5f00*/  FADD.FTZ R60, R60, R51 ;  /* 0x000000333c3c7221 */ /* 0x000fe20000010000 */
[----:B-1----:R-:W-:Y:S01]  /*5f10*/  FADD.FTZ R61, R61, R56 ;  /* 0x000000383d3d7221 */ /* 0x002fe20000010000 */
[----:B------:R-:W-:Y:S01]  /*5f20*/  FADD.FTZ R32, R32, R57 ;  /* 0x0000003920207221 */ /* 0x000fe20000010000 */
[----:B------:R-:W-:Y:S01]  /*5f30*/  FADD.FTZ R33, R33, R58 ;  /* 0x0000003a21217221 */ /* 0x000fe20000010000 */
[----:B------:R-:W-:Y:S01]  /*5f40*/  FADD.FTZ R60, R60, R59 ;  /* 0x0000003b3c3c7221 */ /* 0x000fe20000010000 */
[----:B----4-:R-:W-:Y:S01]  /*5f50*/  FADD.FTZ R61, R61, R36 ;  /* 0x000000243d3d7221 */ /* 0x010fe20000010000 */
[----:B------:R-:W-:Y:S01]  /*5f60*/  FADD.FTZ R36, R32, R37 ;  /* 0x0000002520247221 */ /* 0x000fe20000010000 */
[----:B------:R-:W-:Y:S01]  /*5f70*/  FADD.FTZ R49, R33, R38 ;  /* 0x0000002621317221 */ /* 0x000fe20000010000 */
[----:B------:R-:W-:Y:S01]  /*5f80*/  FADD.FTZ R60, R60, R39 ;  /* 0x000000273c3c7221 */ /* 0x000fe20000010000 */
[----:B------:R-:W0:Y:S01]  /*5f90*/  LDS.128 R32, [R118+0x1680] ;  /* 0x0016800076207984 */ /* 0x000e220000000c00 */
[----:B-----5:R-:W-:Y:S01]  /*5fa0*/  FADD.FTZ R48, R36, R41 ;  /* 0x0000002924307221 */ /* 0x020fe20000010000 */
[----:B------:R-:W-:Y:S01]  /*5fb0*/  FADD.FTZ R61, R61, R40 ;  /* 0x000000283d3d7221 */ /* 0x000fe20000010000 */
[----:B------:R-:W-:Y:S01]  /*5fc0*/  FADD.FTZ R49, R49, R42 ;  /* 0x0000002a31317221 */ /* 0x000fe20000010000 */
[----:B------:R-:W1:Y:S01]  /*5fd0*/  LDS.128 R36, [R118+0x1770] ;  /* 0x0017700076247984 */ /* 0x000e620000000c00 */
[----:B------:R-:W-:-:S03]  /*5fe0*/  FADD.FTZ R60, R60, R43 ;  /* 0x0000002b3c3c7221 */ /* 0x000fc60000010000 */
[----:B------:R-:W4:Y:S04]  /*5ff0*/  LDS.128 R40, [R118+0x1860] ;  /* 0x0018600076287984 */ /* 0x000f280000000c00 */
[----:B------:R-:W-:Y:S01]  /*6000*/  LDS.128 R56, [R118+0x1c20] ;  /* 0x001c200076387984 */ /* 0x000fe20000000c00 */
[----:B--2---:R-:W-:Y:S01]  /*6010*/  FADD.FTZ R61, R61, R44 ;  /* 0x0000002c3d3d7221 */ /* 0x004fe20000010000 */
[----:B------:R-:W-:Y:S01]  /*6020*/  FADD.FTZ R48, R48, R45 ;  /* 0x0000002d30307221 */ /* 0x000fe20000010000 */
[----:B------:R-:W-:Y:S01]  /*6030*/  FADD.FTZ R49, R49, R46 ;  /* 0x0000002e31317221 */ /* 0x000fe20000010000 */
[----:B------:R-:W-:Y:S02]  /*6040*/  FADD.FTZ R60, R60, R47 ;  /* 0x0000002f3c3c7221 */ /* 0x000fe40000010000 */
[----:B------:R-:W2:Y:S01]  /*6050*/  LDS.128 R44, [R118+0x1950] ;  /* 0x00195000762c7984 */ /* 0x000ea20000000c00 */
[----:B---3--:R-:W-:Y:S01]  /*6060*/  FADD.FTZ R61, R61, R52 ;  /* 0x000000343d3d7221 */ /* 0x008fe20000010000 */
[----:B------:R-:W-:Y:S01]  /*6070*/  FADD.FTZ R52, R48, R53 ;  /* 0x0000003530347221 */ /* 0x000fe20000010000 */
[----:B------:R-:W-:Y:S01]  /*6080*/  FADD.FTZ R119, R49, R54 ;  /* 0x0000003631777221 */ /* 0x000fe20000010000 */
[----:B------:R-:W-:Y:S01]  /*6090*/  FADD.FTZ R124, R60, R55 ;  /* 0x000000373c7c7221 */ /* 0x000fe20000010000 */
[----:B------:R-:W3:Y:S01]  /*60a0*/  LDS.128 R48, [R118+0x1a40] ;  /* 0x001a400076307984 */ /* 0x000ee20000000c00 */
[----:B------:R-:W-:Y:S01]  /*60b0*/  FADD.FTZ R125, R61, R28 ;  /* 0x0000001c3d7d7221 */ /* 0x000fe20000010000 */
[----:B------:R-:W-:Y:S01]  /*60c0*/  FADD.FTZ R28, R52, R29 ;  /* 0x0000001d341c7221 */ /* 0x000fe20000010000 */
[----:B------:R-:W-:Y:S01]  /*60d0*/  FADD.FTZ R119, R119, R30 ;  /* 0x0000001e77777221 */ /* 0x000fe20000010000 */
[----:B------:R-:W5:Y:S01]  /*60e0*/  LDS.128 R52, [R118+0x1b30] ;  /* 0x001b300076347984 */ /* 0x000f620000000c00 */
[----:B------:R-:W-:-:S03]  /*60f0*/  FADD.FTZ R124, R124, R31 ;  /* 0x0000001f7c7c7221 */ /* 0x000fc60000010000 */
[----:B------:R-:W5:Y:S01]  /*6100*/  LDS.128 R60, [R118+0x1d10] ;  /* 0x001d1000763c7984 */ /* 0x000f620000000c00 */
        /* <DEDUP_REMOVED lines=20> */
[----:B-----5:R-:W-:Y:S01]  /*6250*/  FADD.FTZ R125, R125, R52 ;  /* 0x000000347d7d7221 */ /* 0x020fe20000010000 */
[----:B------:R-:W-:Y:S01]  /*6260*/  FADD.FTZ R28, R28, R53 ;  /* 0x000000351c1c7221 */ /* 0x000fe20000010000 */
        /* <DEDUP_REMOVED lines=9> */
[----:B------:R-:W-:-:S07]  /*6300*/  FADD.FTZ R63, R124, R63 ;  /* 0x0000003f7c3f7221 */ /* 0x000fce0000010000 */
.L_x_138:
[----:B------:R-:W-:Y:S05]  /*6310*/  BSYNC.RECONVERGENT B0 ;  /* 0x0000000000007941 */ /* 0x000fea0003800200 */
.L_x_137:
[----:B------:R-:W-:Y:S04]  /*6320*/  BSSY.RECONVERGENT B0, `(.L_x_139) ;  /* 0x000001c000007945 */ /* 0x000fe80003800200 */
[----:B------:R-:W-:Y:S05]  /*6330*/  @P3 BRA `(.L_x_140) ;  /* 0x0000000000683947 */ /* 0x000fea0003800000 */
[----:B---3--:R-:W1:Y:S08]  /*6340*/  LDC.64 R28, c[0x0][0x3f8] ;  /* 0x0000fe00ff1c7b82 */ /* 0x008e700000000a00 */
[----:B--2---:R-:W2:Y:S01]  /*6350*/  LDC.64 R30, c[0x0][0x3d8] ;  /* 0x0000f600ff1e7b82 */ /* 0x004ea20000000a00 */
[----:B-1----:R-:W-:Y:S01]  /*6360*/  IMAD.WIDE.U32 R32, R28, 0x3, RZ ;  /* 0x000000031c207825 */ /* 0x002fe200078e00ff */
[----:B------:R-:W-:-:S02]  /*6370*/  LEA R37, R29, R29, 0x1 ;  /* 0x0000001d1d257211 */ /* 0x000fc400078e08ff */
[----:B------:R-:W-:Y:S02]  /*6380*/  LEA.HI R39, P0, R29, R28, RZ, 0x1 ;  /* 0x0000001c1d277211 */ /* 0x000fe400078108ff */
[----:B------:R-:W-:Y:S02]  /*6390*/  IADD3 R37, PT, PT, R33, R37, RZ ;  /* 0x0000002521257210 */ /* 0x000fe40007ffe0ff */
[----:B------:R-:W-:Y:S01]  /*63a0*/  IADD3.X R34, PT, PT, RZ, R29, RZ, P0, !PT ;  /* 0x0000001dff227210 */ /* 0x000fe200007fe4ff */
[----:B--2---:R-:W-:Y:S01]  /*63b0*/  IMAD.WIDE R30, R117, 0x4, R30 ;  /* 0x00000004751e7825 */ /* 0x004fe200078e021e */
[----:B------:R-:W-:Y:S02]  /*63c0*/  LEA.HI R36, P0, R37, R32, RZ, 0x1 ;  /* 0x0000002025247211 */ /* 0x000fe400078108ff */
[----:B------:R-:W-:Y:S02]  /*63d0*/  SHF.L.U32 R33, R39, 0x1, RZ ;  /* 0x0000000127217819 */ /* 0x000fe400000006ff */
[----:B------:R-:W-:Y:S01]  /*63e0*/  SHF.L.U32 R35, R36, 0x1, RZ ;  /* 0x0000000124237819 */ /* 0x000fe200000006ff */
[----:B------:R4:W-:Y:S01]  /*63f0*/  REDG.E.ADD.F32.FTZ.RN.STRONG.GPU desc[UR6][R30.64], R60 ;  /* 0x0000003c1e0079a6 */ /* 0x0009e2000c12f306 */
[----:B------:R-:W-:-:S02]  /*6400*/  LOP3.LUT R33, R33, 0xfffffffc, RZ, 0xc0, !PT ;  /* 0xfffffffc21217812 */ /* 0x000fc400078ec0ff */
[----:B------:R-:W-:Y:S02]  /*6410*/  LEA R32, P2, R28, R30, 0x2 ;  /* 0x0000001e1c207211 */ /* 0x000fe400078410ff */
[----:B------:R-:W-:Y:S02]  /*6420*/  IADD3.X R37, PT, PT, RZ, R37, RZ, P0, !PT ;  /* 0x00000025ff257210 */ /* 0x000fe400007fe4ff */
[----:B------:R-:W-:Y:S02]  /*6430*/  LOP3.LUT R35, R35, 0xfffffffc, RZ, 0xc0, !PT ;  /* 0xfffffffc23237812 */ /* 0x000fe400078ec0ff */
[----:B------:R-:W-:Y:S02]  /*6440*/  SHF.L.U64.HI R39, R39, 0x1, R34 ;  /* 0x0000000127277819 */ /* 0x000fe40000010222 */
[----:B------:R-:W-:Y:S02]  /*6450*/  IADD3 R34, P0, PT, R30, R33, RZ ;  /* 0x000000211e227210 */ /* 0x000fe40007f1e0ff */
[----:B------:R-:W-:-:S02]  /*6460*/  LEA.HI.X R33, R28, R31, R29, 0x2, P2 ;  /* 0x0000001f1c217211 */ /* 0x000fc400010f141d */
[----:B------:R-:W-:Y:S02]  /*6470*/  SHF.L.U64.HI R29, R36, 0x1, R37 ;  /* 0x00000001241d7819 */ /* 0x000fe40000010225 */
[----:B------:R-:W-:Y:S02]  /*6480*/  IADD3 R28, P2, PT, R30, R35, RZ ;  /* 0x000000231e1c7210 */ /* 0x000fe40007f5e0ff */
[C---:B------:R-:W-:Y:S02]  /*6490*/  IADD3.X R35, PT, PT, R31.reuse, R39, RZ, P0, !PT ;  /* 0x000000271f237210 */ /* 0x040fe400007fe4ff */
[----:B------:R-:W-:-:S03]  /*64a0*/  IADD3.X R29, PT, PT, R31, R29, RZ, P2, !PT ;  /* 0x0000001d1f1d7210 */ /* 0x000fc600017fe4ff */
[----:B------:R4:W-:Y:S04]  /*64b0*/  REDG.E.ADD.F32.FTZ.RN.STRONG.GPU desc[UR6][R34.64], R61 ;  /* 0x0000003d220079a6 */ /* 0x0009e8000c12f306 */
[----:B------:R4:W-:Y:S04]  /*64c0*/  REDG.E.ADD.F32.FTZ.RN.STRONG.GPU desc[UR6][R32.64], R62 ;  /* 0x0000003e200079a6 */ /* 0x0009e8000c12f306 */
[----:B------:R4:W-:Y:S02]  /*64d0*/  REDG.E.ADD.F32.FTZ.RN.STRONG.GPU desc[UR6][R28.64], R63 ;  /* 0x0000003f1c0079a6 */ /* 0x0009e4000c12f306 */
.L_x_140:
[----:B------:R-:W-:Y:S05]  /*64e0*/  BSYNC.RECONVERGENT B0 ;  /* 0x0000000000007941 */ /* 0x000fea0003800200 */
.L_x_139:
[----:B------:R-:W5:Y:S02]  /*64f0*/  LDCU UR4, c[0x0][0x370] ;  /* 0x00006e00ff0477ac */ /* 0x000f640008000800 */
[----:B-----5:R-:W-:-:S09]  /*6500*/  UISETP.GE.U32.AND UP0, UPT, UR4, 0x2, UPT ;  /* 0x000000020400788c */ /* 0x020fd2000bf06070 */
[----:B------:R-:W-:Y:S05]  /*6510*/  BRA.U !UP0, `(.L_x_141) ;  /* 0x0000000908b07547 */ /* 0x000fea000b800000 */
[----:B---34-:R-:W3:Y:S01]  /*6520*/  LDC R28, c[0x0][0x370] ;  /* 0x0000dc00ff1c7b82 */ /* 0x018ee20000000800 */
[----:B------:R-:W4:Y:S01]  /*6530*/  S2R R45, SR_CTAID.Y ;  /* 0x00000000002d7919 */ /* 0x000f220000002600 */
[----:B------:R-:W-:-:S05]  /*6540*/  LOP3.LUT R29, R80, 0x1, RZ, 0xc0, !PT ;  /* 0x00000001501d7812 */ /* 0x000fca00078ec0ff */
[----:B--2---:R-:W-:Y:S01]  /*6550*/  IMAD R31, R29, R84, RZ ;  /* 0x000000541d1f7224 */ /* 0x004fe200078e02ff */
[----:B------:R-:W2:Y:S03]  /*6560*/  LDC.64 R40, c[0x0][0x3d0] ;  /* 0x0000f400ff287b82 */ /* 0x000ea60000000a00 */
[----:B---3--:R-:W-:-:S05]  /*6570*/  IMAD R28, R31, R28, RZ ;  /* 0x0000001c1f1c7224 */ /* 0x008fca00078e02ff */
[----:B------:R-:W-:-:S05]  /*6580*/  SHF.L.U32 R29, R28, 0x1, RZ ;  /* 0x000000011c1d7819 */ /* 0x000fca00000006ff */
[----:B--2---:R-:W-:Y:S01]  /*6590*/  IMAD.WIDE R40, R29, 0x4, R40 ;  /* 0x000000041d287825 */ /* 0x004fe200078e0228 */
[----:B----4-:R-:W-:Y:S06]  /*65a0*/  @P1 BRA `(.L_x_142) ;  /* 0x0000000000541947 */ /* 0x010fec0003800000 */
[----:B------:R-:W2:Y:S01]  /*65b0*/  LDC.64 R28, c[0x0][0x3c8] ;  /* 0x0000f200ff1c7b82 */ /* 0x000ea20000000a00 */
[----:B------:R-:W-:Y:S01]  /*65c0*/  IADD3 R31, PT, PT, R31, R45, RZ ;  /* 0x0000002d1f1f7210 */ /* 0x000fe20007ffe0ff */
[----:B------:R-:W-:Y:S01]  /*65d0*/  IMAD R33, R3, R84, R45 ;  /* 0x0000005403217224 */ /* 0x000fe200078e022d */
[----:B-1----:R-:W-:-:S03]  /*65e0*/  LOP3.LUT P0, R32, R80, 0x2, RZ, 0xc0, !PT ;  /* 0x0000000250207812 */ /* 0x002fc6000780c0ff */
[----:B--2---:R-:W-:-:S04]  /*65f0*/  IMAD.WIDE.U32 R28, R31, 0x4, R28 ;  /* 0x000000041f1c7825 */ /* 0x004fc800078e001c */
[----:B------:R-:W-:Y:S01]  /*6600*/  IMAD.WIDE.U32 R30, R33, 0x8, R40 ;  /* 0x00000008211e7825 */ /* 0x000fe200078e0028 */
[----:B------:R-:W-:Y:S02]  /*6610*/  IADD3 R33, PT, PT, -R32, 0x1, RZ ;  /* 0x0000000120217810 */ /* 0x000fe40007ffe1ff */
[----:B------:R-:W1:Y:S02]  /*6620*/  LDC R32, c[0x0][0x370] ;  /* 0x0000dc00ff207b82 */ /* 0x000e640000000800 */
[----:B------:R2:W-:Y:S01]  /*6630*/  STG.E.64 desc[UR6][R30.64], R26 ;  /* 0x0000001a1e007986 */ /* 0x0005e2000c101b06 */
[----:B------:R-:W-:Y:S06]  /*6640*/  MEMBAR.ALL.GPU ;  /* 0x0000000000007992 */ /* 0x000fec000000a000 */
[----:B------:R-:W-:-:S00]  /*6650*/  ERRBAR ;  /* 0x00000000000079ab */ /* 0x000fc00000000000 */
[----:B------:R-:W-:Y:S06]  /*6660*/  CGAERRBAR ;  /* 0x00000000000075ab */ /* 0x000fec0000000000 */
[----:B------:R2:W-:Y:S01]  /*6670*/  REDG.E.ADD.S32.STRONG.GPU desc[UR6][R28.64], R33 ;  /* 0x000000211c00798e */ /* 0x0005e2000c12e306 */
[----:B-1----:R-:W-:-:S04]  /*6680*/  SEL R35, R32, RZ, !P0 ;  /* 0x000000ff20237207 */ /* 0x002fc80004000000 */
[----:B------:R-:W-:-:S13]  /*6690*/  ISETP.NE.AND P0, PT, R35, -0x1, PT ;  /* 0xffffffff2300780c */ /* 0x000fda0003f05270 */
[----:B--2---:R-:W-:Y:S05]  /*66a0*/  @!P0 BRA `(.L_x_142) ;  /* 0x0000000000148947 */ /* 0x004fea0003800000 */
.L_x_143:
[----:B------:R-:W2:Y:S04]  /*66b0*/  LDG.E.STRONG.GPU R30, desc[UR6][R28.64] ;  /* 0x000000061c1e7981 */ /* 0x000ea8000c1ef900 */
[----:B--2---:R-:W-:Y:S01]  /*66c0*/  CCTL.IVALL ;  /* 0x00000000ff00798f */ /* 0x004fe20002000000 */
[----:B------:R-:W-:Y:S05]  /*66d0*/  YIELD ;  /* 0x0000000000007946 */ /* 0x000fea0003800000 */
[----:B------:R-:W-:-:S13]  /*66e0*/  ISETP.NE.AND P0, PT, R30, R35, PT ;  /* 0x000000231e00720c */ /* 0x000fda0003f05270 */
[----:B------:R-:W-:Y:S05]  /*66f0*/  @P0 BRA `(.L_x_143) ;  /* 0xfffffffc00ec0947 */ /* 0x000fea000383ffff */
.L_x_142:
[----:B------:R-:W2:Y:S01]  /*6700*/  LDC R28, c[0x0][0x370] ;  /* 0x0000dc00ff1c7b82 */ /* 0x000ea20000000800 */
[----:B------:R-:W-:Y:S05]  /*6710*/  WARPSYNC.ALL ;  /* 0x0000000000007948 */ /* 0x000fea0003800000 */
[----:B--2---:R-:W-:Y:S02]  /*6720*/  ISETP.GE.U32.AND P0, PT, R28, 0x8, PT ;  /* 0x000000081c00780c */ /* 0x004fe40003f06070 */
[----:B------:R-:W-:Y:S01]  /*6730*/  BAR.SYNC.DEFER_BLOCKING 0x0 ;  /* 0x0000000000007b1d */ /* 0x000fe20000010000 */
[----:B------:R-:W-:-:S10]  /*6740*/  MOV R36, RZ ;  /* 0x000000ff00247202 */ /* 0x000fd40000000f00 */
        /* <DEDUP_REMOVED lines=8> */
[----:B------:R-:W-:Y:S01]  /*67d0*/  IADD3 R44, PT, PT, -R3, RZ, RZ ;  /* 0x000000ff032c7210 */ /* 0x000fe20007ffe1ff */
[----:B------:R-:W-:Y:S01]  /*67e0*/  UMOV UR4, URZ ;  /* 0x000000ff00047c82 */ /* 0x000fe20008000000 */
[----:B------:R-:W-:-:S07]  /*67f0*/  MOV R59, R45 ;  /* 0x0000002d003b7202 */ /* 0x000fce0000000f00 */
.L_x_145:
[----:B------:R-:W-:Y:S01]  /*6800*/  ISETP.EQ.OR P5, PT, R44, RZ, P1 ;  /* 0x000000ff2c00720c */ /* 0x000fe20000fa2670 */
[----:B------:R-:W-:-:S06]  /*6810*/  UIADD3 UR5, UPT, UPT, UR4, 0x1, URZ ;  /* 0x0000000104057890 */ /* 0x000fcc000fffe0ff */
[----:B------:R-:W-:-:S06]  /*6820*/  ISETP.EQ.OR P0, PT, R3, UR5, P1 ;  /* 0x0000000503007c0c */ /* 0x000fcc0008f02670 */
[----:B------:R-:W-:-:S06]  /*6830*/  @!P5 IMAD.WIDE.U32 R28, R59, 0x8, R40 ;  /* 0x000000083b1cd825 */ /* 0x000fcc00078e0028 */
[----:B------:R-:W0:Y:S01]  /*6840*/  @!P5 LDG.E.64 R28, desc[UR6][R28.64] ;  /* 0x000000061c1cd981 */ /* 0x000e22000c1e1b00 */
[----:B------:R-:W-:-:S06]  /*6850*/  @!P0 IMAD.WIDE.U32 R30, R61, 0x8, R40 ;  /* 0x000000083d1e8825 */ /* 0x000fcc00078e0028 */
[----:B------:R-:W2:Y:S01]  /*6860*/  @!P0 LDG.E.64 R30, desc[UR6][R30.64] ;  /* 0x000000061e1e8981 */ /* 0x000ea2000c1e1b00 */
[----:B------:R-:W-:Y:S02]  /*6870*/  UIADD3 UR5, UPT, UPT, UR4, 0x2, URZ ;  /* 0x0000000204057890 */ /* 0x000fe4000fffe0ff */
[----:B------:R-:W-:-:S04]  /*6880*/  UIADD3 UR8, UPT, UPT, UR4, 0x3, URZ ;  /* 0x0000000304087890 */ /* 0x000fc8000fffe0ff */
[C---:B------:R-:W-:Y:S01]  /*6890*/  ISETP.EQ.OR P2, PT, R3.reuse, UR5, P1 ;  /* 0x0000000503007c0c */ /* 0x040fe20008f42670 */
[----:B------:R-:W-:Y:S01]  /*68a0*/  UIADD3 UR5, UPT, UPT, UR4, 0x4, URZ ;  /* 0x0000000404057890 */ /* 0x000fe2000fffe0ff */
[----:B------:R-:W-:Y:S01]  /*68b0*/  ISETP.EQ.OR P3, PT, R3, UR8, P1 ;  /* 0x0000000803007c0c */ /* 0x000fe20008f62670 */
[----:B------:R-:W-:-:S04]  /*68c0*/  UIADD3 UR8, UPT, UPT, UR4, 0x5, URZ ;  /* 0x0000000504087890 */ /* 0x000fc8000fffe0ff */
[C---:B------:R-:W-:Y:S01]  /*68d0*/  ISETP.EQ.OR P4, PT, R3.reuse, UR5, P1 ;  /* 0x0000000503007c0c */ /* 0x040fe20008f82670 */
[----:B------:R-:W-:Y:S01]  /*68e0*/  UIADD3 UR5, UPT, UPT, UR4, 0x6, URZ ;  /* 0x0000000604057890 */ /* 0x000fe2000fffe0ff */
[----:B------:R-:W-:Y:S01]  /*68f0*/  ISETP.EQ.OR P6, PT, R3, UR8, P1 ;  /* 0x0000000803007c0c */ /* 0x000fe20008fc2670 */
[----:B------:R-:W-:-:S05]  /*6900*/  UIADD3 UR8, UPT, UPT, UR4, 0x7, URZ ;  /* 0x0000000704087890 */ /* 0x000fca000fffe0ff */
[----:B------:R-:W-:-:S05]  /*6910*/  @!P3 IMAD.WIDE.U32 R42, R49, 0x8, R40 ;  /* 0x00000008312ab825 */ /* 0x000fca00078e0028 */
[----:B-1----:R-:W-:-:S04]  /*6920*/  @!P4 IMAD.WIDE.U32 R32, R47, 0x8, R40 ;  /* 0x000000082f20c825 */ /* 0x002fc800078e0028 */
[----:B------:R-:W-:Y:S02]  /*6930*/  @!P6 IMAD.WIDE.U32 R34, R55, 0x8, R40 ;  /* 0x000000083722e825 */ /* 0x000fe400078e0028 */
[----:B------:R-:W3:Y:S04]  /*6940*/  @!P4 LDG.E.64 R32, desc[UR6][R32.64] ;  /* 0x000000062020c981 */ /* 0x000ee8000c1e1b00 */
[----:B------:R-:W4:Y:S01]  /*6950*/  @!P6 LDG.E.64 R34, desc[UR6][R34.64] ;  /* 0x000000062222e981 */ /* 0x000f22000c1e1b00 */
[----:B0-----:R-:W-:Y:S01]  /*6960*/  @!P5 FADD.FTZ R26, R26, R28 ;  /* 0x0000001c1a1ad221 */ /* 0x001fe20000010000 */
[----:B------:R-:W-:Y:S01]  /*6970*/  @!P5 FADD.FTZ R27, R27, R29 ;  /* 0x0000001d1b1bd221 */ /* 0x000fe20000010000 */
[----:B------:R-:W-:Y:S01]  /*6980*/  @!P2 IMAD.WIDE.U32 R28, R57, 0x8, R40 ;  /* 0x00000008391ca825 */ /* 0x000fe200078e0028 */
[----:B------:R-:W-:-:S03]  /*6990*/  ISETP.EQ.OR P5, PT, R3, UR5, P1 ;  /* 0x0000000503007c0c */ /* 0x000fc60008fa2670 */
[----:B--2---:R-:W-:Y:S02]  /*69a0*/  @!P0 FADD.FTZ R26, R26, R30 ;  /* 0x0000001e1a1a8221 */ /* 0x004fe40000010000 */
[----:B------:R-:W2:Y:S01]  /*69b0*/  @!P2 LDG.E.64 R28, desc[UR6][R28.64] ;  /* 0x000000061c1ca981 */ /* 0x000ea2000c1e1b00 */
[----:B------:R-:W-:Y:S01]  /*69c0*/  @!P0 FADD.FTZ R27, R27, R31 ;  /* 0x0000001f1b1b8221 */ /* 0x000fe20000010000 */
[----:B------:R-:W-:Y:S02]  /*69d0*/  ISETP.EQ.OR P0, PT, R3, UR8, P1 ;  /* 0x0000000803007c0c */ /* 0x000fe40008f02670 */
[----:B------:R-:W5:Y:S04]  /*69e0*/  @!P3 LDG.E.64 R30, desc[UR6][R42.64] ;  /* 0x000000062a1eb981 */ /* 0x000f68000c1e1b00 */
[----:B------:R-:W-:-:S06]  /*69f0*/  @!P5 IMAD.WIDE.U32 R36, R51, 0x8, R40 ;  /* 0x000000083324d825 */ /* 0x000fcc00078e0028 */
[----:B------:R-:W4:Y:S01]  /*6a00*/  @!P5 LDG.E.64 R36, desc[UR6][R36.64] ;  /* 0x000000062424d981 */ /* 0x000f22000c1e1b00 */
[----:B------:R-:W-:-:S06]  /*6a10*/  @!P0 IMAD.WIDE.U32 R38, R53, 0x8, R40 ;  /* 0x0000000835268825 */ /* 0x000fcc00078e0028 */
[----:B------:R-:W4:Y:S01]  /*6a20*/  @!P0 LDG.E.64 R38, desc[UR6][R38.64] ;  /* 0x0000000626268981 */ /* 0x000f22000c1e1b00 */
[----:B------:R-:W0:Y:S01]  /*6a30*/  LDC R46, c[0x0][0x370] ;  /* 0x0000dc00ff2e7b82 */ /* 0x000e220000000800 */
[----:B------:R-:W-:Y:S01]  /*6a40*/  UIADD3 UR4, UPT, UPT, UR4, 0x8, URZ ;  /* 0x0000000804047890 */ /* 0x000fe2000fffe0ff */
[----:B------:R-:W-:Y:S02]  /*6a50*/  IADD3 R44, PT, PT, R44, 0x8, RZ ;  /* 0x000000082c2c7810 */ /* 0x000fe40007ffe0ff */
[C---:B------:R-:W-:Y:S02]  /*6a60*/  LEA R59, R84.reuse, R59, 0x3 ;  /* 0x0000003b543b7211 */ /* 0x040fe400078e18ff */
[C---:B------:R-:W-:Y:S02]  /*6a70*/  LEA R61, R84.reuse, R61, 0x3 ;  /* 0x0000003d543d7211 */ /* 0x040fe400078e18ff */
[C---:B------:R-:W-:Y:S02]  /*6a80*/  LEA R57, R84.reuse, R57, 0x3 ;  /* 0x0000003954397211 */ /* 0x040fe400078e18ff */
[----:B------:R-:W-:-:S02]  /*6a90*/  LEA R49, R84, R49, 0x3 ;  /* 0x0000003154317211 */ /* 0x000fc400078e18ff */
[C---:B------:R-:W-:Y:S02]  /*6aa0*/  LEA R47, R84.reuse, R47, 0x3 ;  /* 0x0000002f542f7211 */ /* 0x040fe400078e18ff */
[C---:B------:R-:W-:Y:S02]  /*6ab0*/  LEA R55, R84.reuse, R55, 0x3 ;  /* 0x0000003754377211 */ /* 0x040fe400078e18ff */
[C---:B------:R-:W-:Y:S02]  /*6ac0*/  LEA R51, R84.reuse, R51, 0x3 ;  /* 0x0000003354337211 */ /* 0x040fe400078e18ff */
[----:B------:R-:W-:Y:S01]  /*6ad0*/  LEA R53, R84, R53, 0x3 ;  /* 0x0000003554357211 */ /* 0x000fe200078e18ff */
[----:B--2---:R-:W-:Y:S01]  /*6ae0*/  @!P2 FADD.FTZ R26, R26, R28 ;  /* 0x0000001c1a1aa221 */ /* 0x004fe20000010000 */
[----:B------:R-:W-:-:S03]  /*6af0*/  @!P2 FADD.FTZ R27, R27, R29 ;  /* 0x0000001d1b1ba221 */ /* 0x000fc60000010000 */
[----:B-----5:R-:W-:Y:S01]  /*6b00*/  @!P3 FADD.FTZ R26, R26, R30 ;  /* 0x0000001e1a1ab221 */ /* 0x020fe20000010000 */
[----:B------:R-:W-:-:S03]  /*6b10*/  @!P3 FADD.FTZ R27, R27, R31 ;  /* 0x0000001f1b1bb221 */ /* 0x000fc60000010000 */
[----:B---3--:R-:W-:Y:S01]  /*6b20*/  @!P4 FADD.FTZ R26, R26, R32 ;  /* 0x000000201a1ac221 */ /* 0x008fe20000010000 */
[----:B------:R-:W-:-:S03]  /*6b30*/  @!P4 FADD.FTZ R27, R27, R33 ;  /* 0x000000211b1bc221 */ /* 0x000fc60000010000 */
[----:B----4-:R-:W-:Y:S01]  /*6b40*/  @!P6 FADD.FTZ R26, R26, R34 ;  /* 0x000000221a1ae221 */ /* 0x010fe20000010000 */
[----:B------:R-:W-:-:S03]  /*6b50*/  @!P6 FADD.FTZ R27, R27, R35 ;  /* 0x000000231b1be221 */ /* 0x000fc60000010000 */
[----:B------:R-:W-:Y:S01]  /*6b60*/  @!P5 FADD.FTZ R26, R26, R36 ;  /* 0x000000241a1ad221 */ /* 0x000fe20000010000 */
[----:B------:R-:W-:Y:S01]  /*6b70*/  @!P5 FADD.FTZ R27, R27, R37 ;  /* 0x000000251b1bd221 */ /* 0x000fe20000010000 */
[----:B0-----:R-:W-:Y:S02]  /*6b80*/  LOP3.LUT R36, R46, 0x7ffffff8, RZ, 0xc0, !PT ;  /* 0x7ffffff82e247812 */ /* 0x001fe400078ec0ff */
[----:B------:R-:W-:Y:S01]  /*6b90*/  @!P0 FADD.FTZ R26, R26, R38 ;  /* 0x000000261a1a8221 */ /* 0x000fe20000010000 */
[----:B------:R-:W-:Y:S01]  /*6ba0*/  @!P0 FADD.FTZ R27, R27, R39 ;  /* 0x000000271b1b8221 */ /* 0x000fe20000010000 */
[----:B------:R-:W-:-:S13]  /*6bb0*/  ISETP.NE.AND P0, PT, R36, UR4, PT ;  /* 0x0000000424007c0c */ /* 0x000fda000bf05270 */
[----:B------:R-:W-:Y:S05]  /*6bc0*/  @P0 BRA `(.L_x_145) ;  /* 0xfffffffc000c0947 */ /* 0x000fea000383ffff */
.L_x_144:
[----:B------:R-:W2:Y:S02]  /*6bd0*/  LDCU UR4, c[0x0][0x370] ;  /* 0x00006e00ff0477ac */ /* 0x000ea40008000800 */
[----:B--2---:R-:W-:-:S09]  /*6be0*/  ULOP3.LUT UP0, UR4, UR4, 0x7, URZ, 0xc0, !UPT ;  /* 0x0000000704047892 */ /* 0x004fd2000f80c0ff */
[----:B------:R-:W-:Y:S05]  /*6bf0*/  BRA.U !UP0, `(.L_x_141) ;  /* 0x0000000108f87547 */ /* 0x000fea000b800000 */
[----:B------:R-:W2:Y:S01]  /*6c00*/  LDCU UR5, c[0x0][0x370] ;  /* 0x00006e00ff0577ac */ /* 0x000ea20008000800 */
[----:B------:R-:W-:-:S04]  /*6c10*/  UIADD3 UR4, UPT, UPT, UR4, -0x1, URZ ;  /* 0xffffffff04047890 */ /* 0x000fc8000fffe0ff */
[----:B------:R-:W-:Y:S02]  /*6c20*/  UISETP.GE.U32.AND UP0, UPT, UR4, 0x3, UPT ;  /* 0x000000030400788c */ /* 0x000fe4000bf06070 */
[----:B--2---:R-:W-:-:S07]  /*6c30*/  ULOP3.LUT UP1, UR5, UR5, 0x3, URZ, 0xc0, !UPT ;  /* 0x0000000305057892 */ /* 0x004fce000f82c0ff */
[----:B------:R-:W-:Y:S05]  /*6c40*/  BRA.U !UP0, `(.L_x_146) ;  /* 0x0000000108707547 */ /* 0x000fea000b800000 */
[C---:B------:R-:W-:Y:S02]  /*6c50*/  IADD3 R28, PT, PT, R36.reuse, 0x1, RZ ;  /* 0x00000001241c7810 */ /* 0x040fe40007ffe0ff */
[CC--:B------:R-:W-:Y:S02]  /*6c60*/  ISETP.EQ.OR P0, PT, R36.reuse, R3.reuse, P1 ;  /* 0x000000032400720c */ /* 0x0c0fe40000f02670 */
[----:B------:R-:W-:Y:S02]  /*6c70*/  IADD3 R30, PT, PT, R36, 0x2, RZ ;  /* 0x00000002241e7810 */ /* 0x000fe40007ffe0ff */
[-C--:B------:R-:W-:Y:S02]  /*6c80*/  ISETP.EQ.OR P2, PT, R28, R3.reuse, P1 ;  /* 0x000000031c00720c */ /* 0x080fe40000f42670 */
[----:B-1----:R-:W-:Y:S02]  /*6c90*/  IADD3 R32, PT, PT, R36, 0x3, RZ ;  /* 0x0000000324207810 */ /* 0x002fe40007ffe0ff */
[----:B------:R-:W-:-:S02]  /*6ca0*/  ISETP.EQ.OR P3, PT, R30, R3, P1 ;  /* 0x000000031e00720c */ /* 0x000fc40000f62670 */
[----:B------:R-:W-:-:S03]  /*6cb0*/  ISETP.EQ.OR P4, PT, R32, R3, P1 ;  /* 0x000000032000720c */ /* 0x000fc60000f82670 */
[----:B------:R-:W-:-:S04]  /*6cc0*/  @!P0 IMAD R29, R36, R84, R45 ;  /* 0x00000054241d8224 */ /* 0x000fc800078e022d */
[----:B------:R-:W-:Y:S02]  /*6cd0*/  @!P2 IMAD R31, R28, R84, R45 ;  /* 0x000000541c1fa224 */ /* 0x000fe400078e022d */
[----:B------:R-:W-:-:S04]  /*6ce0*/  @!P0 IMAD.WIDE.U32 R28, R29, 0x8, R40 ;  /* 0x000000081d1c8825 */ /* 0x000fc800078e0028 */
[-C--:B------:R-:W-:Y:S02]  /*6cf0*/  @!P3 IMAD R33, R30, R84.reuse, R45 ;  /* 0x000000541e21b224 */ /* 0x080fe400078e022d */
[----:B------:R-:W-:Y:S01]  /*6d00*/  @!P2 IMAD.WIDE.U32 R30, R31, 0x8, R40 ;  /* 0x000000081f1ea825 */ /* 0x000fe200078e0028 */
[----:B------:R-:W0:Y:S03]  /*6d10*/  @!P0 LDG.E.64 R28, desc[UR6][R28.64] ;  /* 0x000000061c1c8981 */ /* 0x000e26000c1e1b00 */
[----:B------:R-:W-:Y:S02]  /*6d20*/  @!P4 IMAD R35, R32, R84, R45 ;  /* 0x000000542023c224 */ /* 0x000fe400078e022d */
[--C-:B------:R-:W-:Y:S01]  /*6d30*/  @!P3 IMAD.WIDE.U32 R32, R33, 0x8, R40.reuse ;  /* 0x000000082120b825 */ /* 0x100fe200078e0028 */
[----:B------:R-:W2:Y:S03]  /*6d40*/  @!P2 LDG.E.64 R30, desc[UR6][R30.64] ;  /* 0x000000061e1ea981 */ /* 0x000ea6000c1e1b00 */
[----:B------:R-:W-:-:S02]  /*6d50*/  @!P4 IMAD.WIDE.U32 R34, R35, 0x8, R40 ;  /* 0x000000082322c825 */ /* 0x000fc400078e0028 */
[----:B------:R-:W3:Y:S04]  /*6d60*/  @!P3 LDG.E.64 R32, desc[UR6][R32.64] ;  /* 0x000000062020b981 */ /* 0x000ee8000c1e1b00 */
[----:B------:R-:W4:Y:S01]  /*6d70*/  @!P4 LDG.E.64 R34, desc[UR6][R34.64] ;  /* 0x000000062222c981 */ /* 0x000f22000c1e1b00 */
[----:B------:R-:W-:Y:S01]  /*6d80*/  IADD3 R36, PT, PT, R36, 0x4, RZ ;  /* 0x0000000424247810 */ /* 0x000fe20007ffe0ff */
[----:B0-----:R-:W-:Y:S01]  /*6d90*/  @!P0 FADD.FTZ R26, R26, R28 ;  /* 0x0000001c1a1a8221 */ /* 0x001fe20000010000 */
[----:B------:R-:W-:-:S03]  /*6da0*/  @!P0 FADD.FTZ R27, R27, R29 ;  /* 0x0000001d1b1b8221 */ /* 0x000fc60000010000 */
[----:B--2---:R-:W-:Y:S01]  /*6db0*/  @!P2 FADD.FTZ R26, R26, R30 ;  /* 0x0000001e1a1aa221 */ /* 0x004fe20000010000 */
[----:B------:R-:W-:-:S03]  /*6dc0*/  @!P2 FADD.FTZ R27, R27, R31 ;  /* 0x0000001f1b1ba221 */ /* 0x000fc60000010000 */
[----:B---3--:R-:W-:Y:S01]  /*6dd0*/  @!P3 FADD.FTZ R26, R26, R32 ;  /* 0x000000201a1ab221 */ /* 0x008fe20000010000 */
[----:B------:R-:W-:-:S03]  /*6de0*/  @!P3 FADD.FTZ R27, R27, R33 ;  /* 0x000000211b1bb221 */ /* 0x000fc60000010000 */
[----:B----4-:R-:W-:Y:S01]  /*6df0*/  @!P4 FADD.FTZ R26, R26, R34 ;  /* 0x000000221a1ac221 */ /* 0x010fe20000010000 */
[----:B------:R-:W-:-:S07]  /*6e00*/  @!P4 FADD.FTZ R27, R27, R35 ;  /* 0x000000231b1bc221 */ /* 0x000fce0000010000 */
.L_x_146:
[----:B------:R-:W-:Y:S05]  /*6e10*/  BRA.U !UP1, `(.L_x_141) ;  /* 0x0000000109707547 */ /* 0x000fea000b800000 */
[----:B-1----:R-:W1:Y:S01]  /*6e20*/  LDC R32, c[0x0][0x370] ;  /* 0x0000dc00ff207b82 */ /* 0x002e620000000800 */
[----:B------:R-:W-:Y:S01]  /*6e30*/  UISETP.NE.AND UP0, UPT, UR5, 0x1, UPT ;  /* 0x000000010500788c */ /* 0x000fe2000bf05270 */
[----:B-1----:R-:W-:-:S08]  /*6e40*/  LOP3.LUT R32, R32, 0x1, RZ, 0xc0, !PT ;  /* 0x0000000120207812 */ /* 0x002fd000078ec0ff */
[----:B------:R-:W-:Y:S05]  /*6e50*/  BRA.U !UP0, `(.L_x_147) ;  /* 0x0000000108387547 */ /* 0x000fea000b800000 */
[C---:B------:R-:W-:Y:S02]  /*6e60*/  IADD3 R28, PT, PT, R36.reuse, 0x1, RZ ;  /* 0x00000001241c7810 */ /* 0x040fe40007ffe0ff */
[-C--:B------:R-:W-:Y:S02]  /*6e70*/  ISETP.EQ.OR P2, PT, R36, R3.reuse, P1 ;  /* 0x000000032400720c */ /* 0x080fe40000f42670 */
[----:B------:R-:W-:-:S11]  /*6e80*/  ISETP.EQ.OR P0, PT, R28, R3, P1 ;  /* 0x000000031c00720c */ /* 0x000fd60000f02670 */
[-CC-:B------:R-:W-:Y:S02]  /*6e90*/  @!P2 IMAD R29, R36, R84.reuse, R45.reuse ;  /* 0x00000054241da224 */ /* 0x180fe400078e022d */
[----:B------:R-:W-:Y:S02]  /*6ea0*/  @!P0 IMAD R31, R28, R84, R45 ;  /* 0x000000541c1f8224 */ /* 0x000fe400078e022d */
[----:B------:R-:W-:-:S04]  /*6eb0*/  @!P2 IMAD.WIDE.U32 R28, R29, 0x8, R40 ;  /* 0x000000081d1ca825 */ /* 0x000fc800078e0028 */
[----:B------:R-:W-:Y:S02]  /*6ec0*/  @!P0 IMAD.WIDE.U32 R30, R31, 0x8, R40 ;  /* 0x000000081f1e8825 */ /* 0x000fe400078e0028 */
[----:B------:R-:W0:Y:S04]  /*6ed0*/  @!P2 LDG.E.64 R28, desc[UR6][R28.64] ;  /* 0x000000061c1ca981 */ /* 0x000e28000c1e1b00 */
[----:B------:R-:W2:Y:S01]  /*6ee0*/  @!P0 LDG.E.64 R30, desc[UR6][R30.64] ;  /* 0x000000061e1e8981 */ /* 0x000ea2000c1e1b00 */
[----:B------:R-:W-:Y:S01]  /*6ef0*/  IADD3 R36, PT, PT, R36, 0x2, RZ ;  /* 0x0000000224247810 */ /* 0x000fe20007ffe0ff */
[----:B0-----:R-:W-:Y:S01]  /*6f00*/  @!P2 FADD.FTZ R26, R26, R28 ;  /* 0x0000001c1a1aa221 */ /* 0x001fe20000010000 */
[----:B------:R-:W-:-:S03]  /*6f10*/  @!P2 FADD.FTZ R27, R27, R29 ;  /* 0x0000001d1b1ba221 */ /* 0x000fc60000010000 */
[----:B--2---:R-:W-:Y:S01]  /*6f20*/  @!P0 FADD.FTZ R26, R26, R30 ;  /* 0x0000001e1a1a8221 */ /* 0x004fe20000010000 */
[----:B------:R-:W-:-:S07]  /*6f30*/  @!P0 FADD.FTZ R27, R27, R31 ;  /* 0x0000001f1b1b8221 */ /* 0x000fce0000010000 */
.L_x_147:
[----:B------:R-:W-:Y:S01]  /*6f40*/  ISETP.EQ.OR P0, PT, R36, R3, P1 ;  /* 0x000000032400720c */ /* 0x000fe20000f02670 */
        /* <DEDUP_REMOVED lines=8> */
.L_x_148:
[----:B------:R-:W-:Y:S05]  /*6fd0*/  BSYNC.RECONVERGENT B0 ;  /* 0x0000000000007941 */ /* 0x000fea0003800200 */
.L_x_141:
[----:B------:R-:W5:Y:S01]  /*6fe0*/  S2UR UR5, SR_CgaCtaId ;  /* 0x00000000000579c3 */ /* 0x000f620000008800 */
[----:B------:R-:W-:Y:S01]  /*6ff0*/  UMOV UR4, 0x400 ;  /* 0x0000040000047882 */ /* 0x000fe20000000000 */
[----:B------:R-:W-:Y:S02]  /*7000*/  SHF.L.U32 R79, R79, 0x10, RZ ;  /* 0x000000104f4f7819 */ /* 0x000fe400000006ff */
[----:B----4-:R-:W-:-:S03]  /*7010*/  SHF.L.U32 R33, R114, 0x10, RZ ;  /* 0x0000001072217819 */ /* 0x010fc600000006ff */
[C---:B------:R-:W-:Y:S02]  /*7020*/  FADD.FTZ R79, -R20.reuse, R79 ;  /* 0x0000004f144f7221 */ /* 0x040fe40000010100 */
[----:B------:R-:W-:Y:S02]  /*7030*/  FADD.FTZ R33, -R20, R33 ;  /* 0x0000002114217221 */ /* 0x000fe40000010100 */
[-C--:B------:R-:W-:Y:S02]  /*7040*/  FMUL.FTZ R79, R79, R116.reuse ;  /* 0x000000744f4f7220 */ /* 0x080fe40000410000 */
[----:B------:R-:W-:Y:S01]  /*7050*/  FMUL.FTZ R40, R33, R116 ;  /* 0x0000007421287220 */ /* 0x000fe20000410000 */
[----:B-----5:R-:W-:Y:S01]  /*7060*/  ULEA UR4, UR5, UR4, 0x18 ;  /* 0x0000000405047291 */ /* 0x020fe2000f8ec0ff */
[----:B------:R-:W4:Y:S08]  /*7070*/  LDCU.U8 UR5, c[0x0][0x414] ;  /* 0x00008280ff0577ac */ /* 0x000f300008000000 */
[----:B------:R0:W-:Y:S01]  /*7080*/  @!P1 STS.64 [UR4+0x90], R26 ;  /* 0x0000901aff009988 */ /* 0x0001e20008000a04 */
[----:B------:R-:W-:Y:S01]  /*7090*/  BAR.SYNC.DEFER_BLOCKING 0x0 ;  /* 0x0000000000007b1d */ /* 0x000fe20000010000 */
[----:B0--3--:R-:W-:Y:S01]  /*70a0*/  SHF.L.U32 R27, R78, 0x10, RZ ;  /* 0x000000104e1b7819 */ /* 0x009fe200000006ff */
[----:B----4-:R-:W-:Y:S01]  /*70b0*/  UISETP.NE.AND UP0, UPT, UR5, URZ, UPT ;  /* 0x000000ff0500728c */ /* 0x010fe2000bf05270 */
[----:B------:R-:W-:-:S03]  /*70c0*/  SHF.L.U32 R26, R115, 0x10, RZ ;  /* 0x00000010731a7819 */ /* 0x000fc600000006ff */
[----:B------:R-:W0:Y:S01]  /*70d0*/  LDS.64 R28, [UR4+0x90] ;  /* 0x00009004ff1c7984 */ /* 0x000e220008000a00 */
[----:B------:R-:W0:Y:S02]  /*70e0*/  LDCU UR4, c[0x0][0x42c] ;  /* 0x00008580ff0477ac */ /* 0x000e240008000800 */
[----:B0-----:R-:W-:Y:S01]  /*70f0*/  FMUL.FTZ R30, R28, UR4 ;  /* 0x000000041c1e7c20 */ /* 0x001fe20008410000 */
[----:B--2---:R-:W-:Y:S01]  /*7100*/  FMUL.FTZ R31, R29, UR4 ;  /* 0x000000041d1f7c20 */ /* 0x004fe20008410000 */
[----:B------:R-:W-:Y:S06]  /*7110*/  BRA.U !UP0, `(.L_x_149) ;  /* 0x0000000108487547 */ /* 0x000fec000b800000 */
[----:B------:R-:W-:Y:S01]  /*7120*/  FFMA.FTZ R28, R24, R79, R22 ;  /* 0x0000004f181c7223 */ /* 0x000fe20000010016 */
[----:B------:R-:W-:-:S03]  /*7130*/  FFMA.FTZ R29, R25, R40, R23 ;  /* 0x00000028191d7223 */ /* 0x000fc60000010017 */
[----:B-1----:R-:W-:Y:S01]  /*7140*/  FMUL.FTZ R32, R28, -1.4426950216293334961 ;  /* 0xbfb8aa3b1c207820 */ /* 0x002fe20000410000 */
[----:B------:R-:W-:-:S05]  /*7150*/  FMUL.FTZ R35, R29, -1.4426950216293334961 ;  /* 0xbfb8aa3b1d237820 */ /* 0x000fca0000410000 */
[----:B------:R-:W0:Y:S04]  /*7160*/  MUFU.EX2 R32, R32 ;  /* 0x0000002000207308 */ /* 0x000e280000000800 */
[----:B------:R-:W1:Y:S01]  /*7170*/  MUFU.EX2 R35, R35 ;  /* 0x0000002300237308 */ /* 0x000e620000000800 */
[----:B0-----:R-:W-:Y:S01]  /*7180*/  FADD.FTZ R33, R32, 1 ;  /* 0x3f80000020217421 */ /* 0x001fe20000010000 */
[----:B-1----:R-:W-:-:S03]  /*7190*/  FADD.FTZ R36, R35, 1 ;  /* 0x3f80000023247421 */ /* 0x002fc60000010000 */
        /* <DEDUP_REMOVED lines=10> */
.L_x_149:
[----:B------:R-:W0:Y:S01]  /*7240*/  LDCU UR4, c[0x0][0x41c] ;  /* 0x00008380ff0477ac */ /* 0x000e220008000800 */
[----:B------:R-:W-:Y:S01]  /*7250*/  SHF.L.U32 R77, R77, 0x10, RZ ;  /* 0x000000104d4d7819 */ /* 0x000fe200000006ff */
[C-C-:B------:R-:W-:Y:S01]  /*7260*/  FFMA.FTZ R29, R30.reuse, R79, R31.reuse ;  /* 0x0000004f1e1d7223 */ /* 0x140fe2000001001f */
[----:B------:R-:W-:Y:S01]  /*7270*/  FFMA.FTZ R28, R30, R40, R31 ;  /* 0x000000281e1c7223 */ /* 0x000fe2000001001f */
[----:B------:R-:W2:Y:S01]  /*7280*/  LDCU.64 UR8, c[0x0][0x400] ;  /* 0x00008000ff0877ac */ /* 0x000ea20008000a00 */
[----:B------:R-:W-:Y:S01]  /*7290*/  BSSY.RECONVERGENT B0, `(.L_x_150) ;  /* 0x000001c000007945 */ /* 0x000fe20003800200 */
[----:B------:R-:W-:Y:S01]  /*72a0*/  FFMA.FTZ R29, R24, R27, -R29 ;  /* 0x0000001b181d7223 */ /* 0x000fe2000001081d */
[----:B------:R-:W-:Y:S01]  /*72b0*/  SHF.L.U32 R41, R112, 0x10, RZ ;  /* 0x0000001070297819 */ /* 0x000fe200000006ff */
[----:B------:R-:W-:Y:S01]  /*72c0*/  FADD.FTZ R77, -R20, R77 ;  /* 0x0000004d144d7221 */ /* 0x000fe20000010100 */
[----:B------:R-:W-:Y:S01]  /*72d0*/  FFMA.FTZ R37, R25, R26, -R28 ;  /* 0x0000001a19257223 */ /* 0x000fe2000001081c */
[----:B0-----:R-:W-:-:S05]  /*72e0*/  IMAD R3, R3, UR4, R82 ;  /* 0x0000000403037c24 */ /* 0x001fca000f8e0252 */
[C---:B--2---:R-:W-:Y:S02]  /*72f0*/  ISETP.GE.U32.AND P0, PT, R3.reuse, UR8, PT ;  /* 0x0000000803007c0c */ /* 0x044fe4000bf06070 */
[----:B------:R-:W-:Y:S02]  /*7300*/  SHF.R.S32.HI R34, RZ, 0x1f, R3 ;  /* 0x0000001fff227819 */ /* 0x000fe40000011403 */
[----:B------:R-:W-:Y:S02]  /*7310*/  IADD3 R33, PT, PT, R3, 0x20, RZ ;  /* 0x0000002003217810 */ /* 0x000fe40007ffe0ff */
[----:B------:R-:W-:Y:S02]  /*7320*/  ISETP.GE.AND.EX P0, PT, R34, UR9, PT, P0 ;  /* 0x0000000922007c0c */ /* 0x000fe4000bf06300 */
[----:B------:R-:W-:Y:S02]  /*7330*/  ISETP.GE.U32.AND P1, PT, R33, UR8, PT ;  /* 0x0000000821007c0c */ /* 0x000fe4000bf26070 */
[----:B-1----:R-:W-:-:S04]  /*7340*/  SHF.R.S32.HI R32, RZ, 0x1f, R33 ;  /* 0x0000001fff207819 */ /* 0x002fc80000011421 */
[----:B------:R-:W-:-:S05]  /*7350*/  ISETP.GE.AND.EX P1, PT, R32, UR9, PT, P1 ;  /* 0x0000000920007c0c */ /* 0x000fca000bf26310 */
[----:B------:R-:W-:Y:S08]  /*7360*/  @P0 BRA `(.L_x_151) ;  /* 0x0000000000380947 */ /* 0x000ff00003800000 */
        /* <DEDUP_REMOVED lines=14> */
.L_x_151:
[----:B------:R-:W-:Y:S05]  /*7450*/  BSYNC.RECONVERGENT B0 ;  /* 0x0000000000007941 */ /* 0x000fea0003800200 */
.L_x_150:
[-C--:B------:R-:W-:Y:S01]  /*7460*/  FMUL.FTZ R77, R77, R116.reuse ;  /* 0x000000744d4d7220 */ /* 0x080fe20000410000 */
[----:B------:R-:W-:Y:S01]  /*7470*/  FADD.FTZ R41, -R20, R41 ;  /* 0x0000002914297221 */ /* 0x000fe20000010100 */
[----:B0-----:R-:W-:Y:S02]  /*7480*/  SHF.L.U32 R27, R76, 0x10, RZ ;  /* 0x000000104c1b7819 */ /* 0x001fe400000006ff */
[----:B------:R-:W-:Y:S01]  /*7490*/  SHF.L.U32 R26, R113, 0x10, RZ ;  /* 0x00000010711a7819 */ /* 0x000fe200000006ff */
[----:B------:R-:W-:Y:S01]  /*74a0*/  FFMA.FTZ R43, R30, R77, R31 ;  /* 0x0000004d1e2b7223 */ /* 0x000fe2000001001f */
[----:B------:R-:W-:Y:S01]  /*74b0*/  FMUL.FTZ R42, R41, R116 ;  /* 0x00000074292a7220 */ /* 0x000fe20000410000 */
        /* <DEDUP_REMOVED lines=19> */
.L_x_152:
[----:B------:R-:W-:Y:S01]  /*75f0*/  FFMA.FTZ R28, R30, R42, R31 ;  /* 0x0000002a1e1c7223 */ /* 0x000fe2000001001f */
[----:B------:R-:W-:Y:S01]  /*7600*/  BSSY.RECONVERGENT B0, `(.L_x_153) ;  /* 0x0000014000007945 */ /* 0x000fe20003800200 */
[----:B------:R-:W-:Y:S01]  /*7610*/  FFMA.FTZ R43, R24, R27, -R43 ;  /* 0x0000001b182b7223 */ /* 0x000fe2000001082b */
[----:B------:R-:W-:Y:S01]  /*7620*/  SHF.L.U32 R75, R75, 0x10, RZ ;  /* 0x000000104b4b7819 */ /* 0x000fe200000006ff */
[----:B------:R-:W-:Y:S01]  /*7630*/  FFMA.FTZ R29, R25, R26, -R28 ;  /* 0x0000001a191d7223 */ /* 0x000fe2000001081c */
[----:B------:R-:W-:Y:S01]  /*7640*/  SHF.L.U32 R35, R110, 0x10, RZ ;  /* 0x000000106e237819 */ /* 0x000fe200000006ff */
[----:B------:R-:W-:Y:S06]  /*7650*/  @P1 BRA `(.L_x_154) ;  /* 0x0000000000381947 */ /* 0x000fec0003800000 */
        /* <DEDUP_REMOVED lines=14> */
.L_x_154:
[----:B------:R-:W-:Y:S05]  /*7740*/  BSYNC.RECONVERGENT B0 ;  /* 0x0000000000007941 */ /* 0x000fea0003800200 */
.L_x_153:
[----:B------:R-:W-:Y:S01]  /*7750*/  SHF.L.U32 R45, R19, 0x10, RZ ;  /* 0x00000010132d7819 */ /* 0x000fe200000006ff */
[C---:B------:R-:W-:Y:S01]  /*7760*/  FADD.FTZ R75, -R20.reuse, R75 ;  /* 0x0000004b144b7221 */ /* 0x040fe20000010100 */
[----:B------:R-:W-:Y:S01]  /*7770*/  SHF.L.U32 R19, R7, 0x10, RZ ;  /* 0x0000001007137819 */ /* 0x000fe200000006ff */
[C---:B------:R-:W-:Y:S01]  /*7780*/  FADD.FTZ R7, -R20.reuse, R35 ;  /* 0x0000002314077221 */ /* 0x040fe20000010100 */
[----:B------:R-:W-:Y:S01]  /*7790*/  SHF.L.U32 R39, R9, 0x10, RZ ;  /* 0x0000001009277819 */ /* 0x000fe200000006ff */
[----:B------:R-:W-:Y:S01]  /*77a0*/  FADD.FTZ R45, -R20, R45 ;  /* 0x0000002d142d7221 */ /* 0x000fe20000010100 */
[----:B------:R-:W-:Y:S01]  /*77b0*/  SHF.L.U32 R9, R90, 0x10, RZ ;  /* 0x000000105a097819 */ /* 0x000fe200000006ff */
[----:B------:R-:W-:Y:S01]  /*77c0*/  FADD.FTZ R35, -R20, R19 ;  /* 0x0000001314237221 */ /* 0x000fe20000010100 */
[----:B------:R-:W-:Y:S01]  /*77d0*/  SHF.L.U32 R57, R88, 0x10, RZ ;  /* 0x0000001058397819 */ /* 0x000fe200000006ff */
[----:B------:R-:W-:Y:S01]  /*77e0*/  FMUL.FTZ R50, R7, R116 ;  /* 0x0000007407327220 */ /* 0x000fe20000410000 */
[----:B------:R-:W-:Y:S01]  /*77f0*/  SHF.L.U32 R61, R15, 0x10, RZ ;  /* 0x000000100f3d7819 */ /* 0x000fe200000006ff */
[C---:B------:R-:W-:Y:S01]  /*7800*/  FADD.FTZ R19, -R20.reuse, R9 ;  /* 0x0000000914137221 */ /* 0x040fe20000010100 */
[----:B------:R-:W-:Y:S01]  /*7810*/  SHF.L.U32 R59, R69, 0x10, RZ ;  /* 0x00000010453b7819 */ /* 0x000fe200000006ff */
[C---:B------:R-:W-:Y:S01]  /*7820*/  FADD.FTZ R15, -R20.reuse, R57 ;  /* 0x00000039140f7221 */ /* 0x040fe20000010100 */
[----:B------:R-:W-:Y:S01]  /*7830*/  SHF.L.U32 R11, R11, 0x10, RZ ;  /* 0x000000100b0b7819 */ /* 0x000fe200000006ff */
[----:B------:R-:W-:Y:S01]  /*7840*/  FADD.FTZ R9, -R20, R61 ;  /* 0x0000003d14097221 */ /* 0x000fe20000010100 */
[----:B------:R-:W-:Y:S01]  /*7850*/  SHF.L.U32 R69, R86, 0x10, RZ ;  /* 0x0000001056457819 */ /* 0x000fe200000006ff */
[C---:B------:R-:W-:Y:S01]  /*7860*/  FADD.FTZ R59, -R20.reuse, R59 ;  /* 0x0000003b143b7221 */ /* 0x040fe20000010100 */
[----:B------:R-:W-:Y:S01]  /*7870*/  SHF.L.U32 R63, R71, 0x10, RZ ;  /* 0x00000010473f7819 */ /* 0x000fe200000006ff */
[----:B------:R-:W-:Y:S01]  /*7880*/  FADD.FTZ R39, -R20, R39 ;  /* 0x0000002714277221 */ /* 0x000fe20000010100 */
[----:B0-----:R-:W-:Y:S01]  /*7890*/  SHF.L.U32 R29, R106, 0x10, RZ ;  /* 0x000000106a1d7819 */ /* 0x001fe200000006ff */
[----:B------:R-:W-:Y:S01]  /*78a0*/  FFMA.FTZ R60, R30, R50, R31 ;  /* 0x000000321e3c7223 */ /* 0x000fe2000001001f */
[C---:B------:R-:W-:Y:S01]  /*78b0*/  IADD3 R77, PT, PT, R3.reuse, 0x40, RZ ;  /* 0x00000040034d7810 */ /* 0x040fe20007ffe0ff */
[----:B------:R-:W-:Y:S01]  /*78c0*/  FADD.FTZ R63, -R20, R63 ;  /* 0x0000003f143f7221 */ /* 0x000fe20000010100 */
[----:B------:R-:W-:-:S02]  /*78d0*/  IADD3 R61, PT, PT, R3, 0x60, RZ ;  /* 0x00000060033d7810 */ /* 0x000fc40007ffe0ff */
[C---:B------:R-:W-:Y:S02]  /*78e0*/  IADD3 R57, PT, PT, R3.reuse, 0x80, RZ ;  /* 0x0000008003397810 */ /* 0x040fe40007ffe0ff */
[C---:B------:R-:W-:Y:S02]  /*78f0*/  IADD3 R42, PT, PT, R3.reuse, 0xa0, RZ ;  /* 0x000000a0032a7810 */ /* 0x040fe40007ffe0ff */
[C---:B------:R-:W-:Y:S02]  /*7900*/  IADD3 R38, PT, PT, R3.reuse, 0xc0, RZ ;  /* 0x000000c003267810 */ /* 0x040fe40007ffe0ff */
[C---:B------:R-:W-:Y:S02]  /*7910*/  IADD3 R34, PT, PT, R3.reuse, 0xe0, RZ ;  /* 0x000000e003227810 */ /* 0x040fe40007ffe0ff */
[----:B------:R-:W-:Y:S02]  /*7920*/  IADD3 R28, PT, PT, R3, 0x100, RZ ;  /* 0x00000100031c7810 */ /* 0x000fe40007ffe0ff */
[----:B------:R-:W-:-:S02]  /*7930*/  SHF.L.U32 R5, R5, 0x10, RZ ;  /* 0x0000001005057819 */ /* 0x000fc400000006ff */
[----:B------:R-:W-:Y:S01]  /*7940*/  SHF.L.U32 R71, R17, 0x10, RZ ;  /* 0x0000001011477819 */ /* 0x000fe200000006ff */
[C---:B------:R-:W-:Y:S01]  /*7950*/  FADD.FTZ R17, -R20.reuse, R11 ;  /* 0x0000000b14117221 */ /* 0x040fe20000010100 */
[----:B------:R-:W-:Y:S01]  /*7960*/  SHF.L.U32 R73, R73, 0x10, RZ ;  /* 0x0000001049497819 */ /* 0x000fe200000006ff */
[----:B------:R-:W-:Y:S01]  /*7970*/  FADD.FTZ R11, -R20, R69 ;  /* 0x00000045140b7221 */ /* 0x000fe20000010100 */
[----:B------:R-:W-:Y:S01]  /*7980*/  SHF.L.U32 R27, R108, 0x10, RZ ;  /* 0x000000106c1b7819 */ /* 0x000fe200000006ff */
[----:B------:R-:W-:Y:S01]  /*7990*/  FMUL.FTZ R69, R75, R116 ;  /* 0x000000744b457220 */ /* 0x000fe20000410000 */
[----:B------:R-:W-:Y:S02]  /*79a0*/  SHF.L.U32 R51, R104, 0x10, RZ ;  /* 0x0000001068337819 */ /* 0x000fe400000006ff */
[----:B------:R-:W-:Y:S01]  /*79b0*/  SHF.L.U32 R53, R67, 0x10, RZ ;  /* 0x0000001043357819 */ /* 0x000fe200000006ff */
[----:B------:R-:W-:Y:S01]  /*79c0*/  FADD.FTZ R67, -R20, R27 ;  /* 0x0000001b14437221 */ /* 0x000fe20000010100 */
[----:B------:R-:W-:Y:S01]  /*79d0*/  SHF.L.U32 R55, R102, 0x10, RZ ;  /* 0x0000001066377819 */ /* 0x000fe200000006ff */
[C---:B------:R-:W-:Y:S01]  /*79e0*/  FADD.FTZ R51, -R20.reuse, R51 ;  /* 0x0000003314337221 */ /* 0x040fe20000010100 */
        /* <DEDUP_REMOVED lines=11> */
[C---:B------:R-:W-:Y:S01]  /*7aa0*/  FADD.FTZ R43, -R20.reuse, R43 ;  /* 0x0000002b142b7221 */ /* 0x040fe20000010100 */
[----:B------:R-:W-:Y:S01]  /*7ab0*/  SHF.L.U32 R13, R13, 0x10, RZ ;  /* 0x000000100d0d7819 */ /* 0x000fe200000006ff */
[C---:B------:R-:W-:Y:S01]  /*7ac0*/  FADD.FTZ R47, -R20.reuse, R47 ;  /* 0x0000002f142f7221 */ /* 0x040fe20000010100 */
[----:B------:R-:W-:Y:S01]  /*7ad0*/  SHF.L.U32 R79, R21, 0x10, RZ ;  /* 0x00000010154f7819 */ /* 0x000fe200000006ff */
[C---:B------:R-:W-:Y:S01]  /*7ae0*/  FADD.FTZ R21, -R20.reuse, R73 ;  /* 0x0000004914157221 */ /* 0x040fe20000010100 */
[----:B------:R-:W-:Y:S01]  /*7af0*/  ISETP.GE.U32.AND P2, PT, R77, UR8, PT ;  /* 0x000000084d007c0c */ /* 0x000fe2000bf46070 */
[C---:B------:R-:W-:Y:S01]  /*7b00*/  FADD.FTZ R33, -R20.reuse, R33 ;  /* 0x0000002114217221 */ /* 0x040fe20000010100 */
[----:B------:R-:W-:Y:S01]  /*7b10*/  ISETP.GE.U32.AND P1, PT, R61, UR8, PT ;  /* 0x000000083d007c0c */ /* 0x000fe2000bf26070 */
[C---:B------:R-:W-:Y:S01]  /*7b20*/  FADD.FTZ R37, -R20.reuse, R37 ;  /* 0x0000002514257221 */ /* 0x040fe20000010100 */
[----:B------:R-:W-:Y:S01]  /*7b30*/  ISETP.GE.U32.AND P0, PT, R57, UR8, PT ;  /* 0x0000000839007c0c */ /* 0x000fe2000bf06070 */
[----:B------:R-:W-:Y:S01]  /*7b40*/  FADD.FTZ R41, -R20, R41 ;  /* 0x0000002914297221 */ /* 0x000fe20000010100 */
[----:B------:R-:W-:Y:S01]  /*7b50*/  ISETP.GE.U32.AND P6, PT, R42, UR8, PT ;  /* 0x000000082a007c0c */ /* 0x000fe2000bfc6070 */
[----:B------:R-:W-:Y:S01]  /*7b60*/  FADD.FTZ R13, -R20, R13 ;  /* 0x0000000d140d7221 */ /* 0x000fe20000010100 */
[----:B------:R-:W-:Y:S01]  /*7b70*/  ISETP.GE.U32.AND P3, PT, R38, UR8, PT ;  /* 0x0000000826007c0c */ /* 0x000fe2000bf66070 */
[----:B------:R-:W-:Y:S01]  /*7b80*/  FADD.FTZ R5, -R20, R71 ;  /* 0x0000004714057221 */ /* 0x000fe20000010100 */
[----:B------:R-:W-:Y:S01]  /*7b90*/  ISETP.GE.U32.AND P4, PT, R34, UR8, PT ;  /* 0x0000000822007c0c */ /* 0x000fe2000bf86070 */
[----:B------:R-:W-:Y:S01]  /*7ba0*/  FADD.FTZ R7, -R20, R79 ;  /* 0x0000004f14077221 */ /* 0x000fe20000010100 */
[----:B------:R-:W-:Y:S01]  /*7bb0*/  ISETP.GE.U32.AND P5, PT, R28, UR8, PT ;  /* 0x000000081c007c0c */ /* 0x000fe2000bfa6070 */
[----:B------:R-:W-:Y:S01]  /*7bc0*/  FFMA.FTZ R75, R30, R69, R31 ;  /* 0x000000451e4b7223 */ /* 0x000fe2000001001f */
[----:B------:R-:W-:-:S02]  /*7bd0*/  SHF.R.S32.HI R62, RZ, 0x1f, R77 ;  /* 0x0000001fff3e7819 */ /* 0x000fc4000001144d */
[----:B------:R-:W-:Y:S02]  /*7be0*/  SHF.R.S32.HI R48, RZ, 0x1f, R61 ;  /* 0x0000001fff307819 */ /* 0x000fe4000001143d */
[----:B------:R-:W-:Y:S02]  /*7bf0*/  SHF.R.S32.HI R46, RZ, 0x1f, R57 ;  /* 0x0000001fff2e7819 */ /* 0x000fe40000011439 */
[----:B------:R-:W-:Y:S02]  /*7c00*/  SHF.R.S32.HI R44, RZ, 0x1f, R42 ;  /* 0x0000001fff2c7819 */ /* 0x000fe4000001142a */
[----:B------:R-:W-:Y:S02]  /*7c10*/  SHF.R.S32.HI R40, RZ, 0x1f, R38 ;  /* 0x0000001fff287819 */ /* 0x000fe40000011426 */
[----:B------:R-:W-:Y:S02]  /*7c20*/  SHF.R.S32.HI R36, RZ, 0x1f, R34 ;  /* 0x0000001fff247819 */ /* 0x000fe40000011422 */
[----:B------:R-:W-:-:S02]  /*7c30*/  SHF.R.S32.HI R32, RZ, 0x1f, R28 ;  /* 0x0000001fff207819 */ /* 0x000fc4000001141c */
[----:B------:R-:W-:Y:S02]  /*7c40*/  ISETP.GE.AND.EX P2, PT, R62, UR9, PT, P2 ;  /* 0x000000093e007c0c */ /* 0x000fe4000bf46320 */
[----:B------:R-:W-:Y:S02]  /*7c50*/  ISETP.GE.AND.EX P1, PT, R48, UR9, PT, P1 ;  /* 0x0000000930007c0c */ /* 0x000fe4000bf26310 */
[----:B------:R-:W-:Y:S02]  /*7c60*/  ISETP.GE.AND.EX P0, PT, R46, UR9, PT, P0 ;  /* 0x000000092e007c0c */ /* 0x000fe4000bf06300 */
[----:B------:R-:W-:Y:S02]  /*7c70*/  ISETP.GE.AND.EX P6, PT, R44, UR9, PT, P6 ;  /* 0x000000092c007c0c */ /* 0x000fe4000bfc6360 */
[----:B------:R-:W-:Y:S02]  /*7c80*/  ISETP.GE.AND.EX P3, PT, R40, UR9, PT, P3 ;  /* 0x0000000928007c0c */ /* 0x000fe4000bf66330 */
[----:B------:R-:W-:-:S02]  /*7c90*/  ISETP.GE.AND.EX P4, PT, R36, UR9, PT, P4 ;  /* 0x0000000924007c0c */ /* 0x000fc4000bf86340 */
        /* <DEDUP_REMOVED lines=22> */
.L_x_155:
[----:B------:R-:W-:Y:S01]  /*7e00*/  BSSY.RECONVERGENT B0, `(.L_x_156) ;  /* 0x0000013000007945 */ /* 0x000fe20003800200 */
[----:B------:R-:W-:Y:S01]  /*7e10*/  FFMA.FTZ R75, R24, R27, -R75 ;  /* 0x0000001b184b7223 */ /* 0x000fe2000001084b */
[----:B------:R-:W-:Y:S01]  /*7e20*/  FMUL.FTZ R69, R21, R116 ;  /* 0x0000007415457220 */ /* 0x000fe20000410000 */
[----:B------:R-:W-:Y:S01]  /*7e30*/  FFMA.FTZ R27, R25, R20, -R60 ;  /* 0x00000014191b7223 */ /* 0x000fe2000001083c */
[----:B------:R-:W-:Y:S06]  /*7e40*/  @P2 BRA `(.L_x_157) ;  /* 0x0000000000382947 */ /* 0x000fec0003800000 */
        /* <DEDUP_REMOVED lines=14> */
.L_x_157:
[----:B------:R-:W-:Y:S05]  /*7f30*/  BSYNC.RECONVERGENT B0 ;  /* 0x0000000000007941 */ /* 0x000fea0003800200 */
.L_x_156:
[----:B0-----:R-:W-:Y:S01]  /*7f40*/  SHF.L.U32 R21, R72, 0x10, RZ ;  /* 0x0000001048157819 */ /* 0x001fe200000006ff */
[----:B------:R-:W-:Y:S01]  /*7f50*/  FFMA.FTZ R71, R30, R69, R31 ;  /* 0x000000451e477223 */ /* 0x000fe2000001001f */
[----:B------:R-:W-:Y:S01]  /*7f60*/  SHF.L.U32 R20, R109, 0x10, RZ ;  /* 0x000000106d147819 */ /* 0x000fe200000006ff */
        /* <DEDUP_REMOVED lines=20> */
.L_x_158:
[----:B------:R-:W-:Y:S01]  /*80b0*/  FFMA.FTZ R26, R30, R60, R31 ;  /* 0x0000003c1e1a7223 */ /* 0x000fe2000001001f */
[----:B------:R-:W-:Y:S01]  /*80c0*/  BSSY.RECONVERGENT B0, `(.L_x_159) ;  /* 0x0000014000007945 */ /* 0x000fe20003800200 */
[----:B------:R-:W-:Y:S01]  /*80d0*/  FFMA.FTZ R71, R24, R21, -R71 ;  /* 0x0000001518477223 */ /* 0x000fe20000010847 */
[-C--:B------:R-:W-:Y:S01]  /*80e0*/  FMUL.FTZ R63, R63, R116.reuse ;  /* 0x000000743f3f7220 */ /* 0x080fe20000410000 */
[----:B------:R-:W-:Y:S01]  /*80f0*/  FMUL.FTZ R50, R65, R116 ;  /* 0x0000007441327220 */ /* 0x000fe20000410000 */
[----:B------:R-:W-:Y:S01]  /*8100*/  FFMA.FTZ R27, R25, R20, -R26 ;  /* 0x00000014191b7223 */ /* 0x000fe2000001081a */
        /* <DEDUP_REMOVED lines=15> */
.L_x_160:
[----:B------:R-:W-:Y:S05]  /*8200*/  BSYNC.RECONVERGENT B0 ;  /* 0x0000000000007941 */ /* 0x000fea0003800200 */
.L_x_159:
[----:B0-----:R-:W-:Y:S01]  /*8210*/  SHF.L.U32 R21, R70, 0x10, RZ ;  /* 0x0000001046157819 */ /* 0x001fe200000006ff */
[C-C-:B------:R-:W-:Y:S01]  /*8220*/  FFMA.FTZ R65, R30.reuse, R63, R31.reuse ;  /* 0x0000003f1e417223 */ /* 0x140fe2000001001f */
[----:B------:R-:W-:Y:S01]  /*8230*/  FFMA.FTZ R58, R30, R50, R31 ;  /* 0x000000321e3a7223 */ /* 0x000fe2000001001f */
        /* <DEDUP_REMOVED lines=20> */
.L_x_161:
[----:B------:R-:W-:Y:S01]  /*8380*/  BSSY.RECONVERGENT B0, `(.L_x_162) ;  /* 0x0000013000007945 */ /* 0x000fe20003800200 */
[----:B------:R-:W-:Y:S01]  /*8390*/  FFMA.FTZ R65, R24, R21, -R65 ;  /* 0x0000001518417223 */ /* 0x000fe20000010841 */
        /* <DEDUP_REMOVED lines=17> */
.L_x_163:
[----:B------:R-:W-:Y:S05]  /*84b0*/  BSYNC.RECONVERGENT B0 ;  /* 0x0000000000007941 */ /* 0x000fea0003800200 */
.L_x_162:
        /* <DEDUP_REMOVED lines=23> */
.L_x_164:
        /* <DEDUP_REMOVED lines=21> */
.L_x_166:
[----:B------:R-:W-:Y:S05]  /*8780*/  BSYNC.RECONVERGENT B0 ;  /* 0x0000000000007941 */ /* 0x000fea0003800200 */
.L_x_165:
        /* <DEDUP_REMOVED lines=23> */
.L_x_167:
        /* <DEDUP_REMOVED lines=19> */
.L_x_169:
[----:B------:R-:W-:Y:S05]  /*8a30*/  BSYNC.RECONVERGENT B0 ;  /* 0x0000000000007941 */ /* 0x000fea0003800200 */
.L_x_168:
        /* <DEDUP_REMOVED lines=23> */
.L_x_170:
        /* <DEDUP_REMOVED lines=21> */
.L_x_172:
[----:B------:R-:W-:Y:S05]  /*8d00*/  BSYNC.RECONVERGENT B0 ;  /* 0x0000000000007941 */ /* 0x000fea0003800200 */
.L_x_171:
        /* <DEDUP_REMOVED lines=23> */
.L_x_173:
        /* <DEDUP_REMOVED lines=18> */
.L_x_175:
[----:B------:R-:W-:Y:S05]  /*8fa0*/  BSYNC.RECONVERGENT B0 ;  /* 0x0000000000007941 */ /* 0x000fea0003800200 */
.L_x_174:
[-C--:B0-----:R-:W-:Y:S01]  /*8fb0*/  FMUL.FTZ R21, R17, R116.reuse ;  /* 0x0000007411157220 */ /* 0x081fe20000410000 */
[-C--:B------:R-:W-:Y:S01]  /*8fc0*/  FMUL.FTZ R17, R13, R116.reuse ;  /* 0x000000740d117220 */ /* 0x080fe20000410000 */
[-C--:B------:R-:W-:Y:S01]  /*8fd0*/  FMUL.FTZ R48, R33, R116.reuse ;  /* 0x0000007421307220 */ /* 0x080fe20000410000 */
[-C--:B------:R-:W-:Y:S01]  /*8fe0*/  FMUL.FTZ R32, R19, R116.reuse ;  /* 0x0000007413207220 */ /* 0x080fe20000410000 */
[-C--:B------:R-:W-:Y:S01]  /*8ff0*/  FMUL.FTZ R13, R9, R116.reuse ;  /* 0x00000074090d7220 */ /* 0x080fe20000410000 */
[----:B------:R-:W-:Y:S01]  /*9000*/  IADD3 R59, PT, PT, R3, 0x120, RZ ;  /* 0x00000120033b7810 */ /* 0x000fe20007ffe0ff */
        /* <DEDUP_REMOVED lines=11> */
[-C--:B------:R-:W-:Y:S01]  /*90c0*/  FMUL.FTZ R20, R11, R116.reuse ;  /* 0x000000740b147220 */ /* 0x080fe20000410000 */
[-C--:B------:R-:W-:Y:S01]  /*90d0*/  FMUL.FTZ R5, R5, R116.reuse ;  /* 0x0000007405057220 */ /* 0x080fe20000410000 */
[----:B------:R-:W-:Y:S01]  /*90e0*/  FMUL.FTZ R4, R7, R116 ;  /* 0x0000007407047220 */ /* 0x000fe20000410000 */
[----:B------:R-:W-:Y:S01]  /*90f0*/  IADD3 R3, PT, PT, R3, 0x1e0, RZ ;  /* 0x000001e003037810 */ /* 0x000fe20007ffe0ff */
[C-C-:B------:R-:W-:Y:S01]  /*9100*/  FFMA.FTZ R55, R30.reuse, R45, R31.reuse ;  /* 0x0000002d1e377223 */ /* 0x140fe2000001001f */
[----:B------:R-:W-:Y:S01]  /*9110*/  ISETP.GE.U32.AND P2, PT, R59, UR8, PT ;  /* 0x000000083b007c0c */ /* 0x000fe2000bf46070 */
[--C-:B------:R-:W-:Y:S01]  /*9120*/  FFMA.FTZ R54, R30, R48, R31.reuse ;  /* 0x000000301e367223 */ /* 0x100fe2000001001f */
[----:B------:R-:W-:Y:S01]  /*9130*/  ISETP.GE.U32.AND P1, PT, R46, UR8, PT ;  /* 0x000000082e007c0c */ /* 0x000fe2000bf26070 */
[--C-:B------:R-:W-:Y:S01]  /*9140*/  FFMA.FTZ R57, R30, R60, R31.reuse ;  /* 0x0000003c1e397223 */ /* 0x100fe2000001001f */
[----:B------:R-:W-:Y:S01]  /*9150*/  ISETP.GE.U32.AND P0, PT, R40, UR8, PT ;  /* 0x0000000828007c0c */ /* 0x000fe2000bf06070 */
[C-C-:B------:R-:W-:Y:S01]  /*9160*/  FFMA.FTZ R56, R30.reuse, R62, R31.reuse ;  /* 0x0000003e1e387223 */ /* 0x140fe2000001001f */
[----:B------:R-:W-:Y:S01]  /*9170*/  ISETP.GE.U32.AND P6, PT, R33, UR8, PT ;  /* 0x0000000821007c0c */ /* 0x000fe2000bfc6070 */
[C-C-:B------:R-:W-:Y:S01]  /*9180*/  FFMA.FTZ R41, R30.reuse, R39, R31.reuse ;  /* 0x000000271e297223 */ /* 0x140fe2000001001f */
[----:B------:R-:W-:Y:S01]  /*9190*/  ISETP.GE.U32.AND P4, PT, R19, UR8, PT ;  /* 0x0000000813007c0c */ /* 0x000fe2000bf86070 */
[C-C-:B------:R-:W-:Y:S01]  /*91a0*/  FFMA.FTZ R42, R30.reuse, R36, R31.reuse ;  /* 0x000000241e2a7223 */ /* 0x140fe2000001001f */
[----:B------:R-:W-:Y:S01]  /*91b0*/  ISETP.GE.U32.AND P5, PT, R9, UR8, PT ;  /* 0x0000000809007c0c */ /* 0x000fe2000bfa6070 */
[C---:B------:R-:W-:Y:S01]  /*91c0*/  FFMA.FTZ R35, R30.reuse, R21, R31 ;  /* 0x000000151e237223 */ /* 0x040fe2000001001f */
[----:B------:R-:W-:Y:S01]  /*91d0*/  SHF.R.S32.HI R58, RZ, 0x1f, R59 ;  /* 0x0000001fff3a7819 */ /* 0x000fe2000001143b */
[C-C-:B------:R-:W-:Y:S01]  /*91e0*/  FFMA.FTZ R38, R30.reuse, R32, R31.reuse ;  /* 0x000000201e267223 */ /* 0x140fe2000001001f */
[----:B------:R-:W-:Y:S01]  /*91f0*/  SHF.R.S32.HI R61, RZ, 0x1f, R46 ;  /* 0x0000001fff3d7819 */ /* 0x000fe2000001142e */
[C-C-:B------:R-:W-:Y:S01]  /*9200*/  FFMA.FTZ R27, R30.reuse, R17, R31.reuse ;  /* 0x000000111e1b7223 */ /* 0x140fe2000001001f */
[----:B------:R-:W-:Y:S01]  /*9210*/  SHF.R.S32.HI R43, RZ, 0x1f, R40 ;  /* 0x0000001fff2b7819 */ /* 0x000fe20000011428 */
[C---:B------:R-:W-:Y:S01]  /*9220*/  FFMA.FTZ R34, R30.reuse, R28, R31 ;  /* 0x0000001c1e227223 */ /* 0x040fe2000001001f */
[----:B------:R-:W-:Y:S01]  /*9230*/  SHF.R.S32.HI R37, RZ, 0x1f, R33 ;  /* 0x0000001fff257819 */ /* 0x000fe20000011421 */
[C---:B------:R-:W-:Y:S01]  /*9240*/  FFMA.FTZ R15, R30.reuse, R13, R31 ;  /* 0x0000000d1e0f7223 */ /* 0x040fe2000001001f */
[----:B------:R-:W-:Y:S01]  /*9250*/  SHF.R.S32.HI R29, RZ, 0x1f, R19 ;  /* 0x0000001fff1d7819 */ /* 0x000fe20000011413 */
[C---:B------:R-:W-:Y:S01]  /*9260*/  FFMA.FTZ R26, R30.reuse, R20, R31 ;  /* 0x000000141e1a7223 */ /* 0x040fe2000001001f */
[----:B------:R-:W-:Y:S01]  /*9270*/  SHF.R.S32.HI R11, RZ, 0x1f, R9 ;  /* 0x0000001fff0b7819 */ /* 0x000fe20000011409 */
[C-C-:B------:R-:W-:Y:S01]  /*9280*/  FFMA.FTZ R7, R30.reuse, R5, R31.reuse ;  /* 0x000000051e077223 */ /* 0x140fe2000001001f */
[----:B------:R-:W-:Y:S01]  /*9290*/  FFMA.FTZ R30, R30, R4, R31 ;  /* 0x000000041e1e7223 */ /* 0x000fe2000001001f */
[----:B------:R-:W-:-:S02]  /*92a0*/  SHF.L.U32 R31, R6, 0x10, RZ ;  /* 0x00000010061f7819 */ /* 0x000fc400000006ff */
[----:B------:R-:W-:Y:S02]  /*92b0*/  ISETP.GE.U32.AND P3, PT, R3, UR8, PT ;  /* 0x0000000803007c0c */ /* 0x000fe4000bf66070 */
[----:B------:R-:W-:Y:S02]  /*92c0*/  ISETP.GE.AND.EX P2, PT, R58, UR9, PT, P2 ;  /* 0x000000093a007c0c */ /* 0x000fe4000bf46320 */
[----:B------:R-:W-:Y:S02]  /*92d0*/  ISETP.GE.AND.EX P1, PT, R61, UR9, PT, P1 ;  /* 0x000000093d007c0c */ /* 0x000fe4000bf26310 */
[----:B------:R-:W-:Y:S02]  /*92e0*/  ISETP.GE.AND.EX P0, PT, R43, UR9, PT, P0 ;  /* 0x000000092b007c0c */ /* 0x000fe4000bf06300 */
[----:B------:R-:W-:Y:S02]  /*92f0*/  ISETP.GE.AND.EX P6, PT, R37, UR9, PT, P6 ;  /* 0x0000000925007c0c */ /* 0x000fe4000bfc6360 */
[----:B------:R-:W-:-:S02]  /*9300*/  ISETP.GE.AND.EX P4, PT, R29, UR9, PT, P4 ;  /* 0x000000091d007c0c */ /* 0x000fc4000bf86340 */
[----:B------:R-:W-:Y:S02]  /*9310*/  ISETP.GE.AND.EX P5, PT, R11, UR9, PT, P5 ;  /* 0x000000090b007c0c */ /* 0x000fe4000bfa6350 */
[----:B------:R-:W-:Y:S01]  /*9320*/  SHF.L.U32 R6, R97, 0x10, RZ ;  /* 0x0000001061067819 */ /* 0x000fe200000006ff */
[----:B------:R-:W-:Y:S10]  /*9330*/  BRA.U !UP0, `(.L_x_176) ;  /* 0x0000000108487547 */ /* 0x000ff4000b800000 */
        /* <DEDUP_REMOVED lines=18> */
.L_x_176:
        /* <DEDUP_REMOVED lines=18> */
.L_x_178:
[----:B------:R-:W-:Y:S05]  /*9580*/  BSYNC.RECONVERGENT B0 ;  /* 0x0000000000007941 */ /* 0x000fea0003800200 */
.L_x_177:
        /* <DEDUP_REMOVED lines=21> */
.L_x_179:
        /* <DEDUP_REMOVED lines=18> */
.L_x_181:
[----:B------:R-:W-:Y:S05]  /*9800*/  BSYNC.RECONVERGENT B0 ;  /* 0x0000000000007941 */ /* 0x000fea0003800200 */
.L_x_180:
        /* <DEDUP_REMOVED lines=21> */
.L_x_182:
[----:B------:R-:W-:Y:S01]  /*9960*/  BSSY.RECONVERGENT B0, `(.L_x_183) ;  /* 0x0000012000007945 */ /* 0x000fe20003800200 */
[----:B------:R-:W-:Y:S01]  /*9970*/  FFMA.FTZ R41, R24, R10, -R41 ;  /* 0x0000000a18297223 */ /* 0x000fe20000010829 */
[----:B------:R-:W-:Y:S02]  /*9980*/  FFMA.FTZ R93, R25, R93, -R42 ;  /* 0x0000005d195d7223 */ /* 0x000fe4000001082a */
[----:B------:R-:W-:Y:S05]  /*9990*/  @P0 BRA `(.L_x_184) ;  /* 0x0000000000380947 */ /* 0x000fea0003800000 */
[----:B------:R-:W0:Y:S01]  /*99a0*/  LDCU.64 UR4, c[0x0][0x3f8] ;  /* 0x00007f00ff0477ac */ /* 0x000e220008000a00 */
[----:B------:R-:W-:Y:S01]  /*99b0*/  MOV R42, R120 ;  /* 0x00000078002a7202 */ /* 0x000fe20000000f00 */
[----:B------:R-:W-:Y:S01]  /*99c0*/  FMUL.FTZ R6, R93, R116 ;  /* 0x000000745d067220 */ /* 0x000fe20000410000 */
[----:B------:R-:W1:Y:S01]  /*99d0*/  LDCU.64 UR10, c[0x0][0x380] ;  /* 0x00007000ff0a77ac */ /* 0x000e620008000a00 */
[----:B0-----:R-:W-:Y:S01]  /*99e0*/  IMAD R31, R43, UR4, RZ ;  /* 0x000000042b1f7c24 */ /* 0x001fe2000f8e02ff */
[----:B------:R-:W-:-:S03]  /*99f0*/  MOV R43, R123 ;  /* 0x0000007b002b7202 */ /* 0x000fc60000000f00 */
[C---:B------:R-:W-:Y:S02]  /*9a00*/  IMAD R39, R40.reuse, UR5, R31 ;  /* 0x0000000528277c24 */ /* 0x040fe4000f8e021f */
[----:B------:R-:W-:Y:S01]  /*9a10*/  FMUL.FTZ R31, R41, R116 ;  /* 0x00000074291f7220 */ /* 0x000fe20000410000 */
[----:B------:R-:W-:-:S04]  /*9a20*/  IMAD.WIDE.U32 R42, R40, UR4, R42 ;  /* 0x00000004282a7c25 */ /* 0x000fc8000f8e002a */
[----:B------:R-:W-:Y:S02]  /*9a30*/  F2FP.BF16.F32.PACK_AB R31, R6, R31 ;  /* 0x0000001f061f723e */ /* 0x000fe400000010ff */
[----:B-1----:R-:W-:Y:S02]  /*9a40*/  LEA R40, P0, R42, UR10, 0x1 ;  /* 0x0000000a2a287c11 */ /* 0x002fe4000f8008ff */
[----:B------:R-:W-:-:S04]  /*9a50*/  IADD3 R39, PT, PT, R43, R39, RZ ;  /* 0x000000272b277210 */ /* 0x000fc80007ffe0ff */
[----:B------:R-:W-:-:S05]  /*9a60*/  LEA.HI.X R41, R42, UR11, R39, 0x1, P0 ;  /* 0x0000000b2a297c11 */ /* 0x000fca00080f0c27 */
[----:B------:R1:W-:Y:S02]  /*9a70*/  STG.E desc[UR6][R40.64], R31 ;  /* 0x0000001f28007986 */ /* 0x0003e4000c101906 */
.L_x_184:
[----:B------:R-:W-:Y:S05]  /*9a80*/  BSYNC.RECONVERGENT B0 ;  /* 0x0000000000007941 */ /* 0x000fea0003800200 */
.L_x_183:
        /* <DEDUP_REMOVED lines=21> */
.L_x_185:
[----:B------:R-:W-:Y:S01]  /*9be0*/  BSSY.RECONVERGENT B0, `(.L_x_186) ;  /* 0x0000012000007945 */ /* 0x000fe20003800200 */
[----:B------:R-:W-:Y:S01]  /*9bf0*/  FFMA.FTZ R35, R24, R12, -R35 ;  /* 0x0000000c18237223 */ /* 0x000fe20000010823 */
[----:B------:R-:W-:Y:S02]  /*9c00*/  FFMA.FTZ R91, R25, R91, -R38 ;  /* 0x0000005b195b7223 */ /* 0x000fe40000010826 */
[----:B------:R-:W-:Y:S05]  /*9c10*/  @P6 BRA `(.L_x_187) ;  /* 0x0000000000386947 */ /* 0x000fea0003800000 */
[----:B------:R-:W2:Y:S01]  /*9c20*/  LDCU.64 UR4, c[0x0][0x3f8] ;  /* 0x00007f00ff0477ac */ /* 0x000ea20008000a00 */
[----:B------:R-:W-:Y:S01]  /*9c30*/  MOV R36, R120 ;  /* 0x0000007800247202 */ /* 0x000fe20000000f00 */
[----:B------:R-:W-:Y:S01]  /*9c40*/  FMUL.FTZ R21, R35, R116 ;  /* 0x0000007423157220 */ /* 0x000fe20000410000 */
[----:B------:R-:W3:Y:S01]  /*9c50*/  LDCU.64 UR10, c[0x0][0x380] ;  /* 0x00007000ff0a77ac */ /* 0x000ee20008000a00 */
[----:B--2---:R-:W-:Y:S01]  /*9c60*/  IMAD R6, R37, UR4, RZ ;  /* 0x0000000425067c24 */ /* 0x004fe2000f8e02ff */
[----:B------:R-:W-:-:S03]  /*9c70*/  MOV R37, R123 ;  /* 0x0000007b00257202 */ /* 0x000fc60000000f00 */
[----:B------:R-:W-:-:S04]  /*9c80*/  IMAD.WIDE.U32 R36, R33, UR4, R36 ;  /* 0x0000000421247c25 */ /* 0x000fc8000f8e0024 */
[----:B------:R-:W-:Y:S02]  /*9c90*/  IMAD R33, R33, UR5, R6 ;  /* 0x0000000521217c24 */ /* 0x000fe4000f8e0206 */
[----:B------:R-:W-:Y:S01]  /*9ca0*/  FMUL.FTZ R6, R91, R116 ;  /* 0x000000745b067220 */ /* 0x000fe20000410000 */
[----:B---3--:R-:W-:Y:S02]  /*9cb0*/  LEA R32, P0, R36, UR10, 0x1 ;  /* 0x0000000a24207c11 */ /* 0x008fe4000f8008ff */
[----:B------:R-:W-:Y:S02]  /*9cc0*/  IADD3 R33, PT, PT, R37, R33, RZ ;  /* 0x0000002125217210 */ /* 0x000fe40007ffe0ff */
[----:B------:R-:W-:Y:S02]  /*9cd0*/  F2FP.BF16.F32.PACK_AB R21, R6, R21 ;  /* 0x000000150615723e */ /* 0x000fe400000010ff */
[----:B------:R-:W-:-:S05]  /*9ce0*/  LEA.HI.X R33, R36, UR11, R33, 0x1, P0 ;  /* 0x0000000b24217c11 */ /* 0x000fca00080f0c21 */
[----:B------:R2:W-:Y:S02]  /*9cf0*/  STG.E desc[UR6][R32.64], R21 ;  /* 0x0000001520007986 */ /* 0x0005e4000c101906 */
.L_x_187:
[----:B------:R-:W-:Y:S05]  /*9d00*/  BSYNC.RECONVERGENT B0 ;  /* 0x0000000000007941 */ /* 0x000fea0003800200 */
.L_x_186:
        /* <DEDUP_REMOVED lines=11> */
[----:B------:R-:W0:Y:S08]  /*9dc0*/  MUFU.RCP R12, R12 ;  /* 0x0000000c000c7308 */ /* 0x000e300000001000 */
[----:B--2---:R-:W2:Y:S01]  /*9dd0*/  MUFU.RCP R21, R8 ;  /* 0x0000000800157308 */ /* 0x004ea20000001000 */
[----:B01----:R-:W-:Y:S01]  /*9de0*/  FADD.FTZ R31, -R12, 1 ;  /* 0x3f8000000c1f7421 */ /* 0x003fe20000010100 */
[----:B------:R-:W-:-:S03]  /*9df0*/  FMUL.FTZ R89, R89, R12 ;  /* 0x0000000c59597220 */ /* 0x000fc60000410000 */
[----:B------:R-:W-:Y:S01]  /*9e00*/  FFMA.FTZ R28, R28, R31, 1 ;  /* 0x3f8000001c1c7423 */ /* 0x000fe2000001001f */
[----:B--2---:R-:W-:Y:S01]  /*9e10*/  FADD.FTZ R32, -R21, 1 ;  /* 0x3f80000015207421 */ /* 0x004fe20000010100 */
[----:B------:R-:W-:Y:S02]  /*9e20*/  FMUL.FTZ R14, R14, R21 ;  /* 0x000000150e0e7220 */ /* 0x000fe40000410000 */
[----:B------:R-:W-:Y:S01]  /*9e30*/  FMUL.FTZ R89, R89, R28 ;  /* 0x0000001c59597220 */ /* 0x000fe20000410000 */
[----:B------:R-:W-:-:S04]  /*9e40*/  FFMA.FTZ R17, R17, R32, 1 ;  /* 0x3f80000011117423 */ /* 0x000fc80000010020 */
[----:B------:R-:W-:-:S07]  /*9e50*/  FMUL.FTZ R14, R14, R17 ;  /* 0x000000110e0e7220 */ /* 0x000fce0000410000 */
.L_x_188:
[----:B------:R-:W-:Y:S01]  /*9e60*/  BSSY.RECONVERGENT B0, `(.L_x_189) ;  /* 0x0000012000007945 */ /* 0x000fe20003800200 */
[----:B------:R-:W-:Y:S01]  /*9e70*/  FFMA.FTZ R27, R24, R14, -R27 ;  /* 0x0000000e181b7223 */ /* 0x000fe2000001081b */
[----:B------:R-:W-:Y:S02]  /*9e80*/  FFMA.FTZ R89, R25, R89, -R34 ;  /* 0x0000005919597223 */ /* 0x000fe40000010822 */
[----:B------:R-:W-:Y:S05]  /*9e90*/  @P4 BRA `(.L_x_190) ;  /* 0x0000000000384947 */ /* 0x000fea0003800000 */
[----:B------:R-:W3:Y:S01]  /*9ea0*/  LDCU.64 UR4, c[0x0][0x3f8] ;  /* 0x00007f00ff0477ac */ /* 0x000ee20008000a00 */
[----:B------:R-:W-:Y:S01]  /*9eb0*/  MOV R28, R120 ;  /* 0x00000078001c7202 */ /* 0x000fe20000000f00 */
[----:B------:R-:W-:Y:S01]  /*9ec0*/  FMUL.FTZ R17, R27, R116 ;  /* 0x000000741b117220 */ /* 0x000fe20000410000 */
[----:B------:R-:W4:Y:S01]  /*9ed0*/  LDCU.64 UR10, c[0x0][0x380] ;  /* 0x00007000ff0a77ac */ /* 0x000f220008000a00 */
[----:B---3--:R-:W-:Y:S01]  /*9ee0*/  IMAD R6, R29, UR4, RZ ;  /* 0x000000041d067c24 */ /* 0x008fe2000f8e02ff */
[----:B------:R-:W-:-:S03]  /*9ef0*/  MOV R29, R123 ;  /* 0x0000007b001d7202 */ /* 0x000fc60000000f00 */
[----:B--2---:R-:W-:-:S04]  /*9f00*/  IMAD.WIDE.U32 R32, R19, UR4, R28 ;  /* 0x0000000413207c25 */ /* 0x004fc8000f8e001c */
[----:B------:R-:W-:Y:S02]  /*9f10*/  IMAD R19, R19, UR5, R6 ;  /* 0x0000000513137c24 */ /* 0x000fe4000f8e0206 */
[----:B------:R-:W-:Y:S01]  /*9f20*/  FMUL.FTZ R6, R89, R116 ;  /* 0x0000007459067220 */ /* 0x000fe20000410000 */
[----:B----4-:R-:W-:Y:S02]  /*9f30*/  LEA R28, P0, R32, UR10, 0x1 ;  /* 0x0000000a201c7c11 */ /* 0x010fe4000f8008ff */
[----:B------:R-:W-:Y:S02]  /*9f40*/  IADD3 R19, PT, PT, R33, R19, RZ ;  /* 0x0000001321137210 */ /* 0x000fe40007ffe0ff */
[----:B------:R-:W-:Y:S02]  /*9f50*/  F2FP.BF16.F32.PACK_AB R17, R6, R17 ;  /* 0x000000110611723e */ /* 0x000fe400000010ff */
[----:B------:R-:W-:-:S05]  /*9f60*/  LEA.HI.X R29, R32, UR11, R19, 0x1, P0 ;  /* 0x0000000b201d7c11 */ /* 0x000fca00080f0c13 */
[----:B------:R3:W-:Y:S02]  /*9f70*/  STG.E desc[UR6][R28.64], R17 ;  /* 0x000000111c007986 */ /* 0x0007e4000c101906 */
.L_x_190:
[----:B------:R-:W-:Y:S05]  /*9f80*/  BSYNC.RECONVERGENT B0 ;  /* 0x0000000000007941 */ /* 0x000fea0003800200 */
.L_x_189:
[----:B------:R-:W-:Y:S02]  /*9f90*/  SHF.L.U32 R16, R16, 0x10, RZ ;  /* 0x0000001010107819 */ /* 0x000fe400000006ff */
[----:B------:R-:W-:Y:S01]  /*9fa0*/  SHF.L.U32 R87, R87, 0x10, RZ ;  /* 0x0000001057577819 */ /* 0x000fe200000006ff */
[----:B------:R-:W-:Y:S06]  /*9fb0*/  BRA.U !UP0, `(.L_x_191) ;  /* 0x0000000108487547 */ /* 0x000fec000b800000 */
[----:B------:R-:W-:Y:S01]  /*9fc0*/  FFMA.FTZ R20, R25, R20, R23 ;  /* 0x0000001419147223 */ /* 0x000fe20000010017 */
[----:B------:R-:W-:-:S03]  /*9fd0*/  FFMA.FTZ R13, R24, R13, R22 ;  /* 0x0000000d180d7223 */ /* 0x000fc60000010016 */
[----:B------:R-:W-:Y:S01]  /*9fe0*/  FMUL.FTZ R10, R20, -1.4426950216293334961 ;  /* 0xbfb8aa3b140a7820 */ /* 0x000fe20000410000 */
[----:B------:R-:W-:-:S05]  /*9ff0*/  FMUL.FTZ R6, R13, -1.4426950216293334961 ;  /* 0xbfb8aa3b0d067820 */ /* 0x000fca0000410000 */
[----:B------:R-:W4:Y:S04]  /*a000*/  MUFU.EX2 R10, R10 ;  /* 0x0000000a000a7308 */ /* 0x000f280000000800 */
[----:B------:R-:W5:Y:S01]  /*a010*/  MUFU.EX2 R6, R6 ;  /* 0x0000000600067308 */ /* 0x000f620000000800 */
[----:B----4-:R-:W-:Y:S01]  /*a020*/  FADD.FTZ R12, R10, 1 ;  /* 0x3f8000000a0c7421 */ /* 0x010fe20000010000 */
[----:B-----5:R-:W-:-:S05]  /*a030*/  FADD.FTZ R8, R6, 1 ;  /* 0x3f80000006087421 */ /* 0x020fca0000010000 */
[----:B------:R-:W4:Y:S08]  /*a040*/  MUFU.RCP R12, R12 ;  /* 0x0000000c000c7308 */ /* 0x000f300000001000 */
[----:B---3--:R-:W3:Y:S01]  /*a050*/  MUFU.RCP R17, R8 ;  /* 0x0000000800117308 */ /* 0x008ee20000001000 */
[----:B----4-:R-:W-:Y:S01]  /*a060*/  FADD.FTZ R19, -R12, 1 ;  /* 0x3f8000000c137421 */ /* 0x010fe20000010100 */
[----:B------:R-:W-:-:S03]  /*a070*/  FMUL.FTZ R87, R87, R12 ;  /* 0x0000000c57577220 */ /* 0x000fc60000410000 */
[----:B------:R-:W-:Y:S01]  /*a080*/  FFMA.FTZ R20, R20, R19, 1 ;  /* 0x3f80000014147423 */ /* 0x000fe20000010013 */
[----:B---3--:R-:W-:Y:S01]  /*a090*/  FADD.FTZ R14, -R17, 1 ;  /* 0x3f800000110e7421 */ /* 0x008fe20000010100 */
[----:B------:R-:W-:Y:S02]  /*a0a0*/  FMUL.FTZ R16, R16, R17 ;  /* 0x0000001110107220 */ /* 0x000fe40000410000 */
[----:B------:R-:W-:Y:S01]  /*a0b0*/  FMUL.FTZ R87, R87, R20 ;  /* 0x0000001457577220 */ /* 0x000fe20000410000 */
[----:B------:R-:W-:-:S04]  /*a0c0*/  FFMA.FTZ R13, R13, R14, 1 ;  /* 0x3f8000000d0d7423 */ /* 0x000fc8000001000e */
[----:B------:R-:W-:-:S07]  /*a0d0*/  FMUL.FTZ R16, R16, R13 ;  /* 0x0000000d10107220 */ /* 0x000fce0000410000 */
.L_x_191:
[----:B------:R-:W-:Y:S01]  /*a0e0*/  BSSY.RECONVERGENT B0, `(.L_x_192) ;  /* 0x0000012000007945 */ /* 0x000fe20003800200 */
[----:B------:R-:W-:Y:S01]  /*a0f0*/  FFMA.FTZ R15, R24, R16, -R15 ;  /* 0x00000010180f7223 */ /* 0x000fe2000001080f */
[----:B------:R-:W-:Y:S02]  /*a100*/  FFMA.FTZ R87, R25, R87, -R26 ;  /* 0x0000005719577223 */ /* 0x000fe4000001081a */
[----:B------:R-:W-:Y:S05]  /*a110*/  @P5 BRA `(.L_x_193) ;  /* 0x0000000000385947 */ /* 0x000fea0003800000 */
[----:B------:R-:W4:Y:S01]  /*a120*/  LDCU.64 UR4, c[0x0][0x3f8] ;  /* 0x00007f00ff0477ac */ /* 0x000f220008000a00 */
[----:B------:R-:W-:Y:S01]  /*a130*/  MOV R10, R120 ;  /* 0x00000078000a7202 */ /* 0x000fe20000000f00 */
[----:B------:R-:W-:Y:S01]  /*a140*/  FMUL.FTZ R15, R15, R116 ;  /* 0x000000740f0f7220 */ /* 0x000fe20000410000 */
[----:B------:R-:W5:Y:S01]  /*a150*/  LDCU.64 UR10, c[0x0][0x380] ;  /* 0x00007000ff0a77ac */ /* 0x000f620008000a00 */
[----:B----4-:R-:W-:Y:S01]  /*a160*/  IMAD R6, R11, UR4, RZ ;  /* 0x000000040b067c24 */ /* 0x010fe2000f8e02ff */
[----:B------:R-:W-:-:S03]  /*a170*/  MOV R11, R123 ;  /* 0x0000007b000b7202 */ /* 0x000fc60000000f00 */
[----:B------:R-:W-:-:S04]  /*a180*/  IMAD.WIDE.U32 R10, R9, UR4, R10 ;  /* 0x00000004090a7c25 */ /* 0x000fc8000f8e000a */
[----:B------:R-:W-:Y:S02]  /*a190*/  IMAD R9, R9, UR5, R6 ;  /* 0x0000000509097c24 */ /* 0x000fe4000f8e0206 */
[----:B------:R-:W-:Y:S01]  /*a1a0*/  FMUL.FTZ R6, R87, R116 ;  /* 0x0000007457067220 */ /* 0x000fe20000410000 */
[----:B-----5:R-:W-:Y:S02]  /*a1b0*/  LEA R8, P0, R10, UR10, 0x1 ;  /* 0x0000000a0a087c11 */ /* 0x020fe4000f8008ff */
[----:B------:R-:W-:Y:S02]  /*a1c0*/  IADD3 R9, PT, PT, R11, R9, RZ ;  /* 0x000000090b097210 */ /* 0x000fe40007ffe0ff */
[----:B------:R-:W-:Y:S02]  /*a1d0*/  F2FP.BF16.F32.PACK_AB R11, R6, R15 ;  /* 0x0000000f060b723e */ /* 0x000fe400000010ff */
[----:B------:R-:W-:-:S05]  /*a1e0*/  LEA.HI.X R9, R10, UR11, R9, 0x1, P0 ;  /* 0x0000000b0a097c11 */ /* 0x000fca00080f0c09 */
[----:B------:R4:W-:Y:S02]  /*a1f0*/  STG.E desc[UR6][R8.64], R11 ;  /* 0x0000000b08007986 */ /* 0x0009e4000c101906 */
.L_x_193:
[----:B------:R-:W-:Y:S05]  /*a200*/  BSYNC.RECONVERGENT B0 ;  /* 0x0000000000007941 */ /* 0x000fea0003800200 */
.L_x_192:
[----:B------:R-:W-:Y:S02]  /*a210*/  SHF.L.U32 R18, R18, 0x10, RZ ;  /* 0x0000001012127819 */ /* 0x000fe400000006ff */
[----:B------:R-:W-:Y:S02]  /*a220*/  SHF.R.S32.HI R15, RZ, 0x1f, R3 ;  /* 0x0000001fff0f7819 */ /* 0x000fe40000011403 */
        /* <DEDUP_REMOVED lines=9> */
[----:B-----5:R-:W-:-:S03]  /*a2c0*/  FADD.FTZ R11, R10, 1 ;  /* 0x3f8000000a0b7421 */ /* 0x020fc60000010000 */
[----:B------:R-:W4:Y:S08]  /*a2d0*/  MUFU.RCP R9, R8 ;  /* 0x0000000800097308 */ /* 0x000f300000001000 */
[----:B------:R-:W5:Y:S01]  /*a2e0*/  MUFU.RCP R12, R11 ;  /* 0x0000000b000c7308 */ /* 0x000f620000001000 */
[----:B----4-:R-:W-:Y:S01]  /*a2f0*/  FADD.FTZ R14, -R9, 1 ;  /* 0x3f800000090e7421 */ /* 0x010fe20000010100 */
[----:B------:R-:W-:-:S03]  /*a300*/  FMUL.FTZ R18, R18, R9 ;  /* 0x0000000912127220 */ /* 0x000fc60000410000 */
[----:B------:R-:W-:Y:S01]  /*a310*/  FFMA.FTZ R5, R5, R14, 1 ;  /* 0x3f80000005057423 */ /* 0x000fe2000001000e */
[----:B-----5:R-:W-:Y:S01]  /*a320*/  FADD.FTZ R13, -R12, 1 ;  /* 0x3f8000000c0d7421 */ /* 0x020fe20000010100 */
[----:B------:R-:W-:Y:S02]  /*a330*/  FMUL.FTZ R85, R85, R12 ;  /* 0x0000000c55557220 */ /* 0x000fe40000410000 */
[----:B------:R-:W-:Y:S01]  /*a340*/  FMUL.FTZ R18, R18, R5 ;  /* 0x0000000512127220 */ /* 0x000fe20000410000 */
[----:B------:R-:W-:-:S04]  /*a350*/  FFMA.FTZ R4, R4, R13, 1 ;  /* 0x3f80000004047423 */ /* 0x000fc8000001000d */
[----:B------:R-:W-:-:S07]  /*a360*/  FMUL.FTZ R85, R85, R4 ;  /* 0x0000000455557220 */ /* 0x000fce0000410000 */
.L_x_194:
[----:B------:R-:W-:Y:S01]  /*a370*/  ISETP.GE.AND.EX P3, PT, R15, UR9, PT, P3 ;  /* 0x000000090f007c0c */ /* 0x000fe2000bf66330 */
[----:B------:R-:W-:Y:S01]  /*a380*/  FFMA.FTZ R7, R24, R18, -R7 ;  /* 0x0000001218077223 */ /* 0x000fe20000010807 */
[----:B------:R-:W-:Y:S01]  /*a390*/  FFMA.FTZ R25, R25, R85, -R30 ;  /* 0x0000005519197223 */ /* 0x000fe2000001081e */
[----:B------:R-:W-:Y:S02]  /*a3a0*/  BSSY.RECONVERGENT B0, `(.L_x_195) ;  /* 0x000000f000007945 */ /* 0x000fe40003800200 */
[-C--:B------:R-:W-:Y:S01]  /*a3b0*/  FMUL.FTZ R7, R7, R116.reuse ;  /* 0x0000007407077220 */ /* 0x080fe20000410000 */
[----:B------:R-:W-:-:S07]  /*a3c0*/  FMUL.FTZ R116, R25, R116 ;  /* 0x0000007419747220 */ /* 0x000fce0000410000 */
[----:B------:R-:W-:Y:S05]  /*a3d0*/  @P3 BRA `(.L_x_196) ;  /* 0x00000000002c3947 */ /* 0x000fea0003800000 */
[----:B------:R-:W5:Y:S01]  /*a3e0*/  LDCU.64 UR4, c[0x0][0x3f8] ;  /* 0x00007f00ff0477ac */ /* 0x000f620008000a00 */
[----:B------:R-:W-:Y:S01]  /*a3f0*/  MOV R121, R123 ;  /* 0x0000007b00797202 */ /* 0x000fe20000000f00 */
[----:B------:R-:W0:Y:S01]  /*a400*/  LDCU.64 UR8, c[0x0][0x380] ;  /* 0x00007000ff0877ac */ /* 0x000e220008000a00 */
[----:B-----5:R-:W-:Y:S02]  /*a410*/  IMAD R4, R15, UR4, RZ ;  /* 0x000000040f047c24 */ /* 0x020fe4000f8e02ff */
[----:B------:R-:W-:-:S04]  /*a420*/  IMAD.WIDE.U32 R120, R3, UR4, R120 ;  /* 0x0000000403787c25 */ /* 0x000fc8000f8e0078 */
[----:B------:R-:W-:Y:S01]  /*a430*/  IMAD R3, R3, UR5, R4 ;  /* 0x0000000503037c24 */ /* 0x000fe2000f8e0204 */
[----:B0-----:R-:W-:-:S04]  /*a440*/  LEA R4, P0, R120, UR8, 0x1 ;  /* 0x0000000878047c11 */ /* 0x001fc8000f8008ff */
[----:B------:R-:W-:-:S04]  /*a450*/  IADD3 R3, PT, PT, R121, R3, RZ ;  /* 0x0000000379037210 */ /* 0x000fc80007ffe0ff */
[----:B------:R-:W-:Y:S02]  /*a460*/  LEA.HI.X R5, R120, UR9, R3, 0x1, P0 ;  /* 0x0000000978057c11 */ /* 0x000fe400080f0c03 */
[----:B------:R-:W-:-:S05]  /*a470*/  F2FP.BF16.F32.PACK_AB R3, R116, R7 ;  /* 0x000000077403723e */ /* 0x000fca00000010ff */
[----:B------:R0:W-:Y:S02]  /*a480*/  STG.E desc[UR6][R4.64], R3 ;  /* 0x0000000304007986 */ /* 0x0001e4000c101906 */
.L_x_196:
[----:B------:R-:W-:Y:S05]  /*a490*/  BSYNC.RECONVERGENT B0 ;  /* 0x0000000000007941 */ /* 0x000fea0003800200 */
.L_x_195:
[----:B------:R-:W5:Y:S01]  /*a4a0*/  LDCU UR4, c[0x0][0x410] ;  /* 0x00008200ff0477ac */ /* 0x000f620008000800 */
[----:B------:R-:W-:Y:S02]  /*a4b0*/  IADD3 R83, PT, PT, R84, R83, RZ ;  /* 0x0000005354537210 */ /* 0x000fe40007ffe0ff */
[----:B------:R-:W-:Y:S01]  /*a4c0*/  IADD3 R80, PT, PT, R80, 0x1, RZ ;  /* 0x0000000150507810 */ /* 0x000fe20007ffe0ff */
[----:B------:R-:W5:Y:S02]  /*a4d0*/  LDCU UR5, c[0x0][0x3e0] ;  /* 0x00007c00ff0577ac */ /* 0x000f640008000800 */
[----:B-----5:R-:W-:-:S06]  /*a4e0*/  UIMAD UR4, UR4, UR5, URZ ;  /* 0x00000005040472a4 */ /* 0x020fcc000f8e02ff */
[----:B------:R-:W-:-:S13]  /*a4f0*/  ISETP.GE.AND P0, PT, R83, UR4, PT ;  /* 0x0000000453007c0c */ /* 0x000fda000bf06270 */
[----:B------:R-:W-:Y:S05]  /*a500*/  @!P0 BRA `(.L_x_197) ;  /* 0xffffff5c00148947 */ /* 0x000fea000383ffff */
.L_x_130:
[----:B----4-:R-:W4:Y:S01]  /*a510*/  S2R R9, SR_TID.X ;  /* 0x0000000000097919 */ /* 0x010f220000002100 */
[----:B0-----:R-:W0:Y:S01]  /*a520*/  LDC R4, c[0x0][0x370] ;  /* 0x0000dc00ff047b82 */ /* 0x001e220000000800 */
[----:B------:R-:W-:Y:S07]  /*a530*/  BSSY.RECONVERGENT B0, `(.L_x_198) ;  /* 0x000000e000007945 */ /* 0x000fee0003800200 */
[----:B------:R-:W5:Y:S08]  /*a540*/  LDC R7, c[0x0][0x374] ;  /* 0x0000dd00ff077b82 */ /* 0x000f700000000800 */
[----:B------:R-:W1:Y:S01]  /*a550*/  LDC.64 R2, c[0x0][0x3c8] ;  /* 0x0000f200ff027b82 */ /* 0x000e620000000a00 */
[----:B0-----:R-:W-:-:S02]  /*a560*/  ISETP.NE.AND P0, PT, R4, 0x1, PT ;  /* 0x000000010400780c */ /* 0x001fc40003f05270 */
[----:B----4-:R-:W-:Y:S02]  /*a570*/  ISETP.NE.AND P1, PT, R9, RZ, PT ;  /* 0x000000ff0900720c */ /* 0x010fe40003f25270 */
[----:B-----5:R-:W-:-:S04]  /*a580*/  SHF.L.U32 R0, R7, 0x1, RZ ;  /* 0x0000000107007819 */ /* 0x020fc800000006ff */
[----:B------:R-:W-:-:S05]  /*a590*/  SEL R5, R0, RZ, P0 ;  /* 0x000000ff00057207 */ /* 0x000fca0000000000 */
[----:B-1----:R-:W-:Y:S02]  /*a5a0*/  IMAD.WIDE.U32 R2, R5, 0x4, R2 ;  /* 0x0000000405027825 */ /* 0x002fe400078e0002 */
[----:B------:R-:W-:Y:S05]  /*a5b0*/  @P1 BRA `(.L_x_199) ;  /* 0x0000000000141947 */ /* 0x000fea0003800000 */
[----:B------:R-:W-:Y:S01]  /*a5c0*/  HFMA2 R5, -RZ, RZ, 0, 5.9604644775390625e-08 ;  /* 0x00000001ff057431 */ /* 0x000fe200000001ff */
[----:B------:R-:W-:Y:S06]  /*a5d0*/  MEMBAR.ALL.GPU ;  /* 0x0000000000007992 */ /* 0x000fec000000a000 */
[----:B------:R-:W-:-:S00]  /*a5e0*/  ERRBAR ;  /* 0x00000000000079ab */ /* 0x000fc00000000000 */
[----:B------:R-:W-:Y:S06]  /*a5f0*/  CGAERRBAR ;  /* 0x00000000000075ab */ /* 0x000fec0000000000 */
[----:B------:R0:W-:Y:S02]  /*a600*/  REDG.E.ADD.S32.STRONG.GPU desc[UR6][R2.64], R5 ;  /* 0x000000050200798e */ /* 0x0001e4000c12e306 */
.L_x_199:
[----:B------:R-:W-:Y:S05]  /*a610*/  BSYNC.RECONVERGENT B0 ;  /* 0x0000000000007941 */ /* 0x000fea0003800200 */
.L_x_198:
        /* <DEDUP_REMOVED lines=11> */
.L_x_201:
[----:B------:R-:W4:Y:S04]  /*a6d0*/  LDG.E.STRONG.GPU R5, desc[UR6][R2.64] ;  /* 0x0000000602057981 */ /* 0x000f28000c1ef900 */
[----:B----4-:R-:W-:Y:S01]  /*a6e0*/  CCTL.IVALL ;  /* 0x00000000ff00798f */ /* 0x010fe20002000000 */
[----:B------:R-:W-:Y:S05]  /*a6f0*/  YIELD ;  /* 0x0000000000007946 */ /* 0x000fea0003800000 */
[----:B------:R-:W-:-:S13]  /*a700*/  ISETP.NE.AND P0, PT, R5, R0, PT ;  /* 0x000000000500720c */ /* 0x000fda0003f05270 */
[----:B------:R-:W-:Y:S05]  /*a710*/  @P0 BRA `(.L_x_201) ;  /* 0xfffffffc00ec0947 */ /* 0x000fea000383ffff */
.L_x_200:
        /* <DEDUP_REMOVED lines=47> */
[----:B--2---:R-:W-:-:S05]  /*aa10*/  SHF.R.S32.HI R33, RZ, 0x1, R9 ;  /* 0x00000001ff217819 */ /* 0x004fca0000011409 */
[----:B------:R-:W-:Y:S05]  /*aa20*/  @!P1 BRA `(.L_x_203) ;  /* 0x0000000000dc9947 */ /* 0x000fea0003800000 */
        /* <DEDUP_REMOVED lines=8> */
[----:B------:R-:W-:Y:S01]  /*aab0*/  SHF.L.U64.HI R21, R2, 0x3, R35 ;  /* 0x0000000302157819 */ /* 0x000fe20000010223 */
[----:B------:R-:W-:Y:S01]  /*aac0*/  IMAD.WIDE.U32 R4, R7, 0x1e0, R4 ;  /* 0x000001e007047825 */ /* 0x000fe200078e0004 */
[----:B---3--:R-:W-:-:S02]  /*aad0*/  SHF.L.U32 R29, R37, 0x2, RZ ;  /* 0x00000002251d7819 */ /* 0x008fc400000006ff */
[----:B------:R-:W-:Y:S02]  /*aae0*/  SHF.L.U64.HI R31, R0, 0x2, R3 ;  /* 0x00000002001f7819 */ /* 0x000fe40000010203 */
[----:B------:R-:W-:Y:S02]  /*aaf0*/  SHF.L.U64.HI R27, R26, 0x2, R33 ;  /* 0x000000021a1b7819 */ /* 0x000fe40000010221 */
[----:B0-----:R-:W-:Y:S01]  /*ab00*/  LEA R25, P1, R2, UR4, 0x2 ;  /* 0x0000000402197c11 */ /* 0x001fe2000f8210ff */
        /* <DEDUP_REMOVED lines=12> */
.L_x_204:
        /* <DEDUP_REMOVED lines=29> */
.L_x_203:
[----:B------:R-:W-:Y:S05]  /*ada0*/  BSYNC.RECONVERGENT B0 ;  /* 0x0000000000007941 */ /* 0x000fea0003800200 */
.L_x_202:
[----:B------:R-:W-:Y:S05]  /*adb0*/  @!P0 EXIT ;  /* 0x000000000000894d */ /* 0x000fea0003800000 */
[----:B------:R-:W-:Y:S01]  /*adc0*/  SHF.L.U64.HI R31, R36, 0x2, R37 ;  /* 0x00000002241f7819 */ /* 0x000fe20000010225 */
[----:B------:R-:W1:Y:S01]  /*add0*/  LDCU.64 UR4, c[0x0][0x3d8] ;  /* 0x00007b00ff0477ac */ /* 0x000e620008000a00 */
[----:B------:R-:W-:Y:S02]  /*ade0*/  SHF.L.U64.HI R39, R26, 0x2, R33 ;  /* 0x000000021a277819 */ /* 0x000fe40000010221 */
[----:B---3--:R-:W-:Y:S01]  /*adf0*/  SHF.L.U32 R29, R36, 0x2, RZ ;  /* 0x00000002241d7819 */ /* 0x008fe200000006ff */
[----:B------:R-:W2:Y:S01]  /*ae00*/  LDCU.64 UR8, c[0x0][0x388] ;  /* 0x00007100ff0877ac */ /* 0x000ea20008000a00 */
[----:B------:R-:W-:Y:S02]  /*ae10*/  SHF.L.U32 R41, R26, 0x2, RZ ;  /* 0x000000021a297819 */ /* 0x000fe400000006ff */
[C---:B------:R-:W-:Y:S01]  /*ae20*/  SHF.L.U64.HI R33, R0.reuse, 0x2, R3 ;  /* 0x0000000200217819 */ /* 0x040fe20000010203 */
[----:B------:R-:W3:Y:S01]  /*ae30*/  LDCU.64 UR10, c[0x0][0x390] ;  /* 0x00007200ff0a77ac */ /* 0x000ee20008000a00 */
[----:B------:R-:W-:-:S07]  /*ae40*/  SHF.L.U32 R37, R0, 0x2, RZ ;  /* 0x0000000200257819 */ /* 0x000fce00000006ff */
.L_x_205:
[C---:B0-----:R-:W-:Y:S02]  /*ae50*/  SHF.L.U32 R16, R2.reuse, 0x2, RZ ;  /* 0x0000000202107819 */ /* 0x041fe400000006ff */
[----:B----4-:R-:W-:Y:S02]  /*ae60*/  SHF.L.U64.HI R13, R2, 0x2, R35 ;  /* 0x00000002020d7819 */ /* 0x010fe40000010223 */
[----:B-1----:R-:W-:-:S04]  /*ae70*/  IADD3 R4, P0, PT, R16, UR4, RZ ;  /* 0x0000000410047c10 */ /* 0x002fc8000ff1e0ff */
[----:B------:R-:W-:Y:S02]  /*ae80*/  IADD3.X R5, PT, PT, R13, UR5, RZ, P0, !PT ;  /* 0x000000050d057c10 */ /* 0x000fe400087fe4ff */
[C---:B------:R-:W-:Y:S02]  /*ae90*/  IADD3 R6, P0, PT, R4.reuse, R37, RZ ;  /* 0x0000002504067210 */ /* 0x040fe40007f1e0ff */
[C---:B------:R-:W-:Y:S01]  /*aea0*/  IADD3 R10, P1, PT, R4.reuse, R41, RZ ;  /* 0x00000029040a7210 */ /* 0x040fe20007f3e0ff */
[----:B------:R0:W4:Y:S01]  /*aeb0*/  LDG.E R18, desc[UR6][R4.64] ;  /* 0x0000000604127981 */ /* 0x000122000c1e1900 */
[C---:B------:R-:W-:Y:S02]  /*aec0*/  IADD3.X R7, PT, PT, R5.reuse, R33, RZ, P0, !PT ;  /* 0x0000002105077210 */ /* 0x040fe400007fe4ff */
[----:B------:R-:W-:Y:S02]  /*aed0*/  IADD3 R8, P0, PT, R4, R29, RZ ;  /* 0x0000001d04087210 */ /* 0x000fe40007f1e0ff */
[C---:B------:R-:W-:Y:S01]  /*aee0*/  IADD3.X R11, PT, PT, R5.reuse, R39, RZ, P1, !PT ;  /* 0x00000027050b7210 */ /* 0x040fe20000ffe4ff */
[----:B------:R1:W4:Y:S01]  /*aef0*/  LDG.E R19, desc[UR6][R6.64] ;  /* 0x0000000606137981 */ /* 0x000322000c1e1900 */
        /* <DEDUP_REMOVED lines=11> */
[----:B---3--:R-:W-:Y:S02]  /*afb0*/  IADD3 R14, P1, PT, R14, UR10, RZ ;  /* 0x0000000a0e0e7c10 */ /* 0x008fe4000ff3e0ff */
        /* <DEDUP_REMOVED lines=9> */
[----:B----4-:R0:W-:Y:S04]  /*b050*/  STG.E.64 desc[UR6][R12.64], R18 ;  /* 0x000000120c007986 */ /* 0x0101e8000c101b06 */
        /* <DEDUP_REMOVED lines=49> */
.L_x_206:
        /* <DEDUP_REMOVED lines=9> */
.L_x_3410:


//--------------------- .text._Z35group_norm_nhwc_bwd_one_pass_kernelI11Bf16IOBf16WLi64ELi30ELi480EEv26Group_norm_nhwc_bwd_params --------------------------
	.section	.text._Z35group_norm_nhwc_bwd_one_pass_kernelI11Bf16IOBf16WLi64ELi30ELi480EEv26Group_norm_nhwc_bwd_params,"ax",@progbits
	.align	128
        .global         _Z35group_norm_nhwc_bwd_one_pass_kernelI11Bf16IOBf16WLi64ELi30ELi480EEv26Group_norm_nhwc_bwd_params
        .type           _Z35group_norm_nhwc_bwd_one_pass_kernelI11Bf16IOBf16WLi64ELi30ELi480EEv26Group_norm_nhwc_bwd_params,@function
        .size           _Z35group_norm_nhwc_bwd_one_pass_kernelI11Bf16IOBf16WLi64ELi30ELi480EEv26Group_norm_nhwc_bwd_params,(.L_x_3411 - _Z35group_norm_nhwc_bwd_one_pass_kernelI11Bf16IOBf16WLi64ELi30ELi480EEv26Group_norm_nhwc_bwd_params)
        .other          _Z35group_norm_nhwc_bwd_one_pass_kernelI11Bf16IOBf16WLi64ELi30ELi480EEv26Group_norm_nhwc_bwd_params,@"STO_CUDA_ENTRY STV_DEFAULT"
_Z35group_norm_nhwc_bwd_one_pass_kernelI11Bf16IOBf16WLi64ELi30ELi480EEv26Group_norm_nhwc_bwd_params:
.text._Z35group_norm_nhwc_bwd_one_pass_kernelI11Bf16IOBf16WLi64ELi30ELi480EEv26Group_norm_nhwc_bwd_params:
        /* <DEDUP_REMOVED lines=23> */
[----:B------:R-:W-:Y:S01]  /*0170*/  UIADD3 UR4, UPT, UPT, UR9, 0xa0, URZ ;  /* 0x000000a009047890 */ /* 0x000fe2000fffe0ff */
[----:B------:R-:W-:-:S03]  /*0180*/  UMOV UR12, UR5 ;  /* 0x00000005000c7c82 */ /* 0x000fc60008000000 */
[----:B------:R-:W-:Y:S01]  /*0190*/  IMAD R0, R0, 0xf, RZ ;  /* 0x0000000f00007824 */ /* 0x000fe200078e02ff */
[----:B--2---:R-:W-:Y:S02]  /*01a0*/  UIMAD UR22, UR18, UR19, UR5 ;  /* 0x00000013121672a4 */ /* 0x004fe4000f8e0205 */
[----:B------:R-:W-:Y:S02]  /*01b0*/  UIMAD UR10, UR19, 0x7, UR5 ;  /* 0x00000007130a78a4 */ /* 0x000fe4000f8e0205 */
[----:B------:R-:W-:Y:S01]  /*01c0*/  IADD3 R0, PT, PT, RZ, -R0, RZ ;  /* 0x80000000ff007210 */ /* 0x000fe20007ffe0ff */
[----:B0-----:R-:W-:Y:S01]  /*01d0*/  IMAD R54, R3, UR18, R54 ;  /* 0x0000001203367c24 */ /* 0x001fe2000f8e0236 */
[----:B------:R-:W-:Y:S02]  /*01e0*/  UIMAD UR11, UR19, 0x6, UR5 ;  /* 0x00000006130b78a4 */ /* 0x000fe4000f8e0205 */
[----:B------:R-:W-:Y:S01]  /*01f0*/  PRMT R0, R0, 0x7710, RZ ;  /* 0x0000771000007816 */ /* 0x000fe200000000ff */
[----:B---3--:R-:W-:Y:S01]  /*0200*/  ULOP3.LUT UR23, UR20, 0x7, URZ, 0xc0, !UPT ;  /* 0x0000000714177892 */ /* 0x008fe2000f8ec0ff */
[----:B------:R-:W-:Y:S01]  /*0210*/  IADD3 R51, PT, PT, R54, 0x20, RZ ;  /* 0x0000002036337810 */ /* 0x000fe20007ffe0ff */
[----:B------:R-:W-:Y:S01]  /*0220*/  ULOP3.LUT UR24, UR20, 0x7ffffff8, URZ, 0xc0, !UPT ;  /* 0x7ffffff814187892 */ /* 0x000fe2000f8ec0ff */
[----:B------:R-:W-:Y:S01]  /*0230*/  IADD3 R0, PT, PT, R0, R41, RZ ;  /* 0x0000002900007210 */ /* 0x000fe20007ffe0ff */
[----:B----4-:R-:W-:Y:S01]  /*0240*/  ULEA UR4, UR6, UR4, 0x18 ;  /* 0x0000000406047291 */ /* 0x010fe2000f8ec0ff */
[----:B------:R-:W-:Y:S01]  /*0250*/  SHF.R.S32.HI R3, RZ, 0x1f, R54 ;  /* 0x0000001fff037819 */ /* 0x000fe20000011436 */
[----:B------:R-:W-:Y:S01]  /*0260*/  ULEA UR9, UR6, UR9, 0x18 ;  /* 0x0000000906097291 */ /* 0x000fe2000f8ec0ff */
[----:B------:R-:W-:-:S02]  /*0270*/  SHF.L.U32 R0, R0, 0x1, RZ ;  /* 0x0000000100007819 */ /* 0x000fc400000006ff */
[----:B------:R-:W-:Y:S02]  /*0280*/  SHF.R.S32.HI R5, RZ, 0x1f, R51 ;  /* 0x0000001fff057819 */ /* 0x000fe40000011433 */
[----:B------:R-:W-:Y:S02]  /*0290*/  LOP3.LUT R0, R0, 0xffff, RZ, 0xc0, !PT ;  /* 0x0000ffff00007812 */ /* 0x000fe400078ec0ff */
[----:B------:R-:W-:Y:S01]  /*02a0*/  LEA R53, R41, UR4, 0x4 ;  /* 0x0000000429357c11 */ /* 0x000fe2000f8e20ff */
[----:B-1----:R-:W-:-:S06]  /*02b0*/  UMOV UR4, URZ ;  /* 0x000000ff00047c82 */ /* 0x002fcc0008000000 */
.L_x_232:
[----:B0-----:R-:W0:Y:S01]  /*02c0*/  LDC R10, c[0x0][0x410] ;  /* 0x00010400ff0a7b82 */ /* 0x001e220000000800 */
[----:B------:R-:W-:Y:S01]  /*02d0*/  IABS R6, UR12 ;  /* 0x0000000c00067c13 */ /* 0x000fe20008000000 */
[----:B------:R-:W1:Y:S01]  /*02e0*/  LDCU.64 UR6, c[0x0][0x3b8] ;  /* 0x00007700ff0677ac */ /* 0x000e620008000a00 */
[----:B------:R-:W-:Y:S01]  /*02f0*/  ISETP.LE.AND P1, PT, RZ, UR12, PT ;  /* 0x0000000cff007c0c */ /* 0x000fe2000bf23270 */
[----:B------:R-:W2:Y:S01]  /*0300*/  LDCU.128 UR28, c[0x0][0x400] ;  /* 0x00008000ff1c77ac */ /* 0x000ea20008000c00 */
[----:B-1----:R-:W-:Y:S01]  /*0310*/  UIMAD.WIDE UR6, UR12, 0x8, UR6 ;  /* 0x000000080c0678a5 */ /* 0x002fe2000f8e0206 */
[----:B0-----:R-:W-:Y:S02]  /*0320*/  IABS R11, R10 ;  /* 0x0000000a000b7213 */ /* 0x001fe40000000000 */
[----:B--2---:R-:W-:Y:S02]  /*0330*/  ISETP.GE.U32.AND P0, PT, R54, UR28, PT ;  /* 0x0000001c36007c0c */ /* 0x004fe4000bf06070 */
[----:B------:R-:W0:Y:S08]  /*0340*/  I2F.RP R2, R11 ;  /* 0x0000000b00027306 */ /* 0x000e300000209400 */
[----:B0-----:R-:W0:Y:S02]  /*0350*/  MUFU.RCP R2, R2 ;  /* 0x0000000200027308 */ /* 0x001e240000001000 */
[----:B0-----:R-:W-:-:S06]  /*0360*/  IADD3 R8, PT, PT, R2, 0xffffffe, RZ ;  /* 0x0ffffffe02087810 */ /* 0x001fcc0007ffe0ff */
[----:B------:R0:W1:Y:S02]  /*0370*/  F2I.FTZ.U32.TRUNC.NTZ R9, R8 ;  /* 0x0000000800097305 */ /* 0x000064000021f000 */
[----:B0-----:R-:W-:Y:S01]  /*0380*/  HFMA2 R8, -RZ, RZ, 0, 0 ;  /* 0x00000000ff087431 */ /* 0x001fe200000001ff */
[----:B-1----:R-:W-:-:S05]  /*0390*/  IADD3 R4, PT, PT, RZ, -R9, RZ ;  /* 0x80000009ff047210 */ /* 0x002fca0007ffe0ff */
[----:B------:R-:W-:-:S04]  /*03a0*/  IMAD R13, R4, R11, RZ ;  /* 0x0000000b040d7224 */ /* 0x000fc800078e02ff */
[----:B------:R-:W-:Y:S01]  /*03b0*/  IMAD.HI.U32 R9, R9, R13, R8 ;  /* 0x0000000d09097227 */ /* 0x000fe200078e0008 */
[----:B------:R-:W-:-:S05]  /*03c0*/  MOV R8, UR6 ;  /* 0x0000000600087c02 */ /* 0x000fca0008000f00 */
[----:B------:R-:W-:Y:S01]  /*03d0*/  IMAD.HI.U32 R4, R9, R6, RZ ;  /* 0x0000000609047227 */ /* 0x000fe200078e00ff */
[----:B------:R-:W-:-:S04]  /*03e0*/  MOV R9, UR7 ;  /* 0x0000000700097c02 */ /* 0x000fc80008000f00 */
[----:B------:R-:W-:Y:S02]  /*03f0*/  IADD3 R2, PT, PT, -R4, RZ, RZ ;  /* 0x000000ff04027210 */ /* 0x000fe40007ffe1ff */
[----:B------:R-:W2:Y:S03]  /*0400*/  LDG.E.64 R8, desc[UR16][R8.64] ;  /* 0x0000001008087981 */ /* 0x000ea6000c1e1b00 */
[----:B------:R-:W-:Y:S01]  /*0410*/  IMAD R2, R11, R2, R6 ;  /* 0x000000020b027224 */ /* 0x000fe200078e0206 */
[----:B------:R-:W-:-:S04]  /*0420*/  LOP3.LUT R6, R10, UR12, RZ, 0x3c, !PT ;  /* 0x0000000c0a067c12 */ /* 0x000fc8000f8e3cff */
[----:B------:R-:W-:Y:S02]  /*0430*/  ISETP.GT.U32.AND P4, PT, R11, R2, PT ;  /* 0x000000020b00720c */ /* 0x000fe40003f84070 */
[----:B------:R-:W-:Y:S02]  /*0440*/  ISETP.GE.AND.EX P0, PT, R3, UR29, PT, P0 ;  /* 0x0000001d03007c0c */ /* 0x000fe4000bf06300 */
[----:B------:R-:W-:-:S09]  /*0450*/  ISETP.GE.AND P2, PT, R6, RZ, PT ;  /* 0x000000ff0600720c */ /* 0x000fd20003f46270 */
[-C--:B------:R-:W-:Y:S02]  /*0460*/  @!P4 IADD3 R2, PT, PT, R2, -R11.reuse, RZ ;  /* 0x8000000b0202c210 */ /* 0x080fe40007ffe0ff */
[----:B------:R-:W-:Y:S01]  /*0470*/  @!P4 IADD3 R4, PT, PT, R4, 0x1, RZ ;  /* 0x000000010404c810 */ /* 0x000fe20007ffe0ff */
[----:B------:R-:W0:Y:S01]  /*0480*/  @!P0 LDC.64 R16, c[0x0][0x3f8] ;  /* 0x0000fe00ff108b82 */ /* 0x000e220000000a00 */
[CC--:B------:R-:W-:Y:S02]  /*0490*/  ISETP.GE.U32.AND P3, PT, R2.reuse, R11.reuse, PT ;  /* 0x0000000b0200720c */ /* 0x0c0fe40003f66070 */
[----:B------:R-:W-:Y:S02]  /*04a0*/  ISETP.GT.U32.AND P4, PT, R11, R2, PT ;  /* 0x000000020b00720c */ /* 0x000fe40003f84070 */
[----:B------:R-:W-:-:S03]  /*04b0*/  IADD3 R11, PT, PT, R2, -R11, RZ ;  /* 0x8000000b020b7210 */ /* 0x000fc60007ffe0ff */
[----:B------:R-:W1:Y:S01]  /*04c0*/  @!P0 LDC.64 R22, c[0x0][0x3a0] ;  /* 0x0000e800ff168b82 */ /* 0x000e620000000a00 */
[----:B------:R-:W-:Y:S02]  /*04d0*/  SEL R2, R11, R2, !P4 ;  /* 0x000000020b027207 */ /* 0x000fe40006000000 */
[----:B------:R-:W-:Y:S02]  /*04e0*/  LOP3.LUT R11, RZ, R10, RZ, 0x33, !PT ;  /* 0x0000000aff0b7212 */ /* 0x000fe400078e33ff */
[----:B------:R-:W-:Y:S02]  /*04f0*/  @!P1 IADD3 R2, PT, PT, -R2, RZ, RZ ;  /* 0x000000ff02029210 */ /* 0x000fe40007ffe1ff */
[----:B------:R-:W-:Y:S01]  /*0500*/  @P3 IADD3 R4, PT, PT, R4, 0x1, RZ ;  /* 0x0000000104043810 */ /* 0x000fe20007ffe0ff */
[----:B------:R-:W3:Y:S01]  /*0510*/  @!P0 LDC.64 R20, c[0x0][0x398] ;  /* 0x0000e600ff148b82 */ /* 0x000ee20000000a00 */
[----:B------:R-:W-:Y:S02]  /*0520*/  ISETP.NE.AND P3, PT, R10, RZ, PT ;  /* 0x000000ff0a00720c */ /* 0x000fe40003f65270 */
[----:B------:R-:W-:-:S02]  /*0530*/  @!P2 IADD3 R4, PT, PT, -R4, RZ, RZ ;  /* 0x000000ff0404a210 */ /* 0x000fc40007ffe1ff */
[----:B------:R-:W-:Y:S02]  /*0540*/  SEL R2, R11, R2, !P3 ;  /* 0x000000020b027207 */ /* 0x000fe40005800000 */
[----:B------:R-:W-:Y:S02]  /*0550*/  ISETP.GE.U32.AND P1, PT, R51, UR28, PT ;  /* 0x0000001c33007c0c */ /* 0x000fe4000bf26070 */
[----:B------:R-:W-:Y:S01]  /*0560*/  SEL R11, R11, R4, !P3 ;  /* 0x000000040b0b7207 */ /* 0x000fe20005800000 */
[----:B------:R-:W-:Y:S01]  /*0570*/  IMAD R31, R2, 0x1e, RZ ;  /* 0x0000001e021f7824 */ /* 0x000fe200078e02ff */
[----:B------:R-:W-:Y:S02]  /*0580*/  ISETP.GE.AND.EX P1, PT, R5, UR29, PT, P1 ;  /* 0x0000001d05007c0c */ /* 0x000fe4000bf26310 */
[----:B------:R-:W-:Y:S02]  /*0590*/  SHF.R.S32.HI R4, RZ, 0x1f, R11 ;  /* 0x0000001fff047819 */ /* 0x000fe4000001140b */
[----:B------:R-:W-:-:S03]  /*05a0*/  IADD3 R56, P2, PT, R31, R0, RZ ;  /* 0x000000001f387210 */ /* 0x000fc60007f5e0ff */
[----:B------:R-:W-:Y:S01]  /*05b0*/  IMAD R4, R4, UR30, RZ ;  /* 0x0000001e04047c24 */ /* 0x000fe2000f8e02ff */
[----:B------:R-:W-:-:S03]  /*05c0*/  LEA.HI.X.SX32 R57, R31, RZ, 0x1, P2 ;  /* 0x000000ff1f397211 */ /* 0x000fc600010f0eff */
[C---:B------:R-:W-:Y:S02]  /*05d0*/  IMAD R59, R11.reuse, UR31, R4 ;  /* 0x0000001f0b3b7c24 */ /* 0x040fe4000f8e0204 */
[----:B------:R-:W-:Y:S01]  /*05e0*/  IMAD.WIDE.U32 R56, R11, UR30, R56 ;  /* 0x0000001e0b387c25 */ /* 0x000fe2000f8e0038 */
[----:B------:R-:W4:Y:S03]  /*05f0*/  @!P1 LDC.64 R18, c[0x0][0x3f8] ;  /* 0x0000fe00ff129b82 */ /* 0x000f260000000a00 */
[----:B0-----:R-:W-:Y:S01]  /*0600*/  @!P0 IMAD R4, R3, R16, RZ ;  /* 0x0000001003048224 */ /* 0x001fe200078e02ff */
[----:B------:R-:W-:Y:S02]  /*0610*/  IADD3 R59, PT, PT, R57, R59, RZ ;  /* 0x0000003b393b7210 */ /* 0x000fe40007ffe0ff */
[----:B------:R-:W-:Y:S01]  /*0620*/  @!P0 MOV R58, R56 ;  /* 0x00000038003a8202 */ /* 0x000fe20000000f00 */
[C---:B------:R-:W-:Y:S01]  /*0630*/  @!P0 IMAD R11, R54.reuse, R17, R4 ;  /* 0x00000011360b8224 */ /* 0x040fe200078e0204 */
[----:B------:R-:W-:Y:S01]  /*0640*/  ISETP.NE.AND P2, PT, RZ, UR21, PT ;  /* 0x00000015ff007c0c */ /* 0x000fe2000bf45270 */
[----:B------:R-:W0:Y:S02]  /*0650*/  @!P1 LDC.64 R12, c[0x0][0x3a0] ;  /* 0x0000e800ff0c9b82 */ /* 0x000e240000000a00 */
[----:B------:R-:W-:-:S05]  /*0660*/  @!P0 IMAD.WIDE.U32 R16, R54, R16, R58 ;  /* 0x0000001036108225 */ /* 0x000fca00078e003a */
[----:B------:R-:W-:Y:S02]  /*0670*/  @!P0 IADD3 R17, PT, PT, R17, R11, RZ ;  /* 0x0000000b11118210 */ /* 0x000fe40007ffe0ff */
[----:B------:R-:W5:Y:S01]  /*0680*/  @!P1 LDC.64 R10, c[0x0][0x398] ;  /* 0x0000e600ff0a9b82 */ /* 0x000f620000000a00 */
[C---:B------:R-:W-:Y:S02]  /*0690*/  @!P0 SHF.L.U32 R27, R16.reuse, 0x1, RZ ;  /* 0x00000001101b8819 */ /* 0x040fe400000006ff */
[----:B------:R-:W-:-:S05]  /*06a0*/  @!P0 SHF.L.U64.HI R4, R16, 0x1, R17 ;  /* 0x0000000110048819 */ /* 0x000fca0000010211 */
[----:B------:R-:W5:Y:S01]  /*06b0*/  @P2 LDC.64 R14, c[0x0][0x3b0] ;  /* 0x0000ec00ff0e2b82 */ /* 0x000f620000000a00 */
[----:B----4-:R-:W-:Y:S01]  /*06c0*/  @!P1 IMAD R6, R5, R18, RZ ;  /* 0x0000001205069224 */ /* 0x010fe200078e02ff */
[----:B------:R-:W-:-:S06]  /*06d0*/  @!P1 MOV R24, R56 ;  /* 0x0000003800189202 */ /* 0x000fcc0000000f00 */
[----:B------:R-:W4:Y:S01]  /*06e0*/  LDC.64 R16, c[0x0][0x3a8] ;  /* 0x0000ea00ff107b82 */ /* 0x000f220000000a00 */
[----:B------:R-:W-:Y:S01]  /*06f0*/  @!P1 MOV R25, R59 ;  /* 0x0000003b00199202 */ /* 0x000fe20000000f00 */
[----:B------:R-:W-:Y:S01]  /*0700*/  @!P1 IMAD R29, R51, R19, R6 ;  /* 0x00000013331d9224 */ /* 0x000fe200078e0206 */
[----:B-1----:R-:W-:Y:S01]  /*0710*/  @!P0 IADD3 R22, P3, PT, R27, R22, RZ ;  /* 0x000000161b168210 */ /* 0x002fe20007f7e0ff */
[----:B------:R-:W-:-:S03]  /*0720*/  @!P1 IMAD.WIDE.U32 R18, R51, R18, R24 ;  /* 0x0000001233129225 */ /* 0x000fc600078e0018 */
[----:B------:R-:W-:Y:S02]  /*0730*/  @!P0 IADD3.X R23, PT, PT, R4, R23, RZ, P3, !PT ;  /* 0x0000001704178210 */ /* 0x000fe40001ffe4ff */
[----:B---3--:R-:W-:Y:S02]  /*0740*/  @!P0 IADD3 R20, P3, PT, R27, R20, RZ ;  /* 0x000000141b148210 */ /* 0x008fe40007f7e0ff */
[----:B------:R-:W-:Y:S02]  /*0750*/  @!P1 IADD3 R25, PT, PT, R19, R29, RZ ;  /* 0x0000001d13199210 */ /* 0x000fe40007ffe0ff */
[----:B------:R-:W-:Y:S02]  /*0760*/  @!P1 SHF.L.U32 R19, R18, 0x1, RZ ;  /* 0x0000000112139819 */ /* 0x000fe400000006ff */
[----:B------:R-:W-:Y:S02]  /*0770*/  @!P0 IADD3.X R21, PT, PT, R4, R21, RZ, P3, !PT ;  /* 0x0000001504158210 */ /* 0x000fe40001ffe4ff */
[----:B------:R-:W-:-:S02]  /*0780*/  IADD3 R31, PT, PT, R31, R0, RZ ;  /* 0x000000001f1f7210 */ /* 0x000fc40007ffe0ff */
[----:B------:R-:W-:Y:S02]  /*0790*/  @!P1 SHF.L.U64.HI R18, R18, 0x1, R25 ;  /* 0x0000000112129819 */ /* 0x000fe40000010219 */
[C---:B0-----:R-:W-:Y:S02]  /*07a0*/  @!P1 IADD3 R12, P3, PT, R19.reuse, R12, RZ ;  /* 0x0000000c130c9210 */ /* 0x041fe40007f7e0ff */
[----:B-----5:R-:W-:Y:S01]  /*07b0*/  @!P1 IADD3 R10, P4, PT, R19, R10, RZ ;  /* 0x0000000a130a9210 */ /* 0x020fe20007f9e0ff */
[----:B------:R-:W-:Y:S01]  /*07c0*/  HFMA2 R50, -RZ, RZ, 0, 0 ;  /* 0x00000000ff327431 */ /* 0x000fe200000001ff */
[----:B------:R-:W-:Y:S01]  /*07d0*/  MOV R46, RZ ;  /* 0x000000ff002e7202 */ /* 0x000fe20000000f00 */
[----:B------:R-:W-:Y:S01]  /*07e0*/  HFMA2 R49, -RZ, RZ, 0, 0 ;  /* 0x00000000ff317431 */ /* 0x000fe200000001ff */
[----:B------:R-:W-:Y:S01]  /*07f0*/  CS2R R44, SRZ ;  /* 0x00000000002c7805 */ /* 0x000fe2000001ff00 */
[C---:B------:R-:W-:Y:S01]  /*0800*/  @P2 IMAD.WIDE R14, R31.reuse, 0x2, R14 ;  /* 0x000000021f0e2825 */ /* 0x040fe200078e020e */
[C---:B------:R-:W-:Y:S01]  /*0810*/  @!P1 IADD3.X R13, PT, PT, R18.reuse, R13, RZ, P3, !PT ;  /* 0x0000000d120d9210 */ /* 0x040fe20001ffe4ff */
[----:B------:R-:W3:Y:S01]  /*0820*/  @!P0 LDG.E R50, desc[UR16][R22.64] ;  /* 0x0000001016328981 */ /* 0x000ee2000c1e1900 */
[----:B------:R-:W-:Y:S01]  /*0830*/  @!P1 IADD3.X R11, PT, PT, R18, R11, RZ, P4, !PT ;  /* 0x0000000b120b9210 */ /* 0x000fe200027fe4ff */
[----:B----4-:R-:W-:-:S02]  /*0840*/  IMAD.WIDE R16, R31, 0x2, R16 ;  /* 0x000000021f107825 */ /* 0x010fc400078e0210 */
[----:B------:R-:W4:Y:S04]  /*0850*/  @!P0 LDG.E R49, desc[UR16][R20.64] ;  /* 0x0000001014318981 */ /* 0x000f28000c1e1900 */
[----:B------:R-:W5:Y:S04]  /*0860*/  @P2 LDG.E.U16 R18, desc[UR16][R14.64] ;  /* 0x000000100e122981 */ /* 0x000f68000c1e1500 */
[----:B------:R-:W5:Y:S04]  /*0870*/  @P2 LDG.E.U16 R19, desc[UR16][R14.64+0x2] ;  /* 0x000002100e132981 */ /* 0x000f68000c1e1500 */
[----:B------:R-:W5:Y:S04]  /*0880*/  LDG.E.U16 R4, desc[UR16][R16.64] ;  /* 0x0000001010047981 */ /* 0x000f68000c1e1500 */
[----:B------:R-:W5:Y:S04]  /*0890*/  LDG.E.U16 R6, desc[UR16][R16.64+0x2] ;  /* 0x0000021010067981 */ /* 0x000f68000c1e1500 */
[----:B------:R-:W5:Y:S04]  /*08a0*/  @!P1 LDG.E R46, desc[UR16][R12.64] ;  /* 0x000000100c2e9981 */ /* 0x000f68000c1e1900 */
[----:B------:R-:W5:Y:S01]  /*08b0*/  @!P1 LDG.E R44, desc[UR16][R10.64] ;  /* 0x000000100a2c9981 */ /* 0x000f62000c1e1900 */
[----:B------:R-:W-:Y:S01]  /*08c0*/  UISETP.NE.AND UP1, UPT, UR21, URZ, UPT ;  /* 0x000000ff1500728c */ /* 0x000fe2000bf25270 */
[----:B------:R-:W-:Y:S01]  /*08d0*/  HFMA2 R43, -RZ, RZ, 0, 0 ;  /* 0x00000000ff2b7431 */ /* 0x000fe200000001ff */
[----:B------:R-:W-:Y:S01]  /*08e0*/  UMOV UR25, 0x3f800000 ;  /* 0x3f80000000197882 */ /* 0x000fe20000000000 */
[----:B--2---:R-:W-:-:S13]  /*08f0*/  R2UR UR36, R8 ;  /* 0x00000000082472ca */ /* 0x004fda00000e0000 */
[----:B------:R-:W-:-:S05]  /*0900*/  MOV R8, UR36 ;  /* 0x0000002400087c02 */ /* 0x000fca0008000f00 */
[----:B------:R-:W-:-:S05]  /*0910*/  FFMA.FTZ R9, -R8, UR36, R9 ;  /* 0x0000002408097c23 */ /* 0x000fca0008010109 */
[----:B------:R-:W-:-:S13]  /*0920*/  FSETP.GTU.FTZ.AND P1, PT, R9, RZ, PT ;  /* 0x000000ff0900720b */ /* 0x000fda0003f3c000 */
[----:B------:R-:W-:-:S05]  /*0930*/  VOTEU.ANY UP0, P1 ;  /* 0x0000000000ff7886 */ /* 0x000fca0000800100 */
[----:B------:R-:W0:Y:S01]  /*0940*/  @UP0 LDCU UR6, c[0x0][0x3c0] ;  /* 0x00007800ff0607ac */ /* 0x000e220008000800 */
[----:B------:R-:W-:-:S13]  /*0950*/  PLOP3.LUT P1, PT, PT, PT, UP0, 0x80, 0x8 ;  /* 0x000000000008781c */ /* 0x000fda0003f2f008 */
[----:B0-----:R-:W-:-:S06]  /*0960*/  @P1 FADD.FTZ R8, R9, UR6 ;  /* 0x0000000609081e21 */ /* 0x001fcc0008010000 */
[----:B------:R-:W0:Y:S02]  /*0970*/  @P1 MUFU.RSQ R8, R8 ;  /* 0x0000000800081308 */ /* 0x000e240000001400 */
[----:B0-----:R-:W-:-:S13]  /*0980*/  @P1 R2UR UR6, R8 ;  /* 0x00000000080612ca */ /* 0x001fda00000e0000 */
[----:B------:R-:W-:Y:S01]  /*0990*/  @UP0 UMOV UR25, UR6 ;  /* 0x0000000600190c82 */ /* 0x000fe20008000000 */
[----:B---3--:R-:W-:Y:S02]  /*09a0*/  PRMT R47, R50, 0x7632, R47 ;  /* 0x00007632322f7816 */ /* 0x008fe4000000002f */
[----:B----4-:R-:W-:Y:S02]  /*09b0*/  PRMT R48, R49, 0x7632, R48 ;  /* 0x0000763231307816 */ /* 0x010fe40000000030 */
[----:B-----5:R-:W-:Y:S02]  /*09c0*/  @P2 SHF.L.U32 R45, R18, 0x10, RZ ;  /* 0x00000010122d2819 */ /* 0x020fe400000006ff */
[----:B------:R-:W-:Y:S02]  /*09d0*/  @P2 SHF.L.U32 R43, R19, 0x10, RZ ;  /* 0x00000010132b2819 */ /* 0x000fe400000006ff */
[----:B------:R-:W-:Y:S02]  /*09e0*/  SHF.L.U32 R4, R4, 0x10, RZ ;  /* 0x0000001004047819 */ /* 0x000fe400000006ff */
[----:B------:R-:W-:-:S02]  /*09f0*/  SHF.L.U32 R6, R6, 0x10, RZ ;  /* 0x0000001006067819 */ /* 0x000fc400000006ff */
[----:B------:R-:W-:Y:S02]  /*0a00*/  PRMT R40, R46, 0x7632, R40 ;  /* 0x000076322e287816 */ /* 0x000fe40000000028 */
[----:B------:R-:W-:Y:S01]  /*0a10*/  PRMT R42, R44, 0x7632, R42 ;  /* 0x000076322c2a7816 */ /* 0x000fe2000000002a */
[----:B------:R-:W-:Y:S06]  /*0a20*/  BRA.U UP1, `(.L_x_208) ;  /* 0x0000000101947547 */ /* 0x000fec000b800000 */
[----:B------:R-:W-:Y:S02]  /*0a30*/  SHF.L.U32 R8, R50, 0x10, RZ ;  /* 0x0000001032087819 */ /* 0x000fe400000006ff */
[----:B------:R-:W-:Y:S02]  /*0a40*/  SHF.L.U32 R9, R49, 0x10, RZ ;  /* 0x0000001031097819 */ /* 0x000fe400000006ff */
[----:B------:R-:W-:Y:S01]  /*0a50*/  SHF.L.U32 R10, R47, 0x10, RZ ;  /* 0x000000102f0a7819 */ /* 0x000fe200000006ff */
[----:B------:R-:W-:Y:S01]  /*0a60*/  FADD.FTZ R8, R8, -UR36 ;  /* 0x8000002408087e21 */ /* 0x000fe20008010000 */
[----:B------:R-:W-:Y:S01]  /*0a70*/  SHF.L.U32 R11, R48, 0x10, RZ ;  /* 0x00000010300b7819 */ /* 0x000fe200000006ff */
[----:B------:R-:W-:Y:S01]  /*0a80*/  FMUL.FTZ R13, R4, R9 ;  /* 0x00000009040d7220 */ /* 0x000fe20000410000 */
[----:B------:R-:W-:Y:S01]  /*0a90*/  SHF.L.U32 R14, R46, 0x10, RZ ;  /* 0x000000102e0e7819 */ /* 0x000fe200000006ff */
[----:B------:R-:W-:Y:S01]  /*0aa0*/  FADD.FTZ R10, R10, -UR36 ;  /* 0x800000240a0a7e21 */ /* 0x000fe20008010000 */
[----:B------:R-:W-:Y:S01]  /*0ab0*/  FMUL.FTZ R8, R8, UR25 ;  /* 0x0000001908087c20 */ /* 0x000fe20008410000 */
[----:B------:R-:W-:Y:S01]  /*0ac0*/  FADD.FTZ R12, RZ, R13 ;  /* 0x0000000dff0c7221 */ /* 0x000fe20000010000 */
[----:B------:R-:W-:Y:S01]  /*0ad0*/  FMUL.FTZ R15, R6, R11 ;  /* 0x0000000b060f7220 */ /* 0x000fe20000410000 */
[----:B------:R-:W-:Y:S01]  /*0ae0*/  FMUL.FTZ R10, R10, UR25 ;  /* 0x000000190a0a7c20 */ /* 0x000fe20008410000 */
[----:B------:R-:W-:Y:S01]  /*0af0*/  FFMA.FTZ R13, R8, R13, RZ ;  /* 0x0000000d080d7223 */ /* 0x000fe200000100ff */
[----:B------:R-:W-:Y:S01]  /*0b00*/  SHF.L.U32 R17, R44, 0x10, RZ ;  /* 0x000000102c117819 */ /* 0x000fe200000006ff */
[----:B------:R-:W-:Y:S01]  /*0b10*/  FADD.FTZ R16, R14, -UR36 ;  /* 0x800000240e107e21 */ /* 0x000fe20008010000 */
[----:B------:R-:W-:Y:S01]  /*0b20*/  SHF.L.U32 R14, R40, 0x10, RZ ;  /* 0x00000010280e7819 */ /* 0x000fe200000006ff */
[----:B------:R-:W-:Y:S01]  /*0b30*/  FADD.FTZ R12, R15, R12 ;  /* 0x0000000c0f0c7221 */ /* 0x000fe20000010000 */
[----:B------:R-:W-:Y:S01]  /*0b40*/  FFMA.FTZ R13, R10, R15, R13 ;  /* 0x0000000f0a0d7223 */ /* 0x000fe2000001000d */
[----:B------:R-:W-:Y:S01]  /*0b50*/  FMUL.FTZ R15, R4, R17 ;  /* 0x00000011040f7220 */ /* 0x000fe20000410000 */
[----:B------:R-:W-:Y:S01]  /*0b60*/  SHF.L.U32 R21, R42, 0x10, RZ ;  /* 0x000000102a157819 */ /* 0x000fe200000006ff */
[----:B------:R-:W-:Y:S01]  /*0b70*/  FMUL.FTZ R16, R16, UR25 ;  /* 0x0000001910107c20 */ /* 0x000fe20008410000 */
[----:B------:R-:W-:Y:S01]  /*0b80*/  FADD.FTZ R14, R14, -UR36 ;  /* 0x800000240e0e7e21 */ /* 0x000fe20008010000 */
[----:B------:R-:W-:Y:S01]  /*0b90*/  FADD.FTZ R18, R12, R15 ;  /* 0x0000000f0c127221 */ /* 0x000fe20000010000 */
[----:B------:R-:W-:Y:S01]  /*0ba0*/  FFMA.FTZ R8, R9, R8, RZ ;  /* 0x0000000809087223 */ /* 0x000fe200000100ff */
[----:B------:R-:W-:Y:S01]  /*0bb0*/  FADD.FTZ R22, RZ, R9 ;  /* 0x00000009ff167221 */ /* 0x000fe20000010000 */
[----:B------:R-:W-:Y:S01]  /*0bc0*/  FMUL.FTZ R9, R6, R21 ;  /* 0x0000001506097220 */ /* 0x000fe20000410000 */
[----:B------:R-:W-:Y:S01]  /*0bd0*/  FADD.FTZ R12, RZ, R11 ;  /* 0x0000000bff0c7221 */ /* 0x000fe20000010000 */
[----:B------:R-:W-:Y:S01]  /*0be0*/  FFMA.FTZ R13, R16, R15, R13 ;  /* 0x0000000f100d7223 */ /* 0x000fe2000001000d */
[----:B------:R-:W-:Y:S01]  /*0bf0*/  FMUL.FTZ R14, R14, UR25 ;  /* 0x000000190e0e7c20 */ /* 0x000fe20008410000 */
[----:B------:R-:W-:Y:S01]  /*0c00*/  FFMA.FTZ R10, R11, R10, RZ ;  /* 0x0000000a0b0a7223 */ /* 0x000fe200000100ff */
[----:B------:R-:W-:Y:S01]  /*0c10*/  FADD.FTZ R18, R9, R18 ;  /* 0x0000001209127221 */ /* 0x000fe20000010000 */
[----:B------:R-:W-:Y:S01]  /*0c20*/  FADD.FTZ R23, R21, R12 ;  /* 0x0000000c15177221 */ /* 0x000fe20000010000 */
[----:B------:R-:W-:Y:S01]  /*0c30*/  FFMA.FTZ R9, R14, R9, R13 ;  /* 0x000000090e097223 */ /* 0x000fe2000001000d */
[C---:B------:R-:W-:Y:S01]  /*0c40*/  FADD.FTZ R22, R17.reuse, R22 ;  /* 0x0000001611167221 */ /* 0x040fe20000010000 */
[----:B------:R-:W-:Y:S01]  /*0c50*/  FFMA.FTZ R20, R17, R16, R8 ;  /* 0x0000001011147223 */ /* 0x000fe20000010008 */
[----:B------:R-:W-:Y:S01]  /*0c60*/  FFMA.FTZ R21, R21, R14, R10 ;  /* 0x0000000e15157223 */ /* 0x000fe2000001000a */
[----:B------:R-:W-:Y:S06]  /*0c70*/  BRA `(.L_x_209) ;  /* 0x0000000400207947 */ /* 0x000fec0003800000 */
.L_x_208:
        /* <DEDUP_REMOVED lines=10> */
[----:B------:R-:W-:Y:S01]  /*0d20*/  FFMA.FTZ R12, R4, R9, R45 ;  /* 0x00000009040c7223 */ /* 0x000fe2000001002d */
[----:B------:R-:W-:-:S02]  /*0d30*/  FMUL.FTZ R8, R8, UR25 ;  /* 0x0000001908087c20 */ /* 0x000fc40008410000 */
[----:B------:R-:W-:Y:S01]  /*0d40*/  FADD.FTZ R10, R10, -UR36 ;  /* 0x800000240a0a7e21 */ /* 0x000fe20008010000 */
[----:B------:R-:W-:Y:S01]  /*0d50*/  FMUL.FTZ R20, R11, UR25 ;  /* 0x000000190b147c20 */ /* 0x000fe20008410000 */
[----:B------:R-:W-:Y:S01]  /*0d60*/  FMUL.FTZ R14, R12, -1.4426950216293334961 ;  /* 0xbfb8aa3b0c0e7820 */ /* 0x000fe20000410000 */
[----:B------:R-:W-:Y:S01]  /*0d70*/  FFMA.FTZ R13, R6, R8, R43 ;  /* 0x00000008060d7223 */ /* 0x000fe2000001002b */
        /* <DEDUP_REMOVED lines=34> */
[----:B------:R-:W-:-:S03]  /*0fa0*/  FMUL.FTZ R19, R23, R22 ;  /* 0x0000001617137220 */ /* 0x000fc60000410000 */
[----:B------:R-:W-:Y:S01]  /*0fb0*/  FFMA.FTZ R10, R10, R17, 1 ;  /* 0x3f8000000a0a7423 */ /* 0x000fe20000010011 */
[----:B------:R-:W-:Y:S01]  /*0fc0*/  FMUL.FTZ R17, R15, R18 ;  /* 0x000000120f117220 */ /* 0x000fe20000410000 */
[----:B------:R-:W-:Y:S01]  /*0fd0*/  FFMA.FTZ R15, R9, R12, RZ ;  /* 0x0000000c090f7223 */ /* 0x000fe200000100ff */
[----:B------:R-:W-:Y:S01]  /*0fe0*/  FADD.FTZ R12, RZ, R12 ;  /* 0x0000000cff0c7221 */ /* 0x000fe20000010000 */
[----:B------:R-:W-:Y:S01]  /*0ff0*/  FMUL.FTZ R10, R19, R10 ;  /* 0x0000000a130a7220 */ /* 0x000fe20000410000 */
[----:B------:R-:W-:Y:S01]  /*1000*/  FMUL.FTZ R19, R4, R17 ;  /* 0x0000001104137220 */ /* 0x000fe20000410000 */
[----:B------:R-:W-:Y:S01]  /*1010*/  FFMA.FTZ R15, R8, R11, R15 ;  /* 0x0000000b080f7223 */ /* 0x000fe2000001000f */
[----:B------:R-:W-:Y:S01]  /*1020*/  FADD.FTZ R12, R11, R12 ;  /* 0x0000000c0b0c7221 */ /* 0x000fe20000010000 */
[----:B------:R-:W-:Y:S01]  /*1030*/  FMUL.FTZ R18, R6, R10 ;  /* 0x0000000a06127220 */ /* 0x000fe20000410000 */
[----:B------:R-:W-:Y:S01]  /*1040*/  FFMA.FTZ R11, R9, R16, RZ ;  /* 0x00000010090b7223 */ /* 0x000fe200000100ff */
[----:B------:R-:W-:Y:S01]  /*1050*/  FFMA.FTZ R14, R20, R19, R15 ;  /* 0x00000013140e7223 */ /* 0x000fe2000001000f */
[----:B------:R-:W-:Y:S01]  /*1060*/  FFMA.FTZ R8, R8, R13, RZ ;  /* 0x0000000d08087223 */ /* 0x000fe200000100ff */
[----:B------:R-:W-:Y:S01]  /*1070*/  FADD.FTZ R19, R12, R19 ;  /* 0x000000130c137221 */ /* 0x000fe20000010000 */
[----:B------:R-:W-:Y:S01]  /*1080*/  FADD.FTZ R16, RZ, R16 ;  /* 0x00000010ff107221 */ /* 0x000fe20000010000 */
[----:B------:R-:W-:Y:S01]  /*1090*/  FADD.FTZ R13, RZ, R13 ;  /* 0x0000000dff0d7221 */ /* 0x000fe20000010000 */
[C---:B------:R-:W-:Y:S01]  /*10a0*/  FFMA.FTZ R9, R21.reuse, R18, R14 ;  /* 0x0000001215097223 */ /* 0x040fe2000001000e */
[----:B------:R-:W-:Y:S01]  /*10b0*/  FADD.FTZ R18, R18, R19 ;  /* 0x0000001312127221 */ /* 0x000fe20000010000 */
[----:B------:R-:W-:Y:S01]  /*10c0*/  FFMA.FTZ R20, R20, R17, R11 ;  /* 0x0000001114147223 */ /* 0x000fe2000001000b */
[----:B------:R-:W-:Y:S01]  /*10d0*/  FADD.FTZ R22, R16, R17 ;  /* 0x0000001110167221 */ /* 0x000fe20000010000 */
[----:B------:R-:W-:Y:S01]  /*10e0*/  FFMA.FTZ R21, R21, R10, R8 ;  /* 0x0000000a15157223 */ /* 0x000fe20000010008 */
[----:B------:R-:W-:-:S07]  /*10f0*/  FADD.FTZ R23, R13, R10 ;  /* 0x0000000a0d177221 */ /* 0x000fce0000010000 */
.L_x_209:
[----:B------:R-:W-:Y:S01]  /*1100*/  MOV R11, R9 ;  /* 0x00000009000b7202 */ /* 0x000fe20000000f00 */
[----:B------:R-:W-:Y:S01]  /*1110*/  STS.128 [R53], R20 ;  /* 0x0000001435007388 */ /* 0x000fe20000000c00 */
[C---:B------:R-:W-:Y:S01]  /*1120*/  ISETP.GT.AND P1, PT, R7.reuse, 0x1e, PT ;  /* 0x0000001e0700780c */ /* 0x040fe20003f24270 */
[----:B------:R-:W-:Y:S01]  /*1130*/  BSSY.RECONVERGENT B0, `(.L_x_210) ;  /* 0x0000020000007945 */ /* 0x000fe20003800200 */
[----:B------:R-:W-:Y:S01]  /*1140*/  ISETP.GT.AND P4, PT, R7, 0xf, PT ;  /* 0x0000000f0700780c */ /* 0x000fe20003f84270 */
[----:B------:R-:W0:Y:S01]  /*1150*/  SHFL.DOWN PT, R8, R11, 0x1, 0x1f ;  /* 0x08201f000b087f89 */ /* 0x000e2200000e0000 */
[C---:B------:R-:W-:Y:S02]  /*1160*/  ISETP.NE.AND P3, PT, R41.reuse, RZ, PT ;  /* 0x000000ff2900720c */ /* 0x040fe40003f65270 */
[----:B------:R-:W-:Y:S01]  /*1170*/  ISETP.GT.U32.AND P5, PT, R41, 0xe, PT ;  /* 0x0000000e2900780c */ /* 0x000fe20003fa4070 */
[----:B------:R-:W1:Y:S06]  /*1180*/  SHFL.DOWN PT, R9, R18, 0x1, 0x1f ;  /* 0x08201f0012097f89 */ /* 0x000e6c00000e0000 */
        /* <DEDUP_REMOVED lines=26> */
.L_x_211:
[----:B------:R-:W-:Y:S05]  /*1330*/  BSYNC.RECONVERGENT B0 ;  /* 0x0000000000007941 */ /* 0x000fea0003800200 */
.L_x_210:
[----:B------:R-:W-:Y:S06]  /*1340*/  BAR.SYNC.DEFER_BLOCKING 0x0 ;  /* 0x0000000000007b1d */ /* 0x000fec0000010000 */
[----:B------:R-:W-:Y:S04]  /*1350*/  BSSY.RECONVERGENT B0, `(.L_x_212) ;  /* 0x0000029000007945 */ /* 0x000fe80003800200 */
[----:B------:R-:W-:Y:S05]  /*1360*/  @P3 BRA `(.L_x_213) ;  /* 0x00000000009c3947 */ /* 0x000fea0003800000 */
[----:B------:R-:W4:Y:S01]  /*1370*/  S2UR UR7, SR_CgaCtaId ;  /* 0x00000000000779c3 */ /* 0x000f220000008800 */
[----:B------:R-:W-:Y:S02]  /*1380*/  UMOV UR6, 0x400 ;  /* 0x0000040000067882 */ /* 0x000fe40000000000 */
[----:B----4-:R-:W-:-:S09]  /*1390*/  ULEA UR6, UR7, UR6, 0x18 ;  /* 0x0000000607067291 */ /* 0x010fd2000f8ec0ff */
[----:B-1----:R-:W1:Y:S04]  /*13a0*/  LDS.64 R10, [UR6+0x18] ;  /* 0x00001806ff0a7984 */ /* 0x002e680008000a00 */
[----:B--2---:R-:W2:Y:S04]  /*13b0*/  LDS.128 R12, [UR6+0x20] ;  /* 0x00002006ff0c7984 */ /* 0x004ea80008000c00 */
[----:B------:R-:W4:Y:S04]  /*13c0*/  LDS.128 R16, [UR6+0x30] ;  /* 0x00003006ff107984 */ /* 0x000f280008000c00 */
[----:B------:R-:W5:Y:S04]  /*13d0*/  LDS.128 R32, [UR6+0x40] ;  /* 0x00004006ff207984 */ /* 0x000f680008000c00 */
[----:B------:R-:W5:Y:S04]  /*13e0*/  LDS.128 R28, [UR6+0x50] ;  /* 0x00005006ff1c7984 */ /* 0x000f680008000c00 */
[----:B------:R-:W5:Y:S01]  /*13f0*/  LDS.128 R24, [UR6+0x60] ;  /* 0x00006006ff187984 */ /* 0x000f620008000c00 */
[----:B-1----:R-:W-:Y:S01]  /*1400*/  FADD.FTZ R37, R8, R10 ;  /* 0x0000000a08257221 */ /* 0x002fe20000010000 */
[----:B------:R-:W-:-:S02]  /*1410*/  FADD.FTZ R36, R9, R11 ;  /* 0x0000000b09247221 */ /* 0x000fc40000010000 */
[----:B0--3--:R-:W0:Y:S01]  /*1420*/  LDS.128 R8, [UR6+0x70] ;  /* 0x00007006ff087984 */ /* 0x009e220008000c00 */
[----:B--2---:R-:W-:Y:S01]  /*1430*/  FADD.FTZ R37, R37, R12 ;  /* 0x0000000c25257221 */ /* 0x004fe20000010000 */
[----:B------:R-:W-:Y:S02]  /*1440*/  FADD.FTZ R36, R36, R13 ;  /* 0x0000000d24247221 */ /* 0x000fe40000010000 */
[----:B------:R-:W1:Y:S01]  /*1450*/  LDS.64 R12, [UR6+0x80] ;  /* 0x00008006ff0c7984 */ /* 0x000e620008000a00 */
[----:B------:R-:W-:Y:S01]  /*1460*/  FADD.FTZ R37, R37, R14 ;  /* 0x0000000e25257221 */ /* 0x000fe20000010000 */
[----:B------:R-:W-:-:S03]  /*1470*/  FADD.FTZ R36, R36, R15 ;  /* 0x0000000f24247221 */ /* 0x000fc60000010000 */
[----:B----4-:R-:W-:Y:S01]  /*1480*/  FADD.FTZ R37, R37, R16 ;  /* 0x0000001025257221 */ /* 0x010fe20000010000 */
        /* <DEDUP_REMOVED lines=21> */
.L_x_213:
[----:B------:R-:W-:Y:S05]  /*15e0*/  BSYNC.RECONVERGENT B0 ;  /* 0x0000000000007941 */ /* 0x000fea0003800200 */
.L_x_212:
[----:B------:R-:W-:Y:S06]  /*15f0*/  BAR.SYNC.DEFER_BLOCKING 0x0 ;  /* 0x0000000000007b1d */ /* 0x000fec0000010000 */
[----:B------:R-:W-:Y:S04]  /*1600*/  BSSY.RECONVERGENT B0, `(.L_x_214) ;  /* 0x000009d000007945 */ /* 0x000fe80003800200 */
[----:B------:R-:W-:Y:S05]  /*1610*/  @P5 BRA `(.L_x_215) ;  /* 0x00000008006c5947 */ /* 0x000fea0003800000 */
[----:B------:R-:W1:Y:S04]  /*1620*/  LDS.128 R36, [R53+0xf0] ;  /* 0x0000f00035247984 */ /* 0x000e680000000c00 */
[----:B------:R-:W4:Y:S04]  /*1630*/  LDS.128 R32, [R53+0x1e0] ;  /* 0x0001e00035207984 */ /* 0x000f280000000c00 */
[----:B------:R-:W5:Y:S04]  /*1640*/  LDS.128 R24, [R53+0x2d0] ;  /* 0x0002d00035187984 */ /* 0x000f680000000c00 */
[----:B------:R-:W0:Y:S04]  /*1650*/  LDS.128 R28, [R53+0x3c0] ;  /* 0x0003c000351c7984 */ /* 0x000e280000000c00 */
[----:B--2---:R-:W2:Y:S04]  /*1660*/  LDS.128 R12, [R53+0x4b0] ;  /* 0x0004b000350c7984 */ /* 0x004ea80000000c00 */
[----:B------:R-:W3:Y:S01]  /*1670*/  LDS.128 R16, [R53+0x5a0] ;  /* 0x0005a00035107984 */ /* 0x000ee20000000c00 */
[----:B-1----:R-:W-:Y:S01]  /*1680*/  FADD.FTZ R11, R20, R36 ;  /* 0x00000024140b7221 */ /* 0x002fe20000010000 */
[----:B------:R-:W-:Y:S01]  /*1690*/  FADD.FTZ R10, R21, R37 ;  /* 0x00000025150a7221 */ /* 0x000fe20000010000 */
[----:B------:R-:W-:Y:S01]  /*16a0*/  FADD.FTZ R37, R22, R38 ;  /* 0x0000002616257221 */ /* 0x000fe20000010000 */
[----:B------:R-:W-:Y:S01]  /*16b0*/  FADD.FTZ R36, R23, R39 ;  /* 0x0000002717247221 */ /* 0x000fe20000010000 */
[----:B----4-:R-:W-:Y:S01]  /*16c0*/  FADD.FTZ R11, R11, R32 ;  /* 0x000000200b0b7221 */ /* 0x010fe20000010000 */
[----:B------:R-:W1:Y:S01]  /*16d0*/  LDS.128 R20, [R53+0x690] ;  /* 0x0006900035147984 */ /* 0x000e620000000c00 */
        /* <DEDUP_REMOVED lines=13> */
[----:B--2---:R-:W-:Y:S01]  /*17b0*/  FADD.FTZ R11, R11, R12 ;  /* 0x0000000c0b0b7221 */ /* 0x004fe20000010000 */
[----:B------:R-:W2:Y:S01]  /*17c0*/  LDS.128 R28, [R53+0x960] ;  /* 0x00096000351c7984 */ /* 0x000ea20000000c00 */
[----:B------:R-:W-:Y:S01]  /*17d0*/  FADD.FTZ R12, R34, R13 ;  /* 0x0000000d220c7221 */ /* 0x000fe20000010000 */
[----:B------:R-:W-:Y:S01]  /*17e0*/  FADD.FTZ R13, R33, R14 ;  /* 0x0000000e210d7221 */ /* 0x000fe20000010000 */
[----:B---3--:R-:W-:Y:S01]  /*17f0*/  FADD.FTZ R11, R11, R16 ;  /* 0x000000100b0b7221 */ /* 0x008fe20000010000 */
[----:B------:R-:W3:Y:S01]  /*1800*/  LDS.128 R32, [R53+0xa50] ;  /* 0x000a500035207984 */ /* 0x000ee20000000c00 */
[----:B------:R-:W-:Y:S01]  /*1810*/  FADD.FTZ R16, R12, R17 ;  /* 0x000000110c107221 */ /* 0x000fe20000010000 */
[----:B------:R-:W-:Y:S01]  /*1820*/  FADD.FTZ R10, R10, R15 ;  /* 0x0000000f0a0a7221 */ /* 0x000fe20000010000 */
[----:B------:R-:W-:-:S02]  /*1830*/  FADD.FTZ R17, R13, R18 ;  /* 0x000000120d117221 */ /* 0x000fc40000010000 */
[----:B------:R-:W5:Y:S01]  /*1840*/  LDS.128 R12, [R53+0xb40] ;  /* 0x000b4000350c7984 */ /* 0x000f620000000c00 */
[----:B------:R-:W-:Y:S01]  /*1850*/  FADD.FTZ R10, R10, R19 ;  /* 0x000000130a0a7221 */ /* 0x000fe20000010000 */
[----:B-1----:R-:W-:Y:S01]  /*1860*/  FADD.FTZ R11, R11, R20 ;  /* 0x000000140b0b7221 */ /* 0x002fe20000010000 */
[----:B------:R-:W-:Y:S01]  /*1870*/  FADD.FTZ R20, R16, R21 ;  /* 0x0000001510147221 */ /* 0x000fe20000010000 */
[----:B------:R-:W-:Y:S01]  /*1880*/  FADD.FTZ R21, R17, R22 ;  /* 0x0000001611157221 */ /* 0x000fe20000010000 */
[----:B------:R-:W-:Y:S01]  /*1890*/  FADD.FTZ R10, R10, R23 ;  /* 0x000000170a0a7221 */ /* 0x000fe20000010000 */
[----:B------:R-:W1:Y:S01]  /*18a0*/  LDS.128 R16, [R53+0xc30] ;  /* 0x000c300035107984 */ /* 0x000e620000000c00 */
        /* <DEDUP_REMOVED lines=8> */
[----:B------:R-:W-:-:S02]  /*1930*/  FADD.FTZ R10, R10, R27 ;  /* 0x0000001b0a0a7221 */ /* 0x000fc40000010000 */
[----:B------:R-:W0:Y:S01]  /*1940*/  LDS.128 R24, [R53+0xe10] ;  /* 0x000e100035187984 */ /* 0x000e220000000c00 */
        /* <DEDUP_REMOVED lines=9> */
[----:B-----5:R-:W-:Y:S01]  /*19e0*/  FADD.FTZ R55, R37, R12 ;  /* 0x0000000c25377221 */ /* 0x020fe20000010000 */
[----:B------:R-:W3:Y:S01]  /*19f0*/  LDS.128 R32, [R53+0xff0] ;  /* 0x000ff00035207984 */ /* 0x000ee20000000c00 */
[----:B------:R-:W-:Y:S01]  /*1a00*/  FADD.FTZ R12, R36, R13 ;  /* 0x0000000d240c7221 */ /* 0x000fe20000010000 */
[----:B------:R-:W-:Y:S01]  /*1a10*/  FADD.FTZ R11, R11, R14 ;  /* 0x0000000e0b0b7221 */ /* 0x000fe20000010000 */
[----:B------:R-:W-:Y:S01]  /*1a20*/  FADD.FTZ R10, R10, R15 ;  /* 0x0000000f0a0a7221 */ /* 0x000fe20000010000 */
[----:B------:R-:W5:Y:S01]  /*1a30*/  LDS.128 R36, [R53+0x10e0] ;  /* 0x0010e00035247984 */ /* 0x000f620000000c00 */
        /* <DEDUP_REMOVED lines=15> */
[----:B--2---:R-:W-:Y:S01]  /*1b30*/  FADD.FTZ R11, R11, R28 ;  /* 0x0000001c0b0b7221 */ /* 0x004fe20000010000 */
        /* <DEDUP_REMOVED lines=13> */
[----:B------:R-:W5:Y:S04]  /*1c10*/  LDS.128 R28, [R53+0x1680] ;  /* 0x00168000351c7984 */ /* 0x000f680000000c00 */
[----:B------:R-:W5:Y:S01]  /*1c20*/  LDS.128 R36, [R53+0x1770] ;  /* 0x0017700035247984 */ /* 0x000f620000000c00 */
        /* <DEDUP_REMOVED lines=8> */
[----:B------:R-:W1:Y:S01]  /*1cb0*/  LDS.128 R12, [R53+0x1860] ;  /* 0x00186000350c7984 */ /* 0x000e620000000c00 */
        /* <DEDUP_REMOVED lines=29> */
[----:B0-----:R-:W-:Y:S01]  /*1e90*/  FADD.FTZ R55, R55, R16 ;  /* 0x0000001037377221 */ /* 0x001fe20000010000 */
        /* <DEDUP_REMOVED lines=19> */
.L_x_215:
[----:B------:R-:W-:Y:S05]  /*1fd0*/  BSYNC.RECONVERGENT B0 ;  /* 0x0000000000007941 */ /* 0x000fea0003800200 */
.L_x_214:
[----:B------:R-:W-:Y:S04]  /*1fe0*/  BSSY.RECONVERGENT B0, `(.L_x_216) ;  /* 0x000001d000007945 */ /* 0x000fe80003800200 */
[----:B------:R-:W-:Y:S05]  /*1ff0*/  @P5 BRA `(.L_x_217) ;  /* 0x00000000006c5947 */ /* 0x000fea0003800000 */
[----:B-1----:R-:W1:Y:S01]  /*2000*/  LDC.64 R10, c[0x0][0x3f8] ;  /* 0x0000fe00ff0a7b82 */ /* 0x002e620000000a00 */
[----:B------:R-:W-:-:S07]  /*2010*/  IMAD R17, R2, 0xf, R41 ;  /* 0x0000000f02117824 */ /* 0x000fce00078e0229 */
[----:B--2---:R-:W2:Y:S01]  /*2020*/  LDC.64 R12, c[0x0][0x3d8] ;  /* 0x0000f600ff0c7b82 */ /* 0x004ea20000000a00 */
[C---:B-1----:R-:W-:Y:S01]  /*2030*/  IMAD R19, R11.reuse, 0x3, RZ ;  /* 0x000000030b137824 */ /* 0x042fe200078e02ff */
[----:B------:R-:W-:Y:S01]  /*2040*/  LEA.HI R25, P1, R11, R10, RZ, 0x1 ;  /* 0x0000000a0b197211 */ /* 0x000fe200078308ff */
[----:B------:R-:W-:-:S03]  /*2050*/  IMAD.WIDE.U32 R14, R10, 0x3, RZ ;  /* 0x000000030a0e7825 */ /* 0x000fc600078e00ff */
[----:B------:R-:W-:Y:S02]  /*2060*/  IADD3.X R16, PT, PT, RZ, R11, RZ, P1, !PT ;  /* 0x0000000bff107210 */ /* 0x000fe40000ffe4ff */
[----:B------:R-:W-:Y:S01]  /*2070*/  IADD3 R19, PT, PT, R15, R19, RZ ;  /* 0x000000130f137210 */ /* 0x000fe20007ffe0ff */
[----:B--2---:R-:W-:Y:S01]  /*2080*/  IMAD.WIDE R12, R17, 0x4, R12 ;  /* 0x00000004110c7825 */ /* 0x004fe200078e020c */
[----:B------:R-:W-:Y:S02]  /*2090*/  SHF.L.U32 R15, R25, 0x1, RZ ;  /* 0x00000001190f7819 */ /* 0x000fe400000006ff */
[----:B------:R-:W-:Y:S02]  /*20a0*/  LEA.HI R2, P1, R19, R14, RZ, 0x1 ;  /* 0x0000000e13027211 */ /* 0x000fe400078308ff */
[----:B------:R-:W-:Y:S01]  /*20b0*/  LOP3.LUT R15, R15, 0xfffffffc, RZ, 0xc0, !PT ;  /* 0xfffffffc0f0f7812 */ /* 0x000fe200078ec0ff */
[----:B------:R4:W-:Y:S01]  /*20c0*/  REDG.E.ADD.F32.FTZ.RN.STRONG.GPU desc[UR16][R12.64], R20 ;  /* 0x000000140c0079a6 */ /* 0x0009e2000c12f310 */
[----:B------:R-:W-:-:S02]  /*20d0*/  SHF.L.U32 R17, R2, 0x1, RZ ;  /* 0x0000000102117819 */ /* 0x000fc400000006ff */
        /* <DEDUP_REMOVED lines=13> */
.L_x_217:
[----:B------:R-:W-:Y:S05]  /*21b0*/  BSYNC.RECONVERGENT B0 ;  /* 0x0000000000007941 */ /* 0x000fea0003800200 */
.L_x_216:
        /* <DEDUP_REMOVED lines=11> */
[----:B-1--4-:R-:W1:Y:S01]  /*2270*/  LDC.64 R10, c[0x0][0x3c8] ;  /* 0x0000f200ff0a7b82 */ /* 0x012e620000000a00 */
[----:B------:R-:W-:Y:S01]  /*2280*/  MOV R2, UR4 ;  /* 0x0000000400027c02 */ /* 0x000fe20008000f00 */
[----:B------:R-:W-:Y:S02]  /*2290*/  UIADD3 UR13, UPT, UPT, UR14, UR5, URZ ;  /* 0x000000050e0d7290 */ /* 0x000fe4000fffe0ff */
[----:B------:R-:W-:Y:S01]  /*22a0*/  UIMAD.WIDE.U32 UR26, UR22, 0x8, UR6 ;  /* 0x00000008161a78a5 */ /* 0x000fe2000f8e0006 */
[----:B------:R-:W-:-:S03]  /*22b0*/  LOP3.LUT P1, R2, R2, 0x2, RZ, 0xc0, !PT ;  /* 0x0000000202027812 */ /* 0x000fc6000782c0ff */
[----:B------:R-:W-:Y:S02]  /*22c0*/  MOV R15, UR13 ;  /* 0x0000000d000f7c02 */ /* 0x000fe40008000f00 */
[----:B------:R-:W-:Y:S02]  /*22d0*/  SEL R17, RZ, UR20, P1 ;  /* 0x00000014ff117c07 */ /* 0x000fe40008800000 */
[----:B--2---:R-:W-:Y:S02]  /*22e0*/  MOV R12, UR26 ;  /* 0x0000001a000c7c02 */ /* 0x004fe40008000f00 */
[----:B------:R-:W-:Y:S02]  /*22f0*/  ISETP.NE.AND P1, PT, R17, -0x1, PT ;  /* 0xffffffff1100780c */ /* 0x000fe40003f25270 */
[----:B------:R-:W-:-:S05]  /*2300*/  MOV R13, UR27 ;  /* 0x0000001b000d7c02 */ /* 0x000fca0008000f00 */
[----:B------:R2:W-:Y:S01]  /*2310*/  STG.E.64 desc[UR16][R12.64], R8 ;  /* 0x000000080c007986 */ /* 0x0005e2000c101b10 */
[----:B-1----:R-:W-:Y:S01]  /*2320*/  IMAD.WIDE.U32 R10, R15, 0x4, R10 ;  /* 0x000000040f0a7825 */ /* 0x002fe200078e000a */
[----:B------:R-:W-:Y:S01]  /*2330*/  IADD3 R15, PT, PT, -R2, 0x1, RZ ;  /* 0x00000001020f7810 */ /* 0x000fe20007ffe1ff */
[----:B------:R-:W-:Y:S06]  /*2340*/  MEMBAR.ALL.GPU ;  /* 0x0000000000007992 */ /* 0x000fec000000a000 */
[----:B------:R-:W-:-:S00]  /*2350*/  ERRBAR ;  /* 0x00000000000079ab */ /* 0x000fc00000000000 */
[----:B------:R-:W-:Y:S06]  /*2360*/  CGAERRBAR ;  /* 0x00000000000075ab */ /* 0x000fec0000000000 */
[----:B------:R2:W-:Y:S01]  /*2370*/  REDG.E.ADD.S32.STRONG.GPU desc[UR16][R10.64], R15 ;  /* 0x0000000f0a00798e */ /* 0x0005e2000c12e310 */
[----:B------:R-:W-:Y:S05]  /*2380*/  @!P1 BRA `(.L_x_219) ;  /* 0x0000000000149947 */ /* 0x000fea0003800000 */
.L_x_220:
[----:B------:R-:W4:Y:S04]  /*2390*/  LDG.E.STRONG.GPU R2, desc[UR16][R10.64] ;  /* 0x000000100a027981 */ /* 0x000f28000c1ef900 */
[----:B----4-:R-:W-:Y:S01]  /*23a0*/  CCTL.IVALL ;  /* 0x00000000ff00798f */ /* 0x010fe20002000000 */
[----:B------:R-:W-:Y:S05]  /*23b0*/  YIELD ;  /* 0x0000000000007946 */ /* 0x000fea0003800000 */
[----:B------:R-:W-:-:S13]  /*23c0*/  ISETP.NE.AND P1, PT, R2, R17, PT ;  /* 0x000000110200720c */ /* 0x000fda0003f25270 */
[----:B------:R-:W-:Y:S05]  /*23d0*/  @P1 BRA `(.L_x_220) ;  /* 0xfffffffc00ec1947 */ /* 0x000fea000383ffff */
.L_x_219:
[----:B------:R-:W-:Y:S05]  /*23e0*/  WARPSYNC.ALL ;  /* 0x0000000000007948 */ /* 0x000fea0003800000 */
[----:B------:R-:W-:Y:S01]  /*23f0*/  BAR.SYNC.DEFER_BLOCKING 0x0 ;  /* 0x0000000000007b1d */ /* 0x000fe20000010000 */
[----:B------:R-:W-:-:S05]  /*2400*/  HFMA2 R2, -RZ, RZ, 0, 0 ;  /* 0x00000000ff027431 */ /* 0x000fca00000001ff */
[----:B------:R-:W-:Y:S05]  /*2410*/  @!P4 BRA `(.L_x_221) ;  /* 0x000000040078c947 */ /* 0x000fea0003800000 */
[----:B------:R-:W-:Y:S01]  /*2420*/  MOV R18, RZ ;  /* 0x000000ff00127202 */ /* 0x000fe20000000f00 */
        /* <DEDUP_REMOVED lines=9> */
.L_x_222:
        /* <DEDUP_REMOVED lines=12> */
[----:B--2-4-:R-:W-:Y:S02]  /*2580*/  MOV R10, UR32 ;  /* 0x00000020000a7c02 */ /* 0x014fe40008000f00 */
[----:B-1----:R-:W-:Y:S01]  /*2590*/  MOV R11, UR33 ;  /* 0x00000021000b7c02 */ /* 0x002fe20008000f00 */
[----:B------:R-:W-:Y:S01]  /*25a0*/  @!UP1 UIMAD.WIDE.U32 UR32, UR27, 0x8, UR6 ;  /* 0x000000081b2098a5 */ /* 0x000fe2000f8e0006 */
[----:B------:R-:W-:Y:S01]  /*25b0*/  MOV R12, UR34 ;  /* 0x00000022000c7c02 */ /* 0x000fe20008000f00 */
[----:B------:R-:W-:Y:S01]  /*25c0*/  VOTEU.ALL UP0, P5 ;  /* 0x0000000000ff7886 */ /* 0x000fe20002800000 */
[----:B------:R-:W-:Y:S02]  /*25d0*/  MOV R13, UR35 ;  /* 0x00000023000d7c02 */ /* 0x000fe40008000f00 */
        /* <DEDUP_REMOVED lines=66> */
.L_x_221:
[----:B------:R-:W-:-:S09]  /*2a00*/  UISETP.NE.AND UP0, UPT, UR23, URZ, UPT ;  /* 0x000000ff1700728c */ /* 0x000fd2000bf05270 */
[----:B------:R-:W-:Y:S05]  /*2a10*/  BRA.U !UP0, `(.L_x_218) ;  /* 0x00000005082c7547 */ /* 0x000fea000b800000 */
[----:B------:R-:W-:Y:S02]  /*2a20*/  UIADD3 UR13, UPT, UPT, UR23, -0x1, URZ ;  /* 0xffffffff170d7890 */ /* 0x000fe4000fffe0ff */
[----:B------:R-:W-:Y:S02]  /*2a30*/  ULOP3.LUT UP1, UR14, UR20, 0x3, URZ, 0xc0, !UPT ;  /* 0x00000003140e7892 */ /* 0x000fe4000f82c0ff */
[----:B------:R-:W-:-:S09]  /*2a40*/  UISETP.GE.U32.AND UP0, UPT, UR13, 0x3, UPT ;  /* 0x000000030d00788c */ /* 0x000fd2000bf06070 */
[----:B------:R-:W-:Y:S05]  /*2a50*/  BRA.U !UP0, `(.L_x_223) ;  /* 0x0000000108907547 */ /* 0x000fea000b800000 */
[C---:B--2-4-:R-:W-:Y:S02]  /*2a60*/  IADD3 R12, PT, PT, R2.reuse, 0x1, RZ ;  /* 0x00000001020c7810 */ /* 0x054fe40007ffe0ff */
[C---:B------:R-:W-:Y:S02]  /*2a70*/  ISETP.EQ.OR P1, PT, R2.reuse, UR18, P3 ;  /* 0x0000001202007c0c */ /* 0x040fe40009f22670 */
[----:B------:R-:W-:Y:S02]  /*2a80*/  IADD3 R14, PT, PT, R2, 0x2, RZ ;  /* 0x00000002020e7810 */ /* 0x000fe40007ffe0ff */
[----:B------:R-:W-:Y:S02]  /*2a90*/  ISETP.EQ.OR P4, PT, R12, UR18, P3 ;  /* 0x000000120c007c0c */ /* 0x000fe40009f82670 */
[----:B------:R-:W-:Y:S02]  /*2aa0*/  IADD3 R16, PT, PT, R2, 0x3, RZ ;  /* 0x0000000302107810 */ /* 0x000fe40007ffe0ff */
[----:B------:R-:W-:-:S02]  /*2ab0*/  ISETP.EQ.OR P5, PT, R14, UR18, P3 ;  /* 0x000000120e007c0c */ /* 0x000fc40009fa2670 */
[----:B-1----:R-:W-:Y:S02]  /*2ac0*/  MOV R11, UR19 ;  /* 0x00000013000b7c02 */ /* 0x002fe40008000f00 */
[----:B------:R-:W-:Y:S02]  /*2ad0*/  MOV R15, UR19 ;  /* 0x00000013000f7c02 */ /* 0x000fe40008000f00 */
[----:B------:R-:W-:Y:S01]  /*2ae0*/  ISETP.EQ.OR P6, PT, R16, UR18, P3 ;  /* 0x0000001210007c0c */ /* 0x000fe20009fc2670 */
[----:B------:R-:W-:Y:S01]  /*2af0*/  @!P1 IMAD R10, R2, R11, UR5 ;  /* 0x00000005020a9e24 */ /* 0x000fe2000f8e020b */
[----:B------:R-:W-:Y:S01]  /*2b00*/  MOV R13, 0x8 ;  /* 0x00000008000d7802 */ /* 0x000fe20000000f00 */
        /* <DEDUP_REMOVED lines=25> */
.L_x_223:
[----:B------:R-:W-:Y:S05]  /*2ca0*/  BRA.U !UP1, `(.L_x_218) ;  /* 0x0000000109887547 */ /* 0x000fea000b800000 */
[----:B------:R-:W-:Y:S02]  /*2cb0*/  UISETP.NE.AND UP0, UPT, UR14, 0x1, UPT ;  /* 0x000000010e00788c */ /* 0x000fe4000bf05270 */
[----:B------:R-:W-:-:S06]  /*2cc0*/  ULOP3.LUT UR13, UR20, 0x1, URZ, 0xc0, !UPT ;  /* 0x00000001140d7892 */ /* 0x000fcc000f8ec0ff */
[----:B----4-:R-:W-:Y:S01]  /*2cd0*/  MOV R14, UR13 ;  /* 0x0000000d000e7c02 */ /* 0x010fe20008000f00 */
[----:B------:R-:W-:Y:S06]  /*2ce0*/  BRA.U !UP0, `(.L_x_224) ;  /* 0x0000000108487547 */ /* 0x000fec000b800000 */
[C---:B--2---:R-:W-:Y:S02]  /*2cf0*/  IADD3 R10, PT, PT, R2.reuse, 0x1, RZ ;  /* 0x00000001020a7810 */ /* 0x044fe40007ffe0ff */
[----:B------:R-:W-:Y:S02]  /*2d00*/  ISETP.EQ.OR P4, PT, R2, UR18, P3 ;  /* 0x0000001202007c0c */ /* 0x000fe40009f82670 */
[----:B------:R-:W-:Y:S02]  /*2d10*/  ISETP.EQ.OR P1, PT, R10, UR18, P3 ;  /* 0x000000120a007c0c */ /* 0x000fe40009f22670 */
[----:B-1----:R-:W-:Y:S02]  /*2d20*/  MOV R11, UR19 ;  /* 0x00000013000b7c02 */ /* 0x002fe40008000f00 */
[----:B------:R-:W-:Y:S02]  /*2d30*/  MOV R15, UR19 ;  /* 0x00000013000f7c02 */ /* 0x000fe40008000f00 */
[----:B------:R-:W-:-:S05]  /*2d40*/  MOV R13, 0x8 ;  /* 0x00000008000d7802 */ /* 0x000fca0000000f00 */
        /* <DEDUP_REMOVED lines=12> */
.L_x_224:
[----:B------:R-:W-:Y:S01]  /*2e10*/  ISETP.EQ.OR P1, PT, R2, UR18, P3 ;  /* 0x0000001202007c0c */ /* 0x000fe20009f22670 */
[----:B------:R-:W-:Y:S03]  /*2e20*/  BSSY.RECONVERGENT B0, `(.L_x_218) ;  /* 0x000000a000007945 */ /* 0x000fe60003800200 */
[----:B------:R-:W-:-:S13]  /*2e30*/  ISETP.NE.U32.OR P1, PT, R14, 0x1, P1 ;  /* 0x000000010e00780c */ /* 0x000fda0000f25470 */
[----:B------:R-:W-:Y:S05]  /*2e40*/  @P1 BRA `(.L_x_225) ;  /* 0x00000000001c1947 */ /* 0x000fea0003800000 */
[----:B-12---:R-:W-:Y:S02]  /*2e50*/  MOV R11, UR19 ;  /* 0x00000013000b7c02 */ /* 0x006fe40008000f00 */
[----:B------:R-:W-:-:S03]  /*2e60*/  MOV R13, 0x8 ;  /* 0x00000008000d7802 */ /* 0x000fc60000000f00 */
[----:B------:R-:W-:-:S04]  /*2e70*/  IMAD R10, R2, R11, UR5 ;  /* 0x00000005020a7e24 */ /* 0x000fc8000f8e020b */
[----:B------:R-:W-:-:S06]  /*2e80*/  IMAD.WIDE.U32 R10, R10, R13, UR6 ;  /* 0x000000060a0a7e25 */ /* 0x000fcc000f8e000d */
[----:B------:R-:W0:Y:S02]  /*2e90*/  LDG.E.64 R10, desc[UR16][R10.64] ;  /* 0x000000100a0a7981 */ /* 0x000e24000c1e1b00 */
[----:B0--3--:R-:W-:Y:S01]  /*2ea0*/  FADD.FTZ R8, R8, R10 ;  /* 0x0000000a08087221 */ /* 0x009fe20000010000 */
[----:B------:R-:W-:-:S07]  /*2eb0*/  FADD.FTZ R9, R9, R11 ;  /* 0x0000000b09097221 */ /* 0x000fce0000010000 */
.L_x_225:
[----:B------:R-:W-:Y:S05]  /*2ec0*/  BSYNC.RECONVERGENT B0 ;  /* 0x0000000000007941 */ /* 0x000fea0003800200 */
.L_x_218:
        /* <DEDUP_REMOVED lines=10> */
[----:B--2-4-:R-:W-:Y:S01]  /*2f70*/  SHF.L.U32 R13, R48, 0x10, RZ ;  /* 0x00000010300d7819 */ /* 0x014fe200000006ff */
[----:B------:R-:W-:Y:S01]  /*2f80*/  FMUL.FTZ R20, R47, UR25 ;  /* 0x000000192f147c20 */ /* 0x000fe20008410000 */
[----:B-----5:R-:W-:-:S09]  /*2f90*/  ULEA UR6, UR7, UR6, 0x18 ;  /* 0x0000000607067291 */ /* 0x020fd2000f8ec0ff */
[----:B------:R0:W-:Y:S01]  /*2fa0*/  @!P3 STS.64 [UR6+0x90], R8 ;  /* 0x00009008ff00b988 */ /* 0x0001e20008000a06 */
[----:B------:R-:W-:Y:S01]  /*2fb0*/  BAR.SYNC.DEFER_BLOCKING 0x0 ;  /* 0x0000000000007b1d */ /* 0x000fe20000010000 */
[----:B0--3--:R-:W-:Y:S01]  /*2fc0*/  FADD.FTZ R8, R46, -UR36 ;  /* 0x800000242e087e21 */ /* 0x009fe20008010000 */
[----:B------:R-:W-:-:S04]  /*2fd0*/  FADD.FTZ R9, R40, -UR36 ;  /* 0x8000002428097e21 */ /* 0x000fc80008010000 */
[----:B-1----:R-:W0:Y:S01]  /*2fe0*/  LDS.64 R10, [UR6+0x90] ;  /* 0x00009006ff0a7984 */ /* 0x002e220008000a00 */
[----:B------:R-:W0:Y:S02]  /*2ff0*/  LDCU UR6, c[0x0][0x42c] ;  /* 0x00008580ff0677ac */ /* 0x000e240008000800 */
[----:B0-----:R-:W-:Y:S01]  /*3000*/  FMUL.FTZ R2, R10, UR6 ;  /* 0x000000060a027c20 */ /* 0x001fe20008410000 */
[----:B------:R-:W-:Y:S01]  /*3010*/  FMUL.FTZ R11, R11, UR6 ;  /* 0x000000060b0b7c20 */ /* 0x000fe20008410000 */
        /* <DEDUP_REMOVED lines=19> */
.L_x_226:
[----:B------:R-:W-:Y:S04]  /*3150*/  BSSY.RECONVERGENT B0, `(.L_x_227) ;  /* 0x0000014000007945 */ /* 0x000fe80003800200 */
[----:B------:R-:W-:Y:S05]  /*3160*/  @P0 BRA `(.L_x_228) ;  /* 0x0000000000480947 */ /* 0x000fea0003800000 */
[----:B------:R-:W0:Y:S01]  /*3170*/  LDCU.64 UR14, c[0x0][0x3f8] ;  /* 0x00007f00ff0e77ac */ /* 0x000e220008000a00 */
[C-C-:B------:R-:W-:Y:S01]  /*3180*/  FFMA.FTZ R17, R2.reuse, R20, R11.reuse ;  /* 0x0000001402117223 */ /* 0x140fe2000001000b */
[----:B------:R-:W-:Y:S01]  /*3190*/  FFMA.FTZ R15, R2, R50, R11 ;  /* 0x00000032020f7223 */ /* 0x000fe2000001000b */
[----:B------:R-:W-:Y:S01]  /*31a0*/  MOV R12, R56 ;  /* 0x00000038000c7202 */ /* 0x000fe20000000f00 */
        /* <DEDUP_REMOVED lines=14> */
.L_x_228:
[----:B------:R-:W-:Y:S05]  /*3290*/  BSYNC.RECONVERGENT B0 ;  /* 0x0000000000007941 */ /* 0x000fea0003800200 */
.L_x_227:
[----:B------:R-:W-:Y:S01]  /*32a0*/  UISETP.NE.AND UP0, UPT, UR21, URZ, UPT ;  /* 0x000000ff1500728c */ /* 0x000fe2000bf05270 */
[----:B0-----:R-:W-:Y:S01]  /*32b0*/  SHF.L.U32 R13, R44, 0x10, RZ ;  /* 0x000000102c0d7819 */ /* 0x001fe200000006ff */
[----:B------:R-:W-:Y:S01]  /*32c0*/  FMUL.FTZ R17, R8, UR25 ;  /* 0x0000001908117c20 */ /* 0x000fe20008410000 */
[----:B------:R-:W-:Y:S01]  /*32d0*/  SHF.L.U32 R15, R42, 0x10, RZ ;  /* 0x000000102a0f7819 */ /* 0x000fe200000006ff */
[----:B------:R-:W-:-:S05]  /*32e0*/  FMUL.FTZ R20, R9, UR25 ;  /* 0x0000001909147c20 */ /* 0x000fca0008410000 */
[----:B------:R-:W-:Y:S05]  /*32f0*/  BRA.U !UP0, `(.L_x_229) ;  /* 0x0000000108487547 */ /* 0x000fea000b800000 */
        /* <DEDUP_REMOVED lines=18> */
.L_x_229:
[----:B------:R-:W0:Y:S01]  /*3420*/  LDCU.64 UR6, c[0x0][0x400] ;  /* 0x00008000ff0677ac */ /* 0x000e220008000a00 */
[C-C-:B------:R-:W-:Y:S01]  /*3430*/  FFMA.FTZ R9, R2.reuse, R17, R11.reuse ;  /* 0x0000001102097223 */ /* 0x140fe2000001000b */
[----:B------:R-:W-:Y:S01]  /*3440*/  FFMA.FTZ R11, R2, R20, R11 ;  /* 0x00000014020b7223 */ /* 0x000fe2000001000b */
[----:B------:R-:W-:Y:S02]  /*3450*/  BSSY.RECONVERGENT B0, `(.L_x_230) ;  /* 0x0000013000007945 */ /* 0x000fe40003800200 */
[----:B------:R-:W-:Y:S01]  /*3460*/  FFMA.FTZ R9, R4, R13, -R9 ;  /* 0x0000000d04097223 */ /* 0x000fe20000010809 */
[----:B------:R-:W-:-:S03]  /*3470*/  FFMA.FTZ R11, R6, R15, -R11 ;  /* 0x0000000f060b7223 */ /* 0x000fc6000001080b */
[----:B------:R-:W-:Y:S01]  /*3480*/  FMUL.FTZ R2, R9, UR25 ;  /* 0x0000001909027c20 */ /* 0x000fe20008410000 */
[----:B------:R-:W-:Y:S01]  /*3490*/  FMUL.FTZ R11, R11, UR25 ;  /* 0x000000190b0b7c20 */ /* 0x000fe20008410000 */
[----:B0-----:R-:W-:-:S04]  /*34a0*/  ISETP.GE.U32.AND P0, PT, R51, UR6, PT ;  /* 0x0000000633007c0c */ /* 0x001fc8000bf06070 */
[----:B------:R-:W-:-:S13]  /*34b0*/  ISETP.GE.AND.EX P0, PT, R5, UR7, PT, P0 ;  /* 0x0000000705007c0c */ /* 0x000fda000bf06300 */
[----:B------:R-:W-:Y:S05]  /*34c0*/  @P0 BRA `(.L_x_231) ;  /* 0x00000000002c0947 */ /* 0x000fea0003800000 */
[----:B------:R-:W0:Y:S01]  /*34d0*/  LDCU.64 UR6, c[0x0][0x3f8] ;  /* 0x00007f00ff0677ac */ /* 0x000e220008000a00 */
[----:B------:R-:W-:Y:S02]  /*34e0*/  MOV R57, R59 ;  /* 0x0000003b00397202 */ /* 0x000fe40000000f00 */
[----:B------:R-:W-:Y:S01]  /*34f0*/  F2FP.BF16.F32.PACK_AB R11, R11, R2 ;  /* 0x000000020b0b723e */ /* 0x000fe200000010ff */
[----:B------:R-:W1:Y:S01]  /*3500*/  LDCU.64 UR14, c[0x0][0x380] ;  /* 0x00007000ff0e77ac */ /* 0x000e620008000a00 */
[----:B0-----:R-:W-:Y:S02]  /*3510*/  IMAD R4, R5, UR6, RZ ;  /* 0x0000000605047c24 */ /* 0x001fe4000f8e02ff */
[----:B------:R-:W-:-:S04]  /*3520*/  IMAD.WIDE.U32 R56, R51, UR6, R56 ;  /* 0x0000000633387c25 */ /* 0x000fc8000f8e0038 */
[----:B------:R-:W-:Y:S01]  /*3530*/  IMAD R9, R51, UR7, R4 ;  /* 0x0000000733097c24 */ /* 0x000fe2000f8e0204 */
[----:B-1----:R-:W-:-:S04]  /*3540*/  LEA R8, P0, R56, UR14, 0x1 ;  /* 0x0000000e38087c11 */ /* 0x002fc8000f8008ff */
[----:B------:R-:W-:-:S04]  /*3550*/  IADD3 R9, PT, PT, R57, R9, RZ ;  /* 0x0000000939097210 */ /* 0x000fc80007ffe0ff */
[----:B------:R-:W-:-:S05]  /*3560*/  LEA.HI.X R9, R56, UR15, R9, 0x1, P0 ;  /* 0x0000000f38097c11 */ /* 0x000fca00080f0c09 */
[----:B------:R0:W-:Y:S02]  /*3570*/  STG.E desc[UR16][R8.64], R11 ;  /* 0x0000000b08007986 */ /* 0x0001e4000c101910 */
.L_x_231:
[----:B------:R-:W-:Y:S05]  /*3580*/  BSYNC.RECONVERGENT B0 ;  /* 0x0000000000007941 */ /* 0x000fea0003800200 */
.L_x_230:
[----:B------:R-:W-:Y:S02]  /*3590*/  UIADD3 UR12, UPT, UPT, UR19, UR12, URZ ;  /* 0x0000000c130c7290 */ /* 0x000fe4000fffe0ff */
[----:B------:R-:W-:Y:S02]  /*35a0*/  UIADD3 UR4, UPT, UPT, UR4, 0x1, URZ ;  /* 0x0000000104047890 */ /* 0x000fe4000fffe0ff */
[----:B------:R-:W-:-:S09]  /*35b0*/  UISETP.GE.AND UP0, UPT, UR12, UR8, UPT ;  /* 0x000000080c00728c */ /* 0x000fd2000bf06270 */
[----:B------:R-:W-:Y:S05]  /*35c0*/  BRA.U !UP0, `(.L_x_232) ;  /* 0xffffffcd083c7547 */ /* 0x000fea000b83ffff */
.L_x_207:
[----:B------:R-:W1:Y:S01]  /*35d0*/  LDC R4, c[0x0][0x370] ;  /* 0x0000dc00ff047b82 */ /* 0x000e620000000800 */
[----:B------:R-:W-:Y:S01]  /*35e0*/  ISETP.NE.AND P2, PT, R41, RZ, PT ;  /* 0x000000ff2900720c */ /* 0x000fe20003f45270 */
[----:B------:R-:W-:Y:S06]  /*35f0*/  BSSY.RECONVERGENT B0, `(.L_x_233) ;  /* 0x0000011000007945 */ /* 0x000fec0003800200 */
[----:B------:R-:W2:Y:S08]  /*3600*/  LDC R7, c[0x0][0x374] ;  /* 0x0000dd00ff077b82 */ /* 0x000eb00000000800 */
[----:B------:R-:W3:Y:S01]  /*3610*/  LDC.64 R2, c[0x0][0x3c8] ;  /* 0x0000f200ff027b82 */ /* 0x000ee20000000a00 */
[----:B-1----:R-:W-:-:S02]  /*3620*/  IADD3 R5, PT, PT, R4, -0x1, RZ ;  /* 0xffffffff04057810 */ /* 0x002fc40007ffe0ff */
[----:B------:R-:W-:Y:S02]  /*3630*/  ISETP.NE.AND P1, PT, R4, 0x1, PT ;  /* 0x000000010400780c */ /* 0x000fe40003f25270 */
[----:B--2---:R-:W-:-:S04]  /*3640*/  IADD3 R0, PT, PT, R7, -0x1, RZ ;  /* 0xffffffff07007810 */ /* 0x004fc80007ffe0ff */
[----:B------:R-:W-:Y:S02]  /*3650*/  ISETP.NE.AND P0, PT, R0, UR5, PT ;  /* 0x0000000500007c0c */ /* 0x000fe4000bf05270 */
[----:B------:R-:W-:Y:S02]  /*3660*/  SHF.L.U32 R0, R7, 0x1, RZ ;  /* 0x0000000107007819 */ /* 0x000fe400000006ff */
[----:B------:R-:W-:Y:S02]  /*3670*/  ISETP.NE.OR P0, PT, R5, UR18, P0 ;  /* 0x0000001205007c0c */ /* 0x000fe40008705670 */
[----:B------:R-:W-:-:S05]  /*3680*/  SEL R5, R0, RZ, P1 ;  /* 0x000000ff00057207 */ /* 0x000fca0000800000 */
[----:B---3--:R-:W-:Y:S01]  /*3690*/  IMAD.WIDE.U32 R2, R5, 0x4, R2 ;  /* 0x0000000405027825 */ /* 0x008fe200078e0002 */
[----:B------:R-:W-:Y:S06]  /*36a0*/  @P2 BRA `(.L_x_234) ;  /* 0x0000000000142947 */ /* 0x000fec0003800000 */
[----:B------:R-:W-:Y:S01]  /*36b0*/  HFMA2 R5, -RZ, RZ, 0, 5.9604644775390625e-08 ;  /* 0x00000001ff057431 */ /* 0x000fe200000001ff */
[----:B------:R-:W-:Y:S06]  /*36c0*/  MEMBAR.ALL.GPU ;  /* 0x0000000000007992 */ /* 0x000fec000000a000 */
[----:B------:R-:W-:-:S00]  /*36d0*/  ERRBAR ;  /* 0x00000000000079ab */ /* 0x000fc00000000000 */
[----:B------:R-:W-:Y:S06]  /*36e0*/  CGAERRBAR ;  /* 0x00000000000075ab */ /* 0x000fec0000000000 */
[----:B------:R1:W-:Y:S02]  /*36f0*/  REDG.E.ADD.S32.STRONG.GPU desc[UR16][R2.64], R5 ;  /* 0x000000050200798e */ /* 0x0003e4000c12e310 */
.L_x_234:
[----:B------:R-:W-:Y:S05]  /*3700*/  BSYNC.RECONVERGENT B0 ;  /* 0x0000000000007941 */ /* 0x000fea0003800200 */
.L_x_233:
[----:B------:R-:W-:Y:S05]  /*3710*/  @P0 EXIT ;  /* 0x000000000000094d */ /* 0x000fea0003800000 */
[----:B------:R-:W-:Y:S05]  /*3720*/  @P2 BRA `(.L_x_235) ;  /* 0x0000000000202947 */ /* 0x000fea0003800000 */
[----:B------:R-:W-:-:S05]  /*3730*/  IMAD R0, R4, R7, RZ ;  /* 0x0000000704007224 */ /* 0x000fca00078e02ff */
[----:B------:R-:W-:-:S13]  /*3740*/  ISETP.NE.AND P0, PT, R0, -0x1, PT ;  /* 0xffffffff0000780c */ /* 0x000fda0003f05270 */
[----:B------:R-:W-:Y:S05]  /*3750*/  @!P0 BRA `(.L_x_235) ;  /* 0x0000000000148947 */ /* 0x000fea0003800000 */
.L_x_236:
[----:B-1----:R-:W2:Y:S04]  /*3760*/  LDG.E.STRONG.GPU R5, desc[UR16][R2.64] ;  /* 0x0000001002057981 */ /* 0x002ea8000c1ef900 */
[----:B--2---:R-:W-:Y:S01]  /*3770*/  CCTL.IVALL ;  /* 0x00000000ff00798f */ /* 0x004fe20002000000 */
[----:B------:R-:W-:Y:S05]  /*3780*/  YIELD ;  /* 0x0000000000007946 */ /* 0x000fea0003800000 */
[----:B------:R-:W-:-:S13]  /*3790*/  ISETP.NE.AND P0, PT, R5, R0, PT ;  /* 0x000000000500720c */ /* 0x000fda0003f05270 */
[----:B------:R-:W-:Y:S05]  /*37a0*/  @P0 BRA `(.L_x_236) ;  /* 0xfffffffc00ec0947 */ /* 0x000fea000383ffff */
.L_x_235:
[----:B------:R-:W-:Y:S05]  /*37b0*/  WARPSYNC.ALL ;  /* 0x0000000000007948 */ /* 0x000fea0003800000 */
[----:B------:R-:W2:Y:S08]  /*37c0*/  LDC.64 R12, c[0x0][0x3f8] ;  /* 0x0000fe00ff0c7b82 */ /* 0x000eb00000000a00 */
[----:B------:R-:W-:Y:S01]  /*37d0*/  BAR.SYNC.DEFER_BLOCKING 0x0 ;  /* 0x0000000000007b1d */ /* 0x000fe20000010000 */
[----:B--2---:R-:W-:-:S04]  /*37e0*/  LEA.HI R0, P0, R13, R12, RZ, 0x1 ;  /* 0x0000000c0d007211 */ /* 0x004fc800078108ff */
        /* <DEDUP_REMOVED lines=22> */
[----:B0-----:R-:W-:-:S04]  /*3950*/  IMAD.WIDE.U32 R8, P0, R5, -0x77777778, R6 ;  /* 0x8888888805087825 */ /* 0x001fc80007800006 */
[----:B------:R-:W-:Y:S01]  /*3960*/  IMAD.WIDE.U32 R6, R5, -0x77777777, RZ ;  /* 0x8888888905067825 */ /* 0x000fe200078e00ff */
[----:B------:R-:W-:Y:S02]  /*3970*/  IADD3.X R11, PT, PT, RZ, RZ, RZ, P0, !PT ;  /* 0x000000ffff0b7210 */ /* 0x000fe400007fe4ff */
[----:B------:R-:W-:Y:S01]  /*3980*/  MOV R10, R9 ;  /* 0x00000009000a7202 */ /* 0x000fe20000000f00 */
[----:B------:R-:W-:Y:S01]  /*3990*/  IMAD R5, R13, 0x3, RZ ;  /* 0x000000030d057824 */ /* 0x000fe200078e02ff */
[----:B------:R-:W-:Y:S01]  /*39a0*/  IADD3 RZ, P0, PT, R7, R8, RZ ;  /* 0x0000000807ff7210 */ /* 0x000fe20007f1e0ff */
[----:B------:R-:W-:-:S04]  /*39b0*/  IMAD.WIDE.U32 R8, R12, 0x3, RZ ;  /* 0x000000030c087825 */ /* 0x000fc800078e00ff */
[----:B------:R-:W-:Y:S01]  /*39c0*/  IMAD.WIDE.U32.X R6, R15, -0x77777778, R10, P0 ;  /* 0x888888880f067825 */ /* 0x000fe200000e040a */
[----:B------:R-:W-:-:S04]  /*39d0*/  IADD3 R5, PT, PT, R9, R5, RZ ;  /* 0x0000000509057210 */ /* 0x000fc80007ffe0ff */
[----:B------:R-:W-:Y:S02]  /*39e0*/  SHF.R.U64 R2, R6, 0x8, R7 ;  /* 0x0000000806027819 */ /* 0x000fe40000001207 */
[----:B------:R-:W-:Y:S02]  /*39f0*/  LEA.HI R28, P2, R5, R8, RZ, 0x1 ;  /* 0x00000008051c7211 */ /* 0x000fe400078508ff */
[----:B------:R-:W-:Y:S02]  /*3a00*/  IADD3 R2, P0, PT, R2, R14, RZ ;  /* 0x0000000e02027210 */ /* 0x000fe40007f1e0ff */
[----:B------:R-:W-:Y:S02]  /*3a10*/  IADD3.X R5, PT, PT, RZ, R5, RZ, P2, !PT ;  /* 0x00000005ff057210 */ /* 0x000fe400017fe4ff */
[----:B------:R-:W-:Y:S02]  /*3a20*/  LOP3.LUT R10, R2, 0x3, RZ, 0xc0, !PT ;  /* 0x00000003020a7812 */ /* 0x000fe400078ec0ff */
[----:B------:R-:W-:-:S02]  /*3a30*/  LEA.HI.X R6, R7, RZ, RZ, 0x18, P0 ;  /* 0x000000ff07067211 */ /* 0x000fc400000fc4ff */
[----:B------:R-:W-:Y:S02]  /*3a40*/  ISETP.NE.U32.AND P1, PT, R10, 0x3, PT ;  /* 0x000000030a00780c */ /* 0x000fe40003f25070 */
[----:B------:R-:W-:Y:S02]  /*3a50*/  ISETP.GE.U32.AND P0, PT, R2, 0x3, PT ;  /* 0x000000030200780c */ /* 0x000fe40003f06070 */
[----:B------:R-:W-:Y:S02]  /*3a60*/  ISETP.NE.AND.EX P1, PT, RZ, RZ, PT, P1 ;  /* 0x000000ffff00720c */ /* 0x000fe40003f25310 */
[----:B------:R-:W-:Y:S02]  /*3a70*/  ISETP.GE.U32.AND.EX P0, PT, R6, RZ, PT, P0 ;  /* 0x000000ff0600720c */ /* 0x000fe40003f06100 */
[--C-:B------:R-:W-:Y:S02]  /*3a80*/  SHF.R.S64 R28, R28, 0x1, R5.reuse ;  /* 0x000000011c1c7819 */ /* 0x100fe40000001005 */
[----:B------:R-:W-:-:S07]  /*3a90*/  SHF.R.S32.HI R33, RZ, 0x1, R5 ;  /* 0x00000001ff217819 */ /* 0x000fce0000011405 */
        /* <DEDUP_REMOVED lines=11> */
[----:B------:R-:W-:Y:S01]  /*3b50*/  UMOV UR4, URZ ;  /* 0x000000ff00047c82 */ /* 0x000fe20008000000 */
[----:B------:R-:W-:-:S02]  /*3b60*/  SHF.L.U32 R29, R13, 0x2, RZ ;  /* 0x000000020d1d7819 */ /* 0x000fc400000006ff */
[----:B------:R-:W-:Y:S02]  /*3b70*/  SHF.L.U64.HI R31, R0, 0x2, R3 ;  /* 0x00000002001f7819 */ /* 0x000fe40000010203 */
[----:B0-----:R-:W-:Y:S02]  /*3b80*/  IADD3 R25, P1, PT, R21, UR6, RZ ;  /* 0x0000000615197c10 */ /* 0x001fe4000ff3e0ff */
[----:B------:R-:W-:Y:S02]  /*3b90*/  IADD3 R4, PT, PT, R7, UR4, RZ ;  /* 0x0000000407047c10 */ /* 0x000fe4000fffe0ff */
[----:B-1----:R-:W-:Y:S02]  /*3ba0*/  IADD3 R23, P2, PT, R21, UR8, RZ ;  /* 0x0000000815177c10 */ /* 0x002fe4000ff5e0ff */
[----:B------:R-:W-:Y:S01]  /*3bb0*/  MOV R41, R6 ;  /* 0x0000000600297202 */ /* 0x000fe20000000f00 */
[----:B------:R-:W-:Y:S01]  /*3bc0*/  IMAD.WIDE.U32 R6, R12, 0x4, RZ ;  /* 0x000000040c067825 */ /* 0x000fe200078e00ff */
[----:B------:R-:W-:-:S02]  /*3bd0*/  IADD3.X R26, PT, PT, R22, UR7, RZ, P1, !PT ;  /* 0x00000007161a7c10 */ /* 0x000fc40008ffe4ff */
[C---:B------:R-:W-:Y:S02]  /*3be0*/  IADD3.X R24, PT, PT, R22.reuse, UR9, RZ, P2, !PT ;  /* 0x0000000916187c10 */ /* 0x040fe400097fe4ff */
[----:B--2---:R-:W-:Y:S02]  /*3bf0*/  IADD3 R21, P1, PT, R21, UR10, RZ ;  /* 0x0000000a15157c10 */ /* 0x004fe4000ff3e0ff */
[----:B------:R-:W-:Y:S02]  /*3c00*/  IADD3 R18, P2, PT, RZ, -R5, RZ ;  /* 0x80000005ff127210 */ /* 0x000fe40007f5e0ff */
[----:B------:R-:W-:Y:S02]  /*3c10*/  IADD3.X R22, PT, PT, R22, UR11, RZ, P1, !PT ;  /* 0x0000000b16167c10 */ /* 0x000fe40008ffe4ff */
[----:B------:R-:W-:Y:S02]  /*3c20*/  SHF.L.U64.HI R27, R28, 0x2, R33 ;  /* 0x000000021c1b7819 */ /* 0x000fe40000010221 */
[----:B------:R-:W-:-:S02]  /*3c30*/  IADD3 R29, PT, PT, R7, R29, RZ ;  /* 0x0000001d071d7210 */ /* 0x000fc40007ffe0ff */
[----:B------:R-:W-:-:S07]  /*3c40*/  IADD3.X R20, PT, PT, RZ, -0x1, RZ, P2, !PT ;  /* 0xffffffffff147810 */ /* 0x000fce00017fe4ff */
.L_x_239:
[-C--:B0-----:R-:W-:Y:S02]  /*3c50*/  LEA R10, P1, R0, R25.reuse, 0x2 ;  /* 0x00000019000a7211 */ /* 0x081fe400078210ff */
[----:B------:R-:W-:Y:S02]  /*3c60*/  LEA R16, P3, R28, R25, 0x2 ;  /* 0x000000191c107211 */ /* 0x000fe400078610ff */
[----:B------:R-:W-:Y:S02]  /*3c70*/  IADD3 R14, P2, PT, R25, R6, RZ ;  /* 0x00000006190e7210 */ /* 0x000fe40007f5e0ff */
[----:B------:R-:W-:Y:S02]  /*3c80*/  IADD3.X R11, PT, PT, R26, R31, RZ, P1, !PT ;  /* 0x0000001f1a0b7210 */ /* 0x000fe40000ffe4ff */
[----:B------:R-:W-:Y:S02]  /*3c90*/  MOV R8, R25 ;  /* 0x0000001900087202 */ /* 0x000fe40000000f00 */
[----:B------:R-:W-:-:S02]  /*3ca0*/  MOV R9, R26 ;  /* 0x0000001a00097202 */ /* 0x000fc40000000f00 */
[C---:B------:R-:W-:Y:S01]  /*3cb0*/  IADD3.X R17, PT, PT, R26.reuse, R27, RZ, P3, !PT ;  /* 0x0000001b1a117210 */ /* 0x040fe20001ffe4ff */
[----:B------:R0:W2:Y:S01]  /*3cc0*/  LDG.E R11, desc[UR16][R10.64] ;  /* 0x000000100a0b7981 */ /* 0x0000a2000c1e1900 */
[----:B------:R-:W-:-:S03]  /*3cd0*/  IADD3.X R15, PT, PT, R26, R29, RZ, P2, !PT ;  /* 0x0000001d1a0f7210 */ /* 0x000fc600017fe4ff */
[----:B------:R1:W2:Y:S04]  /*3ce0*/  LDG.E R2, desc[UR16][R8.64] ;  /* 0x0000001008027981 */ /* 0x0002a8000c1e1900 */
[----:B------:R-:W3:Y:S04]  /*3cf0*/  LDG.E R14, desc[UR16][R14.64] ;  /* 0x000000100e0e7981 */ /* 0x000ee8000c1e1900 */
[----:B------:R-:W3:Y:S01]  /*3d00*/  LDG.E R17, desc[UR16][R16.64] ;  /* 0x0000001010117981 */ /* 0x000ee2000c1e1900 */
[----:B0-----:R-:W-:Y:S02]  /*3d10*/  MOV R10, R23 ;  /* 0x00000017000a7202 */ /* 0x001fe40000000f00 */
[----:B-1----:R-:W-:-:S02]  /*3d20*/  MOV R8, R21 ;  /* 0x0000001500087202 */ /* 0x002fc40000000f00 */
        /* <DEDUP_REMOVED lines=10> */
[----:B--2---:R-:W-:Y:S02]  /*3dd0*/  F2FP.BF16.F32.PACK_AB R5, R11, R2 ;  /* 0x000000020b05723e */ /* 0x004fe400000010ff */
[----:B------:R-:W-:Y:S02]  /*3de0*/  MOV R11, R24 ;  /* 0x00000018000b7202 */ /* 0x000fe40000000f00 */
[----:B---3--:R-:W-:Y:S01]  /*3df0*/  F2FP.BF16.F32.PACK_AB R19, R17, R14 ;  /* 0x0000000e1113723e */ /* 0x008fe200000010ff */
[----:B------:R0:W-:Y:S04]  /*3e00*/  STG.E desc[UR16][R8.64], R5 ;  /* 0x0000000508007986 */ /* 0x0001e8000c101910 */
[----:B------:R0:W-:Y:S01]  /*3e10*/  STG.E desc[UR16][R10.64], R19 ;  /* 0x000000130a007986 */ /* 0x0001e2000c101910 */
[----:B------:R-:W-:Y:S01]  /*3e20*/  IADD3.X R24, PT, PT, RZ, R24, RZ, P3, !PT ;  /* 0x00000018ff187210 */ /* 0x000fe20001ffe4ff */
[----:B------:R-:W-:Y:S06]  /*3e30*/  @P1 BRA `(.L_x_239) ;  /* 0xfffffffc00841947 */ /* 0x000fec000383ffff */
.L_x_238:
[----:B------:R-:W-:Y:S05]  /*3e40*/  BSYNC.RECONVERGENT B0 ;  /* 0x0000000000007941 */ /* 0x000fea0003800200 */
.L_x_237:
[----:B------:R-:W-:Y:S05]  /*3e50*/  @!P0 EXIT ;  /* 0x000000000000894d */ /* 0x000fea0003800000 */
[C---:B------:R-:W-:Y:S01]  /*3e60*/  SHF.L.U64.HI R13, R12.reuse, 0x2, R13 ;  /* 0x000000020c0d7819 */ /* 0x040fe2000001020d */
[----:B------:R-:W1:Y:S01]  /*3e70*/  LDCU.64 UR4, c[0x0][0x3d8] ;  /* 0x00007b00ff0477ac */ /* 0x000e620008000a00 */
[----:B0-----:R-:W-:Y:S02]  /*3e80*/  SHF.L.U32 R19, R12, 0x2, RZ ;  /* 0x000000020c137819 */ /* 0x001fe400000006ff */
[C---:B------:R-:W-:Y:S01]  /*3e90*/  SHF.L.U64.HI R21, R28.reuse, 0x2, R33 ;  /* 0x000000021c157819 */ /* 0x040fe20000010221 */
[----:B------:R-:W0:Y:S01]  /*3ea0*/  LDCU.64 UR6, c[0x0][0x388] ;  /* 0x00007100ff0677ac */ /* 0x000e220008000a00 */
[----:B------:R-:W-:Y:S02]  /*3eb0*/  SHF.L.U32 R23, R28, 0x2, RZ ;  /* 0x000000021c177819 */ /* 0x000fe400000006ff */
[C---:B------:R-:W-:Y:S01]  /*3ec0*/  SHF.L.U64.HI R15, R0.reuse, 0x2, R3 ;  /* 0x00000002000f7819 */ /* 0x040fe20000010203 */
[----:B------:R-:W2:Y:S01]  /*3ed0*/  LDCU.64 UR8, c[0x0][0x390] ;  /* 0x00007200ff0877ac */ /* 0x000ea20008000a00 */
[----:B------:R-:W-:-:S07]  /*3ee0*/  SHF.L.U32 R17, R0, 0x2, RZ ;  /* 0x0000000200117819 */ /* 0x000fce00000006ff */
.L_x_240:
[C---:B------:R-:W-:Y:S02]  /*3ef0*/  SHF.L.U32 R2, R41.reuse, 0x2, RZ ;  /* 0x0000000229027819 */ /* 0x040fe400000006ff */
[----:B------:R-:W-:Y:S02]  /*3f00*/  SHF.L.U64.HI R12, R41, 0x2, R4 ;  /* 0x00000002290c7819 */ /* 0x000fe40000010204 */
[----:B-1----:R-:W-:-:S04]  /*3f10*/  IADD3 R4, P0, PT, R2, UR4, RZ ;  /* 0x0000000402047c10 */ /* 0x002fc8000ff1e0ff */
[----:B---3--:R-:W-:Y:S02]  /*3f20*/  IADD3.X R5, PT, PT, R12, UR5, RZ, P0, !PT ;  /* 0x000000050c057c10 */ /* 0x008fe400087fe4ff */
[C---:B------:R-:W-:Y:S02]  /*3f30*/  IADD3 R6, P0, PT, R4.reuse, R17, RZ ;  /* 0x0000001104067210 */ /* 0x040fe40007f1e0ff */
[C---:B------:R-:W-:Y:S02]  /*3f40*/  IADD3 R10, P2, PT, R4.reuse, R23, RZ ;  /* 0x00000017040a7210 */ /* 0x040fe40007f5e0ff */
[C---:B------:R-:W-:Y:S02]  /*3f50*/  IADD3.X R7, PT, PT, R5.reuse, R15, RZ, P0, !PT ;  /* 0x0000000f05077210 */ /* 0x040fe400007fe4ff */
[----:B------:R-:W-:Y:S02]  /*3f60*/  IADD3 R8, P1, PT, R4, R19, RZ ;  /* 0x0000001304087210 */ /* 0x000fe40007f3e0ff */
[C---:B------:R-:W-:Y:S01]  /*3f70*/  IADD3.X R11, PT, PT, R5.reuse, R21, RZ, P2, !PT ;  /* 0x00000015050b7210 */ /* 0x040fe200017fe4ff */
[----:B------:R1:W3:Y:S01]  /*3f80*/  LDG.E R4, desc[UR16][R4.64] ;  /* 0x0000001004047981 */ /* 0x0002e2000c1e1900 */
[----:B------:R-:W-:-:S03]  /*3f90*/  IADD3.X R9, PT, PT, R5, R13, RZ, P1, !PT ;  /* 0x0000000d05097210 */ /* 0x000fc60000ffe4ff */
[----:B------:R-:W3:Y:S04]  /*3fa0*/  LDG.E R7, desc[UR16][R6.64] ;  /* 0x0000001006077981 */ /* 0x000ee8000c1e1900 */
[----:B------:R-:W4:Y:S04]  /*3fb0*/  LDG.E R8, desc[UR16][R8.64] ;  /* 0x0000001008087981 */ /* 0x000f28000c1e1900 */
[----:B------:R-:W4:Y:S01]  /*3fc0*/  LDG.E R11, desc[UR16][R10.64] ;  /* 0x000000100a0b7981 */ /* 0x000f22000c1e1900 */
[----:B------:R-:W-:Y:S02]  /*3fd0*/  LOP3.LUT R14, R2, 0xfffffffc, RZ, 0xc0, !PT ;  /* 0xfffffffc020e7812 */ /* 0x000fe400078ec0ff */
[----:B------:R-:W-:-:S02]  /*3fe0*/  LOP3.LUT R16, R12, 0x1, RZ, 0xc0, !PT ;  /* 0x000000010c107812 */ /* 0x000fc400078ec0ff */
[----:B0-----:R-:W-:Y:S02]  /*3ff0*/  IADD3 R24, P0, PT, R14, UR6, RZ ;  /* 0x000000060e187c10 */ /* 0x001fe4000ff1e0ff */
[----:B-1----:R-:W-:Y:S02]  /*4000*/  LOP3.LUT R5, R12, 0x3, RZ, 0xc0, !PT ;  /* 0x000000030c057812 */ /* 0x002fe400078ec0ff */
[----:B------:R-:W-:Y:S02]  /*4010*/  IADD3.X R25, PT, PT, R16, UR7, RZ, P0, !PT ;  /* 0x0000000710197c10 */ /* 0x000fe400087fe4ff */
[----:B--2---:R-:W-:-:S04]  /*4020*/  IADD3 R26, P0, PT, R14, UR8, RZ ;  /* 0x000000080e1a7c10 */ /* 0x004fc8000ff1e0ff */
[----:B------:R-:W-:Y:S02]  /*4030*/  IADD3.X R27, PT, PT, R16, UR9, RZ, P0, !PT ;  /* 0x00000009101b7c10 */ /* 0x000fe400087fe4ff */
[----:B---3--:R-:W-:Y:S02]  /*4040*/  F2FP.BF16.F32.PACK_AB R29, R7, R4 ;  /* 0x00000004071d723e */ /* 0x008fe400000010ff */
[----:B------:R-:W-:-:S04]  /*4050*/  IADD3 R4, P1, PT, R14, UR4, RZ ;  /* 0x000000040e047c10 */ /* 0x000fc8000ff3e0ff */
[----:B------:R-:W-:Y:S02]  /*4060*/  IADD3.X R5, PT, PT, R5, UR5, RZ, P1, !PT ;  /* 0x0000000505057c10 */ /* 0x000fe40008ffe4ff */
[----:B----4-:R-:W-:Y:S02]  /*4070*/  F2FP.BF16.F32.PACK_AB R31, R11, R8 ;  /* 0x000000080b1f723e */ /* 0x010fe400000010ff */
[C---:B------:R-:W-:Y:S02]  /*4080*/  IADD3 R10, P0, PT, R4.reuse, R17, RZ ;  /* 0x00000011040a7210 */ /* 0x040fe40007f1e0ff */
[C---:B------:R-:W-:Y:S02]  /*4090*/  IADD3 R6, P1, PT, R4.reuse, R19, RZ ;  /* 0x0000001304067210 */ /* 0x040fe40007f3e0ff */
[----:B------:R-:W-:Y:S02]  /*40a0*/  IADD3 R8, P2, PT, R4, R23, RZ ;  /* 0x0000001704087210 */ /* 0x000fe40007f5e0ff */
[----:B------:R-:W-:-:S02]  /*40b0*/  IADD3.X R11, PT, PT, R5, R15, RZ, P0, !PT ;  /* 0x0000000f050b7210 */ /* 0x000fc400007fe4ff */
[C---:B------:R-:W-:Y:S02]  /*40c0*/  IADD3.X R7, PT, PT, R5.reuse, R13, RZ, P1, !PT ;  /* 0x0000000d05077210 */ /* 0x040fe40000ffe4ff */
[----:B------:R-:W-:Y:S01]  /*40d0*/  IADD3.X R9, PT, PT, R5, R21, RZ, P2, !PT ;  /* 0x0000001505097210 */ /* 0x000fe200017fe4ff */
[----:B------:R0:W-:Y:S04]  /*40e0*/  STG.E desc[UR16][R24.64], R29 ;  /* 0x0000001d18007986 */ /* 0x0001e8000c101910 */
[----:B------:R1:W-:Y:S04]  /*40f0*/  STG.E desc[UR16][R26.64], R31 ;  /* 0x0000001f1a007986 */ /* 0x0003e8000c101910 */
[----:B------:R-:W2:Y:S04]  /*4100*/  LDG.E R14, desc[UR16][R4.64+0x780] ;  /* 0x00078010040e7981 */ /* 0x000ea8000c1e1900 */
[----:B------:R-:W2:Y:S04]  /*4110*/  LDG.E R33, desc[UR16][R10.64+0x780] ;  /* 0x000780100a217981 */ /* 0x000ea8000c1e1900 */
[----:B------:R-:W3:Y:S04]  /*4120*/  LDG.E R16, desc[UR16][R6.64+0x780] ;  /* 0x0007801006107981 */ /* 0x000ee8000c1e1900 */
[----:B------:R-:W3:Y:S01]  /*4130*/  LDG.E R35, desc[UR16][R8.64+0x780] ;  /* 0x0007801008237981 */ /* 0x000ee2000c1e1900 */
[----:B------:R-:W-:-:S04]  /*4140*/  IADD3 R28, P0, PT, R2, 0x780, RZ ;  /* 0x00000780021c7810 */ /* 0x000fc80007f1e0ff */
[----:B------:R-:W-:Y:S02]  /*4150*/  IADD3.X R18, PT, PT, RZ, R12, RZ, P0, !PT ;  /* 0x0000000cff127210 */ /* 0x000fe400007fe4ff */
[----:B------:R-:W-:Y:S02]  /*4160*/  LOP3.LUT R28, R28, 0xfffffffc, RZ, 0xc0, !PT ;  /* 0xfffffffc1c1c7812 */ /* 0x000fe400078ec0ff */
[----:B------:R-:W-:Y:S02]  /*4170*/  LOP3.LUT R18, R18, 0x1, RZ, 0xc0, !PT ;  /* 0x0000000112127812 */ /* 0x000fe400078ec0ff */
[C---:B0-----:R-:W-:Y:S02]  /*4180*/  IADD3 R24, P0, PT, R28.reuse, UR6, RZ ;  /* 0x000000061c187c10 */ /* 0x041fe4000ff1e0ff */
[----:B------:R-:W-:Y:S02]  /*4190*/  IADD3 R28, P1, PT, R28, UR8, RZ ;  /* 0x000000081c1c7c10 */ /* 0x000fe4000ff3e0ff */
[----:B------:R-:W-:-:S02]  /*41a0*/  IADD3.X R25, PT, PT, R18, UR7, RZ, P0, !PT ;  /* 0x0000000712197c10 */ /* 0x000fc400087fe4ff */
[----:B------:R-:W-:Y:S02]  /*41b0*/  IADD3.X R29, PT, PT, R18, UR9, RZ, P1, !PT ;  /* 0x00000009121d7c10 */ /* 0x000fe40008ffe4ff */
[----:B--2---:R-:W-:Y:S02]  /*41c0*/  F2FP.BF16.F32.PACK_AB R33, R33, R14 ;  /* 0x0000000e2121723e */ /* 0x004fe400000010ff */
[----:B---3--:R-:W-:-:S03]  /*41d0*/  F2FP.BF16.F32.PACK_AB R35, R35, R16 ;  /* 0x000000102323723e */ /* 0x008fc600000010ff */
[----:B------:R0:W-:Y:S04]  /*41e0*/  STG.E desc[UR16][R24.64], R33 ;  /* 0x0000002118007986 */ /* 0x0001e8000c101910 */
[----:B------:R2:W-:Y:S04]  /*41f0*/  STG.E desc[UR16][R28.64], R35 ;  /* 0x000000231c007986 */ /* 0x0005e8000c101910 */
[----:B------:R-:W3:Y:S04]  /*4200*/  LDG.E R14, desc[UR16][R4.64+0xf00] ;  /* 0x000f0010040e7981 */ /* 0x000ee8000c1e1900 */
[----:B-1----:R-:W3:Y:S04]  /*4210*/  LDG.E R31, desc[UR16][R10.64+0xf00] ;  /* 0x000f00100a1f7981 */ /* 0x002ee8000c1e1900 */
        /* <DEDUP_REMOVED lines=10> */
[----:B---3--:R-:W-:Y:S02]  /*42c0*/  F2FP.BF16.F32.PACK_AB R31, R31, R14 ;  /* 0x0000000e1f1f723e */ /* 0x008fe400000010ff */
[----:B----4-:R-:W-:-:S03]  /*42d0*/  F2FP.BF16.F32.PACK_AB R37, R37, R16 ;  /* 0x000000102525723e */ /* 0x010fc600000010ff */
[----:B------:R0:W-:Y:S04]  /*42e0*/  STG.E desc[UR16][R26.64], R31 ;  /* 0x0000001f1a007986 */ /* 0x0001e8000c101910 */
[----:B------:R3:W-:Y:S04]  /*42f0*/  STG.E desc[UR16][R24.64], R37 ;  /* 0x0000002518007986 */ /* 0x0007e8000c101910 */
[----:B------:R-:W4:Y:S04]  /*4300*/  LDG.E R4, desc[UR16][R4.64+0x1680] ;  /* 0x0016801004047981 */ /* 0x000f28000c1e1900 */
[----:B------:R-:W4:Y:S04]  /*4310*/  LDG.E R11, desc[UR16][R10.64+0x1680] ;  /* 0x001680100a0b7981 */ /* 0x000f28000c1e1900 */
[----:B------:R-:W5:Y:S04]  /*4320*/  LDG.E R6, desc[UR16][R6.64+0x1680] ;  /* 0x0016801006067981 */ /* 0x000f68000c1e1900 */
[----:B------:R-:W5:Y:S01]  /*4330*/  LDG.E R9, desc[UR16][R8.64+0x1680] ;  /* 0x0016801008097981 */ /* 0x000f62000c1e1900 */
[----:B------:R-:W-:-:S04]  /*4340*/  IADD3 R2, P0, PT, R2, 0x1680, RZ ;  /* 0x0000168002027810 */ /* 0x000fc80007f1e0ff */
[----:B------:R-:W-:Y:S02]  /*4350*/  IADD3.X R12, PT, PT, RZ, R12, RZ, P0, !PT ;  /* 0x0000000cff0c7210 */ /* 0x000fe400007fe4ff */
[----:B------:R-:W-:Y:S02]  /*4360*/  LOP3.LUT R2, R2, 0xfffffffc, RZ, 0xc0, !PT ;  /* 0xfffffffc02027812 */ /* 0x000fe400078ec0ff */
[----:B------:R-:W-:Y:S02]  /*4370*/  LOP3.LUT R12, R12, 0x1, RZ, 0xc0, !PT ;  /* 0x000000010c0c7812 */ /* 0x000fe400078ec0ff */
[C---:B--2---:R-:W-:Y:S02]  /*4380*/  IADD3 R28, P0, PT, R2.reuse, UR6, RZ ;  /* 0x00000006021c7c10 */ /* 0x044fe4000ff1e0ff */
[----:B0-----:R-:W-:Y:S02]  /*4390*/  IADD3 R26, P1, PT, R2, UR8, RZ ;  /* 0x00000008021a7c10 */ /* 0x001fe4000ff3e0ff */
[----:B------:R-:W-:-:S02]  /*43a0*/  IADD3.X R29, PT, PT, R12, UR7, RZ, P0, !PT ;  /* 0x000000070c1d7c10 */ /* 0x000fc400087fe4ff */
[----:B------:R-:W-:Y:S02]  /*43b0*/  IADD3.X R27, PT, PT, R12, UR9, RZ, P1, !PT ;  /* 0x000000090c1b7c10 */ /* 0x000fe40008ffe4ff */
[----:B------:R-:W-:-:S04]  /*43c0*/  IADD3 R41, PT, PT, R41, 0x780, RZ ;  /* 0x0000078029297810 */ /* 0x000fc80007ffe0ff */
[----:B------:R-:W-:-:S04]  /*43d0*/  ISETP.GT.U32.AND P0, PT, R0, R41, PT ;  /* 0x000000290000720c */ /* 0x000fc80003f04070 */
[----:B------:R-:W-:Y:S02]  /*43e0*/  ISETP.GT.AND.EX P0, PT, R3, RZ, PT, P0 ;  /* 0x000000ff0300720c */ /* 0x000fe40003f04300 */
[----:B----4-:R-:W-:Y:S02]  /*43f0*/  F2FP.BF16.F32.PACK_AB R11, R11, R4 ;  /* 0x000000040b0b723e */ /* 0x010fe400000010ff */
[----:B-----5:R-:W-:-:S03]  /*4400*/  F2FP.BF16.F32.PACK_AB R5, R9, R6 ;  /* 0x000000060905723e */ /* 0x020fc600000010ff */
[----:B------:R3:W-:Y:S04]  /*4410*/  STG.E desc[UR16][R28.64], R11 ;  /* 0x0000000b1c007986 */ /* 0x0007e8000c101910 */
[----:B------:R3:W-:Y:S01]  /*4420*/  STG.E desc[UR16][R26.64], R5 ;  /* 0x000000051a007986 */ /* 0x0007e2000c101910 */
[----:B------:R-:W-:Y:S01]  /*4430*/  HFMA2 R4, -RZ, RZ, 0, 0 ;  /* 0x00000000ff047431 */ /* 0x000fe200000001ff */
[----:B------:R-:W-:Y:S06]  /*4440*/  @P0 BRA `(.L_x_240) ;  /* 0xfffffff800a80947 */ /* 0x000fec000383ffff */
[----:B------:R-:W-:Y:S05]  /*4450*/  EXIT ;  /* 0x000000000000794d */ /* 0x000fea0003800000 */
.L_x_241:
        /* <DEDUP_REMOVED lines=10> */
.L_x_3411:


//--------------------- .text._Z35group_norm_nhwc_bwd_one_pass_kernelI11Bf16IOBf16WLi128ELi30ELi480EEv26Group_norm_nhwc_bwd_params --------------------------
	.section	.text._Z35group_norm_nhwc_bwd_one_pass_kernelI11Bf16IOBf16WLi128ELi30ELi480EEv26Group_norm_nhwc_bwd_params,"ax",@progbits
	.align	128
        .global         _Z35group_norm_nhwc_bwd_one_pass_kernelI11Bf16IOBf16WLi128ELi30ELi480EEv26Group_norm_nhwc_bwd_params
        .type           _Z35group_norm_nhwc_bwd_one_pass_kernelI11Bf16IOBf16WLi128ELi30ELi480EEv26Group_norm_nhwc_bwd_params,@function
        .size           _Z35group_norm_nhwc_bwd_one_pass_kernelI11Bf16IOBf16WLi128ELi30ELi480EEv26Group_norm_nhwc_bwd_params,(.L_x_3412 - _Z35group_norm_nhwc_bwd_one_pass_kernelI11Bf16IOBf16WLi128ELi30ELi480EEv26Group_norm_nhwc_bwd_params)
        .other          _Z35group_norm_nhwc_bwd_one_pass_kernelI11Bf16IOBf16WLi128ELi30ELi480EEv26Group_norm_nhwc_bwd_params,@"STO_CUDA_ENTRY STV_DEFAULT"
_Z35group_norm_nhwc_bwd_one_pass_kernelI11Bf16IOBf16WLi128ELi30ELi480EEv26Group_norm_nhwc_bwd_params:
.text._Z35group_norm_nhwc_bwd_one_pass_kernelI11Bf16IOBf16WLi128ELi30ELi480EEv26Group_norm_nhwc_bwd_params:
        /* <DEDUP_REMOVED lines=22> */
.L_x_273:
[----:B-1----:R-:W1:Y:S01]  /*0160*/  LDC R10, c[0x0][0x410] ;  /* 0x00010400ff0a7b82 */ /* 0x002e620000000800 */
[----:B------:R-:W2:Y:S01]  /*0170*/  S2R R3, SR_CTAID.X ;  /* 0x0000000000037919 */ /* 0x000ea20000002500 */
[----:B------:R-:W2:Y:S01]  /*0180*/  LDCU UR4, c[0x0][0x41c] ;  /* 0x00008380ff0477ac */ /* 0x000ea20008000800 */
[----:B------:R-:W-:Y:S01]  /*0190*/  ISETP.GE.AND P5, PT, R35, RZ, PT ;  /* 0x000000ff2300720c */ /* 0x000fe20003fa6270 */
[----:B------:R-:W3:Y:S01]  /*01a0*/  LDCU.128 UR8, c[0x0][0x400] ;  /* 0x00008000ff0877ac */ /* 0x000ee20008000c00 */
[----:B01----:R-:W-:-:S04]  /*01b0*/  IABS R7, R10 ;  /* 0x0000000a00077213 */ /* 0x003fc80000000000 */
[----:B------:R-:W1:Y:S01]  /*01c0*/  I2F.RP R6, R7 ;  /* 0x0000000700067306 */ /* 0x000e620000209400 */
[----:B--2---:R-:W-:Y:S01]  /*01d0*/  IMAD R13, R3, UR4, R34 ;  /* 0x00000004030d7c24 */ /* 0x004fe2000f8e0222 */
[----:B------:R-:W2:Y:S04]  /*01e0*/  LDCU.U8 UR4, c[0x0][0x414] ;  /* 0x00008280ff0477ac */ /* 0x000ea80008000000 */
[C---:B---3--:R-:W-:Y:S02]  /*01f0*/  ISETP.GE.U32.AND P0, PT, R13.reuse, UR8, PT ;  /* 0x000000080d007c0c */ /* 0x048fe4000bf06070 */
[----:B------:R-:W-:Y:S02]  /*0200*/  SHF.R.S32.HI R15, RZ, 0x1f, R13 ;  /* 0x0000001fff0f7819 */ /* 0x000fe4000001140d */
[----:B------:R-:W-:Y:S01]  /*0210*/  IADD3 R12, PT, PT, R13, 0x20, RZ ;  /* 0x000000200d0c7810 */ /* 0x000fe20007ffe0ff */
[----:B-1----:R-:W1:Y:S01]  /*0220*/  MUFU.RCP R6, R6 ;  /* 0x0000000600067308 */ /* 0x002e620000001000 */
[----:B------:R-:W-:-:S02]  /*0230*/  ISETP.GE.AND.EX P0, PT, R15, UR9, PT, P0 ;  /* 0x000000090f007c0c */ /* 0x000fc4000bf06300 */
[----:B------:R-:W-:Y:S02]  /*0240*/  SHF.R.S32.HI R19, RZ, 0x1f, R12 ;  /* 0x0000001fff137819 */ /* 0x000fe4000001140c */
[C---:B------:R-:W-:Y:S02]  /*0250*/  IADD3 R22, PT, PT, R13.reuse, 0x40, RZ ;  /* 0x000000400d167810 */ /* 0x040fe40007ffe0ff */
[----:B------:R-:W-:Y:S02]  /*0260*/  IADD3 R24, PT, PT, R13, 0x60, RZ ;  /* 0x000000600d187810 */ /* 0x000fe40007ffe0ff */
[----:B------:R-:W-:Y:S02]  /*0270*/  SHF.R.S32.HI R23, RZ, 0x1f, R22 ;  /* 0x0000001fff177819 */ /* 0x000fe40000011416 */
[----:B------:R-:W-:-:S03]  /*0280*/  SHF.R.S32.HI R25, RZ, 0x1f, R24 ;  /* 0x0000001fff197819 */ /* 0x000fc60000011418 */
        /* <DEDUP_REMOVED lines=13> */
[----:B------:R-:W-:Y:S02]  /*0360*/  ISETP.GE.AND P2, PT, R8, RZ, PT ;  /* 0x000000ff0800720c */ /* 0x000fe40003f46270 */
[----:B------:R-:W-:-:S09]  /*0370*/  LOP3.LUT R8, RZ, R10, RZ, 0x33, !PT ;  /* 0x0000000aff087212 */ /* 0x000fd200078e33ff */
[-C--:B------:R-:W-:Y:S02]  /*0380*/  @!P3 IADD3 R4, PT, PT, R4, -R7.reuse, RZ ;  /* 0x800000070404b210 */ /* 0x080fe40007ffe0ff */
[----:B------:R-:W-:Y:S02]  /*0390*/  @!P3 IADD3 R6, PT, PT, R6, 0x1, RZ ;  /* 0x000000010606b810 */ /* 0x000fe40007ffe0ff */
[CC--:B------:R-:W-:Y:S02]  /*03a0*/  IADD3 R5, PT, PT, R4.reuse, -R7.reuse, RZ ;  /* 0x8000000704057210 */ /* 0x0c0fe40007ffe0ff */
[----:B------:R-:W-:Y:S02]  /*03b0*/  ISETP.GE.U32.AND P1, PT, R4, R7, PT ;  /* 0x000000070400720c */ /* 0x000fe40003f26070 */
[----:B------:R-:W-:Y:S02]  /*03c0*/  ISETP.GT.U32.AND P4, PT, R7, R4, PT ;  /* 0x000000040700720c */ /* 0x000fe40003f84070 */
[----:B------:R-:W-:-:S02]  /*03d0*/  ISETP.NE.AND P3, PT, R10, RZ, PT ;  /* 0x000000ff0a00720c */ /* 0x000fc40003f65270 */
[----:B------:R-:W-:Y:S02]  /*03e0*/  SEL R49, R5, R4, !P4 ;  /* 0x0000000405317207 */ /* 0x000fe40006000000 */
[----:B------:R-:W1:Y:S01]  /*03f0*/  @!P0 LDC.64 R4, c[0x0][0x3f8] ;  /* 0x0000fe00ff048b82 */ /* 0x000e620000000a00 */
[----:B--2---:R-:W-:Y:S02]  /*0400*/  ISETP.NE.AND P4, PT, RZ, UR4, PT ;  /* 0x00000004ff007c0c */ /* 0x004fe4000bf85270 */
[----:B------:R-:W-:Y:S02]  /*0410*/  @!P5 IADD3 R49, PT, PT, -R49, RZ, RZ ;  /* 0x000000ff3131d210 */ /* 0x000fe40007ffe1ff */
[----:B------:R-:W-:Y:S02]  /*0420*/  @P1 IADD3 R6, PT, PT, R6, 0x1, RZ ;  /* 0x0000000106061810 */ /* 0x000fe40007ffe0ff */
[----:B------:R-:W-:Y:S02]  /*0430*/  SEL R49, R8, R49, !P3 ;  /* 0x0000003108317207 */ /* 0x000fe40005800000 */
[----:B------:R-:W-:-:S02]  /*0440*/  @!P2 IADD3 R6, PT, PT, -R6, RZ, RZ ;  /* 0x000000ff0606a210 */ /* 0x000fc40007ffe1ff */
[----:B------:R-:W-:Y:S01]  /*0450*/  ISETP.GE.U32.AND P1, PT, R12, UR8, PT ;  /* 0x000000080c007c0c */ /* 0x000fe2000bf26070 */
[----:B------:R-:W-:Y:S01]  /*0460*/  IMAD R7, R49, 0x1e, RZ ;  /* 0x0000001e31077824 */ /* 0x000fe200078e02ff */
[----:B------:R-:W-:Y:S01]  /*0470*/  SEL R9, R8, R6, !P3 ;  /* 0x0000000608097207 */ /* 0x000fe20005800000 */
[----:B------:R-:W2:Y:S01]  /*0480*/  @P4 LDC.64 R10, c[0x0][0x3b0] ;  /* 0x0000ec00ff0a4b82 */ /* 0x000ea20000000a00 */
[----:B------:R-:W-:Y:S02]  /*0490*/  ISETP.GE.AND.EX P1, PT, R19, UR9, PT, P1 ;  /* 0x0000000913007c0c */ /* 0x000fe4000bf26310 */
[C---:B------:R-:W-:Y:S02]  /*04a0*/  IADD3 R52, P2, PT, R7.reuse, R2, RZ ;  /* 0x0000000207347210 */ /* 0x040fe40007f5e0ff */
[----:B------:R-:W-:Y:S02]  /*04b0*/  SHF.R.S32.HI R2, RZ, 0x1f, R9 ;  /* 0x0000001fff027819 */ /* 0x000fe40000011409 */
[----:B------:R-:W-:-:S02]  /*04c0*/  LEA.HI.X.SX32 R53, R7, RZ, 0x1, P2 ;  /* 0x000000ff07357211 */ /* 0x000fc400010f0eff */
[----:B------:R-:W-:Y:S01]  /*04d0*/  ISETP.GE.U32.AND P2, PT, R22, UR8, PT ;  /* 0x0000000816007c0c */ /* 0x000fe2000bf46070 */
[----:B-1----:R-:W-:Y:S01]  /*04e0*/  @!P0 IMAD R8, R15, R4, RZ ;  /* 0x000000040f088224 */ /* 0x002fe200078e02ff */
[----:B------:R-:W-:Y:S01]  /*04f0*/  ISETP.GE.U32.AND P3, PT, R24, UR8, PT ;  /* 0x0000000818007c0c */ /* 0x000fe2000bf66070 */
[----:B------:R-:W-:Y:S01]  /*0500*/  IMAD R2, R2, UR10, RZ ;  /* 0x0000000a02027c24 */ /* 0x000fe2000f8e02ff */
[----:B------:R-:W-:Y:S01]  /*0510*/  ISETP.GE.AND.EX P2, PT, R23, UR9, PT, P2 ;  /* 0x0000000917007c0c */ /* 0x000fe2000bf46320 */
[----:B------:R-:W-:Y:S01]  /*0520*/  IMAD.WIDE.U32 R52, R9, UR10, R52 ;  /* 0x0000000a09347c25 */ /* 0x000fe2000f8e0034 */
[----:B------:R-:W1:Y:S01]  /*0530*/  @!P1 LDC.64 R6, c[0x0][0x3f8] ;  /* 0x0000fe00ff069b82 */ /* 0x000e620000000a00 */
[----:B------:R-:W-:Y:S02]  /*0540*/  ISETP.GE.AND.EX P3, PT, R25, UR9, PT, P3 ;  /* 0x0000000919007c0c */ /* 0x000fe4000bf66330 */
[----:B------:R-:W-:Y:S01]  /*0550*/  IMAD R55, R9, UR11, R2 ;  /* 0x0000000b09377c24 */ /* 0x000fe2000f8e0202 */
[----:B------:R-:W-:Y:S01]  /*0560*/  LOP3.LUT R2, R33, 0xffff, RZ, 0xc0, !PT ;  /* 0x0000ffff21027812 */ /* 0x000fe200078ec0ff */
[----:B------:R-:W-:Y:S01]  /*0570*/  @!P0 IMAD R29, R13, R5, R8 ;  /* 0x000000050d1d8224 */ /* 0x000fe200078e0208 */
[----:B------:R-:W-:-:S02]  /*0580*/  @!P0 MOV R54, R52 ;  /* 0x0000003400368202 */ /* 0x000fc40000000f00 */
[----:B------:R-:W4:Y:S01]  /*0590*/  LDC.64 R8, c[0x0][0x3b8] ;  /* 0x0000ee00ff087b82 */ /* 0x000f220000000a00 */
[----:B------:R-:W-:Y:S01]  /*05a0*/  IMAD R17, R49, 0x1e, R2 ;  /* 0x0000001e31117824 */ /* 0x000fe200078e0202 */
[----:B------:R-:W-:-:S03]  /*05b0*/  IADD3 R55, PT, PT, R53, R55, RZ ;  /* 0x0000003735377210 */ /* 0x000fc60007ffe0ff */
[----:B--2---:R-:W-:-:S03]  /*05c0*/  @P4 IMAD.WIDE R26, R17, 0x2, R10 ;  /* 0x00000002111a4825 */ /* 0x004fc600078e020a */
[----:B------:R-:W2:Y:S01]  /*05d0*/  @!P0 LDC.64 R14, c[0x0][0x398] ;  /* 0x0000e600ff0e8b82 */ /* 0x000ea20000000a00 */
[----:B------:R-:W-:Y:S01]  /*05e0*/  @!P0 IMAD.WIDE.U32 R10, R13, R4, R54 ;  /* 0x000000040d0a8225 */ /* 0x000fe200078e0036 */
[----:B------:R-:W5:Y:S04]  /*05f0*/  @P4 LDG.E.U16 R28, desc[UR6][R26.64] ;  /* 0x000000061a1c4981 */ /* 0x000f68000c1e1500 */
[----:B------:R-:W-:Y:S01]  /*0600*/  @!P0 IADD3 R11, PT, PT, R11, R29, RZ ;  /* 0x0000001d0b0b8210 */ /* 0x000fe20007ffe0ff */
[----:B------:R2:W5:Y:S01]  /*0610*/  @P4 LDG.E.U16 R16, desc[UR6][R26.64+0x2] ;  /* 0x000002061a104981 */ /* 0x000562000c1e1500 */
[C---:B------:R-:W-:Y:S01]  /*0620*/  @!P0 SHF.L.U32 R37, R10.reuse, 0x1, RZ ;  /* 0x000000010a258819 */ /* 0x040fe200000006ff */
[----:B-1----:R-:W-:Y:S01]  /*0630*/  @!P1 IMAD R13, R19, R6, RZ ;  /* 0x00000006130d9224 */ /* 0x002fe200078e02ff */
[----:B------:R-:W-:Y:S01]  /*0640*/  @!P0 SHF.L.U64.HI R30, R10, 0x1, R11 ;  /* 0x000000010a1e8819 */ /* 0x000fe2000001020b */
[----:B------:R-:W1:Y:S01]  /*0650*/  @!P1 LDC.64 R4, c[0x0][0x3a0] ;  /* 0x0000e800ff049b82 */ /* 0x000e620000000a00 */
[----:B----4-:R-:W-:-:S07]  /*0660*/  IMAD.WIDE R10, R35, 0x8, R8 ;  /* 0x00000008230a7825 */ /* 0x010fce00078e0208 */
[----:B------:R-:W4:Y:S01]  /*0670*/  @!P2 LDC.64 R18, c[0x0][0x3f8] ;  /* 0x0000fe00ff12ab82 */ /* 0x000f220000000a00 */
[----:B------:R-:W5:Y:S01]  /*0680*/  LDG.E.64 R10, desc[UR6][R10.64] ;  /* 0x000000060a0a7981 */ /* 0x000f62000c1e1b00 */
[----:B------:R-:W-:Y:S02]  /*0690*/  @!P1 MOV R8, R52 ;  /* 0x0000003400089202 */ /* 0x000fe40000000f00 */
[----:B------:R-:W-:Y:S01]  /*06a0*/  @!P1 MOV R9, R55 ;  /* 0x0000003700099202 */ /* 0x000fe20000000f00 */
[C---:B------:R-:W-:Y:S02]  /*06b0*/  @!P1 IMAD R29, R12.reuse, R7, R13 ;  /* 0x000000070c1d9224 */ /* 0x040fe400078e020d */
[----:B------:R-:W-:Y:S02]  /*06c0*/  @!P1 IMAD.WIDE.U32 R12, R12, R6, R8 ;  /* 0x000000060c0c9225 */ /* 0x000fe400078e0008 */
[----:B------:R-:W0:Y:S01]  /*06d0*/  @!P3 LDC.64 R6, c[0x0][0x3f8] ;  /* 0x0000fe00ff06bb82 */ /* 0x000e220000000a00 */
[----:B---3--:R-:W-:-:S02]  /*06e0*/  @!P0 IADD3 R20, P5, PT, R37, R20, RZ ;  /* 0x0000001425148210 */ /* 0x008fc40007fbe0ff */
[----:B------:R-:W-:Y:S02]  /*06f0*/  @!P1 IADD3 R13, PT, PT, R13, R29, RZ ;  /* 0x0000001d0d0d9210 */ /* 0x000fe40007ffe0ff */
[----:B------:R-:W-:-:S03]  /*0700*/  @!P1 SHF.L.U32 R29, R12, 0x1, RZ ;  /* 0x000000010c1d9819 */ /* 0x000fc600000006ff */
[----:B------:R-:W3:Y:S01]  /*0710*/  @!P1 LDC.64 R8, c[0x0][0x398] ;  /* 0x0000e600ff089b82 */ /* 0x000ee20000000a00 */
[----:B------:R-:W-:Y:S02]  /*0720*/  @!P0 IADD3.X R21, PT, PT, R30, R21, RZ, P5, !PT ;  /* 0x000000151e158210 */ /* 0x000fe40002ffe4ff */
[----:B------:R-:W-:Y:S01]  /*0730*/  MOV R31, RZ ;  /* 0x000000ff001f7202 */ /* 0x000fe20000000f00 */
[----:B----4-:R-:W-:Y:S01]  /*0740*/  @!P2 IMAD R23, R23, R18, RZ ;  /* 0x000000121717a224 */ /* 0x010fe200078e02ff */
[----:B--2---:R-:W-:Y:S02]  /*0750*/  @!P0 IADD3 R26, P5, PT, R37, R14, RZ ;  /* 0x0000000e251a8210 */ /* 0x004fe40007fbe0ff */
[----:B------:R-:W-:Y:S02]  /*0760*/  @!P1 SHF.L.U64.HI R40, R12, 0x1, R13 ;  /* 0x000000010c289819 */ /* 0x000fe4000001020d */
[----:B-1----:R-:W-:Y:S01]  /*0770*/  @!P1 IADD3 R38, P6, PT, R29, R4, RZ ;  /* 0x000000041d269210 */ /* 0x002fe20007fde0ff */
[----:B------:R-:W1:Y:S01]  /*0780*/  @!P2 LDC.64 R12, c[0x0][0x3a0] ;  /* 0x0000e800ff0cab82 */ /* 0x000e620000000a00 */
[----:B------:R-:W-:Y:S01]  /*0790*/  @!P2 MOV R36, R52 ;  /* 0x000000340024a202 */ /* 0x000fe20000000f00 */
[----:B------:R2:W4:Y:S01]  /*07a0*/  @!P0 LDG.E R31, desc[UR6][R20.64] ;  /* 0x00000006141f8981 */ /* 0x000522000c1e1900 */
[----:B------:R-:W-:-:S02]  /*07b0*/  @!P2 MOV R37, R55 ;  /* 0x000000370025a202 */ /* 0x000fc40000000f00 */
[----:B------:R-:W-:Y:S01]  /*07c0*/  @!P1 IADD3.X R39, PT, PT, R40, R5, RZ, P6, !PT ;  /* 0x0000000528279210 */ /* 0x000fe200037fe4ff */
[----:B------:R-:W-:Y:S01]  /*07d0*/  @!P2 IMAD R5, R22, R19, R23 ;  /* 0x000000131605a224 */ /* 0x000fe200078e0217 */
[----:B------:R-:W-:Y:S01]  /*07e0*/  @!P0 IADD3.X R27, PT, PT, R30, R15, RZ, P5, !PT ;  /* 0x0000000f1e1b8210 */ /* 0x000fe20002ffe4ff */
[----:B------:R-:W-:Y:S01]  /*07f0*/  @!P2 IMAD.WIDE.U32 R36, R22, R18, R36 ;  /* 0x000000121624a225 */ /* 0x000fe200078e0024 */
[----:B------:R-:W1:Y:S01]  /*0800*/  @!P2 LDC.64 R14, c[0x0][0x398] ;  /* 0x0000e600ff0eab82 */ /* 0x000e620000000a00 */
[----:B------:R-:W-:Y:S02]  /*0810*/  MOV R30, RZ ;  /* 0x000000ff001e7202 */ /* 0x000fe40000000f00 */
[----:B0-----:R-:W-:-:S04]  /*0820*/  @!P3 IMAD R25, R25, R6, RZ ;  /* 0x000000061919b224 */ /* 0x001fc800078e02ff */
[----:B------:R0:W4:Y:S01]  /*0830*/  @!P0 LDG.E R30, desc[UR6][R26.64] ;  /* 0x000000061a1e8981 */ /* 0x000122000c1e1900 */
[----:B--2---:R-:W2:Y:S08]  /*0840*/  @!P3 LDC.64 R20, c[0x0][0x3a0] ;  /* 0x0000e800ff14bb82 */ /* 0x004eb00000000a00 */
[----:B------:R-:W2:Y:S01]  /*0850*/  @!P3 LDC.64 R22, c[0x0][0x398] ;  /* 0x0000e600ff16bb82 */ /* 0x000ea20000000a00 */
[----:B0-----:R-:W-:-:S02]  /*0860*/  @!P3 MOV R26, R52 ;  /* 0x00000034001ab202 */ /* 0x001fc40000000f00 */
[----:B------:R-:W-:-:S05]  /*0870*/  @!P3 MOV R27, R55 ;  /* 0x00000037001bb202 */ /* 0x000fca0000000f00 */
[----:B------:R-:W0:Y:S01]  /*0880*/  LDC.64 R18, c[0x0][0x3a8] ;  /* 0x0000ea00ff127b82 */ /* 0x000e220000000a00 */
[----:B------:R-:W-:Y:S01]  /*0890*/  @!P2 IADD3 R5, PT, PT, R37, R5, RZ ;  /* 0x000000052505a210 */ /* 0x000fe20007ffe0ff */
[C---:B------:R-:W-:Y:S01]  /*08a0*/  @!P3 IMAD R7, R24.reuse, R7, R25 ;  /* 0x000000071807b224 */ /* 0x040fe200078e0219 */
[----:B---3--:R-:W-:Y:S01]  /*08b0*/  @!P1 IADD3 R8, P0, PT, R29, R8, RZ ;  /* 0x000000081d089210 */ /* 0x008fe20007f1e0ff */
[----:B------:R-:W-:Y:S01]  /*08c0*/  @!P3 IMAD.WIDE.U32 R24, R24, R6, R26 ;  /* 0x000000061818b225 */ /* 0x000fe200078e001a */
[C---:B------:R-:W-:Y:S02]  /*08d0*/  @!P2 SHF.L.U32 R29, R36.reuse, 0x1, RZ ;  /* 0x00000001241da819 */ /* 0x040fe400000006ff */
[----:B------:R-:W-:Y:S02]  /*08e0*/  @!P2 SHF.L.U64.HI R36, R36, 0x1, R5 ;  /* 0x000000012424a819 */ /* 0x000fe40000010205 */
[----:B------:R-:W-:Y:S02]  /*08f0*/  MOV R4, RZ ;  /* 0x000000ff00047202 */ /* 0x000fe40000000f00 */
[----:B------:R-:W-:-:S02]  /*0900*/  MOV R5, RZ ;  /* 0x000000ff00057202 */ /* 0x000fc40000000f00 */
[----:B------:R-:W-:Y:S02]  /*0910*/  @!P1 IADD3.X R9, PT, PT, R40, R9, RZ, P0, !PT ;  /* 0x0000000928099210 */ /* 0x000fe400007fe4ff */
[----:B-1----:R-:W-:Y:S01]  /*0920*/  @!P2 IADD3 R12, P0, PT, R29, R12, RZ ;  /* 0x0000000c1d0ca210 */ /* 0x002fe20007f1e0ff */
[----:B------:R-:W3:Y:S01]  /*0930*/  @!P1 LDG.E R4, desc[UR6][R38.64] ;  /* 0x0000000626049981 */ /* 0x000ee2000c1e1900 */
[----:B------:R-:W-:Y:S02]  /*0940*/  @!P3 IADD3 R25, PT, PT, R25, R7, RZ ;  /* 0x000000071919b210 */ /* 0x000fe40007ffe0ff */
[----:B------:R-:W-:Y:S01]  /*0950*/  @!P3 SHF.L.U32 R7, R24, 0x1, RZ ;  /* 0x000000011807b819 */ /* 0x000fe200000006ff */
[----:B------:R1:W3:Y:S01]  /*0960*/  @!P1 LDG.E R5, desc[UR6][R8.64] ;  /* 0x0000000608059981 */ /* 0x0002e2000c1e1900 */
[----:B------:R-:W-:Y:S02]  /*0970*/  @!P2 IADD3.X R13, PT, PT, R36, R13, RZ, P0, !PT ;  /* 0x0000000d240da210 */ /* 0x000fe400007fe4ff */
[----:B------:R-:W-:-:S02]  /*0980*/  @!P2 IADD3 R14, P0, PT, R29, R14, RZ ;  /* 0x0000000e1d0ea210 */ /* 0x000fc40007f1e0ff */
[----:B------:R-:W-:Y:S02]  /*0990*/  @!P3 SHF.L.U64.HI R24, R24, 0x1, R25 ;  /* 0x000000011818b819 */ /* 0x000fe40000010219 */
[C---:B--2---:R-:W-:Y:S02]  /*09a0*/  @!P3 IADD3 R20, P1, PT, R7.reuse, R20, RZ ;  /* 0x000000140714b210 */ /* 0x044fe40007f3e0ff */
[----:B------:R-:W-:Y:S02]  /*09b0*/  @!P3 IADD3 R22, P5, PT, R7, R22, RZ ;  /* 0x000000160716b210 */ /* 0x000fe40007fbe0ff */
[----:B-1----:R-:W-:Y:S02]  /*09c0*/  CS2R R8, SRZ ;  /* 0x0000000000087805 */ /* 0x002fe4000001ff00 */
[----:B------:R-:W-:Y:S01]  /*09d0*/  MOV R6, RZ ;  /* 0x000000ff00067202 */ /* 0x000fe20000000f00 */
[----:B0-----:R-:W-:Y:S01]  /*09e0*/  IMAD.WIDE R18, R17, 0x2, R18 ;  /* 0x0000000211127825 */ /* 0x001fe200078e0212 */
[----:B------:R-:W-:-:S02]  /*09f0*/  MOV R7, RZ ;  /* 0x000000ff00077202 */ /* 0x000fc40000000f00 */
[----:B------:R-:W-:Y:S02]  /*0a00*/  @!P2 IADD3.X R15, PT, PT, R36, R15, RZ, P0, !PT ;  /* 0x0000000f240fa210 */ /* 0x000fe400007fe4ff */
[C---:B------:R-:W-:Y:S01]  /*0a10*/  @!P3 IADD3.X R21, PT, PT, R24.reuse, R21, RZ, P1, !PT ;  /* 0x000000151815b210 */ /* 0x040fe20000ffe4ff */
[----:B------:R0:W2:Y:S01]  /*0a20*/  @!P2 LDG.E R6, desc[UR6][R12.64] ;  /* 0x000000060c06a981 */ /* 0x0000a2000c1e1900 */
[----:B------:R-:W-:-:S03]  /*0a30*/  @!P3 IADD3.X R23, PT, PT, R24, R23, RZ, P5, !PT ;  /* 0x000000171817b210 */ /* 0x000fc60002ffe4ff */
[----:B------:R-:W2:Y:S04]  /*0a40*/  LDG.E.U16 R36, desc[UR6][R18.64] ;  /* 0x0000000612247981 */ /* 0x000ea8000c1e1500 */
[----:B------:R-:W2:Y:S04]  /*0a50*/  @!P2 LDG.E R7, desc[UR6][R14.64] ;  /* 0x000000060e07a981 */ /* 0x000ea8000c1e1900 */
[----:B------:R-:W2:Y:S04]  /*0a60*/  LDG.E.U16 R13, desc[UR6][R18.64+0x2] ;  /* 0x00000206120d7981 */ /* 0x000ea8000c1e1500 */
[----:B------:R-:W2:Y:S04]  /*0a70*/  @!P3 LDG.E R8, desc[UR6][R20.64] ;  /* 0x000000061408b981 */ /* 0x000ea8000c1e1900 */
[----:B------:R-:W2:Y:S01]  /*0a80*/  @!P3 LDG.E R9, desc[UR6][R22.64] ;  /* 0x000000061609b981 */ /* 0x000ea2000c1e1900 */
[----:B------:R-:W-:Y:S01]  /*0a90*/  MOV R47, 0x3f800000 ;  /* 0x3f800000002f7802 */ /* 0x000fe20000000f00 */
[----:B------:R-:W-:Y:S01]  /*0aa0*/  UISETP.NE.AND UP0, UPT, UR4, URZ, UPT ;  /* 0x000000ff0400728c */ /* 0x000fe2000bf05270 */
[----:B------:R-:W-:-:S02]  /*0ab0*/  MOV R37, RZ ;  /* 0x000000ff00257202 */ /* 0x000fc40000000f00 */
[----:B------:R-:W-:Y:S01]  /*0ac0*/  MOV R38, RZ ;  /* 0x000000ff00267202 */ /* 0x000fe20000000f00 */
[----:B-----5:R-:W-:-:S05]  /*0ad0*/  FFMA.FTZ R11, -R10, R10, R11 ;  /* 0x0000000a0a0b7223 */ /* 0x020fca000001010b */
[----:B------:R-:W-:-:S13]  /*0ae0*/  FSETP.GTU.FTZ.AND P0, PT, R11, RZ, PT ;  /* 0x000000ff0b00720b */ /* 0x000fda0003f1c000 */
[----:B0-----:R-:W0:Y:S01]  /*0af0*/  @P0 LDC R12, c[0x0][0x3c0] ;  /* 0x0000f000ff0c0b82 */ /* 0x001e220000000800 */
[----:B------:R-:W-:Y:S02]  /*0b00*/  @P4 SHF.L.U32 R37, R28, 0x10, RZ ;  /* 0x000000101c254819 */ /* 0x000fe400000006ff */
[----:B------:R-:W-:Y:S01]  /*0b10*/  @P4 SHF.L.U32 R38, R16, 0x10, RZ ;  /* 0x0000001010264819 */ /* 0x000fe200000006ff */
[----:B0-----:R-:W-:-:S04]  /*0b20*/  @P0 FADD.FTZ R12, R11, R12 ;  /* 0x0000000c0b0c0221 */ /* 0x001fc80000010000 */
[----:B------:R0:W1:Y:S01]  /*0b30*/  @P0 MUFU.RSQ R47, R12 ;  /* 0x0000000c002f0308 */ /* 0x0000620000001400 */
[----:B----4-:R-:W-:Y:S02]  /*0b40*/  PRMT R45, R31, 0x7632, R45 ;  /* 0x000076321f2d7816 */ /* 0x010fe4000000002d */
[----:B------:R-:W-:Y:S02]  /*0b50*/  PRMT R46, R30, 0x7632, R46 ;  /* 0x000076321e2e7816 */ /* 0x000fe4000000002e */
[----:B---3--:R-:W-:Y:S02]  /*0b60*/  PRMT R43, R4, 0x7632, R43 ;  /* 0x00007632042b7816 */ /* 0x008fe4000000002b */
[----:B------:R-:W-:Y:S02]  /*0b70*/  PRMT R44, R5, 0x7632, R44 ;  /* 0x00007632052c7816 */ /* 0x000fe4000000002c */
[----:B--2---:R-:W-:Y:S02]  /*0b80*/  PRMT R41, R6, 0x7632, R41 ;  /* 0x0000763206297816 */ /* 0x004fe40000000029 */
[----:B------:R-:W-:-:S02]  /*0b90*/  SHF.L.U32 R36, R36, 0x10, RZ ;  /* 0x0000001024247819 */ /* 0x000fc400000006ff */
[----:B------:R-:W-:Y:S02]  /*0ba0*/  PRMT R42, R7, 0x7632, R42 ;  /* 0x00007632072a7816 */ /* 0x000fe4000000002a */
[----:B------:R-:W-:Y:S02]  /*0bb0*/  SHF.L.U32 R11, R13, 0x10, RZ ;  /* 0x000000100d0b7819 */ /* 0x000fe400000006ff */
        /* <DEDUP_REMOVED lines=10> */
[----:B------:R-:W-:Y:S01]  /*0c60*/  FMUL.FTZ R17, R36, R13 ;  /* 0x0000000d24117220 */ /* 0x000fe20000410000 */
        /* <DEDUP_REMOVED lines=41> */
[----:B------:R-:W-:Y:S01]  /*0f00*/  FFMA.FTZ R18, R25, R23, R14 ;  /* 0x0000001719127223 */ /* 0x000fe2000001000e */
[----:B------:R-:W-:Y:S01]  /*0f10*/  SHF.L.U32 R19, R9, 0x10, RZ ;  /* 0x0000001009137819 */ /* 0x000fe200000006ff */
        /* <DEDUP_REMOVED lines=10> */
[----:B------:R-:W-:Y:S01]  /*0fc0*/  FADD.FTZ R24, R20, R25 ;  /* 0x0000001914187221 */ /* 0x000fe20000010000 */
[----:B------:R-:W-:Y:S01]  /*0fd0*/  FMUL.FTZ R21, R11, R23 ;  /* 0x000000170b157220 */ /* 0x000fe20000410000 */
[----:B------:R-:W-:Y:S01]  /*0fe0*/  FFMA.FTZ R27, R22, R25, R27 ;  /* 0x00000019161b7223 */ /* 0x000fe2000001001b */
[----:B------:R-:W-:Y:S01]  /*0ff0*/  FMUL.FTZ R20, R14, R47 ;  /* 0x0000002f0e147220 */ /* 0x000fe20000410000 */
        /* <DEDUP_REMOVED lines=8> */
.L_x_243:
        /* <DEDUP_REMOVED lines=8> */
[----:B------:R-:W-:Y:S01]  /*1100*/  FADD.FTZ R18, -R10, R19 ;  /* 0x000000130a127221 */ /* 0x000fe20000010100 */
[----:B------:R-:W-:Y:S01]  /*1110*/  SHF.L.U32 R27, R6, 0x10, RZ ;  /* 0x00000010061b7819 */ /* 0x000fe200000006ff */
[--C-:B------:R-:W-:Y:S01]  /*1120*/  FFMA.FTZ R15, R36, R13, R37.reuse ;  /* 0x0000000d240f7223 */ /* 0x100fe20000010025 */
[-C--:B------:R-:W-:Y:S01]  /*1130*/  FMUL.FTZ R12, R12, R47.reuse ;  /* 0x0000002f0c0c7220 */ /* 0x080fe20000410000 */
[----:B------:R-:W-:Y:S01]  /*1140*/  FMUL.FTZ R19, R18, R47 ;  /* 0x0000002f12137220 */ /* 0x000fe20000410000 */
[----:B------:R-:W-:Y:S01]  /*1150*/  SHF.L.U32 R29, R41, 0x10, RZ ;  /* 0x00000010291d7819 */ /* 0x000fe200000006ff */
[----:B------:R-:W-:Y:S01]  /*1160*/  FMUL.FTZ R16, R15, -1.4426950216293334961 ;  /* 0xbfb8aa3b0f107820 */ /* 0x000fe20000410000 */
[----:B------:R-:W-:Y:S01]  /*1170*/  FFMA.FTZ R14, R11, R12, R38 ;  /* 0x0000000c0b0e7223 */ /* 0x000fe20000010026 */
[----:B------:R-:W-:Y:S01]  /*1180*/  FFMA.FTZ R18, R36, R19, R37 ;  /* 0x0000001324127223 */ /* 0x000fe20000010025 */
[----:B------:R-:W-:-:S02]  /*1190*/  FADD.FTZ R28, -R10, R27 ;  /* 0x0000001b0a1c7221 */ /* 0x000fc40000010100 */
        /* <DEDUP_REMOVED lines=8> */
[----:B------:R-:W-:Y:S01]  /*1220*/  FADD.FTZ R20, -R10, R23 ;  /* 0x000000170a147221 */ /* 0x000fe20000010100 */
[----:B--2---:R-:W-:-:S06]  /*1230*/  FADD.FTZ R24, R24, 1 ;  /* 0x3f80000018187421 */ /* 0x004fcc0000010000 */
[----:B------:R-:W1:Y:S08]  /*1240*/  MUFU.RCP R21, R21 ;  /* 0x0000001500157308 */ /* 0x000e700000001000 */
[----:B------:R-:W2:Y:S01]  /*1250*/  MUFU.RCP R24, R24 ;  /* 0x0000001800187308 */ /* 0x000ea20000001000 */
[----:B0-----:R-:W-:Y:S01]  /*1260*/  FADD.FTZ R16, -R17, 1 ;  /* 0x3f80000011107421 */ /* 0x001fe20000010100 */
[----:B------:R-:W-:Y:S01]  /*1270*/  FMUL.FTZ R23, R26, R17 ;  /* 0x000000111a177220 */ /* 0x000fe20000410000 */
[----:B------:R-:W-:-:S02]  /*1280*/  SHF.L.U32 R26, R46, 0x10, RZ ;  /* 0x000000102e1a7819 */ /* 0x000fc400000006ff */
[----:B------:R-:W-:Y:S01]  /*1290*/  FFMA.FTZ R22, R15, R16, 1 ;  /* 0x3f8000000f167423 */ /* 0x000fe20000010010 */
[----:B------:R-:W-:Y:S01]  /*12a0*/  FMUL.FTZ R16, R20, R47 ;  /* 0x0000002f14107220 */ /* 0x000fe20000410000 */
[----:B-1----:R-:W-:-:S03]  /*12b0*/  FADD.FTZ R15, -R21, 1 ;  /* 0x3f800000150f7421 */ /* 0x002fc60000010100 */
[----:B------:R-:W-:Y:S01]  /*12c0*/  FFMA.FTZ R20, R11, R16, R38 ;  /* 0x000000100b147223 */ /* 0x000fe20000010026 */
[----:B------:R-:W-:Y:S01]  /*12d0*/  FMUL.FTZ R17, R26, R21 ;  /* 0x000000151a117220 */ /* 0x000fe20000410000 */
[----:B------:R-:W-:Y:S01]  /*12e0*/  FMUL.FTZ R23, R23, R22 ;  /* 0x0000001617177220 */ /* 0x000fe20000410000 */
[----:B------:R-:W-:Y:S01]  /*12f0*/  FFMA.FTZ R14, R14, R15, 1 ;  /* 0x3f8000000e0e7423 */ /* 0x000fe2000001000f */
[----:B------:R-:W-:Y:S01]  /*1300*/  FMUL.FTZ R25, R20, -1.4426950216293334961 ;  /* 0xbfb8aa3b14197820 */ /* 0x000fe20000410000 */
[----:B------:R-:W-:Y:S02]  /*1310*/  FMUL.FTZ R15, R28, R47 ;  /* 0x0000002f1c0f7220 */ /* 0x000fe40000410000 */
[----:B------:R-:W-:Y:S01]  /*1320*/  FMUL.FTZ R17, R17, R14 ;  /* 0x0000000e11117220 */ /* 0x000fe20000410000 */
[----:B------:R-:W-:Y:S01]  /*1330*/  FADD.FTZ R14, -R10, R29 ;  /* 0x0000001d0a0e7221 */ /* 0x000fe20000010100 */
[----:B------:R-:W-:Y:S01]  /*1340*/  FFMA.FTZ R21, R36, R15, R37 ;  /* 0x0000000f24157223 */ /* 0x000fe20000010025 */
[----:B------:R-:W0:Y:S02]  /*1350*/  MUFU.EX2 R25, R25 ;  /* 0x0000001900197308 */ /* 0x000e240000000800 */
[----:B------:R-:W-:Y:S01]  /*1360*/  FMUL.FTZ R14, R14, R47 ;  /* 0x0000002f0e0e7220 */ /* 0x000fe20000410000 */
[----:B------:R-:W-:-:S03]  /*1370*/  FMUL.FTZ R27, R21, -1.4426950216293334961 ;  /* 0xbfb8aa3b151b7820 */ /* 0x000fc60000410000 */
[----:B------:R-:W-:-:S03]  /*1380*/  FFMA.FTZ R22, R11, R14, R38 ;  /* 0x0000000e0b167223 */ /* 0x000fc60000010026 */
[----:B------:R-:W1:Y:S01]  /*1390*/  MUFU.EX2 R27, R27 ;  /* 0x0000001b001b7308 */ /* 0x000e620000000800 */
[----:B------:R-:W-:Y:S01]  /*13a0*/  FMUL.FTZ R29, R22, -1.4426950216293334961 ;  /* 0xbfb8aa3b161d7820 */ /* 0x000fe20000410000 */
[----:B0-----:R-:W-:Y:S01]  /*13b0*/  FADD.FTZ R26, R25, 1 ;  /* 0x3f800000191a7421 */ /* 0x001fe20000010000 */
[----:B--2---:R-:W-:-:S04]  /*13c0*/  FADD.FTZ R25, -R24, 1 ;  /* 0x3f80000018197421 */ /* 0x004fc80000010100 */
[----:B------:R-:W0:Y:S01]  /*13d0*/  MUFU.EX2 R29, R29 ;  /* 0x0000001d001d7308 */ /* 0x000e220000000800 */
[----:B------:R-:W-:-:S03]  /*13e0*/  FFMA.FTZ R25, R18, R25, 1 ;  /* 0x3f80000012197423 */ /* 0x000fc60000010019 */
[----:B------:R-:W2:Y:S01]  /*13f0*/  MUFU.RCP R26, R26 ;  /* 0x0000001a001a7308 */ /* 0x000ea20000001000 */
[----:B-1----:R-:W-:Y:S01]  /*1400*/  FADD.FTZ R28, R27, 1 ;  /* 0x3f8000001b1c7421 */ /* 0x002fe20000010000 */
[----:B------:R-:W-:-:S06]  /*1410*/  SHF.L.U32 R27, R5, 0x10, RZ ;  /* 0x00000010051b7819 */ /* 0x000fcc00000006ff */
[----:B------:R-:W1:Y:S01]  /*1420*/  MUFU.RCP R28, R28 ;  /* 0x0000001c001c7308 */ /* 0x000e620000001000 */
[----:B------:R-:W-:Y:S01]  /*1430*/  FMUL.FTZ R18, R27, R24 ;  /* 0x000000181b127220 */ /* 0x000fe20000410000 */
[----:B0-----:R-:W-:Y:S01]  /*1440*/  FADD.FTZ R24, R29, 1 ;  /* 0x3f8000001d187421 */ /* 0x001fe20000010000 */
[----:B------:R-:W-:Y:S02]  /*1450*/  SHF.L.U32 R29, R42, 0x10, RZ ;  /* 0x000000102a1d7819 */ /* 0x000fe400000006ff */
[----:B------:R-:W-:Y:S01]  /*1460*/  FMUL.FTZ R25, R18, R25 ;  /* 0x0000001912197220 */ /* 0x000fe20000410000 */
[----:B------:R-:W-:Y:S02]  /*1470*/  FMUL.FTZ R18, R36, R23 ;  /* 0x0000001724127220 */ /* 0x000fe40000410000 */
[----:B------:R-:W0:Y:S01]  /*1480*/  MUFU.RCP R24, R24 ;  /* 0x0000001800187308 */ /* 0x000e220000001000 */
[----:B--2---:R-:W-:-:S04]  /*1490*/  FADD.FTZ R27, -R26, 1 ;  /* 0x3f8000001a1b7421 */ /* 0x004fc80000010100 */
[----:B------:R-:W-:Y:S01]  /*14a0*/  FFMA.FTZ R20, R20, R27, 1 ;  /* 0x3f80000014147423 */ /* 0x000fe2000001001b */
[----:B------:R-:W-:-:S05]  /*14b0*/  SHF.L.U32 R27, R44, 0x10, RZ ;  /* 0x000000102c1b7819 */ /* 0x000fca00000006ff */
[----:B------:R-:W-:Y:S01]  /*14c0*/  FMUL.FTZ R27, R27, R26 ;  /* 0x0000001a1b1b7220 */ /* 0x000fe20000410000 */
[----:B-1----:R-:W-:-:S04]  /*14d0*/  FADD.FTZ R26, -R28, 1 ;  /* 0x3f8000001c1a7421 */ /* 0x002fc80000010100 */
[----:B------:R-:W-:Y:S01]  /*14e0*/  FFMA.FTZ R26, R21, R26, 1 ;  /* 0x3f800000151a7423 */ /* 0x000fe2000001001a */
[----:B------:R-:W-:-:S05]  /*14f0*/  SHF.L.U32 R21, R7, 0x10, RZ ;  /* 0x0000001007157819 */ /* 0x000fca00000006ff */
[----:B------:R-:W-:Y:S01]  /*1500*/  FMUL.FTZ R21, R21, R28 ;  /* 0x0000001c15157220 */ /* 0x000fe20000410000 */
[----:B0-----:R-:W-:Y:S01]  /*1510*/  FMUL.FTZ R28, R29, R24 ;  /* 0x000000181d1c7220 */ /* 0x001fe20000410000 */
[----:B------:R-:W-:Y:S01]  /*1520*/  FADD.FTZ R29, -R24, 1 ;  /* 0x3f800000181d7421 */ /* 0x000fe20000010100 */
[----:B------:R-:W-:Y:S01]  /*1530*/  FADD.FTZ R24, RZ, R18 ;  /* 0x00000012ff187221 */ /* 0x000fe20000010000 */
[----:B------:R-:W-:Y:S02]  /*1540*/  FMUL.FTZ R21, R21, R26 ;  /* 0x0000001a15157220 */ /* 0x000fe40000410000 */
[----:B------:R-:W-:Y:S01]  /*1550*/  FFMA.FTZ R29, R22, R29, 1 ;  /* 0x3f800000161d7423 */ /* 0x000fe2000001001d */
[----:B------:R-:W-:Y:S01]  /*1560*/  FMUL.FTZ R22, R27, R20 ;  /* 0x000000141b167220 */ /* 0x000fe20000410000 */
[----:B------:R-:W-:Y:S02]  /*1570*/  SHF.L.U32 R27, R8, 0x10, RZ ;  /* 0x00000010081b7819 */ /* 0x000fe400000006ff */
[----:B------:R-:W-:Y:S01]  /*1580*/  FMUL.FTZ R20, R28, R29 ;  /* 0x0000001d1c147220 */ /* 0x000fe20000410000 */
[----:B------:R-:W-:-:S02]  /*1590*/  FFMA.FTZ R29, R13, R18, RZ ;  /* 0x000000120d1d7223 */ /* 0x000fc400000100ff */
[----:B------:R-:W-:Y:S01]  /*15a0*/  FADD.FTZ R26, -R10, R27 ;  /* 0x0000001b0a1a7221 */ /* 0x000fe20000010100 */
[----:B------:R-:W-:-:S03]  /*15b0*/  FMUL.FTZ R27, R11, R17 ;  /* 0x000000110b1b7220 */ /* 0x000fc60000410000 */
[----:B------:R-:W-:Y:S01]  /*15c0*/  FMUL.FTZ R18, R26, R47 ;  /* 0x0000002f1a127220 */ /* 0x000fe20000410000 */
[----:B------:R-:W-:Y:S01]  /*15d0*/  FFMA.FTZ R48, R12, R27, R29 ;  /* 0x0000001b0c307223 */ /* 0x000fe2000001001d */
[----:B------:R-:W-:Y:S01]  /*15e0*/  FFMA.FTZ R26, R13, R23, RZ ;  /* 0x000000170d1a7223 */ /* 0x000fe200000100ff */
[----:B------:R-:W-:Y:S01]  /*15f0*/  FADD.FTZ R27, R27, R24 ;  /* 0x000000181b1b7221 */ /* 0x000fe20000010000 */
[C---:B------:R-:W-:Y:S01]  /*1600*/  FFMA.FTZ R28, R36.reuse, R18, R37 ;  /* 0x00000012241c7223 */ /* 0x040fe20000010025 */
[----:B------:R-:W-:Y:S01]  /*1610*/  FADD.FTZ R24, RZ, R23 ;  /* 0x00000017ff187221 */ /* 0x000fe20000010000 */
[-C--:B------:R-:W-:Y:S01]  /*1620*/  FMUL.FTZ R23, R36, R25.reuse ;  /* 0x0000001924177220 */ /* 0x080fe20000410000 */
[C---:B------:R-:W-:Y:S01]  /*1630*/  FFMA.FTZ R26, R19.reuse, R25, R26 ;  /* 0x00000019131a7223 */ /* 0x040fe2000001001a */
[----:B------:R-:W-:Y:S01]  /*1640*/  FMUL.FTZ R29, R28, -1.4426950216293334961 ;  /* 0xbfb8aa3b1c1d7820 */ /* 0x000fe20000410000 */
[----:B------:R-:W-:Y:S01]  /*1650*/  FADD.FTZ R24, R24, R25 ;  /* 0x0000001918187221 */ /* 0x000fe20000010000 */
[----:B------:R-:W-:Y:S01]  /*1660*/  FFMA.FTZ R25, R19, R23, R48 ;  /* 0x0000001713197223 */ /* 0x000fe20000010030 */
[----:B------:R-:W-:Y:S01]  /*1670*/  SHF.L.U32 R19, R9, 0x10, RZ ;  /* 0x0000001009137819 */ /* 0x000fe200000006ff */
[----:B------:R-:W-:Y:S01]  /*1680*/  FADD.FTZ R27, R27, R23 ;  /* 0x000000171b1b7221 */ /* 0x000fe20000010000 */
[----:B------:R-:W-:Y:S01]  /*1690*/  FFMA.FTZ R23, R12, R17, RZ ;  /* 0x000000110c177223 */ /* 0x000fe200000100ff */
[----:B------:R-:W0:Y:S01]  /*16a0*/  MUFU.EX2 R29, R29 ;  /* 0x0000001d001d7308 */ /* 0x000e220000000800 */
[----:B------:R-:W-:-:S02]  /*16b0*/  FADD.FTZ R17, RZ, R17 ;  /* 0x00000011ff117221 */ /* 0x000fc40000010000 */
[-C--:B------:R-:W-:Y:S02]  /*16c0*/  FFMA.FTZ R23, R16, R22.reuse, R23 ;  /* 0x0000001610177223 */ /* 0x080fe40000010017 */
[----:B------:R-:W-:Y:S01]  /*16d0*/  FADD.FTZ R17, R17, R22 ;  /* 0x0000001611117221 */ /* 0x000fe20000010000 */
[----:B------:R-:W-:-:S03]  /*16e0*/  FMUL.FTZ R22, R11, R22 ;  /* 0x000000160b167220 */ /* 0x000fc60000410000 */
[----:B------:R-:W-:Y:S01]  /*16f0*/  FADD.FTZ R17, R17, R20 ;  /* 0x0000001411117221 */ /* 0x000fe20000010000 */
[----:B------:R-:W-:Y:S01]  /*1700*/  FFMA.FTZ R12, R16, R22, R25 ;  /* 0x00000016100c7223 */ /* 0x000fe20000010019 */
[----:B------:R-:W-:Y:S01]  /*1710*/  SHF.L.U32 R25, R40, 0x10, RZ ;  /* 0x0000001028197819 */ /* 0x000fe200000006ff */
[----:B------:R-:W-:Y:S01]  /*1720*/  FADD.FTZ R27, R22, R27 ;  /* 0x0000001b161b7221 */ /* 0x000fe20000010000 */
[----:B------:R-:W-:Y:S01]  /*1730*/  FADD.FTZ R22, R24, R21 ;  /* 0x0000001518167221 */ /* 0x000fe20000010000 */
[----:B0-----:R-:W-:-:S06]  /*1740*/  FADD.FTZ R50, R29, 1 ;  /* 0x3f8000001d327421 */ /* 0x001fcc0000010000 */
[----:B------:R-:W0:Y:S02]  /*1750*/  MUFU.RCP R50, R50 ;  /* 0x0000003200327308 */ /* 0x000e240000001000 */
[----:B0-----:R-:W-:Y:S01]  /*1760*/  FADD.FTZ R13, -R50, 1 ;  /* 0x3f800000320d7421 */ /* 0x001fe20000010100 */
[----:B------:R-:W-:-:S03]  /*1770*/  FMUL.FTZ R19, R19, R50 ;  /* 0x0000003213137220 */ /* 0x000fc60000410000 */
[----:B------:R-:W-:Y:S01]  /*1780*/  FFMA.FTZ R28, R28, R13, 1 ;  /* 0x3f8000001c1c7423 */ /* 0x000fe2000001000d */
[----:B------:R-:W-:-:S03]  /*1790*/  SHF.L.U32 R13, R39, 0x10, RZ ;  /* 0x00000010270d7819 */ /* 0x000fc600000006ff */
[----:B------:R-:W-:Y:S02]  /*17a0*/  FMUL.FTZ R19, R19, R28 ;  /* 0x0000001c13137220 */ /* 0x000fe40000410000 */
[----:B------:R-:W-:-:S04]  /*17b0*/  FADD.FTZ R48, -R10, R13 ;  /* 0x0000000d0a307221 */ /* 0x000fc80000010100 */
[----:B------:R-:W-:-:S04]  /*17c0*/  FMUL.FTZ R13, R48, R47 ;  /* 0x0000002f300d7220 */ /* 0x000fc80000410000 */
[----:B------:R-:W-:-:S04]  /*17d0*/  FFMA.FTZ R28, R11, R13, R38 ;  /* 0x0000000d0b1c7223 */ /* 0x000fc80000010026 */
[----:B------:R-:W-:-:S06]  /*17e0*/  FMUL.FTZ R29, R28, -1.4426950216293334961 ;  /* 0xbfb8aa3b1c1d7820 */ /* 0x000fcc0000410000 */
[----:B------:R-:W0:Y:S02]  /*17f0*/  MUFU.EX2 R29, R29 ;  /* 0x0000001d001d7308 */ /* 0x000e240000000800 */
[----:B0-----:R-:W-:Y:S01]  /*1800*/  FADD.FTZ R48, R29, 1 ;  /* 0x3f8000001d307421 */ /* 0x001fe20000010000 */
[----:B------:R-:W-:-:S04]  /*1810*/  FMUL.FTZ R29, R36, R21 ;  /* 0x00000015241d7220 */ /* 0x000fc80000410000 */
[----:B------:R-:W-:Y:S01]  /*1820*/  FFMA.FTZ R51, R15, R29, R12 ;  /* 0x0000001d0f337223 */ /* 0x000fe2000001000c */
[----:B------:R-:W0:Y:S01]  /*1830*/  MUFU.RCP R48, R48 ;  /* 0x0000003000307308 */ /* 0x000e220000001000 */
[----:B------:R-:W-:Y:S01]  /*1840*/  FADD.FTZ R12, R27, R29 ;  /* 0x0000001d1b0c7221 */ /* 0x000fe20000010000 */
[----:B0-----:R-:W-:Y:S01]  /*1850*/  FMUL.FTZ R16, R25, R48 ;  /* 0x0000003019107220 */ /* 0x001fe20000410000 */
[----:B------:R-:W-:-:S04]  /*1860*/  FADD.FTZ R25, -R48, 1 ;  /* 0x3f80000030197421 */ /* 0x000fc80000010100 */
[----:B------:R-:W-:-:S04]  /*1870*/  FFMA.FTZ R25, R28, R25, 1 ;  /* 0x3f8000001c197423 */ /* 0x000fc80000010019 */
[----:B------:R-:W-:Y:S01]  /*1880*/  FMUL.FTZ R16, R16, R25 ;  /* 0x0000001910107220 */ /* 0x000fe20000410000 */
[----:B------:R-:W-:Y:S01]  /*1890*/  FFMA.FTZ R25, R15, R21, R26 ;  /* 0x000000150f197223 */ /* 0x000fe2000001001a */
[CC--:B------:R-:W-:Y:S01]  /*18a0*/  FMUL.FTZ R15, R11.reuse, R20.reuse ;  /* 0x000000140b0f7220 */ /* 0x0c0fe20000410000 */
[C---:B------:R-:W-:Y:S01]  /*18b0*/  FFMA.FTZ R26, R14.reuse, R20, R23 ;  /* 0x000000140e1a7223 */ /* 0x040fe20000010017 */
[----:B------:R-:W-:Y:S02]  /*18c0*/  FMUL.FTZ R24, R11, R16 ;  /* 0x000000100b187220 */ /* 0x000fe40000410000 */
[----:B------:R-:W-:Y:S01]  /*18d0*/  FFMA.FTZ R51, R14, R15, R51 ;  /* 0x0000000f0e337223 */ /* 0x000fe20000010033 */
[----:B------:R-:W-:Y:S01]  /*18e0*/  FADD.FTZ R12, R15, R12 ;  /* 0x0000000c0f0c7221 */ /* 0x000fe20000010000 */
[----:B------:R-:W-:Y:S01]  /*18f0*/  FMUL.FTZ R15, R36, R19 ;  /* 0x00000013240f7220 */ /* 0x000fe20000410000 */
[----:B------:R-:W-:-:S03]  /*1900*/  FADD.FTZ R14, R22, R19 ;  /* 0x00000013160e7221 */ /* 0x000fc60000010000 */
[----:B------:R-:W-:Y:S01]  /*1910*/  FFMA.FTZ R28, R18, R15, R51 ;  /* 0x0000000f121c7223 */ /* 0x000fe20000010033 */
[----:B------:R-:W-:Y:S01]  /*1920*/  FADD.FTZ R15, R12, R15 ;  /* 0x0000000f0c0f7221 */ /* 0x000fe20000010000 */
[----:B------:R-:W-:Y:S02]  /*1930*/  FFMA.FTZ R12, R18, R19, R25 ;  /* 0x00000013120c7223 */ /* 0x000fe40000010019 */
[C---:B------:R-:W-:Y:S01]  /*1940*/  FFMA.FTZ R21, R13.reuse, R24, R28 ;  /* 0x000000180d157223 */ /* 0x040fe2000001001c */
[----:B------:R-:W-:Y:S01]  /*1950*/  FADD.FTZ R24, R24, R15 ;  /* 0x0000000f18187221 */ /* 0x000fe20000010000 */
[----:B------:R-:W-:Y:S01]  /*1960*/  FFMA.FTZ R13, R13, R16, R26 ;  /* 0x000000100d0d7223 */ /* 0x000fe2000001001a */
[----:B------:R-:W-:-:S07]  /*1970*/  FADD.FTZ R15, R17, R16 ;  /* 0x00000010110f7221 */ /* 0x000fce0000010000 */
.L_x_244:
        /* <DEDUP_REMOVED lines=44> */
.L_x_246:
[----:B------:R-:W-:Y:S05]  /*1c40*/  BSYNC.RECONVERGENT B0 ;  /* 0x0000000000007941 */ /* 0x000fea0003800200 */
.L_x_245:
[----:B------:R-:W-:Y:S06]  /*1c50*/  BAR.SYNC.DEFER_BLOCKING 0x0 ;  /* 0x0000000000007b1d */ /* 0x000fec0000010000 */
[----:B------:R-:W-:Y:S04]  /*1c60*/  BSSY.RECONVERGENT B0, `(.L_x_247) ;  /* 0x0000027000007945 */ /* 0x000fe80003800200 */
[----:B------:R-:W-:Y:S05]  /*1c70*/  @P1 BRA `(.L_x_248) ;  /* 0x0000000000941947 */ /* 0x000fea0003800000 */
[----:B------:R-:W-:-:S09]  /*1c80*/  ULEA UR4, UR8, UR5, 0x18 ;  /* 0x0000000508047291 */ /* 0x000fd2000f8ec0ff */
[----:B------:R-:W4:Y:S04]  /*1c90*/  LDS.64 R24, [UR4+0x18] ;  /* 0x00001804ff187984 */ /* 0x000f280008000a00 */
[----:B-1-3--:R-:W1:Y:S04]  /*1ca0*/  LDS.128 R16, [UR4+0x20] ;  /* 0x00002004ff107984 */ /* 0x00ae680008000c00 */
[----:B--2---:R-:W2:Y:S01]  /*1cb0*/  LDS.128 R20, [UR4+0x30] ;  /* 0x00003004ff147984 */ /* 0x004ea20008000c00 */
[----:B----4-:R-:W-:Y:S01]  /*1cc0*/  FADD.FTZ R27, R28, R24 ;  /* 0x000000181c1b7221 */ /* 0x010fe20000010000 */
[----:B------:R-:W-:-:S02]  /*1cd0*/  FADD.FTZ R24, R29, R25 ;  /* 0x000000191d187221 */ /* 0x000fc40000010000 */
[----:B0-----:R-:W-:Y:S01]  /*1ce0*/  LDS.64 R28, [UR4+0x80] ;  /* 0x00008004ff1c7984 */ /* 0x001fe20008000a00 */
[----:B-1----:R-:W-:Y:S01]  /*1cf0*/  FADD.FTZ R27, R27, R16 ;  /* 0x000000101b1b7221 */ /* 0x002fe20000010000 */
[----:B------:R-:W-:-:S03]  /*1d00*/  FADD.FTZ R16, R24, R17 ;  /* 0x0000001118107221 */ /* 0x000fc60000010000 */
[----:B------:R-:W-:Y:S01]  /*1d10*/  FADD.FTZ R17, R27, R18 ;  /* 0x000000121b117221 */ /* 0x000fe20000010000 */
[----:B------:R-:W-:Y:S01]  /*1d20*/  FADD.FTZ R16, R16, R19 ;  /* 0x0000001310107221 */ /* 0x000fe20000010000 */
[----:B------:R-:W0:Y:S02]  /*1d30*/  LDS.128 R24, [UR4+0x40] ;  /* 0x00004004ff187984 */ /* 0x000e240008000c00 */
[----:B--2---:R-:W-:Y:S01]  /*1d40*/  FADD.FTZ R17, R17, R20 ;  /* 0x0000001411117221 */ /* 0x004fe20000010000 */
[----:B------:R-:W-:-:S03]  /*1d50*/  FADD.FTZ R16, R16, R21 ;  /* 0x0000001510107221 */ /* 0x000fc60000010000 */
[----:B------:R-:W-:Y:S01]  /*1d60*/  FADD.FTZ R21, R17, R22 ;  /* 0x0000001611157221 */ /* 0x000fe20000010000 */
[----:B------:R-:W-:Y:S02]  /*1d70*/  FADD.FTZ R20, R16, R23 ;  /* 0x0000001710147221 */ /* 0x000fe40000010000 */
[----:B------:R-:W1:Y:S01]  /*1d80*/  LDS.128 R16, [UR4+0x50] ;  /* 0x00005004ff107984 */ /* 0x000e620008000c00 */
[----:B0-----:R-:W-:Y:S01]  /*1d90*/  FADD.FTZ R21, R21, R24 ;  /* 0x0000001815157221 */ /* 0x001fe20000010000 */
[----:B------:R-:W-:-:S03]  /*1da0*/  FADD.FTZ R24, R20, R25 ;  /* 0x0000001914187221 */ /* 0x000fc60000010000 */
[----:B------:R-:W-:Y:S01]  /*1db0*/  FADD.FTZ R25, R21, R26 ;  /* 0x0000001a15197221 */ /* 0x000fe20000010000 */
[----:B------:R-:W-:Y:S01]  /*1dc0*/  FADD.FTZ R24, R24, R27 ;  /* 0x0000001b18187221 */ /* 0x000fe20000010000 */
[----:B------:R-:W0:Y:S02]  /*1dd0*/  LDS.128 R20, [UR4+0x60] ;  /* 0x00006004ff147984 */ /* 0x000e240008000c00 */
[----:B-1----:R-:W-:Y:S01]  /*1de0*/  FADD.FTZ R25, R25, R16 ;  /* 0x0000001019197221 */ /* 0x002fe20000010000 */
[----:B------:R-:W-:-:S03]  /*1df0*/  FADD.FTZ R24, R24, R17 ;  /* 0x0000001118187221 */ /* 0x000fc60000010000 */
[----:B------:R-:W-:Y:S01]  /*1e00*/  FADD.FTZ R25, R25, R18 ;  /* 0x0000001219197221 */ /* 0x000fe20000010000 */
[----:B------:R-:W-:Y:S02]  /*1e10*/  FADD.FTZ R24, R24, R19 ;  /* 0x0000001318187221 */ /* 0x000fe40000010000 */
[----:B------:R-:W1:Y:S01]  /*1e20*/  LDS.128 R16, [UR4+0x70] ;  /* 0x00007004ff107984 */ /* 0x000e620008000c00 */
[----:B0-----:R-:W-:Y:S01]  /*1e30*/  FADD.FTZ R25, R25, R20 ;  /* 0x0000001419197221 */ /* 0x001fe20000010000 */
[----:B------:R-:W-:-:S03]  /*1e40*/  FADD.FTZ R24, R24, R21 ;  /* 0x0000001518187221 */ /* 0x000fc60000010000 */
[----:B------:R-:W-:Y:S01]  /*1e50*/  FADD.FTZ R25, R25, R22 ;  /* 0x0000001619197221 */ /* 0x000fe20000010000 */
[----:B------:R-:W-:-:S03]  /*1e60*/  FADD.FTZ R24, R24, R23 ;  /* 0x0000001718187221 */ /* 0x000fc60000010000 */
[----:B-1----:R-:W-:Y:S01]  /*1e70*/  FADD.FTZ R25, R25, R16 ;  /* 0x0000001019197221 */ /* 0x002fe20000010000 */
[----:B------:R-:W-:-:S03]  /*1e80*/  FADD.FTZ R24, R24, R17 ;  /* 0x0000001118187221 */ /* 0x000fc60000010000 */
[----:B------:R-:W-:Y:S01]  /*1e90*/  FADD.FTZ R25, R25, R18 ;  /* 0x0000001219197221 */ /* 0x000fe20000010000 */
[----:B------:R-:W-:-:S03]  /*1ea0*/  FADD.FTZ R24, R24, R19 ;  /* 0x0000001318187221 */ /* 0x000fc60000010000 */
[----:B------:R-:W-:Y:S01]  /*1eb0*/  FADD.FTZ R28, R25, R28 ;  /* 0x0000001c191c7221 */ /* 0x000fe20000010000 */
[----:B------:R-:W-:-:S07]  /*1ec0*/  FADD.FTZ R29, R24, R29 ;  /* 0x0000001d181d7221 */ /* 0x000fce0000010000 */
.L_x_248:
[----:B------:R-:W-:Y:S05]  /*1ed0*/  BSYNC.RECONVERGENT B0 ;  /* 0x0000000000007941 */ /* 0x000fea0003800200 */
.L_x_247:
[----:B------:R-:W-:Y:S06]  /*1ee0*/  BAR.SYNC.DEFER_BLOCKING 0x0 ;  /* 0x0000000000007b1d */ /* 0x000fec0000010000 */
[----:B------:R-:W-:Y:S04]  /*1ef0*/  BSSY.RECONVERGENT B0, `(.L_x_249) ;  /* 0x000009d000007945 */ /* 0x000fe80003800200 */
[----:B------:R-:W-:Y:S05]  /*1f00*/  @P3 BRA `(.L_x_250) ;  /* 0x00000008006c3947 */ /* 0x000fea0003800000 */
[----:B-1-3--:R-:W1:Y:S04]  /*1f10*/  LDS.128 R16, [R50+0xf0] ;  /* 0x0000f00032107984 */ /* 0x00ae680000000c00 */
[----:B--2---:R-:W2:Y:S04]  /*1f20*/  LDS.128 R20, [R50+0x1e0] ;  /* 0x0001e00032147984 */ /* 0x004ea80000000c00 */
        /* <DEDUP_REMOVED lines=153> */
.L_x_250:
[----:B------:R-:W-:Y:S05]  /*28c0*/  BSYNC.RECONVERGENT B0 ;  /* 0x0000000000007941 */ /* 0x000fea0003800200 */
.L_x_249:
[----:B--2---:R-:W2:Y:S01]  /*28d0*/  LDC R20, c[0x0][0x374] ;  /* 0x0000dd00ff147b82 */ /* 0x004ea20000000800 */
[----:B------:R-:W-:Y:S01]  /*28e0*/  BSSY.RECONVERGENT B0, `(.L_x_251) ;  /* 0x000001f000007945 */ /* 0x000fe20003800200 */
[----:B------:R-:W-:-:S06]  /*28f0*/  IMAD R49, R49, 0xf, R48 ;  /* 0x0000000f31317824 */ /* 0x000fcc00078e0230 */
[----:B------:R-:W4:Y:S02]  /*2900*/  LDC R26, c[0x0][0x370] ;  /* 0x0000dc00ff1a7b82 */ /* 0x000f240000000800 */
[----:B----4-:R-:W-:Y:S01]  /*2910*/  ISETP.GE.U32.AND P0, PT, R26, 0x2, PT ;  /* 0x000000021a00780c */ /* 0x010fe20003f06070 */
[----:B--2---:R-:W-:-:S12]  /*2920*/  @P3 BRA `(.L_x_252) ;  /* 0x0000000000683947 */ /* 0x004fd80003800000 */
[----:B---3--:R-:W1:Y:S08]  /*2930*/  LDC.64 R16, c[0x0][0x3f8] ;  /* 0x0000fe00ff107b82 */ /* 0x008e700000000a00 */
[----:B------:R-:W2:Y:S01]  /*2940*/  LDC.64 R24, c[0x0][0x3d8] ;  /* 0x0000f600ff187b82 */ /* 0x000ea20000000a00 */
[----:B-1----:R-:W-:Y:S01]  /*2950*/  IMAD.WIDE.U32 R18, R16, 0x3, RZ ;  /* 0x0000000310127825 */ /* 0x002fe200078e00ff */
[----:B------:R-:W-:-:S04]  /*2960*/  LEA R27, R17, R17, 0x1 ;  /* 0x00000011111b7211 */ /* 0x000fc800078e08ff */
[----:B------:R-:W-:Y:S01]  /*2970*/  IADD3 R27, PT, PT, R19, R27, RZ ;  /* 0x0000001b131b7210 */ /* 0x000fe20007ffe0ff */
[----:B--2---:R-:W-:-:S03]  /*2980*/  IMAD.WIDE R24, R49, 0x4, R24 ;  /* 0x0000000431187825 */ /* 0x004fc600078e0218 */
        /* <DEDUP_REMOVED lines=20> */
.L_x_252:
[----:B------:R-:W-:Y:S05]  /*2ad0*/  BSYNC.RECONVERGENT B0 ;  /* 0x0000000000007941 */ /* 0x000fea0003800200 */
.L_x_251:
[----:B------:R-:W-:Y:S05]  /*2ae0*/  @!P0 BRA `(.L_x_253) ;  /* 0x00000008009c8947 */ /* 0x000fea0003800000 */
[----:B------:R-:W4:Y:S01]  /*2af0*/  LDC.64 R58, c[0x0][0x3d0] ;  /* 0x0000f400ff3a7b82 */ /* 0x000f220000000a00 */
[----:B------:R-:W0:Y:S01]  /*2b00*/  S2R R21, SR_CTAID.Y ;  /* 0x0000000000157919 */ /* 0x000e220000002600 */
[----:B--2---:R-:W-:Y:S02]  /*2b10*/  LOP3.LUT R13, R32, 0x1, RZ, 0xc0, !PT ;  /* 0x00000001200d7812 */ /* 0x004fe400078ec0ff */
[----:B------:R-:W-:-:S03]  /*2b20*/  ISETP.GE.U32.AND P2, PT, R26, 0x8, PT ;  /* 0x000000081a00780c */ /* 0x000fc60003f46070 */
[----:B------:R-:W-:-:S04]  /*2b30*/  IMAD R15, R13, R20, RZ ;  /* 0x000000140d0f7224 */ /* 0x000fc800078e02ff */
[----:B------:R-:W-:-:S05]  /*2b40*/  IMAD R12, R15, R26, RZ ;  /* 0x0000001a0f0c7224 */ /* 0x000fca00078e02ff */
[----:B------:R-:W-:-:S05]  /*2b50*/  SHF.L.U32 R13, R12, 0x1, RZ ;  /* 0x000000010c0d7819 */ /* 0x000fca00000006ff */
[----:B----4-:R-:W-:Y:S01]  /*2b60*/  IMAD.WIDE R58, R13, 0x4, R58 ;  /* 0x000000040d3a7825 */ /* 0x010fe200078e023a */
        /* <DEDUP_REMOVED lines=16> */
.L_x_255:
[----:B0-----:R-:W2:Y:S04]  /*2c70*/  LDG.E.STRONG.GPU R14, desc[UR6][R12.64] ;  /* 0x000000060c0e7981 */ /* 0x001ea8000c1ef900 */
[----:B--2---:R-:W-:Y:S01]  /*2c80*/  CCTL.IVALL ;  /* 0x00000000ff00798f */ /* 0x004fe20002000000 */
[----:B------:R-:W-:Y:S05]  /*2c90*/  YIELD ;  /* 0x0000000000007946 */ /* 0x000fea0003800000 */
[----:B------:R-:W-:-:S13]  /*2ca0*/  ISETP.NE.AND P0, PT, R14, R19, PT ;  /* 0x000000130e00720c */ /* 0x000fda0003f05270 */
[----:B------:R-:W-:Y:S05]  /*2cb0*/  @P0 BRA `(.L_x_255) ;  /* 0xfffffffc00ec0947 */ /* 0x000fea000383ffff */
.L_x_254:
        /* <DEDUP_REMOVED lines=14> */
.L_x_257:
[----:B------:R-:W-:Y:S01]  /*2da0*/  ISETP.EQ.OR P0, PT, R16, RZ, P1 ;  /* 0x000000ff1000720c */ /* 0x000fe20000f02670 */
[----:B------:R-:W-:-:S06]  /*2db0*/  UIADD3 UR5, UPT, UPT, UR4, 0x1, URZ ;  /* 0x0000000104057890 */ /* 0x000fcc000fffe0ff */
[----:B------:R-:W-:-:S06]  /*2dc0*/  ISETP.EQ.OR P2, PT, R3, UR5, P1 ;  /* 0x0000000503007c0c */ /* 0x000fcc0008f42670 */
[----:B------:R-:W-:-:S05]  /*2dd0*/  @!P0 IMAD.WIDE.U32 R60, R51, 0x8, R58 ;  /* 0x00000008333c8825 */ /* 0x000fca00078e003a */
[----:B------:R-:W2:Y:S02]  /*2de0*/  @!P0 LDG.E.64 R14, desc[UR6][R60.64] ;  /* 0x000000063c0e8981 */ /* 0x000ea4000c1e1b00 */
[----:B------:R-:W-:-:S06]  /*2df0*/  @!P2 IMAD.WIDE.U32 R12, R49, 0x8, R58 ;  /* 0x00000008310ca825 */ /* 0x000fcc00078e003a */
[----:B------:R-:W3:Y:S01]  /*2e00*/  @!P2 LDG.E.64 R12, desc[UR6][R12.64] ;  /* 0x000000060c0ca981 */ /* 0x000ee2000c1e1b00 */
[----:B------:R-:W-:-:S06]  /*2e10*/  UIADD3 UR5, UPT, UPT, UR4, 0x2, URZ ;  /* 0x0000000204057890 */ /* 0x000fcc000fffe0ff */
[----:B------:R-:W-:Y:S01]  /*2e20*/  ISETP.EQ.OR P3, PT, R3, UR5, P1 ;  /* 0x0000000503007c0c */ /* 0x000fe20008f62670 */
[----:B------:R-:W-:Y:S01]  /*2e30*/  UIADD3 UR5, UPT, UPT, UR4, 0x3, URZ ;  /* 0x0000000304057890 */ /* 0x000fe2000fffe0ff */
[----:B--2---:R-:W-:Y:S01]  /*2e40*/  @!P0 FADD.FTZ R28, R28, R14 ;  /* 0x0000000e1c1c8221 */ /* 0x004fe20000010000 */
[----:B------:R-:W-:-:S10]  /*2e50*/  @!P0 FADD.FTZ R29, R29, R15 ;  /* 0x0000000f1d1d8221 */ /* 0x000fd40000010000 */
[----:B------:R-:W-:Y:S01]  /*2e60*/  @!P3 IMAD.WIDE.U32 R14, R17, 0x8, R58 ;  /* 0x00000008110eb825 */ /* 0x000fe200078e003a */
[----:B------:R-:W-:-:S05]  /*2e70*/  ISETP.EQ.OR P0, PT, R3, UR5, P1 ;  /* 0x0000000503007c0c */ /* 0x000fca0008f02670 */
[----:B------:R-:W2:Y:S01]  /*2e80*/  @!P3 LDG.E.64 R14, desc[UR6][R14.64] ;  /* 0x000000060e0eb981 */ /* 0x000ea2000c1e1b00 */
[----:B---3--:R-:W-:Y:S01]  /*2e90*/  @!P2 FADD.FTZ R28, R28, R12 ;  /* 0x0000000c1c1ca221 */ /* 0x008fe20000010000 */
[----:B------:R-:W-:-:S06]  /*2ea0*/  @!P2 FADD.FTZ R29, R29, R13 ;  /* 0x0000000d1d1da221 */ /* 0x000fcc0000010000 */
        /* <DEDUP_REMOVED lines=38> */
[----:B--2---:R-:W-:Y:S01]  /*3110*/  @!P0 FADD.FTZ R28, R28, R14 ;  /* 0x0000000e1c1c8221 */ /* 0x004fe20000010000 */
[----:B------:R-:W-:Y:S01]  /*3120*/  @!P0 FADD.FTZ R29, R29, R15 ;  /* 0x0000000f1d1d8221 */ /* 0x000fe20000010000 */
[----:B------:R-:W-:-:S02]  /*3130*/  ISETP.NE.AND P0, PT, R22, UR4, PT ;  /* 0x0000000416007c0c */ /* 0x000fc4000bf05270 */
[----:B---3--:R-:W-:Y:S01]  /*3140*/  @!P2 FADD.FTZ R28, R28, R12 ;  /* 0x0000000c1c1ca221 */ /* 0x008fe20000010000 */
[----:B------:R-:W-:-:S10]  /*3150*/  @!P2 FADD.FTZ R29, R29, R13 ;  /* 0x0000000d1d1da221 */ /* 0x000fd40000010000 */
[----:B------:R-:W-:Y:S05]  /*3160*/  @P0 BRA `(.L_x_257) ;  /* 0xfffffffc000c0947 */ /* 0x000fea000383ffff */
.L_x_256:
        /* <DEDUP_REMOVED lines=11> */
[----:B------:R-:W-:-:S04]  /*3220*/  IADD3 R18, PT, PT, R22, 0x3, RZ ;  /* 0x0000000316127810 */ /* 0x000fc80007ffe0ff */
        /* <DEDUP_REMOVED lines=22> */
.L_x_258:
        /* <DEDUP_REMOVED lines=13> */
[----:B------:R-:W2:Y:S01]  /*3460*/  @!P0 LDG.E.64 R14, desc[UR6][R14.64] ;  /* 0x000000060e0e8981 */ /* 0x000ea2000c1e1b00 */
[----:B------:R-:W-:Y:S01]  /*3470*/  IADD3 R22, PT, PT, R22, 0x2, RZ ;  /* 0x0000000216167810 */ /* 0x000fe20007ffe0ff */
[----:B---3--:R-:W-:Y:S01]  /*3480*/  @!P2 FADD.FTZ R28, R28, R12 ;  /* 0x0000000c1c1ca221 */ /* 0x008fe20000010000 */
[----:B------:R-:W-:-:S03]  /*3490*/  @!P2 FADD.FTZ R29, R29, R13 ;  /* 0x0000000d1d1da221 */ /* 0x000fc60000010000 */
[----:B--2---:R-:W-:Y:S01]  /*34a0*/  @!P0 FADD.FTZ R28, R28, R14 ;  /* 0x0000000e1c1c8221 */ /* 0x004fe20000010000 */
[----:B------:R-:W-:-:S07]  /*34b0*/  @!P0 FADD.FTZ R29, R29, R15 ;  /* 0x0000000f1d1d8221 */ /* 0x000fce0000010000 */
.L_x_259:
        /* <DEDUP_REMOVED lines=9> */
.L_x_260:
[----:B------:R-:W-:Y:S05]  /*3550*/  BSYNC.RECONVERGENT B0 ;  /* 0x0000000000007941 */ /* 0x000fea0003800200 */
.L_x_253:
[----:B------:R-:W4:Y:S01]  /*3560*/  S2UR UR5, SR_CgaCtaId ;  /* 0x00000000000579c3 */ /* 0x000f220000008800 */
[----:B------:R-:W-:Y:S01]  /*3570*/  UMOV UR4, 0x400 ;  /* 0x0000040000047882 */ /* 0x000fe20000000000 */
[----:B------:R-:W-:Y:S02]  /*3580*/  SHF.L.U32 R31, R31, 0x10, RZ ;  /* 0x000000101f1f7819 */ /* 0x000fe400000006ff */
[----:B------:R-:W-:Y:S02]  /*3590*/  SHF.L.U32 R45, R45, 0x10, RZ ;  /* 0x000000102d2d7819 */ /* 0x000fe400000006ff */
[----:B------:R-:W-:Y:S01]  /*35a0*/  SHF.L.U32 R27, R4, 0x10, RZ ;  /* 0x00000010041b7819 */ /* 0x000fe200000006ff */
[----:B--2---:R-:W-:Y:S01]  /*35b0*/  FADD.FTZ R14, -R10, R31 ;  /* 0x0000001f0a0e7221 */ /* 0x004fe20000010100 */
[----:B------:R-:W-:Y:S01]  /*35c0*/  SHF.L.U32 R15, R30, 0x10, RZ ;  /* 0x000000101e0f7819 */ /* 0x000fe200000006ff */
[----:B---3--:R-:W-:Y:S01]  /*35d0*/  FADD.FTZ R16, -R10, R45 ;  /* 0x0000002d0a107221 */ /* 0x008fe20000010100 */
[----:B------:R-:W-:Y:S01]  /*35e0*/  SHF.L.U32 R46, R46, 0x10, RZ ;  /* 0x000000102e2e7819 */ /* 0x000fe200000006ff */
[----:B------:R-:W-:-:S02]  /*35f0*/  FMUL.FTZ R4, R14, R47 ;  /* 0x0000002f0e047220 */ /* 0x000fc40000410000 */
[----:B------:R-:W-:Y:S01]  /*3600*/  FMUL.FTZ R14, R16, R47 ;  /* 0x0000002f100e7220 */ /* 0x000fe20000410000 */
[----:B----4-:R-:W-:Y:S01]  /*3610*/  ULEA UR4, UR5, UR4, 0x18 ;  /* 0x0000000405047291 */ /* 0x010fe2000f8ec0ff */
[----:B------:R-:W2:Y:S08]  /*3620*/  LDCU.U8 UR5, c[0x0][0x414] ;  /* 0x00008280ff0577ac */ /* 0x000eb00008000000 */
[----:B------:R-:W-:Y:S01]  /*3630*/  @!P1 STS.64 [UR4+0x90], R28 ;  /* 0x0000901cff009988 */ /* 0x000fe20008000a04 */
[----:B------:R-:W-:Y:S01]  /*3640*/  BAR.SYNC.DEFER_BLOCKING 0x0 ;  /* 0x0000000000007b1d */ /* 0x000fe20000010000 */
[----:B--2---:R-:W-:-:S05]  /*3650*/  UISETP.NE.AND UP0, UPT, UR5, URZ, UPT ;  /* 0x000000ff0500728c */ /* 0x004fca000bf05270 */
[----:B------:R-:W2:Y:S01]  /*3660*/  LDS.64 R12, [UR4+0x90] ;  /* 0x00009004ff0c7984 */ /* 0x000ea20008000a00 */
[----:B------:R-:W2:Y:S02]  /*3670*/  LDCU UR4, c[0x0][0x42c] ;  /* 0x00008580ff0477ac */ /* 0x000ea40008000800 */
[----:B--2---:R-:W-:Y:S01]  /*3680*/  FMUL.FTZ R12, R12, UR4 ;  /* 0x000000040c0c7c20 */ /* 0x004fe20008410000 */
[----:B------:R-:W-:Y:S01]  /*3690*/  FMUL.FTZ R13, R13, UR4 ;  /* 0x000000040d0d7c20 */ /* 0x000fe20008410000 */
[----:B------:R-:W-:Y:S06]  /*36a0*/  BRA.U !UP0, `(.L_x_261) ;  /* 0x0000000108487547 */ /* 0x000fec000b800000 */
[----:B------:R-:W-:Y:S01]  /*36b0*/  FFMA.FTZ R17, R11, R14, R38 ;  /* 0x0000000e0b117223 */ /* 0x000fe20000010026 */
[----:B------:R-:W-:-:S03]  /*36c0*/  FFMA.FTZ R16, R36, R4, R37 ;  /* 0x0000000424107223 */ /* 0x000fc60000010025 */
[----:B------:R-:W-:Y:S01]  /*36d0*/  FMUL.FTZ R21, R17, -1.4426950216293334961 ;  /* 0xbfb8aa3b11157820 */ /* 0x000fe20000410000 */
[----:B------:R-:W-:-:S05]  /*36e0*/  FMUL.FTZ R18, R16, -1.4426950216293334961 ;  /* 0xbfb8aa3b10127820 */ /* 0x000fca0000410000 */
[----:B------:R-:W2:Y:S04]  /*36f0*/  MUFU.EX2 R21, R21 ;  /* 0x0000001500157308 */ /* 0x000ea80000000800 */
[----:B------:R-:W1:Y:S01]  /*3700*/  MUFU.EX2 R18, R18 ;  /* 0x0000001200127308 */ /* 0x000e620000000800 */
[----:B--2---:R-:W-:Y:S01]  /*3710*/  FADD.FTZ R23, R21, 1 ;  /* 0x3f80000015177421 */ /* 0x004fe20000010000 */
[----:B-1----:R-:W-:-:S05]  /*3720*/  FADD.FTZ R19, R18, 1 ;  /* 0x3f80000012137421 */ /* 0x002fca0000010000 */
[----:B------:R-:W1:Y:S08]  /*3730*/  MUFU.RCP R23, R23 ;  /* 0x0000001700177308 */ /* 0x000e700000001000 */
[----:B------:R-:W2:Y:S01]  /*3740*/  MUFU.RCP R22, R19 ;  /* 0x0000001300167308 */ /* 0x000ea20000001000 */
[----:B-1----:R-:W-:Y:S01]  /*3750*/  FADD.FTZ R24, -R23, 1 ;  /* 0x3f80000017187421 */ /* 0x002fe20000010100 */
[----:B------:R-:W-:-:S03]  /*3760*/  FMUL.FTZ R46, R46, R23 ;  /* 0x000000172e2e7220 */ /* 0x000fc60000410000 */
[----:B------:R-:W-:Y:S01]  /*3770*/  FFMA.FTZ R17, R17, R24, 1 ;  /* 0x3f80000011117423 */ /* 0x000fe20000010018 */
[----:B--2---:R-:W-:Y:S01]  /*3780*/  FADD.FTZ R25, -R22, 1 ;  /* 0x3f80000016197421 */ /* 0x004fe20000010100 */
[----:B------:R-:W-:Y:S02]  /*3790*/  FMUL.FTZ R15, R15, R22 ;  /* 0x000000160f0f7220 */ /* 0x000fe40000410000 */
[----:B------:R-:W-:Y:S01]  /*37a0*/  FMUL.FTZ R46, R46, R17 ;  /* 0x000000112e2e7220 */ /* 0x000fe20000410000 */
[----:B------:R-:W-:-:S04]  /*37b0*/  FFMA.FTZ R16, R16, R25, 1 ;  /* 0x3f80000010107423 */ /* 0x000fc80000010019 */
[----:B------:R-:W-:-:S07]  /*37c0*/  FMUL.FTZ R15, R15, R16 ;  /* 0x000000100f0f7220 */ /* 0x000fce0000410000 */
.L_x_261:
[----:B------:R-:W2:Y:S01]  /*37d0*/  LDCU UR4, c[0x0][0x41c] ;  /* 0x00008380ff0477ac */ /* 0x000ea20008000800 */
[----:B------:R-:W-:Y:S01]  /*37e0*/  SHF.L.U32 R43, R43, 0x10, RZ ;  /* 0x000000102b2b7819 */ /* 0x000fe200000006ff */
[----:B0-----:R-:W-:Y:S01]  /*37f0*/  FADD.FTZ R28, -R10, R27 ;  /* 0x0000001b0a1c7221 */ /* 0x001fe20000010100 */
[----:B------:R-:W-:Y:S01]  /*3800*/  SHF.L.U32 R17, R6, 0x10, RZ ;  /* 0x0000001006117819 */ /* 0x000fe200000006ff */
[----:B------:R-:W0:Y:S01]  /*3810*/  LDCU.64 UR8, c[0x0][0x400] ;  /* 0x00008000ff0877ac */ /* 0x000e220008000a00 */
[----:B------:R-:W-:Y:S01]  /*3820*/  SHF.L.U32 R41, R41, 0x10, RZ ;  /* 0x0000001029297819 */ /* 0x000fe200000006ff */
[----:B------:R-:W-:Y:S01]  /*3830*/  FADD.FTZ R6, -R10, R43 ;  /* 0x0000002b0a067221 */ /* 0x000fe20000010100 */
[----:B-1----:R-:W-:Y:S01]  /*3840*/  SHF.L.U32 R19, R8, 0x10, RZ ;  /* 0x0000001008137819 */ /* 0x002fe200000006ff */
[C---:B------:R-:W-:Y:S01]  /*3850*/  FADD.FTZ R18, -R10.reuse, R17 ;  /* 0x000000110a127221 */ /* 0x040fe20000010100 */
[----:B------:R-:W-:Y:S01]  /*3860*/  SHF.L.U32 R39, R39, 0x10, RZ ;  /* 0x0000001027277819 */ /* 0x000fe200000006ff */
[----:B------:R-:W-:Y:S01]  /*3870*/  FADD.FTZ R22, -R10, R41 ;  /* 0x000000290a167221 */ /* 0x000fe20000010100 */
[-C--:B------:R-:W-:Y:S01]  /*3880*/  FMUL.FTZ R27, R6, R47.reuse ;  /* 0x0000002f061b7220 */ /* 0x080fe20000410000 */
[----:B------:R-:W-:Y:S01]  /*3890*/  FADD.FTZ R8, -R10, R19 ;  /* 0x000000130a087221 */ /* 0x000fe20000010100 */
[----:B------:R-:W-:Y:S01]  /*38a0*/  FFMA.FTZ R29, R12, R4, R13 ;  /* 0x000000040c1d7223 */ /* 0x000fe2000001000d */
[----:B------:R-:W-:Y:S01]  /*38b0*/  FADD.FTZ R10, -R10, R39 ;  /* 0x000000270a0a7221 */ /* 0x000fe20000010100 */
[-C--:B------:R-:W-:Y:S01]  /*38c0*/  FMUL.FTZ R28, R28, R47.reuse ;  /* 0x0000002f1c1c7220 */ /* 0x080fe20000410000 */
[-C--:B------:R-:W-:Y:S01]  /*38d0*/  FMUL.FTZ R6, R8, R47.reuse ;  /* 0x0000002f08067220 */ /* 0x080fe20000410000 */
[----:B------:R-:W-:Y:S01]  /*38e0*/  FMUL.FTZ R18, R18, R47 ;  /* 0x0000002f12127220 */ /* 0x000fe20000410000 */
[----:B--2---:R-:W-:-:S02]  /*38f0*/  IMAD R31, R3, UR4, R34 ;  /* 0x00000004031f7c24 */ /* 0x004fc4000f8e0222 */
[-C--:B------:R-:W-:Y:S01]  /*3900*/  FMUL.FTZ R22, R22, R47.reuse ;  /* 0x0000002f16167220 */ /* 0x080fe20000410000 */
[----:B------:R-:W-:Y:S01]  /*3910*/  FMUL.FTZ R3, R10, R47 ;  /* 0x0000002f0a037220 */ /* 0x000fe20000410000 */
[C-C-:B------:R-:W-:Y:S01]  /*3920*/  FFMA.FTZ R30, R12.reuse, R14, R13.reuse ;  /* 0x0000000e0c1e7223 */ /* 0x140fe2000001000d */
[----:B------:R-:W-:Y:S01]  /*3930*/  BSSY.RECONVERGENT B0, `(.L_x_262) ;  /* 0x0000025000007945 */ /* 0x000fe20003800200 */
[C---:B0-----:R-:W-:Y:S01]  /*3940*/  ISETP.GE.U32.AND P0, PT, R31.reuse, UR8, PT ;  /* 0x000000081f007c0c */ /* 0x041fe2000bf06070 */
[C---:B------:R-:W-:Y:S01]  /*3950*/  FFMA.FTZ R25, R12.reuse, R28, R13 ;  /* 0x0000001c0c197223 */ /* 0x040fe2000001000d */
[----:B------:R-:W-:Y:S01]  /*3960*/  SHF.R.S32.HI R39, RZ, 0x1f, R31 ;  /* 0x0000001fff277819 */ /* 0x000fe2000001141f */
[C-C-:B------:R-:W-:Y:S01]  /*3970*/  FFMA.FTZ R26, R12.reuse, R27, R13.reuse ;  /* 0x0000001b0c1a7223 */ /* 0x140fe2000001000d */
[----:B------:R-:W-:Y:S01]  /*3980*/  IADD3 R23, PT, PT, R31, 0x20, RZ ;  /* 0x000000201f177810 */ /* 0x000fe20007ffe0ff */
[C-C-:B------:R-:W-:Y:S01]  /*3990*/  FFMA.FTZ R19, R12.reuse, R18, R13.reuse ;  /* 0x000000120c137223 */ /* 0x140fe2000001000d */
[----:B------:R-:W-:Y:S01]  /*39a0*/  ISETP.GE.AND.EX P1, PT, R39, UR9, PT, P0 ;  /* 0x0000000927007c0c */ /* 0x000fe2000bf26300 */
[C-C-:B------:R-:W-:Y:S01]  /*39b0*/  FFMA.FTZ R24, R12.reuse, R22, R13.reuse ;  /* 0x000000160c187223 */ /* 0x140fe2000001000d */
        /* <DEDUP_REMOVED lines=28> */
.L_x_263:
[----:B------:R-:W-:Y:S05]  /*3b80*/  BSYNC.RECONVERGENT B0 ;  /* 0x0000000000007941 */ /* 0x000fea0003800200 */
.L_x_262:
[----:B------:R-:W-:Y:S02]  /*3b90*/  SHF.L.U32 R5, R5, 0x10, RZ ;  /* 0x0000001005057819 */ /* 0x000fe400000006ff */
[----:B------:R-:W-:Y:S01]  /*3ba0*/  SHF.L.U32 R44, R44, 0x10, RZ ;  /* 0x000000102c2c7819 */ /* 0x000fe200000006ff */
[----:B------:R-:W-:Y:S06]  /*3bb0*/  BRA.U !UP0, `(.L_x_264) ;  /* 0x0000000108487547 */ /* 0x000fec000b800000 */
[----:B------:R-:W-:Y:S01]  /*3bc0*/  FFMA.FTZ R27, R11, R27, R38 ;  /* 0x0000001b0b1b7223 */ /* 0x000fe20000010026 */
[----:B------:R-:W-:-:S03]  /*3bd0*/  FFMA.FTZ R28, R36, R28, R37 ;  /* 0x0000001c241c7223 */ /* 0x000fc60000010025 */
[----:B0-----:R-:W-:Y:S01]  /*3be0*/  FMUL.FTZ R15, R27, -1.4426950216293334961 ;  /* 0xbfb8aa3b1b0f7820 */ /* 0x001fe20000410000 */
        /* <DEDUP_REMOVED lines=15> */
.L_x_264:
[----:B------:R-:W-:Y:S01]  /*3ce0*/  BSSY.RECONVERGENT B0, `(.L_x_265) ;  /* 0x0000012000007945 */ /* 0x000fe20003800200 */
[----:B------:R-:W-:Y:S01]  /*3cf0*/  FFMA.FTZ R12, R36, R5, -R25 ;  /* 0x00000005240c7223 */ /* 0x000fe20000010819 */
[----:B0-----:R-:W-:Y:S02]  /*3d00*/  FFMA.FTZ R14, R11, R44, -R26 ;  /* 0x0000002c0b0e7223 */ /* 0x001fe4000001081a */
[----:B------:R-:W-:Y:S05]  /*3d10*/  @P2 BRA `(.L_x_266) ;  /* 0x0000000000382947 */ /* 0x000fea0003800000 */
[----:B------:R-:W0:Y:S01]  /*3d20*/  LDCU.64 UR4, c[0x0][0x3f8] ;  /* 0x00007f00ff0477ac */ /* 0x000e220008000a00 */
[----:B------:R-:W-:Y:S01]  /*3d30*/  MOV R5, R55 ;  /* 0x0000003700057202 */ /* 0x000fe20000000f00 */
[-C--:B------:R-:W-:Y:S01]  /*3d40*/  FMUL.FTZ R15, R12, R47.reuse ;  /* 0x0000002f0c0f7220 */ /* 0x080fe20000410000 */
[----:B------:R-:W-:Y:S01]  /*3d50*/  FMUL.FTZ R14, R14, R47 ;  /* 0x0000002f0e0e7220 */ /* 0x000fe20000410000 */
[----:B------:R-:W1:Y:S01]  /*3d60*/  LDCU.64 UR10, c[0x0][0x380] ;  /* 0x00007000ff0a77ac */ /* 0x000e620008000a00 */
[----:B0-----:R-:W-:Y:S01]  /*3d70*/  IMAD R26, R4, UR4, RZ ;  /* 0x00000004041a7c24 */ /* 0x001fe2000f8e02ff */
[----:B------:R-:W-:-:S05]  /*3d80*/  MOV R4, R52 ;  /* 0x0000003400047202 */ /* 0x000fca0000000f00 */
[----:B------:R-:W-:-:S04]  /*3d90*/  IMAD.WIDE.U32 R4, R23, UR4, R4 ;  /* 0x0000000417047c25 */ /* 0x000fc8000f8e0004 */
[----:B------:R-:W-:Y:S01]  /*3da0*/  IMAD R23, R23, UR5, R26 ;  /* 0x0000000517177c24 */ /* 0x000fe2000f8e021a */
[----:B-1----:R-:W-:-:S04]  /*3db0*/  LEA R12, P1, R4, UR10, 0x1 ;  /* 0x0000000a040c7c11 */ /* 0x002fc8000f8208ff */
[----:B------:R-:W-:Y:S02]  /*3dc0*/  IADD3 R23, PT, PT, R5, R23, RZ ;  /* 0x0000001705177210 */ /* 0x000fe40007ffe0ff */
[----:B------:R-:W-:Y:S02]  /*3dd0*/  F2FP.BF16.F32.PACK_AB R5, R14, R15 ;  /* 0x0000000f0e05723e */ /* 0x000fe400000010ff */
[----:B------:R-:W-:-:S05]  /*3de0*/  LEA.HI.X R13, R4, UR11, R23, 0x1, P1 ;  /* 0x0000000b040d7c11 */ /* 0x000fca00088f0c17 */
[----:B------:R0:W-:Y:S02]  /*3df0*/  STG.E desc[UR6][R12.64], R5 ;  /* 0x000000050c007986 */ /* 0x0001e4000c101906 */
.L_x_266:
[----:B------:R-:W-:Y:S05]  /*3e00*/  BSYNC.RECONVERGENT B0 ;  /* 0x0000000000007941 */ /* 0x000fea0003800200 */
.L_x_265:
        /* <DEDUP_REMOVED lines=21> */
.L_x_267:
[----:B------:R-:W-:Y:S01]  /*3f60*/  BSSY.RECONVERGENT B0, `(.L_x_268) ;  /* 0x0000012000007945 */ /* 0x000fe20003800200 */
[----:B0-----:R-:W-:Y:S01]  /*3f70*/  FFMA.FTZ R12, R36, R7, -R19 ;  /* 0x00000007240c7223 */ /* 0x001fe20000010813 */
[----:B------:R-:W-:Y:S02]  /*3f80*/  FFMA.FTZ R24, R11, R42, -R24 ;  /* 0x0000002a0b187223 */ /* 0x000fe40000010818 */
[----:B------:R-:W-:Y:S05]  /*3f90*/  @P3 BRA `(.L_x_269) ;  /* 0x0000000000383947 */ /* 0x000fea0003800000 */
[----:B------:R-:W0:Y:S01]  /*3fa0*/  LDCU.64 UR4, c[0x0][0x3f8] ;  /* 0x00007f00ff0477ac */ /* 0x000e220008000a00 */
[----:B------:R-:W-:Y:S01]  /*3fb0*/  MOV R4, R52 ;  /* 0x0000003400047202 */ /* 0x000fe20000000f00 */
[----:B------:R-:W-:Y:S01]  /*3fc0*/  FMUL.FTZ R14, R12, R47 ;  /* 0x0000002f0c0e7220 */ /* 0x000fe20000410000 */
        /* <DEDUP_REMOVED lines=11> */
.L_x_269:
[----:B------:R-:W-:Y:S05]  /*4080*/  BSYNC.RECONVERGENT B0 ;  /* 0x0000000000007941 */ /* 0x000fea0003800200 */
.L_x_268:
[----:B------:R-:W-:Y:S02]  /*4090*/  SHF.L.U32 R9, R9, 0x10, RZ ;  /* 0x0000001009097819 */ /* 0x000fe400000006ff */
[----:B------:R-:W-:Y:S02]  /*40a0*/  SHF.R.S32.HI R16, RZ, 0x1f, R8 ;  /* 0x0000001fff107819 */ /* 0x000fe40000011408 */
        /* <DEDUP_REMOVED lines=20> */
.L_x_270:
[----:B------:R-:W-:Y:S01]  /*41f0*/  ISETP.GE.AND.EX P0, PT, R16, UR9, PT, P0 ;  /* 0x0000000910007c0c */ /* 0x000fe2000bf06300 */
[----:B------:R-:W-:Y:S01]  /*4200*/  FFMA.FTZ R36, R36, R9, -R17 ;  /* 0x0000000924247223 */ /* 0x000fe20000010811 */
[----:B------:R-:W-:Y:S01]  /*4210*/  FFMA.FTZ R10, R11, R40, -R10 ;  /* 0x000000280b0a7223 */ /* 0x000fe2000001080a */
[----:B------:R-:W-:Y:S02]  /*4220*/  BSSY.RECONVERGENT B0, `(.L_x_271) ;  /* 0x000000f000007945 */ /* 0x000fe40003800200 */
[-C--:B------:R-:W-:Y:S01]  /*4230*/  FMUL.FTZ R3, R36, R47.reuse ;  /* 0x0000002f24037220 */ /* 0x080fe20000410000 */
[----:B------:R-:W-:-:S07]  /*4240*/  FMUL.FTZ R10, R10, R47 ;  /* 0x0000002f0a0a7220 */ /* 0x000fce0000410000 */
[----:B------:R-:W-:Y:S05]  /*4250*/  @P0 BRA `(.L_x_272) ;  /* 0x00000000002c0947 */ /* 0x000fea0003800000 */
[----:B------:R-:W1:Y:S01]  /*4260*/  LDCU.64 UR4, c[0x0][0x3f8] ;  /* 0x00007f00ff0477ac */ /* 0x000e620008000a00 */
[----:B------:R-:W-:Y:S02]  /*4270*/  MOV R53, R55 ;  /* 0x0000003700357202 */ /* 0x000fe40000000f00 */
[----:B------:R-:W-:Y:S01]  /*4280*/  F2FP.BF16.F32.PACK_AB R3, R10, R3 ;  /* 0x000000030a03723e */ /* 0x000fe200000010ff */
[----:B------:R-:W2:Y:S01]  /*4290*/  LDCU.64 UR8, c[0x0][0x380] ;  /* 0x00007000ff0877ac */ /* 0x000ea20008000a00 */
[----:B-1----:R-:W-:Y:S02]  /*42a0*/  IMAD R5, R16, UR4, RZ ;  /* 0x0000000410057c24 */ /* 0x002fe4000f8e02ff */
[----:B------:R-:W-:-:S04]  /*42b0*/  IMAD.WIDE.U32 R52, R8, UR4, R52 ;  /* 0x0000000408347c25 */ /* 0x000fc8000f8e0034 */
[----:B------:R-:W-:Y:S01]  /*42c0*/  IMAD R5, R8, UR5, R5 ;  /* 0x0000000508057c24 */ /* 0x000fe2000f8e0205 */
[----:B--2---:R-:W-:-:S04]  /*42d0*/  LEA R4, P0, R52, UR8, 0x1 ;  /* 0x0000000834047c11 */ /* 0x004fc8000f8008ff */
[----:B------:R-:W-:-:S04]  /*42e0*/  IADD3 R5, PT, PT, R53, R5, RZ ;  /* 0x0000000535057210 */ /* 0x000fc80007ffe0ff */
[----:B------:R-:W-:-:S05]  /*42f0*/  LEA.HI.X R5, R52, UR9, R5, 0x1, P0 ;  /* 0x0000000934057c11 */ /* 0x000fca00080f0c05 */
[----:B------:R1:W-:Y:S02]  /*4300*/  STG.E desc[UR6][R4.64], R3 ;  /* 0x0000000304007986 */ /* 0x0003e4000c101906 */
.L_x_272:
[----:B------:R-:W-:Y:S05]  /*4310*/  BSYNC.RECONVERGENT B0 ;  /* 0x0000000000007941 */ /* 0x000fea0003800200 */
.L_x_271:
[----:B------:R-:W2:Y:S01]  /*4320*/  LDCU UR4, c[0x0][0x410] ;  /* 0x00008200ff0477ac */ /* 0x000ea20008000800 */
[----:B------:R-:W-:Y:S02]  /*4330*/  IADD3 R35, PT, PT, R20, R35, RZ ;  /* 0x0000002314237210 */ /* 0x000fe40007ffe0ff */
[----:B------:R-:W-:Y:S01]  /*4340*/  IADD3 R32, PT, PT, R32, 0x1, RZ ;  /* 0x0000000120207810 */ /* 0x000fe20007ffe0ff */
[----:B------:R-:W2:Y:S02]  /*4350*/  LDCU UR5, c[0x0][0x3e0] ;  /* 0x00007c00ff0577ac */ /* 0x000ea40008000800 */
[----:B--2---:R-:W-:-:S06]  /*4360*/  UIMAD UR4, UR4, UR5, URZ ;  /* 0x00000005040472a4 */ /* 0x004fcc000f8e02ff */
[----:B------:R-:W-:-:S13]  /*4370*/  ISETP.GE.AND P0, PT, R35, UR4, PT ;  /* 0x0000000423007c0c */ /* 0x000fda000bf06270 */
[----:B------:R-:W-:Y:S05]  /*4380*/  @!P0 BRA `(.L_x_273) ;  /* 0xffffffbc00748947 */ /* 0x000fea000383ffff */
.L_x_242:
[----:B------:R-:W2:Y:S01]  /*4390*/  S2R R9, SR_TID.X ;  /* 0x0000000000097919 */ /* 0x000ea20000002100 */
[----:B-1----:R-:W1:Y:S01]  /*43a0*/  LDC R4, c[0x0][0x370] ;  /* 0x0000dc00ff047b82 */ /* 0x002e620000000800 */
[----:B------:R-:W-:Y:S07]  /*43b0*/  BSSY.RECONVERGENT B0, `(.L_x_274) ;  /* 0x000000e000007945 */ /* 0x000fee0003800200 */
[----:B0-----:R-:W0:Y:S08]  /*43c0*/  LDC R7, c[0x0][0x374] ;  /* 0x0000dd00ff077b82 */ /* 0x001e300000000800 */
[----:B------:R-:W3:Y:S01]  /*43d0*/  LDC.64 R2, c[0x0][0x3c8] ;  /* 0x0000f200ff027b82 */ /* 0x000ee20000000a00 */
[----:B-1----:R-:W-:-:S02]  /*43e0*/  ISETP.NE.AND P0, PT, R4, 0x1, PT ;  /* 0x000000010400780c */ /* 0x002fc40003f05270 */
[----:B--2---:R-:W-:Y:S02]  /*43f0*/  ISETP.NE.AND P1, PT, R9, RZ, PT ;  /* 0x000000ff0900720c */ /* 0x004fe40003f25270 */
[----:B0-----:R-:W-:-:S04]  /*4400*/  SHF.L.U32 R0, R7, 0x1, RZ ;  /* 0x0000000107007819 */ /* 0x001fc800000006ff */
        /* <DEDUP_REMOVED lines=8> */
.L_x_275:
[----:B------:R-:W-:Y:S05]  /*4490*/  BSYNC.RECONVERGENT B0 ;  /* 0x0000000000007941 */ /* 0x000fea0003800200 */
.L_x_274:
        /* <DEDUP_REMOVED lines=11> */
.L_x_277:
[----:B------:R-:W2:Y:S04]  /*4550*/  LDG.E.STRONG.GPU R5, desc[UR6][R2.64] ;  /* 0x0000000602057981 */ /* 0x000ea8000c1ef900 */
[----:B--2---:R-:W-:Y:S01]  /*4560*/  CCTL.IVALL ;  /* 0x00000000ff00798f */ /* 0x004fe20002000000 */
[----:B------:R-:W-:Y:S05]  /*4570*/  YIELD ;  /* 0x0000000000007946 */ /* 0x000fea0003800000 */
[----:B------:R-:W-:-:S13]  /*4580*/  ISETP.NE.AND P0, PT, R5, R0, PT ;  /* 0x000000000500720c */ /* 0x000fda0003f05270 */
[----:B------:R-:W-:Y:S05]  /*4590*/  @P0 BRA `(.L_x_277) ;  /* 0xfffffffc00ec0947 */ /* 0x000fea000383ffff */
.L_x_276:
        /* <DEDUP_REMOVED lines=58> */
[----:B------:R-:W-:Y:S01]  /*4940*/  SHF.L.U32 R31, R13, 0x2, RZ ;  /* 0x000000020d1f7819 */ /* 0x000fe200000006ff */
[----:B------:R-:W-:Y:S01]  /*4950*/  UMOV UR4, URZ ;  /* 0x000000ff00047c82 */ /* 0x000fe20008000000 */
[----:B------:R-:W-:-:S02]  /*4960*/  SHF.L.U64.HI R33, R0, 0x2, R3 ;  /* 0x0000000200217819 */ /* 0x000fc40000010203 */
[----:B------:R-:W-:Y:S02]  /*4970*/  IADD3 R5, PT, PT, R7, UR4, RZ ;  /* 0x0000000407057c10 */ /* 0x000fe4000fffe0ff */
[----:B------:R-:W-:Y:S01]  /*4980*/  MOV R2, R6 ;  /* 0x0000000600027202 */ /* 0x000fe20000000f00 */
[----:B------:R-:W-:Y:S01]  /*4990*/  IMAD.WIDE.U32 R6, R12, 0x4, RZ ;  /* 0x000000040c067825 */ /* 0x000fe200078e00ff */
[----:B0-----:R-:W-:Y:S02]  /*49a0*/  IADD3 R27, P1, PT, R22, UR8, RZ ;  /* 0x00000008161b7c10 */ /* 0x001fe4000ff3e0ff */
[----:B------:R-:W-:Y:S02]  /*49b0*/  SHF.L.U64.HI R29, R28, 0x2, R35 ;  /* 0x000000021c1d7819 */ /* 0x000fe40000010223 */
[----:B-1----:R-:W-:Y:S02]  /*49c0*/  IADD3 R24, P2, PT, R22, UR10, RZ ;  /* 0x0000000a16187c10 */ /* 0x002fe4000ff5e0ff */
[----:B------:R-:W-:-:S02]  /*49d0*/  IADD3.X R26, PT, PT, R23, UR9, RZ, P1, !PT ;  /* 0x00000009171a7c10 */ /* 0x000fc40008ffe4ff */
[C---:B------:R-:W-:Y:S02]  /*49e0*/  IADD3.X R25, PT, PT, R23.reuse, UR11, RZ, P2, !PT ;  /* 0x0000000b17197c10 */ /* 0x040fe400097fe4ff */
[----:B--2---:R-:W-:Y:S02]  /*49f0*/  IADD3 R22, P1, PT, R22, UR12, RZ ;  /* 0x0000000c16167c10 */ /* 0x004fe4000ff3e0ff */
[----:B------:R-:W-:Y:S02]  /*4a00*/  IADD3 R18, P2, PT, RZ, -R9, RZ ;  /* 0x80000009ff127210 */ /* 0x000fe40007f5e0ff */
[----:B------:R-:W-:Y:S02]  /*4a10*/  IADD3.X R23, PT, PT, R23, UR13, RZ, P1, !PT ;  /* 0x0000000d17177c10 */ /* 0x000fe40008ffe4ff */
[----:B------:R-:W-:Y:S02]  /*4a20*/  IADD3 R31, PT, PT, R7, R31, RZ ;  /* 0x0000001f071f7210 */ /* 0x000fe40007ffe0ff */
[----:B------:R-:W-:-:S07]  /*4a30*/  IADD3.X R20, PT, PT, RZ, -0x1, RZ, P2, !PT ;  /* 0xffffffffff147810 */ /* 0x000fce00017fe4ff */
.L_x_280:
        /* <DEDUP_REMOVED lines=25> */
[-C--:B------:R-:W-:Y:S02]  /*4bd0*/  MOV R11, R25.reuse ;  /* 0x00000019000b7202 */ /* 0x080fe40000000f00 */
[----:B---3--:R-:W-:Y:S01]  /*4be0*/  F2FP.BF16.F32.PACK_AB R21, R17, R14 ;  /* 0x0000000e1115723e */ /* 0x008fe200000010ff */
[----:B------:R0:W-:Y:S04]  /*4bf0*/  STG.E desc[UR6][R8.64], R19 ;  /* 0x0000001308007986 */ /* 0x0001e8000c101906 */
[----:B------:R0:W-:Y:S01]  /*4c00*/  STG.E desc[UR6][R10.64], R21 ;  /* 0x000000150a007986 */ /* 0x0001e2000c101906 */
[----:B------:R-:W-:Y:S01]  /*4c10*/  IADD3.X R25, PT, PT, RZ, R25, RZ, P3, !PT ;  /* 0x00000019ff197210 */ /* 0x000fe20001ffe4ff */
[----:B------:R-:W-:Y:S06]  /*4c20*/  @P1 BRA `(.L_x_280) ;  /* 0xfffffffc00841947 */ /* 0x000fec000383ffff */
.L_x_279:
[----:B------:R-:W-:Y:S05]  /*4c30*/  BSYNC.RECONVERGENT B0 ;  /* 0x0000000000007941 */ /* 0x000fea0003800200 */
.L_x_278:
        /* <DEDUP_REMOVED lines=10> */
.L_x_281:
[C---:B------:R-:W-:Y:S02]  /*4ce0*/  SHF.L.U32 R12, R2.reuse, 0x2, RZ ;  /* 0x00000002020c7819 */ /* 0x040fe400000006ff */
[----:B------:R-:W-:Y:S02]  /*4cf0*/  SHF.L.U64.HI R14, R2, 0x2, R5 ;  /* 0x00000002020e7819 */ /* 0x000fe40000010205 */
[----:B-1----:R-:W-:-:S04]  /*4d00*/  IADD3 R4, P0, PT, R12, UR4, RZ ;  /* 0x000000040c047c10 */ /* 0x002fc8000ff1e0ff */
[----:B------:R-:W-:Y:S02]  /*4d10*/  IADD3.X R5, PT, PT, R14, UR5, RZ, P0, !PT ;  /* 0x000000050e057c10 */ /* 0x000fe400087fe4ff */
[C---:B------:R-:W-:Y:S02]  /*4d20*/  IADD3 R6, P0, PT, R4.reuse, R17, RZ ;  /* 0x0000001104067210 */ /* 0x040fe40007f1e0ff */
[C---:B------:R-:W-:Y:S02]  /*4d30*/  IADD3 R10, P2, PT, R4.reuse, R23, RZ ;  /* 0x00000017040a7210 */ /* 0x040fe40007f5e0ff */
[C---:B---3--:R-:W-:Y:S02]  /*4d40*/  IADD3.X R7, PT, PT, R5.reuse, R15, RZ, P0, !PT ;  /* 0x0000000f05077210 */ /* 0x048fe400007fe4ff */
        /* <DEDUP_REMOVED lines=58> */
[----:B------:R1:W4:Y:S04]  /*50f0*/  LDG.E R4, desc[UR6][R4.64+0x1680] ;  /* 0x0016800604047981 */ /* 0x000328000c1e1900 */
        /* <DEDUP_REMOVED lines=13> */
[----:B------:R-:W-:Y:S01]  /*51d0*/  ISETP.GT.AND.EX P0, PT, R3, RZ, PT, P0 ;  /* 0x000000ff0300720c */ /* 0x000fe20003f04300 */
[----:B-1----:R-:W-:Y:S01]  /*51e0*/  HFMA2 R5, -RZ, RZ, 0, 0 ;  /* 0x00000000ff057431 */ /* 0x002fe200000001ff */
[----:B----4-:R-:W-:Y:S02]  /*51f0*/  F2FP.BF16.F32.PACK_AB R11, R11, R4 ;  /* 0x000000040b0b723e */ /* 0x010fe400000010ff */
[----:B-----5:R-:W-:-:S03]  /*5200*/  F2FP.BF16.F32.PACK_AB R7, R9, R6 ;  /* 0x000000060907723e */ /* 0x020fc600000010ff */
[----:B------:R3:W-:Y:S04]  /*5210*/  STG.E desc[UR6][R28.64], R11 ;  /* 0x0000000b1c007986 */ /* 0x0007e8000c101906 */
[----:B------:R3:W-:Y:S02]  /*5220*/  STG.E desc[UR6][R26.64], R7 ;  /* 0x000000071a007986 */ /* 0x0007e4000c101906 */
[----:B------:R-:W-:Y:S05]  /*5230*/  @P0 BRA `(.L_x_281) ;  /* 0xfffffff800a80947 */ /* 0x000fea000383ffff */
[----:B------:R-:W-:Y:S05]  /*5240*/  EXIT ;  /* 0x000000000000794d */ /* 0x000fea0003800000 */
.L_x_282:
        /* <DEDUP_REMOVED lines=11> */
.L_x_3412:


//--------------------- .text._Z35group_norm_nhwc_bwd_one_pass_kernelI11Bf16IOBf16WLi256ELi30ELi480EEv26Group_norm_nhwc_bwd_params --------------------------
	.section	.text._Z35group_norm_nhwc_bwd_one_pass_kernelI11Bf16IOBf16WLi256ELi30ELi480EEv26Group_norm_nhwc_bwd_params,"ax",@progbits
	.align	128
        .global         _Z35group_norm_nhwc_bwd_one_pass_kernelI11Bf16IOBf16WLi256ELi30ELi480EEv26Group_norm_nhwc_bwd_params
        .type           _Z35group_norm_nhwc_bwd_one_pass_kernelI11Bf16IOBf16WLi256ELi30ELi480EEv26Group_norm_nhwc_bwd_params,@function
        .size           _Z35group_norm_nhwc_bwd_one_pass_kernelI11Bf16IOBf16WLi256ELi30ELi480EEv26Group_norm_nhwc_bwd_params,(.L_x_3413 - _Z35group_norm_nhwc_bwd_one_pass_kernelI11Bf16IOBf16WLi256ELi30ELi480EEv26Group_norm_nhwc_bwd_params)
        .other          _Z35group_norm_nhwc_bwd_one_pass_kernelI11Bf16IOBf16WLi256ELi30ELi480EEv26Group_norm_nhwc_bwd_params,@"STO_CUDA_ENTRY STV_DEFAULT"
_Z35group_norm_nhwc_bwd_one_pass_kernelI11Bf16IOBf16WLi256ELi30ELi480EEv26Group_norm_nhwc_bwd_params:
.text._Z35group_norm_nhwc_bwd_one_pass_kernelI11Bf16IOBf16WLi256ELi30ELi480EEv26Group_norm_nhwc_bwd_params:
        /* <DEDUP_REMOVED lines=19> */
[----:B------:R-:W-:-:S04]  /*0130*/  PRMT R6, R65, 0x9910, RZ ;  /* 0x0000991041067816 */ /* 0x000fc800000000ff */
[----:B------:R-:W-:-:S04]  /*0140*/  LEA R6, R6, -R6, 0x4 ;  /* 0x8000000606067211 */ /* 0x000fc800078e20ff */
[----:B------:R-:W-:Y:S01]  /*0150*/  IADD3 R6, PT, PT, RZ, -R6, RZ ;  /* 0x80000006ff067210 */ /* 0x000fe20007ffe0ff */
[----:B0-----:R-:W-:Y:S02]  /*0160*/  IMAD R59, R4, UR10, R65 ;  /* 0x0000000a043b7c24 */ /* 0x001fe4000f8e0241 */
[----:B------:R-:W0:Y:S01]  /*0170*/  LDC R4, c[0x0][0x370] ;  /* 0x0000dc00ff047b82 */ /* 0x000e220000000800 */
[----:B------:R-:W-:Y:S02]  /*0180*/  PRMT R13, R6, 0x7710, RZ ;  /* 0x00007710060d7816 */ /* 0x000fe400000000ff */
[C---:B------:R-:W-:Y:S02]  /*0190*/  IADD3 R64, PT, PT, R59.reuse, 0x20, RZ ;  /* 0x000000203b407810 */ /* 0x040fe40007ffe0ff */
[C---:B------:R-:W-:Y:S02]  /*01a0*/  IADD3 R63, PT, PT, R59.reuse, 0x40, RZ ;  /* 0x000000403b3f7810 */ /* 0x040fe40007ffe0ff */
[----:B------:R-:W-:-:S02]  /*01b0*/  IADD3 R62, PT, PT, R59, 0x60, RZ ;  /* 0x000000603b3e7810 */ /* 0x000fc40007ffe0ff */
[C---:B------:R-:W-:Y:S02]  /*01c0*/  IADD3 R61, PT, PT, R59.reuse, 0x80, RZ ;  /* 0x000000803b3d7810 */ /* 0x040fe40007ffe0ff */
[C---:B------:R-:W-:Y:S02]  /*01d0*/  IADD3 R60, PT, PT, R59.reuse, 0xc0, RZ ;  /* 0x000000c03b3c7810 */ /* 0x040fe40007ffe0ff */
[----:B------:R-:W-:Y:S02]  /*01e0*/  IADD3 R59, PT, PT, R59, 0xe0, RZ ;  /* 0x000000e03b3b7810 */ /* 0x000fe40007ffe0ff */
[----:B------:R-:W-:Y:S02]  /*01f0*/  IADD3 R58, PT, PT, R13, R2, RZ ;  /* 0x000000020d3a7210 */ /* 0x000fe40007ffe0ff */
[----:B------:R-:W-:Y:S02]  /*0200*/  SHF.R.S32.HI R7, RZ, 0x1f, R64 ;  /* 0x0000001fff077819 */ /* 0x000fe40000011440 */
[----:B------:R-:W-:-:S02]  /*0210*/  SHF.R.S32.HI R9, RZ, 0x1f, R63 ;  /* 0x0000001fff097819 */ /* 0x000fc4000001143f */
[----:B------:R-:W-:Y:S02]  /*0220*/  SHF.R.S32.HI R11, RZ, 0x1f, R62 ;  /* 0x0000001fff0b7819 */ /* 0x000fe4000001143e */
[----:B------:R-:W-:Y:S02]  /*0230*/  SHF.R.S32.HI R13, RZ, 0x1f, R61 ;  /* 0x0000001fff0d7819 */ /* 0x000fe4000001143d */
[----:B------:R-:W-:Y:S02]  /*0240*/  SHF.R.S32.HI R15, RZ, 0x1f, R60 ;  /* 0x0000001fff0f7819 */ /* 0x000fe4000001143c */
[----:B------:R-:W-:Y:S02]  /*0250*/  SHF.R.S32.HI R17, RZ, 0x1f, R59 ;  /* 0x0000001fff117819 */ /* 0x000fe4000001143b */
[----:B-123--:R-:W-:-:S07]  /*0260*/  SHF.L.U32 R58, R58, 0x1, RZ ;  /* 0x000000013a3a7819 */ /* 0x00efce00000006ff */
.L_x_326:
[----:B01----:R-:W1:Y:S01]  /*0270*/  LDC R29, c[0x0][0x410] ;  /* 0x00010400ff1d7b82 */ /* 0x003e620000000800 */
[----:B--2---:R-:W2:Y:S01]  /*0280*/  LDCU.128 UR12, c[0x0][0x400] ;  /* 0x00008000ff0c77ac */ /* 0x004ea20008000c00 */
[----:B------:R-:W-:Y:S02]  /*0290*/  ISETP.GE.AND P3, PT, R56, RZ, PT ;  /* 0x000000ff3800720c */ /* 0x000fe40003f66270 */
[----:B------:R-:W-:Y:S02]  /*02a0*/  CS2R R54, SRZ ;  /* 0x0000000000367805 */ /* 0x000fe4000001ff00 */
[----:B------:R-:W-:Y:S02]  /*02b0*/  LOP3.LUT R30, R58, 0xffff, RZ, 0xc0, !PT ;  /* 0x0000ffff3a1e7812 */ /* 0x000fe400078ec0ff */
[----:B---3--:R-:W3:Y:S01]  /*02c0*/  LDC R10, c[0x0][0x41c] ;  /* 0x00010700ff0a7b82 */ /* 0x008ee20000000800 */
[----:B-1----:R-:W-:-:S04]  /*02d0*/  IABS R21, R29 ;  /* 0x0000001d00157213 */ /* 0x002fc80000000000 */
[----:B------:R-:W1:Y:S01]  /*02e0*/  I2F.RP R6, R21 ;  /* 0x0000001500067306 */ /* 0x000e620000209400 */
[----:B---3--:R-:W-:-:S05]  /*02f0*/  IMAD R31, R10, UR10, R65 ;  /* 0x0000000a0a1f7c24 */ /* 0x008fca000f8e0241 */
[C---:B--2---:R-:W-:Y:S02]  /*0300*/  ISETP.GE.U32.AND P0, PT, R31.reuse, UR12, PT ;  /* 0x0000000c1f007c0c */ /* 0x044fe4000bf06070 */
[----:B------:R-:W-:Y:S02]  /*0310*/  SHF.R.S32.HI R27, RZ, 0x1f, R31 ;  /* 0x0000001fff1b7819 */ /* 0x000fe4000001141f */
[----:B------:R-:W-:Y:S01]  /*0320*/  IADD3 R25, PT, PT, R31, 0xa0, RZ ;  /* 0x000000a01f197810 */ /* 0x000fe20007ffe0ff */
[----:B-1----:R-:W1:Y:S01]  /*0330*/  MUFU.RCP R6, R6 ;  /* 0x0000000600067308 */ /* 0x002e620000001000 */
[----:B------:R-:W-:-:S13]  /*0340*/  ISETP.GE.AND.EX P0, PT, R27, UR13, PT, P0 ;  /* 0x0000000d1b007c0c */ /* 0x000fda000bf06300 */
[----:B------:R-:W2:Y:S01]  /*0350*/  @!P0 LDC.64 R32, c[0x0][0x3f8] ;  /* 0x0000fe00ff208b82 */ /* 0x000ea20000000a00 */
[----:B-1----:R-:W-:-:S04]  /*0360*/  IADD3 R18, PT, PT, R6, 0xffffffe, RZ ;  /* 0x0ffffffe06127810 */ /* 0x002fc80007ffe0ff */
[----:B------:R1:W3:Y:S03]  /*0370*/  F2I.FTZ.U32.TRUNC.NTZ R19, R18 ;  /* 0x0000001200137305 */ /* 0x0002e6000021f000 */
[----:B------:R-:W4:Y:S01]  /*0380*/  @!P0 LDC.64 R34, c[0x0][0x3a0] ;  /* 0x0000e800ff228b82 */ /* 0x000f220000000a00 */
[----:B-1----:R-:W-:Y:S02]  /*0390*/  MOV R18, RZ ;  /* 0x000000ff00127202 */ /* 0x002fe40000000f00 */
[----:B---3--:R-:W-:-:S05]  /*03a0*/  IADD3 R8, PT, PT, RZ, -R19, RZ ;  /* 0x80000013ff087210 */ /* 0x008fca0007ffe0ff */
        /* <DEDUP_REMOVED lines=14> */
[----:B------:R-:W-:-:S02]  /*0490*/  ISETP.GE.U32.AND P2, PT, R25, UR12, PT ;  /* 0x0000000c19007c0c */ /* 0x000fc4000bf46070 */
[----:B------:R-:W-:Y:S02]  /*04a0*/  SEL R6, R21, R6, !P5 ;  /* 0x0000000615067207 */ /* 0x000fe40006800000 */
[----:B------:R-:W-:Y:S02]  /*04b0*/  ISETP.NE.AND P5, PT, R29, RZ, PT ;  /* 0x000000ff1d00720c */ /* 0x000fe40003fa5270 */
[----:B------:R-:W-:Y:S02]  /*04c0*/  LOP3.LUT R21, RZ, R29, RZ, 0x33, !PT ;  /* 0x0000001dff157212 */ /* 0x000fe400078e33ff */
[----:B------:R-:W-:Y:S02]  /*04d0*/  @!P3 IADD3 R6, PT, PT, -R6, RZ, RZ ;  /* 0x000000ff0606b210 */ /* 0x000fe40007ffe1ff */
[----:B------:R-:W-:Y:S02]  /*04e0*/  @P4 IADD3 R19, PT, PT, R19, 0x1, RZ ;  /* 0x0000000113134810 */ /* 0x000fe40007ffe0ff */
[----:B------:R-:W-:-:S02]  /*04f0*/  SEL R87, R21, R6, !P5 ;  /* 0x0000000615577207 */ /* 0x000fc40006800000 */
[----:B------:R-:W-:Y:S02]  /*0500*/  @!P1 IADD3 R19, PT, PT, -R19, RZ, RZ ;  /* 0x000000ff13139210 */ /* 0x000fe40007ffe1ff */
[----:B------:R-:W-:Y:S01]  /*0510*/  SHF.R.S32.HI R29, RZ, 0x1f, R25 ;  /* 0x0000001fff1d7819 */ /* 0x000fe20000011419 */
[----:B------:R-:W-:Y:S01]  /*0520*/  IMAD R23, R87, 0x1e, RZ ;  /* 0x0000001e57177824 */ /* 0x000fe200078e02ff */
[----:B------:R-:W-:Y:S02]  /*0530*/  SEL R19, R21, R19, !P5 ;  /* 0x0000001315137207 */ /* 0x000fe40006800000 */
[----:B------:R-:W-:Y:S02]  /*0540*/  ISETP.GE.AND.EX P2, PT, R29, UR13, PT, P2 ;  /* 0x0000000d1d007c0c */ /* 0x000fe4000bf46320 */
[----:B------:R-:W-:Y:S02]  /*0550*/  IADD3 R88, P1, PT, R23, R30, RZ ;  /* 0x0000001e17587210 */ /* 0x000fe40007f3e0ff */
[----:B------:R-:W-:-:S02]  /*0560*/  SHF.R.S32.HI R6, RZ, 0x1f, R19 ;  /* 0x0000001fff067819 */ /* 0x000fc40000011413 */
[----:B------:R-:W-:Y:S02]  /*0570*/  LEA.HI.X.SX32 R89, R23, RZ, 0x1, P1 ;  /* 0x000000ff17597211 */ /* 0x000fe400008f0eff */
[----:B------:R-:W-:Y:S01]  /*0580*/  ISETP.GE.U32.AND P3, PT, R63, UR12, PT ;  /* 0x0000000c3f007c0c */ /* 0x000fe2000bf66070 */
[----:B------:R-:W-:Y:S01]  /*0590*/  IMAD R6, R6, UR14, RZ ;  /* 0x0000000e06067c24 */ /* 0x000fe2000f8e02ff */
[----:B------:R-:W-:Y:S01]  /*05a0*/  ISETP.GE.U32.AND P1, PT, R62, UR12, PT ;  /* 0x0000000c3e007c0c */ /* 0x000fe2000bf26070 */
[----:B------:R-:W-:Y:S01]  /*05b0*/  IMAD.WIDE.U32 R88, R19, UR14, R88 ;  /* 0x0000000e13587c25 */ /* 0x000fe2000f8e0058 */
[----:B------:R-:W-:Y:S01]  /*05c0*/  ISETP.GE.AND.EX P3, PT, R9, UR13, PT, P3 ;  /* 0x0000000d09007c0c */ /* 0x000fe2000bf66330 */
[----:B------:R-:W1:Y:S01]  /*05d0*/  @!P2 LDC.64 R36, c[0x0][0x3f8] ;  /* 0x0000fe00ff24ab82 */ /* 0x000e620000000a00 */
[----:B------:R-:W-:Y:S01]  /*05e0*/  ISETP.GE.AND.EX P1, PT, R11, UR13, PT, P1 ;  /* 0x0000000d0b007c0c */ /* 0x000fe2000bf26310 */
[----:B------:R-:W-:Y:S01]  /*05f0*/  IMAD R91, R19, UR15, R6 ;  /* 0x0000000f135b7c24 */ /* 0x000fe2000f8e0206 */
[----:B------:R-:W-:Y:S01]  /*0600*/  @!P0 MOV R90, R88 ;  /* 0x00000058005a8202 */ /* 0x000fe20000000f00 */
[----:B--2---:R-:W-:Y:S01]  /*0610*/  @!P0 IMAD R6, R27, R32, RZ ;  /* 0x000000201b068224 */ /* 0x004fe200078e02ff */
[----:B------:R-:W-:-:S02]  /*0620*/  @!P2 MOV R22, R88 ;  /* 0x000000580016a202 */ /* 0x000fc40000000f00 */
[----:B------:R-:W-:Y:S01]  /*0630*/  IADD3 R91, PT, PT, R89, R91, RZ ;  /* 0x0000005b595b7210 */ /* 0x000fe20007ffe0ff */
[C---:B------:R-:W-:Y:S01]  /*0640*/  @!P0 IMAD R21, R31.reuse, R33, R6 ;  /* 0x000000211f158224 */ /* 0x040fe200078e0206 */
[----:B------:R-:W2:Y:S02]  /*0650*/  @!P2 LDC.64 R40, c[0x0][0x398] ;  /* 0x0000e600ff28ab82 */ /* 0x000ea40000000a00 */
[----:B------:R-:W-:Y:S01]  /*0660*/  @!P2 MOV R23, R91 ;  /* 0x0000005b0017a202 */ /* 0x000fe20000000f00 */
[----:B------:R-:W-:-:S05]  /*0670*/  @!P0 IMAD.WIDE.U32 R18, R31, R32, R90 ;  /* 0x000000201f128225 */ /* 0x000fca00078e005a */
[----:B------:R-:W3:Y:S01]  /*0680*/  @!P0 LDC.64 R32, c[0x0][0x398] ;  /* 0x0000e600ff208b82 */ /* 0x000ee20000000a00 */
[----:B------:R-:W-:Y:S02]  /*0690*/  @!P0 IADD3 R19, PT, PT, R19, R21, RZ ;  /* 0x0000001513138210 */ /* 0x000fe40007ffe0ff */
[C---:B------:R-:W-:Y:S02]  /*06a0*/  @!P0 SHF.L.U32 R27, R18.reuse, 0x1, RZ ;  /* 0x00000001121b8819 */ /* 0x040fe400000006ff */
[----:B------:R-:W-:Y:S01]  /*06b0*/  @!P0 SHF.L.U64.HI R6, R18, 0x1, R19 ;  /* 0x0000000112068819 */ /* 0x000fe20000010213 */
[-C--:B-1----:R-:W-:Y:S02]  /*06c0*/  @!P2 IMAD R8, R29, R36.reuse, RZ ;  /* 0x000000241d08a224 */ /* 0x082fe400078e02ff */
[----:B------:R-:W1:Y:S01]  /*06d0*/  @!P2 LDC.64 R38, c[0x0][0x3a0] ;  /* 0x0000e800ff26ab82 */ /* 0x000e620000000a00 */
[----:B------:R-:W-:Y:S01]  /*06e0*/  @!P2 IMAD.WIDE.U32 R22, R25, R36, R22 ;  /* 0x000000241916a225 */ /* 0x000fe200078e0016 */
[----:B----4-:R-:W-:-:S03]  /*06f0*/  @!P0 IADD3 R18, P4, PT, R27, R34, RZ ;  /* 0x000000221b128210 */ /* 0x010fc60007f9e0ff */
[----:B------:R-:W-:Y:S01]  /*0700*/  @!P2 IMAD R21, R25, R37, R8 ;  /* 0x000000251915a224 */ /* 0x000fe200078e0208 */
[----:B------:R-:W-:Y:S02]  /*0710*/  @!P0 IADD3.X R19, PT, PT, R6, R35, RZ, P4, !PT ;  /* 0x0000002306138210 */ /* 0x000fe400027fe4ff */
[----:B------:R-:W4:Y:S01]  /*0720*/  @!P3 LDC.64 R28, c[0x0][0x3f8] ;  /* 0x0000fe00ff1cbb82 */ /* 0x000f220000000a00 */
[C---:B------:R-:W-:Y:S02]  /*0730*/  @!P2 SHF.L.U32 R25, R22.reuse, 0x1, RZ ;  /* 0x000000011619a819 */ /* 0x040fe400000006ff */
[----:B------:R-:W-:Y:S01]  /*0740*/  @!P2 IADD3 R21, PT, PT, R23, R21, RZ ;  /* 0x000000151715a210 */ /* 0x000fe20007ffe0ff */
[----:B------:R5:W5:Y:S03]  /*0750*/  @!P0 LDG.E R55, desc[UR8][R18.64] ;  /* 0x0000000812378981 */ /* 0x000b66000c1e1900 */
[----:B------:R-:W-:Y:S01]  /*0760*/  @!P2 SHF.L.U64.HI R8, R22, 0x1, R21 ;  /* 0x000000011608a819 */ /* 0x000fe20000010215 */
[----:B------:R-:W0:Y:S01]  /*0770*/  @!P1 LDC.64 R36, c[0x0][0x3f8] ;  /* 0x0000fe00ff249b82 */ /* 0x000e220000000a00 */
[----:B---3--:R-:W-:-:S04]  /*0780*/  @!P0 IADD3 R20, P4, PT, R27, R32, RZ ;  /* 0x000000201b148210 */ /* 0x008fc80007f9e0ff */
[----:B------:R-:W-:Y:S02]  /*0790*/  @!P0 IADD3.X R21, PT, PT, R6, R33, RZ, P4, !PT ;  /* 0x0000002106158210 */ /* 0x000fe400027fe4ff */
[C---:B-1----:R-:W-:Y:S01]  /*07a0*/  @!P2 IADD3 R22, P5, PT, R25.reuse, R38, RZ ;  /* 0x000000261916a210 */ /* 0x042fe20007fbe0ff */
[----:B------:R-:W1:Y:S02]  /*07b0*/  @!P3 LDC.64 R32, c[0x0][0x3a0] ;  /* 0x0000e800ff20bb82 */ /* 0x000e640000000a00 */
[----:B------:R3:W3:Y:S01]  /*07c0*/  @!P0 LDG.E R54, desc[UR8][R20.64] ;  /* 0x0000000814368981 */ /* 0x0006e2000c1e1900 */
[----:B--2---:R-:W-:-:S04]  /*07d0*/  @!P2 IADD3 R24, P0, PT, R25, R40, RZ ;  /* 0x000000281918a210 */ /* 0x004fc80007f1e0ff */
[----:B------:R-:W-:Y:S01]  /*07e0*/  @!P2 IADD3.X R25, PT, PT, R8, R41, RZ, P0, !PT ;  /* 0x000000290819a210 */ /* 0x000fe200007fe4ff */
[----:B------:R-:W2:Y:S01]  /*07f0*/  @!P3 LDC.64 R34, c[0x0][0x398] ;  /* 0x0000e600ff22bb82 */ /* 0x000ea20000000a00 */
[----:B------:R-:W-:-:S04]  /*0800*/  ISETP.GE.U32.AND P0, PT, R61, UR12, PT ;  /* 0x0000000c3d007c0c */ /* 0x000fc8000bf06070 */
[----:B------:R-:W-:Y:S01]  /*0810*/  ISETP.GE.AND.EX P0, PT, R13, UR13, PT, P0 ;  /* 0x0000000d0d007c0c */ /* 0x000fe2000bf06300 */
[----:B----4-:R-:W-:Y:S01]  /*0820*/  @!P3 IMAD R10, R9, R28, RZ ;  /* 0x0000001c090ab224 */ /* 0x010fe200078e02ff */
[----:B-----5:R-:W-:Y:S02]  /*0830*/  @!P3 MOV R18, R88 ;  /* 0x000000580012b202 */ /* 0x020fe40000000f00 */
[----:B------:R-:W-:Y:S02]  /*0840*/  @!P3 MOV R19, R91 ;  /* 0x0000005b0013b202 */ /* 0x000fe40000000f00 */
[----:B------:R-:W-:Y:S02]  /*0850*/  @!P2 IADD3.X R23, PT, PT, R8, R39, RZ, P5, !PT ;  /* 0x000000270817a210 */ /* 0x000fe40002ffe4ff */
[----:B------:R-:W-:Y:S01]  /*0860*/  MOV R6, RZ ;  /* 0x000000ff00067202 */ /* 0x000fe20000000f00 */
[C---:B------:R-:W-:Y:S01]  /*0870*/  @!P3 IMAD R27, R63.reuse, R29, R10 ;  /* 0x0000001d3f1bb224 */ /* 0x040fe200078e020a */
[----:B------:R-:W-:Y:S01]  /*0880*/  MOV R8, RZ ;  /* 0x000000ff00087202 */ /* 0x000fe20000000f00 */
[----:B------:R-:W-:Y:S01]  /*0890*/  @!P3 IMAD.WIDE.U32 R18, R63, R28, R18 ;  /* 0x0000001c3f12b225 */ /* 0x000fe200078e0012 */
[----:B------:R-:W4:Y:S02]  /*08a0*/  @!P1 LDC.64 R38, c[0x0][0x398] ;  /* 0x0000e600ff269b82 */ /* 0x000f240000000a00 */
[----:B------:R-:W5:Y:S02]  /*08b0*/  @!P2 LDG.E R6, desc[UR8][R22.64] ;  /* 0x000000081606a981 */ /* 0x000f64000c1e1900 */
[----:B------:R-:W-:-:S02]  /*08c0*/  @!P3 IADD3 R19, PT, PT, R19, R27, RZ ;  /* 0x0000001b1313b210 */ /* 0x000fc40007ffe0ff */
[----:B------:R2:W5:Y:S01]  /*08d0*/  @!P2 LDG.E R8, desc[UR8][R24.64] ;  /* 0x000000081808a981 */ /* 0x000562000c1e1900 */
[----:B------:R-:W-:Y:S01]  /*08e0*/  ISETP.GE.U32.AND P2, PT, R60, UR12, PT ;  /* 0x0000000c3c007c0c */ /* 0x000fe2000bf46070 */
[----:B------:R-:W4:Y:S01]  /*08f0*/  @!P0 LDC.64 R40, c[0x0][0x3f8] ;  /* 0x0000fe00ff288b82 */ /* 0x000f220000000a00 */
[C---:B---3--:R-:W-:Y:S02]  /*0900*/  @!P3 SHF.L.U32 R21, R18.reuse, 0x1, RZ ;  /* 0x000000011215b819 */ /* 0x048fe400000006ff */
[----:B------:R-:W-:Y:S01]  /*0910*/  ISETP.GE.AND.EX P2, PT, R15, UR13, PT, P2 ;  /* 0x0000000d0f007c0c */ /* 0x000fe2000bf46320 */
[----:B0-----:R-:W-:Y:S01]  /*0920*/  @!P1 IMAD R10, R11, R36, RZ ;  /* 0x000000240b0a9224 */ /* 0x001fe200078e02ff */
[----:B------:R-:W-:-:S03]  /*0930*/  @!P3 SHF.L.U64.HI R12, R18, 0x1, R19 ;  /* 0x00000001120cb819 */ /* 0x000fc60000010213 */
[----:B------:R-:W0:Y:S01]  /*0940*/  @!P1 LDC.64 R28, c[0x0][0x3a0] ;  /* 0x0000e800ff1c9b82 */ /* 0x000e220000000a00 */
[C---:B-1----:R-:W-:Y:S02]  /*0950*/  @!P3 IADD3 R18, P4, PT, R21.reuse, R32, RZ ;  /* 0x000000201512b210 */ /* 0x042fe40007f9e0ff */
[----:B--2---:R-:W-:Y:S01]  /*0960*/  @!P3 IADD3 R20, P5, PT, R21, R34, RZ ;  /* 0x000000221514b210 */ /* 0x004fe20007fbe0ff */
[----:B------:R-:W-:Y:S01]  /*0970*/  @!P1 IMAD R27, R62, R37, R10 ;  /* 0x000000253e1b9224 */ /* 0x000fe200078e020a */
[C---:B------:R-:W-:Y:S02]  /*0980*/  @!P3 IADD3.X R19, PT, PT, R12.reuse, R33, RZ, P4, !PT ;  /* 0x000000210c13b210 */ /* 0x040fe400027fe4ff */
[----:B------:R-:W-:Y:S01]  /*0990*/  @!P3 IADD3.X R21, PT, PT, R12, R35, RZ, P5, !PT ;  /* 0x000000230c15b210 */ /* 0x000fe20002ffe4ff */
[----:B------:R-:W1:Y:S01]  /*09a0*/  LDC.64 R24, c[0x0][0x3b8] ;  /* 0x0000ee00ff187b82 */ /* 0x000e620000000a00 */
[----:B------:R-:W-:Y:S02]  /*09b0*/  MOV R10, RZ ;  /* 0x000000ff000a7202 */ /* 0x000fe40000000f00 */
[----:B------:R-:W-:-:S02]  /*09c0*/  @!P1 MOV R22, R88 ;  /* 0x0000005800169202 */ /* 0x000fc40000000f00 */
[----:B------:R-:W-:Y:S02]  /*09d0*/  @!P1 MOV R23, R91 ;  /* 0x0000005b00179202 */ /* 0x000fe40000000f00 */
[----:B------:R-:W-:Y:S01]  /*09e0*/  MOV R12, RZ ;  /* 0x000000ff000c7202 */ /* 0x000fe20000000f00 */
[----:B------:R2:W3:Y:S01]  /*09f0*/  @!P3 LDG.E R10, desc[UR8][R18.64] ;  /* 0x00000008120ab981 */ /* 0x0004e2000c1e1900 */
[----:B------:R-:W1:Y:S01]  /*0a00*/  @!P0 LDC.64 R32, c[0x0][0x3a0] ;  /* 0x0000e800ff208b82 */ /* 0x000e620000000a00 */
[----:B------:R-:W-:-:S03]  /*0a10*/  @!P1 IMAD.WIDE.U32 R22, R62, R36, R22 ;  /* 0x000000243e169225 */ /* 0x000fc600078e0016 */
[----:B------:R0:W3:Y:S01]  /*0a20*/  @!P3 LDG.E R12, desc[UR8][R20.64] ;  /* 0x00000008140cb981 */ /* 0x0000e2000c1e1900 */
[----:B------:R-:W-:-:S03]  /*0a30*/  ISETP.GE.U32.AND P3, PT, R64, UR12, PT ;  /* 0x0000000c40007c0c */ /* 0x000fc6000bf66070 */
[----:B------:R-:W1:Y:S01]  /*0a40*/  @!P2 LDC.64 R36, c[0x0][0x3f8] ;  /* 0x0000fe00ff24ab82 */ /* 0x000e620000000a00 */
[----:B------:R-:W-:Y:S01]  /*0a50*/  ISETP.GE.AND.EX P3, PT, R7, UR13, PT, P3 ;  /* 0x0000000d07007c0c */ /* 0x000fe2000bf66330 */
[----:B----4-:R-:W-:Y:S01]  /*0a60*/  @!P0 IMAD R16, R13, R40, RZ ;  /* 0x000000280d108224 */ /* 0x010fe200078e02ff */
[----:B--2---:R-:W-:Y:S02]  /*0a70*/  @!P0 MOV R18, R88 ;  /* 0x0000005800128202 */ /* 0x004fe40000000f00 */
[----:B------:R-:W-:-:S03]  /*0a80*/  @!P0 MOV R19, R91 ;  /* 0x0000005b00138202 */ /* 0x000fc60000000f00 */
[----:B------:R-:W2:Y:S01]  /*0a90*/  @!P0 LDC.64 R34, c[0x0][0x398] ;  /* 0x0000e600ff228b82 */ /* 0x000ea20000000a00 */
[----:B------:R-:W-:Y:S02]  /*0aa0*/  @!P1 IADD3 R23, PT, PT, R23, R27, RZ ;  /* 0x0000001b17179210 */ /* 0x000fe40007ffe0ff */
[C---:B------:R-:W-:Y:S01]  /*0ab0*/  @!P1 SHF.L.U32 R27, R22.reuse, 0x1, RZ ;  /* 0x00000001161b9819 */ /* 0x040fe200000006ff */
[C---:B0-----:R-:W-:Y:S01]  /*0ac0*/  @!P0 IMAD R21, R61.reuse, R41, R16 ;  /* 0x000000293d158224 */ /* 0x041fe200078e0210 */
[----:B------:R-:W-:Y:S01]  /*0ad0*/  @!P1 SHF.L.U64.HI R14, R22, 0x1, R23 ;  /* 0x00000001160e9819 */ /* 0x000fe20000010217 */
[----:B------:R-:W-:Y:S01]  /*0ae0*/  @!P0 IMAD.WIDE.U32 R18, R61, R40, R18 ;  /* 0x000000283d128225 */ /* 0x000fe200078e0012 */
[C---:B------:R-:W-:Y:S01]  /*0af0*/  @!P1 IADD3 R22, P6, PT, R27.reuse, R28, RZ ;  /* 0x0000001c1b169210 */ /* 0x040fe20007fde0ff */
[----:B------:R-:W0:Y:S01]  /*0b00*/  @!P2 LDC.64 R44, c[0x0][0x3a0] ;  /* 0x0000e800ff2cab82 */ /* 0x000e220000000a00 */
[----:B------:R-:W-:Y:S02]  /*0b10*/  @!P1 IADD3 R26, P5, PT, R27, R38, RZ ;  /* 0x000000261b1a9210 */ /* 0x000fe40007fbe0ff */
[----:B------:R-:W-:-:S02]  /*0b20*/  ISETP.GE.U32.AND P4, PT, R59, UR12, PT ;  /* 0x0000000c3b007c0c */ /* 0x000fc4000bf86070 */
[C---:B------:R-:W-:Y:S02]  /*0b30*/  @!P1 IADD3.X R23, PT, PT, R14.reuse, R29, RZ, P6, !PT ;  /* 0x0000001d0e179210 */ /* 0x040fe400037fe4ff */
[----:B------:R-:W-:Y:S01]  /*0b40*/  @!P1 IADD3.X R27, PT, PT, R14, R39, RZ, P5, !PT ;  /* 0x000000270e1b9210 */ /* 0x000fe20002ffe4ff */
[----:B-1----:R-:W-:Y:S01]  /*0b50*/  IMAD.WIDE R24, R56, 0x8, R24 ;  /* 0x0000000838187825 */ /* 0x002fe200078e0218 */
[----:B------:R-:W-:Y:S01]  /*0b60*/  @!P0 IADD3 R19, PT, PT, R19, R21, RZ ;  /* 0x0000001513138210 */ /* 0x000fe20007ffe0ff */
[----:B------:R-:W1:Y:S01]  /*0b70*/  @!P3 LDC.64 R46, c[0x0][0x3f8] ;  /* 0x0000fe00ff2ebb82 */ /* 0x000e620000000a00 */
[----:B------:R-:W-:Y:S02]  /*0b80*/  ISETP.GE.AND.EX P4, PT, R17, UR13, PT, P4 ;  /* 0x0000000d11007c0c */ /* 0x000fe4000bf86340 */
[----:B------:R-:W-:Y:S01]  /*0b90*/  MOV R14, RZ ;  /* 0x000000ff000e7202 */ /* 0x000fe20000000f00 */
[----:B------:R-:W4:Y:S04]  /*0ba0*/  LDG.E.64 R24, desc[UR8][R24.64] ;  /* 0x0000000818187981 */ /* 0x000f28000c1e1b00 */
[----:B------:R-:W1:Y:S01]  /*0bb0*/  @!P2 LDC.64 R20, c[0x0][0x398] ;  /* 0x0000e600ff14ab82 */ /* 0x000e620000000a00 */
[----:B------:R-:W-:Y:S01]  /*0bc0*/  MOV R16, RZ ;  /* 0x000000ff00107202 */ /* 0x000fe20000000f00 */
[----:B------:R2:W3:Y:S01]  /*0bd0*/  @!P1 LDG.E R14, desc[UR8][R22.64] ;  /* 0x00000008160e9981 */ /* 0x0004e2000c1e1900 */
[C---:B------:R-:W-:Y:S01]  /*0be0*/  @!P0 SHF.L.U32 R39, R18.reuse, 0x1, RZ ;  /* 0x0000000112278819 */ /* 0x040fe200000006ff */
[----:B------:R-:W-:Y:S01]  /*0bf0*/  @!P2 IMAD R29, R15, R36, RZ ;  /* 0x000000240f1da224 */ /* 0x000fe200078e02ff */
[----:B------:R-:W-:-:S02]  /*0c00*/  @!P0 SHF.L.U64.HI R18, R18, 0x1, R19 ;  /* 0x0000000112128819 */ /* 0x000fc40000010213 */
[----:B------:R0:W3:Y:S01]  /*0c10*/  @!P1 LDG.E R16, desc[UR8][R26.64] ;  /* 0x000000081a109981 */ /* 0x0000e2000c1e1900 */
[----:B--2---:R-:W-:Y:S02]  /*0c20*/  @!P2 MOV R22, R88 ;  /* 0x000000580016a202 */ /* 0x004fe40000000f00 */
[----:B------:R-:W-:Y:S01]  /*0c30*/  @!P2 MOV R23, R91 ;  /* 0x0000005b0017a202 */ /* 0x000fe20000000f00 */
[C---:B------:R-:W-:Y:S01]  /*0c40*/  @!P2 IMAD R31, R60.reuse, R37, R29 ;  /* 0x000000253c1fa224 */ /* 0x040fe200078e021d */
[C---:B------:R-:W-:Y:S02]  /*0c50*/  @!P0 IADD3 R28, P1, PT, R39.reuse, R32, RZ ;  /* 0x00000020271c8210 */ /* 0x040fe40007f3e0ff */
[----:B------:R-:W-:Y:S01]  /*0c60*/  @!P0 IADD3 R38, P5, PT, R39, R34, RZ ;  /* 0x0000002227268210 */ /* 0x000fe20007fbe0ff */
[----:B------:R-:W-:Y:S02]  /*0c70*/  @!P2 IMAD.WIDE.U32 R22, R60, R36, R22 ;  /* 0x000000243c16a225 */ /* 0x000fe400078e0016 */
[----:B------:R-:W2:Y:S01]  /*0c80*/  @!P4 LDC.64 R36, c[0x0][0x3f8] ;  /* 0x0000fe00ff24cb82 */ /* 0x000ea20000000a00 */
[----:B------:R-:W-:-:S02]  /*0c90*/  @!P0 IADD3.X R29, PT, PT, R18, R33, RZ, P1, !PT ;  /* 0x00000021121d8210 */ /* 0x000fc40000ffe4ff */
[----:B------:R-:W-:Y:S02]  /*0ca0*/  @!P0 IADD3.X R39, PT, PT, R18, R35, RZ, P5, !PT ;  /* 0x0000002312278210 */ /* 0x000fe40002ffe4ff */
[----:B------:R-:W-:Y:S02]  /*0cb0*/  CS2R R18, SRZ ;  /* 0x0000000000127805 */ /* 0x000fe4000001ff00 */
[----:B------:R-:W-:Y:S02]  /*0cc0*/  @!P2 IADD3 R23, PT, PT, R23, R31, RZ ;  /* 0x0000001f1717a210 */ /* 0x000fe40007ffe0ff */
[C---:B------:R-:W-:Y:S01]  /*0cd0*/  @!P2 SHF.L.U32 R41, R22.reuse, 0x1, RZ ;  /* 0x000000011629a819 */ /* 0x040fe200000006ff */
[----:B------:R-:W2:Y:S01]  /*0ce0*/  @!P3 LDC.64 R32, c[0x0][0x3a0] ;  /* 0x0000e800ff20bb82 */ /* 0x000ea20000000a00 */
[----:B------:R-:W-:Y:S01]  /*0cf0*/  @!P2 SHF.L.U64.HI R42, R22, 0x1, R23 ;  /* 0x00000001162aa819 */ /* 0x000fe20000010217 */
[----:B------:R1:W3:Y:S01]  /*0d00*/  @!P0 LDG.E R18, desc[UR8][R28.64] ;  /* 0x000000081c128981 */ /* 0x0002e2000c1e1900 */
[----:B0-----:R-:W-:-:S02]  /*0d10*/  @!P2 IADD3 R26, P5, PT, R41, R44, RZ ;  /* 0x0000002c291aa210 */ /* 0x001fc40007fbe0ff */
[----:B------:R-:W-:Y:S01]  /*0d20*/  ISETP.NE.AND P1, PT, RZ, UR11, PT ;  /* 0x0000000bff007c0c */ /* 0x000fe2000bf25270 */
[----:B------:R0:W3:Y:S01]  /*0d30*/  @!P0 LDG.E R19, desc[UR8][R38.64] ;  /* 0x0000000826138981 */ /* 0x0000e2000c1e1900 */
[----:B-1----:R-:W-:Y:S01]  /*0d40*/  @!P2 IADD3 R40, P0, PT, R41, R20, RZ ;  /* 0x000000142928a210 */ /* 0x002fe20007f1e0ff */
[----:B------:R-:W1:Y:S01]  /*0d50*/  @!P3 LDC.64 R22, c[0x0][0x398] ;  /* 0x0000e600ff16bb82 */ /* 0x000e620000000a00 */
[----:B------:R-:W-:Y:S02]  /*0d60*/  MOV R20, RZ ;  /* 0x000000ff00147202 */ /* 0x000fe40000000f00 */
[----:B------:R-:W-:Y:S01]  /*0d70*/  @!P2 IADD3.X R27, PT, PT, R42, R45, RZ, P5, !PT ;  /* 0x0000002d2a1ba210 */ /* 0x000fe20002ffe4ff */
[----:B------:R-:W-:-:S04]  /*0d80*/  @!P3 IMAD R28, R7, R46, RZ ;  /* 0x0000002e071cb224 */ /* 0x000fc800078e02ff */
[----:B------:R0:W3:Y:S01]  /*0d90*/  @!P2 LDG.E R20, desc[UR8][R26.64] ;  /* 0x000000081a14a981 */ /* 0x0000e2000c1e1900 */
[----:B------:R-:W-:Y:S01]  /*0da0*/  @!P3 IMAD R31, R64, R47, R28 ;  /* 0x0000002f401fb224 */ /* 0x000fe200078e021c */
[----:B------:R-:W1:Y:S01]  /*0db0*/  @P1 LDC.64 R44, c[0x0][0x3b0] ;  /* 0x0000ec00ff2c1b82 */ /* 0x000e620000000a00 */
[----:B------:R-:W-:Y:S01]  /*0dc0*/  @!P2 IADD3.X R41, PT, PT, R42, R21, RZ, P0, !PT ;  /* 0x000000152a29a210 */ /* 0x000fe200007fe4ff */
[----:B--2---:R-:W-:Y:S01]  /*0dd0*/  @!P4 IMAD R42, R17, R36, RZ ;  /* 0x00000024112ac224 */ /* 0x004fe200078e02ff */
[----:B0-----:R-:W-:-:S05]  /*0de0*/  @!P3 MOV R38, R88 ;  /* 0x000000580026b202 */ /* 0x001fca0000000f00 */
[----:B------:R-:W0:Y:S01]  /*0df0*/  @!P4 LDC.64 R28, c[0x0][0x3a0] ;  /* 0x0000e800ff1ccb82 */ /* 0x000e220000000a00 */
[----:B------:R-:W-:-:S07]  /*0e00*/  @!P3 MOV R39, R91 ;  /* 0x0000005b0027b202 */ /* 0x000fce0000000f00 */
[----:B------:R-:W2:Y:S01]  /*0e10*/  @!P4 LDC.64 R26, c[0x0][0x398] ;  /* 0x0000e600ff1acb82 */ /* 0x000ea20000000a00 */
[----:B------:R-:W-:Y:S01]  /*0e20*/  @!P4 IMAD R47, R59, R37, R42 ;  /* 0x000000253b2fc224 */ /* 0x000fe200078e022a */
[----:B------:R-:W-:-:S06]  /*0e30*/  @!P4 MOV R42, R88 ;  /* 0x00000058002ac202 */ /* 0x000fcc0000000f00 */
[----:B------:R-:W2:Y:S01]  /*0e40*/  LDC.64 R34, c[0x0][0x3a8] ;  /* 0x0000ea00ff227b82 */ /* 0x000ea20000000a00 */
[----:B------:R-:W-:Y:S01]  /*0e50*/  @!P3 IMAD.WIDE.U32 R38, R64, R46, R38 ;  /* 0x0000002e4026b225 */ /* 0x000fe200078e0026 */
[----:B------:R-:W-:Y:S02]  /*0e60*/  @!P4 MOV R43, R91 ;  /* 0x0000005b002bc202 */ /* 0x000fe40000000f00 */
[----:B------:R-:W-:Y:S02]  /*0e70*/  MOV R21, RZ ;  /* 0x000000ff00157202 */ /* 0x000fe40000000f00 */
[----:B------:R-:W-:Y:S01]  /*0e80*/  @!P3 IADD3 R31, PT, PT, R39, R31, RZ ;  /* 0x0000001f271fb210 */ /* 0x000fe20007ffe0ff */
[----:B------:R-:W-:Y:S01]  /*0e90*/  @!P4 IMAD.WIDE.U32 R42, R59, R36, R42 ;  /* 0x000000243b2ac225 */ /* 0x000fe200078e002a */
[C---:B------:R-:W-:Y:S02]  /*0ea0*/  @!P3 SHF.L.U32 R37, R38.reuse, 0x1, RZ ;  /* 0x000000012625b819 */ /* 0x040fe400000006ff */
[----:B------:R-:W3:Y:S01]  /*0eb0*/  @!P2 LDG.E R21, desc[UR8][R40.64] ;  /* 0x000000082815a981 */ /* 0x000ee2000c1e1900 */
[----:B------:R-:W-:-:S02]  /*0ec0*/  @!P3 SHF.L.U64.HI R46, R38, 0x1, R31 ;  /* 0x00000001262eb819 */ /* 0x000fc4000001021f */
[C---:B------:R-:W-:Y:S02]  /*0ed0*/  @!P3 IADD3 R32, P0, PT, R37.reuse, R32, RZ ;  /* 0x000000202520b210 */ /* 0x040fe40007f1e0ff */
[----:B-1----:R-:W-:Y:S02]  /*0ee0*/  @!P3 IADD3 R36, P2, PT, R37, R22, RZ ;  /* 0x000000162524b210 */ /* 0x002fe40007f5e0ff */
[----:B------:R-:W-:Y:S02]  /*0ef0*/  @!P4 IADD3 R39, PT, PT, R43, R47, RZ ;  /* 0x0000002f2b27c210 */ /* 0x000fe40007ffe0ff */
[----:B------:R-:W-:Y:S01]  /*0f00*/  @!P4 SHF.L.U32 R37, R42, 0x1, RZ ;  /* 0x000000012a25c819 */ /* 0x000fe200000006ff */
[----:B------:R-:W-:Y:S01]  /*0f10*/  IMAD R49, R87, 0x1e, R30 ;  /* 0x0000001e57317824 */ /* 0x000fe200078e021e */
[----:B------:R-:W-:Y:S02]  /*0f20*/  @!P3 IADD3.X R33, PT, PT, R46, R33, RZ, P0, !PT ;  /* 0x000000212e21b210 */ /* 0x000fe400007fe4ff */
[----:B------:R-:W-:-:S02]  /*0f30*/  @!P4 SHF.L.U64.HI R42, R42, 0x1, R39 ;  /* 0x000000012a2ac819 */ /* 0x000fc40000010227 */
[C---:B0-----:R-:W-:Y:S02]  /*0f40*/  @!P4 IADD3 R28, P0, PT, R37.reuse, R28, RZ ;  /* 0x0000001c251cc210 */ /* 0x041fe40007f1e0ff */
[----:B--2---:R-:W-:Y:S02]  /*0f50*/  @!P4 IADD3 R26, P5, PT, R37, R26, RZ ;  /* 0x0000001a251ac210 */ /* 0x004fe40007fbe0ff */
[----:B------:R-:W-:Y:S02]  /*0f60*/  CS2R R52, SRZ ;  /* 0x0000000000347805 */ /* 0x000fe4000001ff00 */
[----:B------:R-:W-:Y:S02]  /*0f70*/  @!P3 IADD3.X R37, PT, PT, R46, R23, RZ, P2, !PT ;  /* 0x000000172e25b210 */ /* 0x000fe400017fe4ff */
[----:B------:R-:W-:Y:S01]  /*0f80*/  CS2R R22, SRZ ;  /* 0x0000000000167805 */ /* 0x000fe2000001ff00 */
[----:B------:R-:W-:Y:S01]  /*0f90*/  @P1 IMAD.WIDE R30, R49, 0x2, R44 ;  /* 0x00000002311e1825 */ /* 0x000fe200078e022c */
[----:B------:R-:W-:-:S02]  /*0fa0*/  @!P4 IADD3.X R29, PT, PT, R42, R29, RZ, P0, !PT ;  /* 0x0000001d2a1dc210 */ /* 0x000fc400007fe4ff */
[----:B------:R-:W-:Y:S01]  /*0fb0*/  @!P4 IADD3.X R27, PT, PT, R42, R27, RZ, P5, !PT ;  /* 0x0000001b2a1bc210 */ /* 0x000fe20002ffe4ff */
[----:B------:R-:W-:Y:S01]  /*0fc0*/  IMAD.WIDE R34, R49, 0x2, R34 ;  /* 0x0000000231227825 */ /* 0x000fe200078e0222 */
[----:B------:R-:W2:Y:S04]  /*0fd0*/  @P1 LDG.E.U16 R39, desc[UR8][R30.64] ;  /* 0x000000081e271981 */ /* 0x000ea8000c1e1500 */
[----:B------:R0:W2:Y:S04]  /*0fe0*/  @P1 LDG.E.U16 R40, desc[UR8][R30.64+0x2] ;  /* 0x000002081e281981 */ /* 0x0000a8000c1e1500 */
[----:B------:R-:W2:Y:S04]  /*0ff0*/  LDG.E.U16 R66, desc[UR8][R34.64] ;  /* 0x0000000822427981 */ /* 0x000ea8000c1e1500 */
[----:B------:R-:W2:Y:S04]  /*1000*/  LDG.E.U16 R38, desc[UR8][R34.64+0x2] ;  /* 0x0000020822267981 */ /* 0x000ea8000c1e1500 */
[----:B------:R-:W2:Y:S04]  /*1010*/  @!P3 LDG.E R53, desc[UR8][R32.64] ;  /* 0x000000082035b981 */ /* 0x000ea8000c1e1900 */
[----:B------:R-:W2:Y:S04]  /*1020*/  @!P3 LDG.E R52, desc[UR8][R36.64] ;  /* 0x000000082434b981 */ /* 0x000ea8000c1e1900 */
[----:B------:R-:W2:Y:S04]  /*1030*/  @!P4 LDG.E R22, desc[UR8][R28.64] ;  /* 0x000000081c16c981 */ /* 0x000ea8000c1e1900 */
[----:B------:R-:W2:Y:S01]  /*1040*/  @!P4 LDG.E R23, desc[UR8][R26.64] ;  /* 0x000000081a17c981 */ /* 0x000ea2000c1e1900 */
[----:B------:R-:W-:Y:S01]  /*1050*/  MOV R85, 0x3f800000 ;  /* 0x3f80000000557802 */ /* 0x000fe20000000f00 */
[----:B------:R-:W-:Y:S01]  /*1060*/  UISETP.NE.AND UP0, UPT, UR11, URZ, UPT ;  /* 0x000000ff0b00728c */ /* 0x000fe2000bf05270 */
[----:B------:R-:W-:-:S02]  /*1070*/  MOV R67, RZ ;  /* 0x000000ff00437202 */ /* 0x000fc40000000f00 */
[----:B------:R-:W-:Y:S02]  /*1080*/  MOV R68, RZ ;  /* 0x000000ff00447202 */ /* 0x000fe40000000f00 */
[----:B------:R-:W-:Y:S02]  /*1090*/  PRMT R83, R55, 0x7632, R83 ;  /* 0x0000763237537816 */ /* 0x000fe40000000053 */
[----:B------:R-:W-:Y:S02]  /*10a0*/  PRMT R84, R54, 0x7632, R84 ;  /* 0x0000763236547816 */ /* 0x000fe40000000054 */
[----:B-----5:R-:W-:Y:S02]  /*10b0*/  PRMT R73, R6, 0x7632, R73 ;  /* 0x0000763206497816 */ /* 0x020fe40000000049 */
[----:B------:R-:W-:Y:S01]  /*10c0*/  PRMT R74, R8, 0x7632, R74 ;  /* 0x00007632084a7816 */ /* 0x000fe2000000004a */
[----:B----4-:R-:W-:-:S05]  /*10d0*/  FFMA.FTZ R25, -R24, R24, R25 ;  /* 0x0000001818197223 */ /* 0x010fca0000010119 */
[----:B------:R-:W-:-:S13]  /*10e0*/  FSETP.GTU.FTZ.AND P0, PT, R25, RZ, PT ;  /* 0x000000ff1900720b */ /* 0x000fda0003f1c000 */
[----:B0-----:R-:W0:Y:S01]  /*10f0*/  @P0 LDC R30, c[0x0][0x3c0] ;  /* 0x0000f000ff1e0b82 */ /* 0x001e220000000800 */
[----:B---3--:R-:W-:Y:S02]  /*1100*/  PRMT R79, R10, 0x7632, R79 ;  /* 0x000076320a4f7816 */ /* 0x008fe4000000004f */
[----:B------:R-:W-:Y:S02]  /*1110*/  PRMT R80, R12, 0x7632, R80 ;  /* 0x000076320c507816 */ /* 0x000fe40000000050 */
[----:B------:R-:W-:Y:S02]  /*1120*/  PRMT R77, R14, 0x7632, R77 ;  /* 0x000076320e4d7816 */ /* 0x000fe4000000004d */
[----:B------:R-:W-:Y:S01]  /*1130*/  PRMT R78, R16, 0x7632, R78 ;  /* 0x00007632104e7816 */ /* 0x000fe2000000004e */
[----:B0-----:R-:W-:-:S04]  /*1140*/  @P0 FADD.FTZ R30, R25, R30 ;  /* 0x0000001e191e0221 */ /* 0x001fc80000010000 */
[----:B------:R0:W1:Y:S01]  /*1150*/  @P0 MUFU.RSQ R85, R30 ;  /* 0x0000001e00550308 */ /* 0x0000620000001400 */
[----:B------:R-:W-:Y:S02]  /*1160*/  PRMT R75, R18, 0x7632, R75 ;  /* 0x00007632124b7816 */ /* 0x000fe4000000004b */
[----:B------:R-:W-:Y:S02]  /*1170*/  PRMT R76, R19, 0x7632, R76 ;  /* 0x00007632134c7816 */ /* 0x000fe4000000004c */
[----:B------:R-:W-:Y:S02]  /*1180*/  PRMT R71, R20, 0x7632, R71 ;  /* 0x0000763214477816 */ /* 0x000fe40000000047 */
[----:B------:R-:W-:Y:S02]  /*1190*/  PRMT R72, R21, 0x7632, R72 ;  /* 0x0000763215487816 */ /* 0x000fe40000000048 */
[----:B--2---:R-:W-:Y:S02]  /*11a0*/  @P1 SHF.L.U32 R67, R39, 0x10, RZ ;  /* 0x0000001027431819 */ /* 0x004fe400000006ff */
[----:B------:R-:W-:-:S02]  /*11b0*/  @P1 SHF.L.U32 R68, R40, 0x10, RZ ;  /* 0x0000001028441819 */ /* 0x000fc400000006ff */
[----:B------:R-:W-:Y:S02]  /*11c0*/  SHF.L.U32 R66, R66, 0x10, RZ ;  /* 0x0000001042427819 */ /* 0x000fe400000006ff */
[----:B------:R-:W-:Y:S02]  /*11d0*/  SHF.L.U32 R25, R38, 0x10, RZ ;  /* 0x0000001026197819 */ /* 0x000fe400000006ff */
        /* <DEDUP_REMOVED lines=19> */
[----:B------:R-:W-:Y:S01]  /*1310*/  FFMA.FTZ R36, R27, R28, RZ ;  /* 0x0000001c1b247223 */ /* 0x000fe200000100ff */
        /* <DEDUP_REMOVED lines=8> */
[----:B------:R-:W-:Y:S01]  /*13a0*/  FADD.FTZ R35, RZ, R26 ;  /* 0x0000001aff237221 */ /* 0x000fe20000010000 */
[-C--:B------:R-:W-:Y:S01]  /*13b0*/  FMUL.FTZ R29, R28, R85.reuse ;  /* 0x000000551c1d7220 */ /* 0x080fe20000410000 */
[----:B------:R-:W-:Y:S01]  /*13c0*/  SHF.L.U32 R39, R10, 0x10, RZ ;  /* 0x000000100a277819 */ /* 0x000fe200000006ff */
[----:B------:R-:W-:Y:S01]  /*13d0*/  FMUL.FTZ R27, R34, R85 ;  /* 0x00000055221b7220 */ /* 0x000fe20000410000 */
[----:B------:R-:W-:Y:S01]  /*13e0*/  FMUL.FTZ R26, R66, R37 ;  /* 0x00000025421a7220 */ /* 0x000fe20000410000 */
[C---:B------:R-:W-:Y:S01]  /*13f0*/  FADD.FTZ R35, R32.reuse, R35 ;  /* 0x0000002320237221 */ /* 0x040fe20000010000 */
[----:B------:R-:W-:Y:S01]  /*1400*/  FFMA.FTZ R31, R32, R29, R31 ;  /* 0x0000001d201f7223 */ /* 0x000fe2000001001f */
[----:B------:R-:W-:Y:S01]  /*1410*/  FMUL.FTZ R32, R25, R32 ;  /* 0x0000002019207220 */ /* 0x000fe20000410000 */
[----:B------:R-:W-:Y:S01]  /*1420*/  FADD.FTZ R33, R33, R26 ;  /* 0x0000001a21217221 */ /* 0x000fe20000010000 */
[----:B------:R-:W-:Y:S01]  /*1430*/  FFMA.FTZ R30, R27, R26, R30 ;  /* 0x0000001a1b1e7223 */ /* 0x000fe2000001001e */
[----:B------:R-:W-:Y:S01]  /*1440*/  FADD.FTZ R26, -R24, R39 ;  /* 0x00000027181a7221 */ /* 0x000fe20000010100 */
[C---:B------:R-:W-:Y:S01]  /*1450*/  FADD.FTZ R38, R37.reuse, R38 ;  /* 0x0000002625267221 */ /* 0x040fe20000010000 */
[----:B------:R-:W-:Y:S01]  /*1460*/  FFMA.FTZ R36, R37, R27, R36 ;  /* 0x0000001b25247223 */ /* 0x000fe20000010024 */
[----:B------:R-:W-:Y:S01]  /*1470*/  SHF.L.U32 R37, R12, 0x10, RZ ;  /* 0x000000100c257819 */ /* 0x000fe200000006ff */
[----:B------:R-:W-:Y:S01]  /*1480*/  FFMA.FTZ R30, R29, R32, R30 ;  /* 0x000000201d1e7223 */ /* 0x000fe2000001001e */
[----:B------:R-:W-:Y:S01]  /*1490*/  FMUL.FTZ R29, R26, R85 ;  /* 0x000000551a1d7220 */ /* 0x000fe20000410000 */
[----:B------:R-:W-:Y:S01]  /*14a0*/  FADD.FTZ R33, R32, R33 ;  /* 0x0000002120217221 */ /* 0x000fe20000010000 */
[----:B------:R-:W-:Y:S01]  /*14b0*/  SHF.L.U32 R27, R79, 0x10, RZ ;  /* 0x000000104f1b7819 */ /* 0x000fe200000006ff */
[----:B------:R-:W-:Y:S01]  /*14c0*/  FMUL.FTZ R26, R66, R37 ;  /* 0x00000025421a7220 */ /* 0x000fe20000410000 */
[----:B------:R-:W-:Y:S01]  /*14d0*/  FADD.FTZ R38, R38, R37 ;  /* 0x0000002526267221 */ /* 0x000fe20000010000 */
[----:B------:R-:W-:Y:S01]  /*14e0*/  FFMA.FTZ R36, R37, R29, R36 ;  /* 0x0000001d25247223 */ /* 0x000fe20000010024 */
[----:B------:R-:W-:Y:S01]  /*14f0*/  SHF.L.U32 R37, R14, 0x10, RZ ;  /* 0x000000100e257819 */ /* 0x000fe200000006ff */
[----:B------:R-:W-:Y:S01]  /*1500*/  FADD.FTZ R32, R33, R26 ;  /* 0x0000001a21207221 */ /* 0x000fe20000010000 */
[----:B------:R-:W-:Y:S01]  /*1510*/  FFMA.FTZ R29, R29, R26, R30 ;  /* 0x0000001a1d1d7223 */ /* 0x000fe2000001001e */
[----:B------:R-:W-:Y:S01]  /*1520*/  FADD.FTZ R28, -R24, R27 ;  /* 0x0000001b181c7221 */ /* 0x000fe20000010100 */
[----:B------:R-:W-:Y:S01]  /*1530*/  SHF.L.U32 R26, R80, 0x10, RZ ;  /* 0x00000010501a7819 */ /* 0x000fe200000006ff */
[----:B------:R-:W-:Y:S01]  /*1540*/  FADD.FTZ R30, -R24, R37 ;  /* 0x00000025181e7221 */ /* 0x000fe20000010100 */
[----:B------:R-:W-:Y:S01]  /*1550*/  SHF.L.U32 R37, R16, 0x10, RZ ;  /* 0x0000001010257819 */ /* 0x000fe200000006ff */
[-C--:B------:R-:W-:Y:S01]  /*1560*/  FMUL.FTZ R28, R28, R85.reuse ;  /* 0x000000551c1c7220 */ /* 0x080fe20000410000 */
[----:B------:R-:W-:Y:S01]  /*1570*/  SHF.L.U32 R33, R77, 0x10, RZ ;  /* 0x000000104d217819 */ /* 0x000fe200000006ff */
[----:B------:R-:W-:Y:S01]  /*1580*/  FMUL.FTZ R30, R30, R85 ;  /* 0x000000551e1e7220 */ /* 0x000fe20000410000 */
[----:B------:R-:W-:Y:S01]  /*1590*/  FMUL.FTZ R27, R25, R26 ;  /* 0x0000001a191b7220 */ /* 0x000fe20000410000 */
[----:B------:R-:W-:Y:S01]  /*15a0*/  FADD.FTZ R35, R35, R26 ;  /* 0x0000001a23237221 */ /* 0x000fe20000010000 */
[----:B------:R-:W-:Y:S01]  /*15b0*/  FFMA.FTZ R31, R26, R28, R31 ;  /* 0x0000001c1a1f7223 */ /* 0x000fe2000001001f */
[----:B------:R-:W-:Y:S01]  /*15c0*/  FADD.FTZ R38, R38, R37 ;  /* 0x0000002526267221 */ /* 0x000fe20000010000 */
[----:B------:R-:W-:Y:S01]  /*15d0*/  FFMA.FTZ R36, R37, R30, R36 ;  /* 0x0000001e25247223 */ /* 0x000fe20000010024 */
[----:B------:R-:W-:Y:S01]  /*15e0*/  FFMA.FTZ R29, R28, R27, R29 ;  /* 0x0000001b1c1d7223 */ /* 0x000fe2000001001d */
[----:B------:R-:W-:Y:S01]  /*15f0*/  SHF.L.U32 R26, R78, 0x10, RZ ;  /* 0x000000104e1a7819 */ /* 0x000fe200000006ff */
[----:B------:R-:W-:Y:S01]  /*1600*/  FMUL.FTZ R37, R66, R37 ;  /* 0x0000002542257220 */ /* 0x000fe20000410000 */
[----:B------:R-:W-:Y:S01]  /*1610*/  FADD.FTZ R28, -R24, R33 ;  /* 0x00000021181c7221 */ /* 0x000fe20000010100 */
[----:B------:R-:W-:Y:S01]  /*1620*/  FADD.FTZ R32, R27, R32 ;  /* 0x000000201b207221 */ /* 0x000fe20000010000 */
[----:B------:R-:W-:Y:S01]  /*1630*/  SHF.L.U32 R33, R18, 0x10, RZ ;  /* 0x0000001012217819 */ /* 0x000fe200000006ff */
[----:B------:R-:W-:Y:S01]  /*1640*/  FFMA.FTZ R29, R30, R37, R29 ;  /* 0x000000251e1d7223 */ /* 0x000fe2000001001d */
[----:B------:R-:W-:Y:S01]  /*1650*/  FMUL.FTZ R28, R28, R85 ;  /* 0x000000551c1c7220 */ /* 0x000fe20000410000 */
[----:B------:R-:W-:Y:S01]  /*1660*/  FMUL.FTZ R27, R25, R26 ;  /* 0x0000001a191b7220 */ /* 0x000fe20000410000 */
[----:B------:R-:W-:Y:S01]  /*1670*/  FADD.FTZ R32, R32, R37 ;  /* 0x0000002520207221 */ /* 0x000fe20000010000 */
[----:B------:R-:W-:Y:S01]  /*1680*/  SHF.L.U32 R37, R75, 0x10, RZ ;  /* 0x000000104b257819 */ /* 0x000fe200000006ff */
[----:B------:R-:W-:Y:S01]  /*1690*/  FFMA.FTZ R31, R26, R28, R31 ;  /* 0x0000001c1a1f7223 */ /* 0x000fe2000001001f */
[----:B------:R-:W-:Y:S01]  /*16a0*/  FFMA.FTZ R29, R28, R27, R29 ;  /* 0x0000001b1c1d7223 */ /* 0x000fe2000001001d */
[C---:B------:R-:W-:Y:S01]  /*16b0*/  FADD.FTZ R28, -R24.reuse, R33 ;  /* 0x00000021181c7221 */ /* 0x040fe20000010100 */
[----:B------:R-:W-:Y:S01]  /*16c0*/  FADD.FTZ R32, R27, R32 ;  /* 0x000000201b207221 */ /* 0x000fe20000010000 */
[----:B------:R-:W-:Y:S01]  /*16d0*/  SHF.L.U32 R27, R19, 0x10, RZ ;  /* 0x00000010131b7819 */ /* 0x000fe200000006ff */
[----:B------:R-:W-:Y:S01]  /*16e0*/  FADD.FTZ R30, -R24, R37 ;  /* 0x00000025181e7221 */ /* 0x000fe20000010100 */
[-C--:B------:R-:W-:Y:S01]  /*16f0*/  FMUL.FTZ R28, R28, R85.reuse ;  /* 0x000000551c1c7220 */ /* 0x080fe20000410000 */
[----:B------:R-:W-:Y:S01]  /*1700*/  FADD.FTZ R35, R35, R26 ;  /* 0x0000001a23237221 */ /* 0x000fe20000010000 */
[----:B------:R-:W-:Y:S01]  /*1710*/  SHF.L.U32 R26, R76, 0x10, RZ ;  /* 0x000000104c1a7819 */ /* 0x000fe200000006ff */
[----:B------:R-:W-:Y:S01]  /*1720*/  FMUL.FTZ R30, R30, R85 ;  /* 0x000000551e1e7220 */ /* 0x000fe20000410000 */
[----:B------:R-:W-:Y:S01]  /*1730*/  SHF.L.U32 R37, R6, 0x10, RZ ;  /* 0x0000001006257819 */ /* 0x000fe200000006ff */
[----:B------:R-:W-:Y:S01]  /*1740*/  FADD.FTZ R38, R38, R27 ;  /* 0x0000001b26267221 */ /* 0x000fe20000010000 */
[----:B------:R-:W-:Y:S01]  /*1750*/  FFMA.FTZ R36, R27, R28, R36 ;  /* 0x0000001c1b247223 */ /* 0x000fe20000010024 */
[----:B------:R-:W-:Y:S01]  /*1760*/  FMUL.FTZ R27, R66, R27 ;  /* 0x0000001b421b7220 */ /* 0x000fe20000410000 */
[----:B------:R-:W-:Y:S01]  /*1770*/  FADD.FTZ R35, R35, R26 ;  /* 0x0000001a23237221 */ /* 0x000fe20000010000 */
[----:B------:R-:W-:Y:S01]  /*1780*/  FFMA.FTZ R31, R26, R30, R31 ;  /* 0x0000001e1a1f7223 */ /* 0x000fe2000001001f */
[----:B------:R-:W-:Y:S01]  /*1790*/  FMUL.FTZ R33, R25, R26 ;  /* 0x0000001a19217220 */ /* 0x000fe20000410000 */
[----:B------:R-:W-:Y:S01]  /*17a0*/  FADD.FTZ R26, -R24, R37 ;  /* 0x00000025181a7221 */ /* 0x000fe20000010100 */
[----:B------:R-:W-:Y:S01]  /*17b0*/  FADD.FTZ R32, R32, R27 ;  /* 0x0000001b20207221 */ /* 0x000fe20000010000 */
[----:B------:R-:W-:Y:S01]  /*17c0*/  FFMA.FTZ R29, R28, R27, R29 ;  /* 0x0000001b1c1d7223 */ /* 0x000fe2000001001d */
[----:B------:R-:W-:Y:S01]  /*17d0*/  SHF.L.U32 R37, R8, 0x10, RZ ;  /* 0x0000001008257819 */ /* 0x000fe200000006ff */
[----:B------:R-:W-:Y:S01]  /*17e0*/  FMUL.FTZ R28, R26, R85 ;  /* 0x000000551a1c7220 */ /* 0x000fe20000410000 */
[----:B------:R-:W-:Y:S01]  /*17f0*/  FADD.FTZ R32, R33, R32 ;  /* 0x0000002021207221 */ /* 0x000fe20000010000 */
[----:B------:R-:W-:Y:S01]  /*1800*/  FFMA.FTZ R29, R30, R33, R29 ;  /* 0x000000211e1d7223 */ /* 0x000fe2000001001d */
[----:B------:R-:W-:Y:S01]  /*1810*/  SHF.L.U32 R27, R73, 0x10, RZ ;  /* 0x00000010491b7819 */ /* 0x000fe200000006ff */
[----:B------:R-:W-:Y:S01]  /*1820*/  FMUL.FTZ R33, R66, R37 ;  /* 0x0000002542217220 */ /* 0x000fe20000410000 */
[----:B------:R-:W-:Y:S01]  /*1830*/  FFMA.FTZ R36, R37, R28, R36 ;  /* 0x0000001c25247223 */ /* 0x000fe20000010024 */
[----:B------:R-:W-:Y:S01]  /*1840*/  SHF.L.U32 R26, R74, 0x10, RZ ;  /* 0x000000104a1a7819 */ /* 0x000fe200000006ff */
[----:B------:R-:W-:Y:S01]  /*1850*/  FADD.FTZ R38, R38, R37 ;  /* 0x0000002526267221 */ /* 0x000fe20000010000 */
[----:B------:R-:W-:Y:S01]  /*1860*/  FADD.FTZ R32, R32, R33 ;  /* 0x0000002120207221 */ /* 0x000fe20000010000 */
[----:B------:R-:W-:Y:S01]  /*1870*/  FFMA.FTZ R29, R28, R33, R29 ;  /* 0x000000211c1d7223 */ /* 0x000fe2000001001d */
[----:B------:R-:W-:Y:S01]  /*1880*/  SHF.L.U32 R33, R20, 0x10, RZ ;  /* 0x0000001014217819 */ /* 0x000fe200000006ff */
[----:B------:R-:W-:Y:S01]  /*1890*/  FADD.FTZ R28, -R24, R27 ;  /* 0x0000001b181c7221 */ /* 0x000fe20000010100 */
[----:B------:R-:W-:Y:S01]  /*18a0*/  SHF.L.U32 R39, R21, 0x10, RZ ;  /* 0x0000001015277819 */ /* 0x000fe200000006ff */
[----:B------:R-:W-:Y:S01]  /*18b0*/  FMUL.FTZ R27, R25, R26 ;  /* 0x0000001a191b7220 */ /* 0x000fe20000410000 */
        /* <DEDUP_REMOVED lines=8> */
[----:B------:R-:W-:Y:S01]  /*1940*/  SHF.L.U32 R30, R72, 0x10, RZ ;  /* 0x00000010481e7819 */ /* 0x000fe200000006ff */
[----:B------:R-:W-:Y:S01]  /*1950*/  FADD.FTZ R34, -R24, R37 ;  /* 0x0000002518227221 */ /* 0x000fe20000010100 */
[----:B------:R-:W-:Y:S01]  /*1960*/  FFMA.FTZ R31, R26, R28, R31 ;  /* 0x0000001c1a1f7223 */ /* 0x000fe2000001001f */
[----:B------:R-:W-:Y:S01]  /*1970*/  FADD.FTZ R32, R32, R27 ;  /* 0x0000001b20207221 */ /* 0x000fe20000010000 */
[----:B------:R-:W-:Y:S01]  /*1980*/  FFMA.FTZ R29, R40, R27, R29 ;  /* 0x0000001b281d7223 */ /* 0x000fe2000001001d */
[----:B------:R-:W-:Y:S01]  /*1990*/  FMUL.FTZ R27, R25, R30 ;  /* 0x0000001e191b7220 */ /* 0x000fe20000410000 */
[----:B------:R-:W-:Y:S01]  /*19a0*/  FMUL.FTZ R34, R34, R85 ;  /* 0x0000005522227220 */ /* 0x000fe20000410000 */
[----:B------:R-:W-:Y:S01]  /*19b0*/  SHF.L.U32 R37, R23, 0x10, RZ ;  /* 0x0000001017257819 */ /* 0x000fe200000006ff */
[----:B------:R-:W-:Y:S01]  /*19c0*/  FADD.FTZ R28, -R24, R33 ;  /* 0x00000021181c7221 */ /* 0x000fe20000010100 */
[----:B------:R-:W-:Y:S01]  /*19d0*/  FADD.FTZ R32, R27, R32 ;  /* 0x000000201b207221 */ /* 0x000fe20000010000 */
[----:B------:R-:W-:Y:S01]  /*19e0*/  FFMA.FTZ R29, R34, R27, R29 ;  /* 0x0000001b221d7223 */ /* 0x000fe2000001001d */
[----:B------:R-:W-:Y:S01]  /*19f0*/  SHF.L.U32 R27, R69, 0x10, RZ ;  /* 0x00000010451b7819 */ /* 0x000fe200000006ff */
[----:B------:R-:W-:Y:S01]  /*1a00*/  FADD.FTZ R35, R35, R26 ;  /* 0x0000001a23237221 */ /* 0x000fe20000010000 */
[----:B------:R-:W-:Y:S01]  /*1a10*/  SHF.L.U32 R26, R70, 0x10, RZ ;  /* 0x00000010461a7819 */ /* 0x000fe200000006ff */
        /* <DEDUP_REMOVED lines=8> */
[----:B------:R-:W-:Y:S01]  /*1aa0*/  FMUL.FTZ R27, R28, R85 ;  /* 0x000000551c1b7220 */ /* 0x000fe20000410000 */
[----:B------:R-:W-:Y:S01]  /*1ab0*/  FADD.FTZ R35, R35, R30 ;  /* 0x0000001e23237221 */ /* 0x000fe20000010000 */
[----:B------:R-:W-:Y:S01]  /*1ac0*/  FFMA.FTZ R29, R30, R34, R31 ;  /* 0x000000221e1d7223 */ /* 0x000fe2000001001f */
[----:B------:R-:W-:Y:S01]  /*1ad0*/  FADD.FTZ R39, R32, R39 ;  /* 0x0000002720277221 */ /* 0x000fe20000010000 */
[----:B------:R-:W-:Y:S01]  /*1ae0*/  FFMA.FTZ R40, R27, R32, R40 ;  /* 0x000000201b287223 */ /* 0x000fe20000010028 */
[----:B------:R-:W-:Y:S01]  /*1af0*/  FADD.FTZ R30, R38, R37 ;  /* 0x00000025261e7221 */ /* 0x000fe20000010000 */
[----:B------:R-:W-:Y:S01]  /*1b00*/  FFMA.FTZ R28, R37, R42, R36 ;  /* 0x0000002a251c7223 */ /* 0x000fe20000010024 */
[----:B------:R-:W-:Y:S01]  /*1b10*/  FADD.FTZ R31, R35, R26 ;  /* 0x0000001a231f7221 */ /* 0x000fe20000010000 */
[----:B------:R-:W-:Y:S01]  /*1b20*/  FFMA.FTZ R29, R26, R27, R29 ;  /* 0x0000001b1a1d7223 */ /* 0x000fe2000001001d */
[----:B------:R-:W-:Y:S06]  /*1b30*/  BRA `(.L_x_285) ;  /* 0x0000001000807947 */ /* 0x000fec0003800000 */
.L_x_284:
        /* <DEDUP_REMOVED lines=8> */
[----:B------:R-:W-:Y:S01]  /*1bc0*/  SHF.L.U32 R29, R81, 0x10, RZ ;  /* 0x00000010511d7819 */ /* 0x000fe200000006ff */
[----:B------:R-:W-:Y:S01]  /*1bd0*/  FADD.FTZ R28, -R24, R33 ;  /* 0x00000021181c7221 */ /* 0x000fe20000010100 */
[----:B------:R-:W-:Y:S01]  /*1be0*/  FFMA.FTZ R31, R66, R27, R67 ;  /* 0x0000001b421f7223 */ /* 0x000fe20000010043 */
[-C--:B------:R-:W-:Y:S01]  /*1bf0*/  FMUL.FTZ R26, R26, R85.reuse ;  /* 0x000000551a1a7220 */ /* 0x080fe20000410000 */
[----:B------:R-:W-:Y:S01]  /*1c00*/  SHF.L.U32 R44, R52, 0x10, RZ ;  /* 0x00000010342c7819 */ /* 0x000fe200000006ff */
[----:B------:R-:W-:Y:S01]  /*1c10*/  FADD.FTZ R34, -R24, R29 ;  /* 0x0000001d18227221 */ /* 0x000fe20000010100 */
[-C--:B------:R-:W-:Y:S01]  /*1c20*/  FMUL.FTZ R29, R28, R85.reuse ;  /* 0x000000551c1d7220 */ /* 0x080fe20000410000 */
[--C-:B------:R-:W-:Y:S01]  /*1c30*/  FFMA.FTZ R32, R25, R26, R68.reuse ;  /* 0x0000001a19207223 */ /* 0x100fe20000010044 */
[----:B------:R-:W-:Y:S01]  /*1c40*/  FMUL.FTZ R30, R31, -1.4426950216293334961 ;  /* 0xbfb8aa3b1f1e7820 */ /* 0x000fe20000410000 */
[----:B------:R-:W-:Y:S01]  /*1c50*/  FMUL.FTZ R28, R34, R85 ;  /* 0x00000055221c7220 */ /* 0x000fe20000410000 */
[----:B------:R-:W-:Y:S01]  /*1c60*/  FFMA.FTZ R36, R66, R29, R67 ;  /* 0x0000001d42247223 */ /* 0x000fe20000010043 */
[----:B------:R-:W-:Y:S01]  /*1c70*/  FMUL.FTZ R34, R32, -1.4426950216293334961 ;  /* 0xbfb8aa3b20227820 */ /* 0x000fe20000410000 */
[----:B------:R-:W-:Y:S01]  /*1c80*/  SHF.L.U32 R45, R79, 0x10, RZ ;  /* 0x000000104f2d7819 */ /* 0x000fe200000006ff */
[----:B------:R-:W-:Y:S01]  /*1c90*/  FFMA.FTZ R47, R25, R28, R68 ;  /* 0x0000001c192f7223 */ /* 0x000fe20000010044 */
[----:B------:R-:W0:Y:S01]  /*1ca0*/  MUFU.EX2 R30, R30 ;  /* 0x0000001e001e7308 */ /* 0x000e220000000800 */
[----:B------:R-:W-:Y:S01]  /*1cb0*/  FMUL.FTZ R37, R36, -1.4426950216293334961 ;  /* 0xbfb8aa3b24257820 */ /* 0x000fe20000410000 */
[----:B------:R-:W-:Y:S01]  /*1cc0*/  SHF.L.U32 R49, R77, 0x10, RZ ;  /* 0x000000104d317819 */ /* 0x000fe200000006ff */
[----:B------:R-:W-:Y:S01]  /*1cd0*/  FMUL.FTZ R40, R47, -1.4426950216293334961 ;  /* 0xbfb8aa3b2f287820 */ /* 0x000fe20000410000 */
[----:B------:R-:W1:Y:S01]  /*1ce0*/  MUFU.EX2 R34, R34 ;  /* 0x0000002200227308 */ /* 0x000e620000000800 */
[----:B------:R-:W-:-:S02]  /*1cf0*/  SHF.L.U32 R51, R12, 0x10, RZ ;  /* 0x000000100c337819 */ /* 0x000fc400000006ff */
[----:B------:R-:W-:Y:S01]  /*1d00*/  SHF.L.U32 R92, R80, 0x10, RZ ;  /* 0x00000010505c7819 */ /* 0x000fe200000006ff */
[----:B------:R-:W2:Y:S01]  /*1d10*/  MUFU.EX2 R37, R37 ;  /* 0x0000002500257308 */ /* 0x000ea20000000800 */
[----:B------:R-:W-:-:S03]  /*1d20*/  SHF.L.U32 R95, R72, 0x10, RZ ;  /* 0x00000010485f7819 */ /* 0x000fc600000006ff */
[----:B------:R-:W3:Y:S01]  /*1d30*/  MUFU.EX2 R40, R40 ;  /* 0x0000002800287308 */ /* 0x000ee20000000800 */
[----:B0-----:R-:W-:Y:S01]  /*1d40*/  FADD.FTZ R33, R30, 1 ;  /* 0x3f8000001e217421 */ /* 0x001fe20000010000 */
[----:B------:R-:W-:Y:S01]  /*1d50*/  FADD.FTZ R30, -R24, R41 ;  /* 0x00000029181e7221 */ /* 0x000fe20000010100 */
[----:B-1----:R-:W-:-:S03]  /*1d60*/  FADD.FTZ R35, R34, 1 ;  /* 0x3f80000022237421 */ /* 0x002fc60000010000 */
[----:B------:R-:W-:Y:S01]  /*1d70*/  FMUL.FTZ R30, R30, R85 ;  /* 0x000000551e1e7220 */ /* 0x000fe20000410000 */
[----:B------:R-:W0:Y:S01]  /*1d80*/  MUFU.RCP R33, R33 ;  /* 0x0000002100217308 */ /* 0x000e220000001000 */
[----:B--2---:R-:W-:Y:S02]  /*1d90*/  FADD.FTZ R38, R37, 1 ;  /* 0x3f80000025267421 */ /* 0x004fe40000010000 */
[----:B------:R-:W-:Y:S01]  /*1da0*/  FFMA.FTZ R37, R66, R30, R67 ;  /* 0x0000001e42257223 */ /* 0x000fe20000010043 */
[----:B---3--:R-:W-:-:S03]  /*1db0*/  FADD.FTZ R41, R40, 1 ;  /* 0x3f80000028297421 */ /* 0x008fc60000010000 */
[----:B------:R-:W-:Y:S01]  /*1dc0*/  FMUL.FTZ R43, R37, -1.4426950216293334961 ;  /* 0xbfb8aa3b252b7820 */ /* 0x000fe20000410000 */
[----:B------:R-:W1:Y:S01]  /*1dd0*/  MUFU.RCP R35, R35 ;  /* 0x0000002300237308 */ /* 0x000e620000001000 */
[----:B------:R-:W-:-:S07]  /*1de0*/  SHF.L.U32 R40, R54, 0x10, RZ ;  /* 0x0000001036287819 */ /* 0x000fce00000006ff */
[----:B------:R1:W2:Y:S01]  /*1df0*/  MUFU.RCP R39, R38 ;  /* 0x0000002600277308 */ /* 0x0002a20000001000 */
[----:B0-----:R-:W-:Y:S01]  /*1e00*/  FADD.FTZ R34, -R33, 1 ;  /* 0x3f80000021227421 */ /* 0x001fe20000010100 */
[----:B------:R-:W-:-:S03]  /*1e10*/  FMUL.FTZ R40, R40, R33 ;  /* 0x0000002128287220 */ /* 0x000fc60000410000 */
[----:B------:R-:W-:-:S03]  /*1e20*/  FFMA.FTZ R33, R31, R34, 1 ;  /* 0x3f8000001f217423 */ /* 0x000fc60000010022 */
[----:B------:R-:W0:Y:S01]  /*1e30*/  MUFU.EX2 R43, R43 ;  /* 0x0000002b002b7308 */ /* 0x000e220000000800 */
[----:B-1----:R-:W-:Y:S01]  /*1e40*/  FMUL.FTZ R38, R42, R35 ;  /* 0x000000232a267220 */ /* 0x002fe20000410000 */
[----:B------:R-:W-:Y:S02]  /*1e50*/  FADD.FTZ R35, -R35, 1 ;  /* 0x3f80000023237421 */ /* 0x000fe40000010100 */
[----:B------:R-:W1:Y:S01]  /*1e60*/  MUFU.RCP R41, R41 ;  /* 0x0000002900297308 */ /* 0x000e620000001000 */
[----:B------:R-:W-:Y:S01]  /*1e70*/  FMUL.FTZ R40, R40, R33 ;  /* 0x0000002128287220 */ /* 0x000fe20000410000 */
[----:B------:R-:W-:Y:S01]  /*1e80*/  FFMA.FTZ R35, R32, R35, 1 ;  /* 0x3f80000020237423 */ /* 0x000fe20000010023 */
[----:B--2---:R-:W-:Y:S01]  /*1e90*/  FMUL.FTZ R42, R44, R39 ;  /* 0x000000272c2a7220 */ /* 0x004fe20000410000 */
[----:B------:R-:W-:Y:S02]  /*1ea0*/  FADD.FTZ R39, -R39, 1 ;  /* 0x3f80000027277421 */ /* 0x000fe40000010100 */
[----:B------:R-:W-:Y:S01]  /*1eb0*/  FMUL.FTZ R38, R38, R35 ;  /* 0x0000002326267220 */ /* 0x000fe20000410000 */
[----:B0-----:R-:W-:Y:S01]  /*1ec0*/  FADD.FTZ R34, R43, 1 ;  /* 0x3f8000002b227421 */ /* 0x001fe20000010000 */
[----:B------:R-:W-:Y:S01]  /*1ed0*/  FFMA.FTZ R39, R36, R39, 1 ;  /* 0x3f80000024277423 */ /* 0x000fe20000010027 */
[----:B------:R-:W-:Y:S01]  /*1ee0*/  FADD.FTZ R36, -R24, R45 ;  /* 0x0000002d18247221 */ /* 0x000fe20000010100 */
[----:B------:R-:W-:Y:S01]  /*1ef0*/  SHF.L.U32 R45, R14, 0x10, RZ ;  /* 0x000000100e2d7819 */ /* 0x000fe200000006ff */
[----:B------:R-:W0:Y:S01]  /*1f00*/  MUFU.RCP R44, R34 ;  /* 0x00000022002c7308 */ /* 0x000e220000001000 */
[----:B------:R-:W-:Y:S01]  /*1f10*/  FMUL.FTZ R42, R42, R39 ;  /* 0x000000272a2a7220 */ /* 0x000fe20000410000 */
[----:B------:R-:W-:Y:S01]  /*1f20*/  FMUL.FTZ R31, R36, R85 ;  /* 0x00000055241f7220 */ /* 0x000fe20000410000 */
[----:B------:R-:W-:Y:S01]  /*1f30*/  FADD.FTZ R36, -R24, R49 ;  /* 0x0000003118247221 */ /* 0x000fe20000010100 */
[----:B-1----:R-:W-:Y:S01]  /*1f40*/  FADD.FTZ R32, -R41, 1 ;  /* 0x3f80000029207421 */ /* 0x002fe20000010100 */
[----:B------:R-:W-:Y:S01]  /*1f50*/  SHF.L.U32 R39, R18, 0x10, RZ ;  /* 0x0000001012277819 */ /* 0x000fe200000006ff */
[--C-:B------:R-:W-:Y:S01]  /*1f60*/  FFMA.FTZ R43, R25, R31, R68.reuse ;  /* 0x0000001f192b7223 */ /* 0x100fe20000010044 */
[----:B------:R-:W-:Y:S01]  /*1f70*/  FMUL.FTZ R33, R36, R85 ;  /* 0x0000005524217220 */ /* 0x000fe20000410000 */
[----:B------:R-:W-:Y:S01]  /*1f80*/  FFMA.FTZ R47, R47, R32, 1 ;  /* 0x3f8000002f2f7423 */ /* 0x000fe20000010020 */
[----:B------:R-:W-:Y:S01]  /*1f90*/  FADD.FTZ R32, -R24, R45 ;  /* 0x0000002d18207221 */ /* 0x000fe20000010100 */
[----:B------:R-:W-:Y:S01]  /*1fa0*/  FMUL.FTZ R45, R43, -1.4426950216293334961 ;  /* 0xbfb8aa3b2b2d7820 */ /* 0x000fe20000410000 */
[----:B------:R-:W-:Y:S01]  /*1fb0*/  SHF.L.U32 R36, R82, 0x10, RZ ;  /* 0x0000001052247819 */ /* 0x000fe200000006ff */
[----:B------:R-:W-:Y:S01]  /*1fc0*/  FFMA.FTZ R49, R25, R33, R68 ;  /* 0x0000002119317223 */ /* 0x000fe20000010044 */
[----:B------:R-:W-:-:S03]  /*1fd0*/  FMUL.FTZ R32, R32, R85 ;  /* 0x0000005520207220 */ /* 0x000fc60000410000 */
[----:B------:R-:W1:Y:S01]  /*1fe0*/  MUFU.EX2 R45, R45 ;  /* 0x0000002d002d7308 */ /* 0x000e620000000800 */
[----:B------:R-:W-:Y:S01]  /*1ff0*/  FFMA.FTZ R48, R66, R32, R67 ;  /* 0x0000002042307223 */ /* 0x000fe20000010043 */
[----:B0-----:R-:W-:Y:S01]  /*2000*/  FADD.FTZ R34, -R44, 1 ;  /* 0x3f8000002c227421 */ /* 0x001fe20000010100 */
[----:B------:R-:W-:Y:S01]  /*2010*/  FMUL.FTZ R36, R36, R41 ;  /* 0x0000002924247220 */ /* 0x000fe20000410000 */
[----:B------:R-:W-:Y:S01]  /*2020*/  FMUL.FTZ R41, R49, -1.4426950216293334961 ;  /* 0xbfb8aa3b31297820 */ /* 0x000fe20000410000 */
[----:B------:R-:W-:Y:S01]  /*2030*/  FMUL.FTZ R35, R48, -1.4426950216293334961 ;  /* 0xbfb8aa3b30237820 */ /* 0x000fe20000410000 */
[----:B------:R-:W-:Y:S01]  /*2040*/  FFMA.FTZ R37, R37, R34, 1 ;  /* 0x3f80000025257423 */ /* 0x000fe20000010022 */
[----:B------:R-:W-:Y:S01]  /*2050*/  FADD.FTZ R34, -R24, R39 ;  /* 0x0000002718227221 */ /* 0x000fe20000010100 */
[----:B------:R-:W-:Y:S01]  /*2060*/  FMUL.FTZ R44, R51, R44 ;  /* 0x0000002c332c7220 */ /* 0x000fe20000410000 */
[----:B------:R-:W-:Y:S01]  /*2070*/  FMUL.FTZ R47, R36, R47 ;  /* 0x0000002f242f7220 */ /* 0x000fe20000410000 */
[----:B------:R-:W0:Y:S01]  /*2080*/  MUFU.EX2 R41, R41 ;  /* 0x0000002900297308 */ /* 0x000e220000000800 */
[----:B------:R-:W-:-:S03]  /*2090*/  FMUL.FTZ R34, R34, R85 ;  /* 0x0000005522227220 */ /* 0x000fc60000410000 */
[----:B------:R-:W2:Y:S01]  /*20a0*/  MUFU.EX2 R35, R35 ;  /* 0x0000002300237308 */ /* 0x000ea20000000800 */
[----:B-1----:R-:W-:Y:S01]  /*20b0*/  FADD.FTZ R45, R45, 1 ;  /* 0x3f8000002d2d7421 */ /* 0x002fe20000010000 */
[----:B------:R-:W-:-:S04]  /*20c0*/  FFMA.FTZ R51, R66, R34, R67 ;  /* 0x0000002242337223 */ /* 0x000fc80000010043 */
[----:B------:R-:W-:Y:S01]  /*20d0*/  FMUL.FTZ R86, R51, -1.4426950216293334961 ;  /* 0xbfb8aa3b33567820 */ /* 0x000fe20000410000 */
[----:B------:R-:W1:Y:S01]  /*20e0*/  MUFU.RCP R45, R45 ;  /* 0x0000002d002d7308 */ /* 0x000e620000001000 */
[----:B0-----:R-:W-:Y:S01]  /*20f0*/  FADD.FTZ R50, R41, 1 ;  /* 0x3f80000029327421 */ /* 0x001fe20000010000 */
[----:B--2---:R-:W-:-:S06]  /*2100*/  FADD.FTZ R39, R35, 1 ;  /* 0x3f80000023277421 */ /* 0x004fcc0000010000 */
[----:B------:R-:W0:Y:S04]  /*2110*/  MUFU.EX2 R86, R86 ;  /* 0x0000005600567308 */ /* 0x000e280000000800 */
[----:B------:R-:W2:Y:S01]  /*2120*/  MUFU.RCP R50, R50 ;  /* 0x0000003200327308 */ /* 0x000ea20000001000 */
[----:B-1----:R-:W-:Y:S01]  /*2130*/  FADD.FTZ R46, -R45, 1 ;  /* 0x3f8000002d2e7421 */ /* 0x002fe20000010100 */
[----:B------:R-:W-:-:S06]  /*2140*/  FMUL.FTZ R35, R92, R45 ;  /* 0x0000002d5c237220 */ /* 0x000fcc0000410000 */
[----:B------:R-:W1:Y:S01]  /*2150*/  MUFU.RCP R39, R39 ;  /* 0x0000002700277308 */ /* 0x000e620000001000 */
[----:B------:R-:W-:Y:S01]  /*2160*/  FMUL.FTZ R45, R44, R37 ;  /* 0x000000252c2d7220 */ /* 0x000fe20000410000 */
[----:B0-----:R-:W-:Y:S01]  /*2170*/  FADD.FTZ R86, R86, 1 ;  /* 0x3f80000056567421 */ /* 0x001fe20000010000 */
[----:B------:R-:W-:Y:S01]  /*2180*/  FFMA.FTZ R46, R43, R46, 1 ;  /* 0x3f8000002b2e7423 */ /* 0x000fe2000001002e */
[----:B------:R-:W-:Y:S02]  /*2190*/  SHF.L.U32 R92, R16, 0x10, RZ ;  /* 0x00000010105c7819 */ /* 0x000fe400000006ff */
[----:B------:R-:W-:Y:S01]  /*21a0*/  SHF.L.U32 R43, R6, 0x10, RZ ;  /* 0x00000010062b7819 */ /* 0x000fe200000006ff */
[----:B------:R-:W-:Y:S01]  /*21b0*/  FMUL.FTZ R44, R35, R46 ;  /* 0x0000002e232c7220 */ /* 0x000fe20000410000 */
[----:B------:R-:W0:Y:S01]  /*21c0*/  MUFU.RCP R86, R86 ;  /* 0x0000005600567308 */ /* 0x000e220000001000 */
[----:B------:R-:W-:Y:S01]  /*21d0*/  SHF.L.U32 R35, R75, 0x10, RZ ;  /* 0x000000104b237819 */ /* 0x000fe200000006ff */
[----:B--2---:R-:W-:Y:S01]  /*21e0*/  FADD.FTZ R36, -R50, 1 ;  /* 0x3f80000032247421 */ /* 0x004fe20000010100 */
[----:B------:R-:W-:-:S03]  /*21f0*/  SHF.L.U32 R37, R19, 0x10, RZ ;  /* 0x0000001013257819 */ /* 0x000fc600000006ff */
[----:B------:R-:W-:Y:S01]  /*2200*/  FADD.FTZ R46, -R24, R35 ;  /* 0x00000023182e7221 */ /* 0x000fe20000010100 */
[----:B------:R-:W-:Y:S01]  /*2210*/  SHF.L.U32 R35, R78, 0x10, RZ ;  /* 0x000000104e237819 */ /* 0x000fe200000006ff */
[----:B------:R-:W-:Y:S01]  /*2220*/  FFMA.FTZ R49, R49, R36, 1 ;  /* 0x3f80000031317423 */ /* 0x000fe20000010024 */
[----:B-1----:R-:W-:-:S04]  /*2230*/  FADD.FTZ R41, -R39, 1 ;  /* 0x3f80000027297421 */ /* 0x002fc80000010100 */
[----:B------:R-:W-:Y:S01]  /*2240*/  FFMA.FTZ R48, R48, R41, 1 ;  /* 0x3f80000030307423 */ /* 0x000fe20000010029 */
[----:B------:R-:W-:Y:S01]  /*2250*/  FMUL.FTZ R41, R92, R39 ;  /* 0x000000275c297220 */ /* 0x000fe20000410000 */
[----:B------:R-:W-:Y:S01]  /*2260*/  FMUL.FTZ R39, R46, R85 ;  /* 0x000000552e277220 */ /* 0x000fe20000410000 */
[----:B------:R-:W-:Y:S02]  /*2270*/  FMUL.FTZ R46, R35, R50 ;  /* 0x00000032232e7220 */ /* 0x000fe40000410000 */
[----:B------:R-:W-:Y:S01]  /*2280*/  FMUL.FTZ R41, R41, R48 ;  /* 0x0000003029297220 */ /* 0x000fe20000410000 */
[----:B------:R-:W-:Y:S01]  /*2290*/  FFMA.FTZ R36, R25, R39, R68 ;  /* 0x0000002719247223 */ /* 0x000fe20000010044 */
[----:B0-----:R-:W-:Y:S01]  /*22a0*/  FADD.FTZ R48, -R86, 1 ;  /* 0x3f80000056307421 */ /* 0x001fe20000010100 */
[----:B------:R-:W-:Y:S01]  /*22b0*/  FMUL.FTZ R86, R37, R86 ;  /* 0x0000005625567220 */ /* 0x000fe20000410000 */
[----:B------:R-:W-:Y:S01]  /*22c0*/  FMUL.FTZ R46, R46, R49 ;  /* 0x000000312e2e7220 */ /* 0x000fe20000410000 */
[----:B------:R-:W-:Y:S01]  /*22d0*/  FMUL.FTZ R35, R36, -1.4426950216293334961 ;  /* 0xbfb8aa3b24237820 */ /* 0x000fe20000410000 */
[----:B------:R-:W-:Y:S01]  /*22e0*/  FFMA.FTZ R51, R51, R48, 1 ;  /* 0x3f80000033337423 */ /* 0x000fe20000010030 */
[----:B------:R-:W-:-:S04]  /*22f0*/  FADD.FTZ R48, -R24, R43 ;  /* 0x0000002b18307221 */ /* 0x000fc80000010100 */
[----:B------:R-:W0:Y:S01]  /*2300*/  MUFU.EX2 R35, R35 ;  /* 0x0000002300237308 */ /* 0x000e220000000800 */
[----:B------:R-:W-:Y:S01]  /*2310*/  FMUL.FTZ R37, R48, R85 ;  /* 0x0000005530257220 */ /* 0x000fe20000410000 */
[----:B------:R-:W-:-:S03]  /*2320*/  SHF.L.U32 R48, R76, 0x10, RZ ;  /* 0x000000104c307819 */ /* 0x000fc600000006ff */
[----:B------:R-:W-:-:S04]  /*2330*/  FFMA.FTZ R50, R66, R37, R67 ;  /* 0x0000002542327223 */ /* 0x000fc80000010043 */
[----:B------:R-:W-:Y:S01]  /*2340*/  FMUL.FTZ R92, R50, -1.4426950216293334961 ;  /* 0xbfb8aa3b325c7820 */ /* 0x000fe20000410000 */
[----:B0-----:R-:W-:-:S05]  /*2350*/  FADD.FTZ R43, R35, 1 ;  /* 0x3f800000232b7421 */ /* 0x001fca0000010000 */
[----:B------:R-:W0:Y:S01]  /*2360*/  MUFU.EX2 R92, R92 ;  /* 0x0000005c005c7308 */ /* 0x000e220000000800 */
[----:B------:R-:W-:-:S03]  /*2370*/  FMUL.FTZ R35, R86, R51 ;  /* 0x0000003356237220 */ /* 0x000fc60000410000 */
[----:B------:R-:W1:Y:S01]  /*2380*/  MUFU.RCP R43, R43 ;  /* 0x0000002b002b7308 */ /* 0x000e620000001000 */
[----:B0-----:R-:W-:-:S07]  /*2390*/  FADD.FTZ R93, R92, 1 ;  /* 0x3f8000005c5d7421 */ /* 0x001fce0000010000 */
[----:B------:R-:W0:Y:S01]  /*23a0*/  MUFU.RCP R93, R93 ;  /* 0x0000005d005d7308 */ /* 0x000e220000001000 */
[----:B-1----:R-:W-:-:S04]  /*23b0*/  FADD.FTZ R49, -R43, 1 ;  /* 0x3f8000002b317421 */ /* 0x002fc80000010100 */
[----:B------:R-:W-:Y:S01]  /*23c0*/  FFMA.FTZ R49, R36, R49, 1 ;  /* 0x3f80000024317423 */ /* 0x000fe20000010031 */
[----:B------:R-:W-:Y:S01]  /*23d0*/  FMUL.FTZ R36, R48, R43 ;  /* 0x0000002b30247220 */ /* 0x000fe20000410000 */
[----:B------:R-:W-:Y:S01]  /*23e0*/  FMUL.FTZ R48, R66, R40 ;  /* 0x0000002842307220 */ /* 0x000fe20000410000 */
[----:B------:R-:W-:Y:S02]  /*23f0*/  FMUL.FTZ R43, R25, R38 ;  /* 0x00000026192b7220 */ /* 0x000fe40000410000 */
[----:B------:R-:W-:Y:S01]  /*2400*/  FMUL.FTZ R36, R36, R49 ;  /* 0x0000003124247220 */ /* 0x000fe20000410000 */
[----:B------:R-:W-:Y:S01]  /*2410*/  FFMA.FTZ R49, R27, R48, RZ ;  /* 0x000000301b317223 */ /* 0x000fe200000100ff */
[----:B------:R-:W-:-:S03]  /*2420*/  FADD.FTZ R48, RZ, R48 ;  /* 0x00000030ff307221 */ /* 0x000fc60000010000 */
[----:B------:R-:W-:Y:S01]  /*2430*/  FFMA.FTZ R86, R26, R43, R49 ;  /* 0x0000002b1a567223 */ /* 0x000fe20000010031 */
[----:B------:R-:W-:Y:S01]  /*2440*/  FADD.FTZ R51, R43, R48 ;  /* 0x000000302b337221 */ /* 0x000fe20000010000 */
[----:B------:R-:W-:Y:S01]  /*2450*/  SHF.L.U32 R48, R8, 0x10, RZ ;  /* 0x0000001008307819 */ /* 0x000fe200000006ff */
[----:B0-----:R-:W-:-:S04]  /*2460*/  FADD.FTZ R49, -R93, 1 ;  /* 0x3f8000005d317421 */ /* 0x001fc80000010100 */
[----:B------:R-:W-:Y:S01]  /*2470*/  FMUL.FTZ R43, R48, R93 ;  /* 0x0000005d302b7220 */ /* 0x000fe20000410000 */
[----:B------:R-:W-:Y:S01]  /*2480*/  FFMA.FTZ R50, R50, R49, 1 ;  /* 0x3f80000032327423 */ /* 0x000fe20000010031 */
[----:B------:R-:W-:Y:S01]  /*2490*/  SHF.L.U32 R49, R73, 0x10, RZ ;  /* 0x0000001049317819 */ /* 0x000fe200000006ff */
[----:B------:R-:W-:Y:S02]  /*24a0*/  FMUL.FTZ R93, R66, R42 ;  /* 0x0000002a425d7220 */ /* 0x000fe40000410000 */
[----:B------:R-:W-:Y:S01]  /*24b0*/  FMUL.FTZ R43, R43, R50 ;  /* 0x000000322b2b7220 */ /* 0x000fe20000410000 */
[----:B------:R-:W-:Y:S01]  /*24c0*/  FFMA.FTZ R50, R27, R40, RZ ;  /* 0x000000281b327223 */ /* 0x000fe200000100ff */
[----:B------:R-:W-:Y:S01]  /*24d0*/  FADD.FTZ R27, RZ, R40 ;  /* 0x00000028ff1b7221 */ /* 0x000fe20000010000 */
[----:B------:R-:W-:Y:S01]  /*24e0*/  FADD.FTZ R40, -R24, R49 ;  /* 0x0000003118287221 */ /* 0x000fe20000010100 */
[C---:B------:R-:W-:Y:S01]  /*24f0*/  FFMA.FTZ R86, R29.reuse, R93, R86 ;  /* 0x0000005d1d567223 */ /* 0x040fe20000010056 */
[----:B------:R-:W-:Y:S01]  /*2500*/  FFMA.FTZ R49, R29, R42, R50 ;  /* 0x0000002a1d317223 */ /* 0x000fe20000010032 */
[----:B------:R-:W-:Y:S01]  /*2510*/  FADD.FTZ R48, R27, R42 ;  /* 0x0000002a1b307221 */ /* 0x000fe20000010000 */
[----:B------:R-:W-:Y:S01]  /*2520*/  FMUL.FTZ R27, R40, R85 ;  /* 0x00000055281b7220 */ /* 0x000fe20000410000 */
[----:B------:R-:W-:Y:S01]  /*2530*/  FADD.FTZ R42, R51, R93 ;  /* 0x0000005d332a7221 */ /* 0x000fe20000010000 */
[----:B------:R-:W-:Y:S01]  /*2540*/  SHF.L.U32 R51, R74, 0x10, RZ ;  /* 0x000000104a337819 */ /* 0x000fe200000006ff */
[----:B------:R-:W-:Y:S01]  /*2550*/  FFMA.FTZ R49, R30, R45, R49 ;  /* 0x0000002d1e317223 */ /* 0x000fe20000010031 */
[----:B------:R-:W-:Y:S01]  /*2560*/  FFMA.FTZ R29, R25, R27, R68 ;  /* 0x0000001b191d7223 */ /* 0x000fe20000010044 */
[----:B------:R-:W-:-:S02]  /*2570*/  FADD.FTZ R48, R48, R45 ;  /* 0x0000002d30307221 */ /* 0x000fc40000010000 */
[----:B------:R-:W-:Y:S01]  /*2580*/  FFMA.FTZ R49, R32, R41, R49 ;  /* 0x0000002920317223 */ /* 0x000fe20000010031 */
[----:B------:R-:W-:Y:S01]  /*2590*/  FMUL.FTZ R50, R29, -1.4426950216293334961 ;  /* 0xbfb8aa3b1d327820 */ /* 0x000fe20000410000 */
[----:B------:R-:W-:-:S04]  /*25a0*/  FADD.FTZ R48, R48, R41 ;  /* 0x0000002930307221 */ /* 0x000fc80000010000 */
[----:B------:R-:W-:Y:S01]  /*25b0*/  FADD.FTZ R48, R48, R35 ;  /* 0x0000002330307221 */ /* 0x000fe20000010000 */
[----:B------:R-:W0:Y:S03]  /*25c0*/  MUFU.EX2 R50, R50 ;  /* 0x0000003200327308 */ /* 0x000e260000000800 */
[----:B------:R-:W-:Y:S01]  /*25d0*/  FADD.FTZ R48, R48, R43 ;  /* 0x0000002b30307221 */ /* 0x000fe20000010000 */
[----:B0-----:R-:W-:-:S06]  /*25e0*/  FADD.FTZ R92, R50, 1 ;  /* 0x3f800000325c7421 */ /* 0x001fcc0000010000 */
[----:B------:R-:W0:Y:S02]  /*25f0*/  MUFU.RCP R92, R92 ;  /* 0x0000005c005c7308 */ /* 0x000e240000001000 */
[----:B0-----:R-:W-:Y:S01]  /*2600*/  FADD.FTZ R94, -R92, 1 ;  /* 0x3f8000005c5e7421 */ /* 0x001fe20000010100 */
[----:B------:R-:W-:Y:S01]  /*2610*/  FMUL.FTZ R40, R51, R92 ;  /* 0x0000005c33287220 */ /* 0x000fe20000410000 */
[----:B------:R-:W-:Y:S02]  /*2620*/  SHF.L.U32 R51, R20, 0x10, RZ ;  /* 0x0000001014337819 */ /* 0x000fe400000006ff */
[----:B------:R-:W-:-:S04]  /*2630*/  FFMA.FTZ R29, R29, R94, 1 ;  /* 0x3f8000001d1d7423 */ /* 0x000fc8000001005e */
[----:B------:R-:W-:Y:S01]  /*2640*/  FMUL.FTZ R40, R40, R29 ;  /* 0x0000001d28287220 */ /* 0x000fe20000410000 */
[----:B------:R-:W-:Y:S01]  /*2650*/  FFMA.FTZ R29, R26, R38, RZ ;  /* 0x000000261a1d7223 */ /* 0x000fe200000100ff */
[----:B------:R-:W-:Y:S01]  /*2660*/  FADD.FTZ R38, RZ, R38 ;  /* 0x00000026ff267221 */ /* 0x000fe20000010000 */
[----:B------:R-:W-:-:S03]  /*2670*/  FADD.FTZ R26, -R24, R51 ;  /* 0x00000033181a7221 */ /* 0x000fc60000010100 */
[----:B------:R-:W-:Y:S01]  /*2680*/  FADD.FTZ R51, R38, R47 ;  /* 0x0000002f26337221 */ /* 0x000fe20000010000 */
[-C--:B------:R-:W-:Y:S01]  /*2690*/  FFMA.FTZ R38, R28, R47.reuse, R29 ;  /* 0x0000002f1c267223 */ /* 0x080fe2000001001d */
[----:B------:R-:W-:Y:S01]  /*26a0*/  FMUL.FTZ R47, R25, R47 ;  /* 0x0000002f192f7220 */ /* 0x000fe20000410000 */
[----:B------:R-:W-:Y:S01]  /*26b0*/  FMUL.FTZ R26, R26, R85 ;  /* 0x000000551a1a7220 */ /* 0x000fe20000410000 */
[----:B------:R-:W-:Y:S01]  /*26c0*/  SHF.L.U32 R29, R21, 0x10, RZ ;  /* 0x00000010151d7819 */ /* 0x000fe200000006ff */
[----:B------:R-:W-:Y:S01]  /*26d0*/  FADD.FTZ R51, R51, R44 ;  /* 0x0000002c33337221 */ /* 0x000fe20000010000 */
[----:B------:R-:W-:Y:S01]  /*26e0*/  FFMA.FTZ R93, R28, R47, R86 ;  /* 0x0000002f1c5d7223 */ /* 0x000fe20000010056 */
[----:B------:R-:W-:Y:S01]  /*26f0*/  FFMA.FTZ R28, R66, R26, R67 ;  /* 0x0000001a421c7223 */ /* 0x000fe20000010043 */
[----:B------:R-:W-:Y:S01]  /*2700*/  FADD.FTZ R42, R47, R42 ;  /* 0x0000002a2f2a7221 */ /* 0x000fe20000010000 */
[----:B------:R-:W-:Y:S02]  /*2710*/  FADD.FTZ R51, R51, R46 ;  /* 0x0000002e33337221 */ /* 0x000fe40000010000 */
[----:B------:R-:W-:-:S02]  /*2720*/  FMUL.FTZ R50, R28, -1.4426950216293334961 ;  /* 0xbfb8aa3b1c327820 */ /* 0x000fc40000410000 */
[----:B------:R-:W-:-:S04]  /*2730*/  FADD.FTZ R51, R51, R36 ;  /* 0x0000002433337221 */ /* 0x000fc80000010000 */
[----:B------:R-:W0:Y:S01]  /*2740*/  MUFU.EX2 R50, R50 ;  /* 0x0000003200327308 */ /* 0x000e220000000800 */
[----:B------:R-:W-:Y:S01]  /*2750*/  FADD.FTZ R51, R51, R40 ;  /* 0x0000002833337221 */ /* 0x000fe20000010000 */
[----:B0-----:R-:W-:Y:S01]  /*2760*/  FADD.FTZ R86, R50, 1 ;  /* 0x3f80000032567421 */ /* 0x001fe20000010000 */
[----:B------:R-:W-:-:S04]  /*2770*/  FMUL.FTZ R50, R66, R45 ;  /* 0x0000002d42327220 */ /* 0x000fc80000410000 */
[----:B------:R-:W-:Y:S01]  /*2780*/  FFMA.FTZ R93, R30, R50, R93 ;  /* 0x000000321e5d7223 */ /* 0x000fe2000001005d */
[----:B------:R-:W0:Y:S01]  /*2790*/  MUFU.RCP R86, R86 ;  /* 0x0000005600567308 */ /* 0x000e220000001000 */
[----:B------:R-:W-:Y:S01]  /*27a0*/  FADD.FTZ R45, R42, R50 ;  /* 0x000000322a2d7221 */ /* 0x000fe20000010000 */
[----:B0-----:R-:W-:Y:S01]  /*27b0*/  FADD.FTZ R47, -R86, 1 ;  /* 0x3f800000562f7421 */ /* 0x001fe20000010100 */
[----:B------:R-:W-:-:S03]  /*27c0*/  FMUL.FTZ R29, R29, R86 ;  /* 0x000000561d1d7220 */ /* 0x000fc60000410000 */
[----:B------:R-:W-:Y:S01]  /*27d0*/  FFMA.FTZ R28, R28, R47, 1 ;  /* 0x3f8000001c1c7423 */ /* 0x000fe2000001002f */
[----:B------:R-:W-:-:S03]  /*27e0*/  SHF.L.U32 R47, R71, 0x10, RZ ;  /* 0x00000010472f7819 */ /* 0x000fc600000006ff */
[----:B------:R-:W-:Y:S02]  /*27f0*/  FMUL.FTZ R29, R29, R28 ;  /* 0x0000001c1d1d7220 */ /* 0x000fe40000410000 */
[----:B------:R-:W-:Y:S02]  /*2800*/  FADD.FTZ R28, -R24, R47 ;  /* 0x0000002f181c7221 */ /* 0x000fe40000010100 */
[----:B------:R-:W-:Y:S02]  /*2810*/  FADD.FTZ R48, R48, R29 ;  /* 0x0000001d30307221 */ /* 0x000fe40000010000 */
[----:B------:R-:W-:-:S04]  /*2820*/  FMUL.FTZ R28, R28, R85 ;  /* 0x000000551c1c7220 */ /* 0x000fc80000410000 */
        /* <DEDUP_REMOVED lines=9> */
[----:B------:R-:W-:Y:S01]  /*28c0*/  SHF.L.U32 R95, R22, 0x10, RZ ;  /* 0x00000010165f7819 */ /* 0x000fe200000006ff */
[-C--:B------:R-:W-:Y:S01]  /*28d0*/  FFMA.FTZ R42, R31, R44.reuse, R38 ;  /* 0x0000002c1f2a7223 */ /* 0x080fe20000010026 */
[----:B------:R-:W-:Y:S01]  /*28e0*/  FMUL.FTZ R44, R25, R44 ;  /* 0x0000002c192c7220 */ /* 0x000fe20000410000 */
[----:B------:R-:W-:Y:S02]  /*28f0*/  FADD.FTZ R51, R51, R30 ;  /* 0x0000001e33337221 */ /* 0x000fe40000010000 */
[----:B------:R-:W-:Y:S01]  /*2900*/  FADD.FTZ R50, -R24, R95 ;  /* 0x0000005f18327221 */ /* 0x000fe20000010100 */
[----:B------:R-:W-:Y:S01]  /*2910*/  FFMA.FTZ R93, R31, R44, R93 ;  /* 0x0000002c1f5d7223 */ /* 0x000fe2000001005d */
[----:B------:R-:W-:Y:S01]  /*2920*/  SHF.L.U32 R95, R23, 0x10, RZ ;  /* 0x00000010175f7819 */ /* 0x000fe200000006ff */
[----:B------:R-:W-:Y:S01]  /*2930*/  FADD.FTZ R45, R44, R45 ;  /* 0x0000002d2c2d7221 */ /* 0x000fe20000010000 */
[----:B------:R-:W-:Y:S01]  /*2940*/  FMUL.FTZ R38, R50, R85 ;  /* 0x0000005532267220 */ /* 0x000fe20000410000 */
[-C--:B------:R-:W-:Y:S01]  /*2950*/  FFMA.FTZ R42, R33, R46.reuse, R42 ;  /* 0x0000002e212a7223 */ /* 0x080fe2000001002a */
[----:B------:R-:W-:-:S02]  /*2960*/  FMUL.FTZ R46, R25, R46 ;  /* 0x0000002e192e7220 */ /* 0x000fc40000410000 */
[----:B------:R-:W-:Y:S01]  /*2970*/  FFMA.FTZ R31, R66, R38, R67 ;  /* 0x00000026421f7223 */ /* 0x000fe20000010043 */
[-C--:B------:R-:W-:Y:S01]  /*2980*/  FFMA.FTZ R42, R39, R36.reuse, R42 ;  /* 0x00000024272a7223 */ /* 0x080fe2000001002a */
[----:B------:R-:W-:Y:S02]  /*2990*/  FMUL.FTZ R36, R25, R36 ;  /* 0x0000002419247220 */ /* 0x000fe40000410000 */
[----:B------:R-:W-:-:S06]  /*29a0*/  FMUL.FTZ R47, R31, -1.4426950216293334961 ;  /* 0xbfb8aa3b1f2f7820 */ /* 0x000fcc0000410000 */
[----:B------:R-:W0:Y:S02]  /*29b0*/  MUFU.EX2 R47, R47 ;  /* 0x0000002f002f7308 */ /* 0x000e240000000800 */
[----:B0-----:R-:W-:-:S06]  /*29c0*/  FADD.FTZ R50, R47, 1 ;  /* 0x3f8000002f327421 */ /* 0x001fcc0000010000 */
[----:B------:R-:W0:Y:S02]  /*29d0*/  MUFU.RCP R50, R50 ;  /* 0x0000003200327308 */ /* 0x000e240000001000 */
[----:B0-----:R-:W-:Y:S01]  /*29e0*/  FMUL.FTZ R44, R95, R50 ;  /* 0x000000325f2c7220 */ /* 0x001fe20000410000 */
[----:B------:R-:W-:Y:S01]  /*29f0*/  FADD.FTZ R86, -R50, 1 ;  /* 0x3f80000032567421 */ /* 0x000fe20000010100 */
[----:B------:R-:W-:-:S03]  /*2a00*/  SHF.L.U32 R95, R69, 0x10, RZ ;  /* 0x00000010455f7819 */ /* 0x000fc600000006ff */
[----:B------:R-:W-:Y:S02]  /*2a10*/  FFMA.FTZ R31, R31, R86, 1 ;  /* 0x3f8000001f1f7423 */ /* 0x000fe40000010056 */
[----:B------:R-:W-:Y:S01]  /*2a20*/  FADD.FTZ R86, -R24, R95 ;  /* 0x0000005f18567221 */ /* 0x000fe20000010100 */
[----:B------:R-:W-:Y:S01]  /*2a30*/  SHF.L.U32 R95, R70, 0x10, RZ ;  /* 0x00000010465f7819 */ /* 0x000fe200000006ff */
[----:B------:R-:W-:Y:S01]  /*2a40*/  FMUL.FTZ R31, R44, R31 ;  /* 0x0000001f2c1f7220 */ /* 0x000fe20000410000 */
[----:B------:R-:W-:Y:S01]  /*2a50*/  FMUL.FTZ R44, R66, R41 ;  /* 0x00000029422c7220 */ /* 0x000fe20000410000 */
[----:B------:R-:W-:-:S03]  /*2a60*/  FMUL.FTZ R41, R86, R85 ;  /* 0x0000005556297220 */ /* 0x000fc60000410000 */
[----:B------:R-:W-:Y:S01]  /*2a70*/  FFMA.FTZ R93, R32, R44, R93 ;  /* 0x0000002c205d7223 */ /* 0x000fe2000001005d */
[----:B------:R-:W-:Y:S01]  /*2a80*/  FFMA.FTZ R32, R25, R41, R68 ;  /* 0x0000002919207223 */ /* 0x000fe20000010044 */
[----:B------:R-:W-:Y:S02]  /*2a90*/  FADD.FTZ R45, R45, R44 ;  /* 0x0000002c2d2d7221 */ /* 0x000fe40000010000 */
[----:B------:R-:W-:Y:S01]  /*2aa0*/  FFMA.FTZ R93, R33, R46, R93 ;  /* 0x0000002e215d7223 */ /* 0x000fe2000001005d */
[----:B------:R-:W-:Y:S01]  /*2ab0*/  FMUL.FTZ R47, R32, -1.4426950216293334961 ;  /* 0xbfb8aa3b202f7820 */ /* 0x000fe20000410000 */
[----:B------:R-:W-:Y:S01]  /*2ac0*/  FADD.FTZ R45, R46, R45 ;  /* 0x0000002d2e2d7221 */ /* 0x000fe20000010000 */
[----:B------:R-:W-:-:S04]  /*2ad0*/  FMUL.FTZ R33, R66, R43 ;  /* 0x0000002b42217220 */ /* 0x000fc80000410000 */
[----:B------:R-:W0:Y:S02]  /*2ae0*/  MUFU.EX2 R47, R47 ;  /* 0x0000002f002f7308 */ /* 0x000e240000000800 */
[----:B0-----:R-:W-:-:S06]  /*2af0*/  FADD.FTZ R50, R47, 1 ;  /* 0x3f8000002f327421 */ /* 0x001fcc0000010000 */
[----:B------:R-:W0:Y:S02]  /*2b00*/  MUFU.RCP R50, R50 ;  /* 0x0000003200327308 */ /* 0x000e240000001000 */
[----:B0-----:R-:W-:Y:S01]  /*2b10*/  FMUL.FTZ R44, R95, R50 ;  /* 0x000000325f2c7220 */ /* 0x001fe20000410000 */
[----:B------:R-:W-:Y:S01]  /*2b20*/  FADD.FTZ R95, -R50, 1 ;  /* 0x3f800000325f7421 */ /* 0x000fe20000010100 */
[----:B------:R-:W-:-:S03]  /*2b30*/  FMUL.FTZ R50, R66, R35 ;  /* 0x0000002342327220 */ /* 0x000fc60000410000 */
[----:B------:R-:W-:Y:S01]  /*2b40*/  FFMA.FTZ R95, R32, R95, 1 ;  /* 0x3f800000205f7423 */ /* 0x000fe2000001005f */
[----:B------:R-:W-:Y:S01]  /*2b50*/  FFMA.FTZ R93, R34, R50, R93 ;  /* 0x00000032225d7223 */ /* 0x000fe2000001005d */
[----:B------:R-:W-:Y:S02]  /*2b60*/  FADD.FTZ R45, R45, R50 ;  /* 0x000000322d2d7221 */ /* 0x000fe40000010000 */
[----:B------:R-:W-:Y:S01]  /*2b70*/  FMUL.FTZ R32, R44, R95 ;  /* 0x0000005f2c207220 */ /* 0x000fe20000410000 */
[----:B------:R-:W-:Y:S01]  /*2b80*/  FFMA.FTZ R44, R34, R35, R49 ;  /* 0x00000023222c7223 */ /* 0x000fe20000010031 */
[----:B------:R-:W-:Y:S01]  /*2b90*/  FFMA.FTZ R34, R39, R36, R93 ;  /* 0x0000002427227223 */ /* 0x000fe2000001005d */
[----:B------:R-:W-:Y:S01]  /*2ba0*/  FADD.FTZ R45, R36, R45 ;  /* 0x0000002d242d7221 */ /* 0x000fe20000010000 */
[C---:B------:R-:W-:Y:S01]  /*2bb0*/  FMUL.FTZ R36, R66.reuse, R29 ;  /* 0x0000001d42247220 */ /* 0x040fe20000410000 */
[C---:B------:R-:W-:Y:S01]  /*2bc0*/  FFMA.FTZ R44, R37.reuse, R43, R44 ;  /* 0x0000002b252c7223 */ /* 0x040fe2000001002c */
[----:B------:R-:W-:Y:S01]  /*2bd0*/  FFMA.FTZ R37, R37, R33, R34 ;  /* 0x0000002125257223 */ /* 0x000fe20000010022 */
[----:B------:R-:W-:Y:S01]  /*2be0*/  FMUL.FTZ R34, R25, R40 ;  /* 0x0000002819227220 */ /* 0x000fe20000410000 */
[----:B------:R-:W-:Y:S01]  /*2bf0*/  FADD.FTZ R45, R45, R33 ;  /* 0x000000212d2d7221 */ /* 0x000fe20000010000 */
[----:B------:R-:W-:Y:S01]  /*2c00*/  FMUL.FTZ R35, R25, R30 ;  /* 0x0000001e19237220 */ /* 0x000fe20000410000 */
[----:B------:R-:W-:Y:S01]  /*2c10*/  FMUL.FTZ R39, R66, R31 ;  /* 0x0000001f42277220 */ /* 0x000fe20000410000 */
[C---:B------:R-:W-:Y:S01]  /*2c20*/  FFMA.FTZ R37, R27.reuse, R34, R37 ;  /* 0x000000221b257223 */ /* 0x040fe20000010025 */
[----:B------:R-:W-:Y:S01]  /*2c30*/  FADD.FTZ R45, R34, R45 ;  /* 0x0000002d222d7221 */ /* 0x000fe20000010000 */
[----:B------:R-:W-:Y:S01]  /*2c40*/  FFMA.FTZ R33, R27, R40, R42 ;  /* 0x000000281b217223 */ /* 0x000fe2000001002a */
[C---:B------:R-:W-:Y:S01]  /*2c50*/  FFMA.FTZ R27, R26.reuse, R29, R44 ;  /* 0x0000001d1a1b7223 */ /* 0x040fe2000001002c */
[----:B------:R-:W-:Y:S01]  /*2c60*/  FFMA.FTZ R37, R26, R36, R37 ;  /* 0x000000241a257223 */ /* 0x000fe20000010025 */
[----:B------:R-:W-:Y:S01]  /*2c70*/  FADD.FTZ R36, R45, R36 ;  /* 0x000000242d247221 */ /* 0x000fe20000010000 */
[----:B------:R-:W-:Y:S01]  /*2c80*/  FMUL.FTZ R34, R25, R32 ;  /* 0x0000002019227220 */ /* 0x000fe20000410000 */
[C---:B------:R-:W-:Y:S01]  /*2c90*/  FFMA.FTZ R26, R28.reuse, R30, R33 ;  /* 0x0000001e1c1a7223 */ /* 0x040fe20000010021 */
[----:B------:R-:W-:Y:S01]  /*2ca0*/  FFMA.FTZ R37, R28, R35, R37 ;  /* 0x000000231c257223 */ /* 0x000fe20000010025 */
        /* <DEDUP_REMOVED lines=8> */
[----:B------:R-:W-:-:S07]  /*2d30*/  FADD.FTZ R39, R34, R39 ;  /* 0x0000002722277221 */ /* 0x000fce0000010000 */
.L_x_285:
        /* <DEDUP_REMOVED lines=44> */
.L_x_287:
[----:B------:R-:W-:Y:S05]  /*3000*/  BSYNC.RECONVERGENT B0 ;  /* 0x0000000000007941 */ /* 0x000fea0003800200 */
.L_x_286:
        /* <DEDUP_REMOVED lines=9> */
[----:B0-----:R-:W-:-:S03]  /*30a0*/  FADD.FTZ R26, R27, R45 ;  /* 0x0000002d1b1a7221 */ /* 0x001fc60000010000 */
[----:B--2---:R-:W-:Y:S01]  /*30b0*/  FADD.FTZ R27, R47, R32 ;  /* 0x000000202f1b7221 */ /* 0x004fe20000010000 */
[----:B------:R-:W-:Y:S01]  /*30c0*/  FADD.FTZ R26, R26, R33 ;  /* 0x000000211a1a7221 */ /* 0x000fe20000010000 */
[----:B------:R-:W0:Y:S02]  /*30d0*/  LDS.128 R44, [UR5+0x50] ;  /* 0x00005005ff2c7984 */ /* 0x000e240008000c00 */
[----:B------:R-:W-:Y:S01]  /*30e0*/  FADD.FTZ R27, R27, R34 ;  /* 0x000000221b1b7221 */ /* 0x000fe20000010000 */
[----:B------:R-:W-:Y:S02]  /*30f0*/  FADD.FTZ R26, R26, R35 ;  /* 0x000000231a1a7221 */ /* 0x000fe40000010000 */
[----:B------:R-:W2:Y:S01]  /*3100*/  LDS.128 R32, [UR5+0x60] ;  /* 0x00006005ff207984 */ /* 0x000ea20008000c00 */
[----:B---3--:R-:W-:Y:S01]  /*3110*/  FADD.FTZ R27, R27, R40 ;  /* 0x000000281b1b7221 */ /* 0x008fe20000010000 */
[----:B------:R-:W-:-:S03]  /*3120*/  FADD.FTZ R26, R26, R41 ;  /* 0x000000291a1a7221 */ /* 0x000fc60000010000 */
[----:B------:R-:W-:Y:S01]  /*3130*/  FADD.FTZ R49, R27, R42 ;  /* 0x0000002a1b317221 */ /* 0x000fe20000010000 */
[----:B------:R-:W-:Y:S02]  /*3140*/  FADD.FTZ R48, R26, R43 ;  /* 0x0000002b1a307221 */ /* 0x000fe40000010000 */
[----:B------:R-:W3:Y:S01]  /*3150*/  LDS.128 R40, [UR5+0x70] ;  /* 0x00007005ff287984 */ /* 0x000ee20008000c00 */
[----:B-1----:R-:W-:Y:S01]  /*3160*/  FADD.FTZ R49, R49, R36 ;  /* 0x0000002431317221 */ /* 0x002fe20000010000 */
        /* <DEDUP_REMOVED lines=16> */
[----:B-1----:R-:W-:Y:S01]  /*3270*/  FADD.FTZ R26, R49, R26 ;  /* 0x0000001a311a7221 */ /* 0x002fe20000010000 */
[----:B------:R-:W-:-:S07]  /*3280*/  FADD.FTZ R27, R48, R27 ;  /* 0x0000001b301b7221 */ /* 0x000fce0000010000 */
.L_x_289:
[----:B------:R-:W-:Y:S05]  /*3290*/  BSYNC.RECONVERGENT B0 ;  /* 0x0000000000007941 */ /* 0x000fea0003800200 */
.L_x_288:
        /* <DEDUP_REMOVED lines=158> */
.L_x_291:
[----:B------:R-:W-:Y:S05]  /*3c80*/  BSYNC.RECONVERGENT B0 ;  /* 0x0000000000007941 */ /* 0x000fea0003800200 */
.L_x_290:
[----:B------:R-:W-:Y:S04]  /*3c90*/  BSSY.RECONVERGENT B0, `(.L_x_292) ;  /* 0x000001d000007945 */ /* 0x000fe80003800200 */
[----:B------:R-:W-:Y:S05]  /*3ca0*/  @P0 BRA `(.L_x_293) ;  /* 0x00000000006c0947 */ /* 0x000fea0003800000 */
[----:B---3--:R-:W1:Y:S01]  /*3cb0*/  LDC.64 R32, c[0x0][0x3f8] ;  /* 0x0000fe00ff207b82 */ /* 0x008e620000000a00 */
[----:B------:R-:W-:-:S07]  /*3cc0*/  IMAD R87, R87, 0xf, R2 ;  /* 0x0000000f57577824 */ /* 0x000fce00078e0202 */
[----:B--2---:R-:W2:Y:S01]  /*3cd0*/  LDC.64 R34, c[0x0][0x3d8] ;  /* 0x0000f600ff227b82 */ /* 0x004ea20000000a00 */
        /* <DEDUP_REMOVED lines=24> */
.L_x_293:
[----:B------:R-:W-:Y:S05]  /*3e60*/  BSYNC.RECONVERGENT B0 ;  /* 0x0000000000007941 */ /* 0x000fea0003800200 */
.L_x_292:
        /* <DEDUP_REMOVED lines=10> */
[----:B---3--:R-:W-:Y:S01]  /*3f10*/  LOP3.LUT P0, R32, R57, 0x2, RZ, 0xc0, !PT ;  /* 0x0000000239207812 */ /* 0x008fe2000780c0ff */
[----:B------:R-:W-:Y:S01]  /*3f20*/  IMAD R33, R5, UR10, R0 ;  /* 0x0000000a05217c24 */ /* 0x000fe2000f8e0200 */
[----:B------:R-:W-:Y:S02]  /*3f30*/  IADD3 R31, PT, PT, R31, R0, RZ ;  /* 0x000000001f1f7210 */ /* 0x000fe40007ffe0ff */
[----:B--2---:R-:W-:-:S04]  /*3f40*/  SEL R35, R4, RZ, !P0 ;  /* 0x000000ff04237207 */ /* 0x004fc80004000000 */
[----:B------:R-:W-:Y:S01]  /*3f50*/  ISETP.NE.AND P0, PT, R35, -0x1, PT ;  /* 0xffffffff2300780c */ /* 0x000fe20003f05270 */
[----:B-1----:R-:W-:-:S04]  /*3f60*/  IMAD.WIDE.U32 R28, R31, 0x4, R28 ;  /* 0x000000041f1c7825 */ /* 0x002fc800078e001c */
        /* <DEDUP_REMOVED lines=8> */
.L_x_296:
[----:B-1----:R-:W2:Y:S04]  /*3ff0*/  LDG.E.STRONG.GPU R30, desc[UR8][R28.64] ;  /* 0x000000081c1e7981 */ /* 0x002ea8000c1ef900 */
[----:B--2---:R-:W-:Y:S01]  /*4000*/  CCTL.IVALL ;  /* 0x00000000ff00798f */ /* 0x004fe20002000000 */
[----:B------:R-:W-:Y:S05]  /*4010*/  YIELD ;  /* 0x0000000000007946 */ /* 0x000fea0003800000 */
[----:B------:R-:W-:-:S13]  /*4020*/  ISETP.NE.AND P0, PT, R30, R35, PT ;  /* 0x000000231e00720c */ /* 0x000fda0003f05270 */
[----:B------:R-:W-:Y:S05]  /*4030*/  @P0 BRA `(.L_x_296) ;  /* 0xfffffffc00ec0947 */ /* 0x000fea000383ffff */
.L_x_295:
[----:B------:R-:W-:Y:S05]  /*4040*/  WARPSYNC.ALL ;  /* 0x0000000000007948 */ /* 0x000fea0003800000 */
[----:B------:R-:W-:Y:S01]  /*4050*/  BAR.SYNC.DEFER_BLOCKING 0x0 ;  /* 0x0000000000007b1d */ /* 0x000fe20000010000 */
[----:B------:R-:W-:-:S05]  /*4060*/  HFMA2 R34, -RZ, RZ, 0, 0 ;  /* 0x00000000ff227431 */ /* 0x000fca00000001ff */
[----:B------:R-:W-:Y:S05]  /*4070*/  @!P4 BRA `(.L_x_297) ;  /* 0x00000004001cc947 */ /* 0x000fea0003800000 */
[CC--:B------:R-:W-:Y:S01]  /*4080*/  LEA R38, R5.reuse, R0.reuse, 0x2 ;  /* 0x0000000005267211 */ /* 0x0c0fe200078e10ff */
[C-C-:B------:R-:W-:Y:S01]  /*4090*/  IMAD R39, R5.reuse, 0x5, R0.reuse ;  /* 0x0000000505277824 */ /* 0x140fe200078e0200 */
[CC--:B------:R-:W-:Y:S01]  /*40a0*/  LEA R40, R5.reuse, R0.reuse, 0x1 ;  /* 0x0000000005287211 */ /* 0x0c0fe200078e08ff */
[C-C-:B------:R-:W-:Y:S01]  /*40b0*/  IMAD R41, R5.reuse, 0x6, R0.reuse ;  /* 0x0000000605297824 */ /* 0x140fe200078e0200 */
[----:B------:R-:W-:Y:S01]  /*40c0*/  IADD3 R44, PT, PT, R0, R5, RZ ;  /* 0x00000005002c7210 */ /* 0x000fe20007ffe0ff */
[C-C-:B------:R-:W-:Y:S01]  /*40d0*/  IMAD R42, R5.reuse, 0x7, R0.reuse ;  /* 0x00000007052a7824 */ /* 0x140fe200078e0200 */
[----:B------:R-:W-:Y:S01]  /*40e0*/  MOV R45, RZ ;  /* 0x000000ff002d7202 */ /* 0x000fe20000000f00 */
[----:B------:R-:W-:Y:S01]  /*40f0*/  IMAD R43, R5, 0x3, R0 ;  /* 0x00000003052b7824 */ /* 0x000fe200078e0200 */
[----:B------:R-:W-:Y:S01]  /*4100*/  MOV R46, R0 ;  /* 0x00000000002e7202 */ /* 0x000fe20000000f00 */
[----:B------:R-:W-:Y:S01]  /*4110*/  UIADD3 UR5, UPT, UPT, -UR10, URZ, URZ ;  /* 0x000000ff0a057290 */ /* 0x000fe2000fffe1ff */
[----:B------:R-:W-:-:S11]  /*4120*/  LOP3.LUT R48, R4, 0x7ffffff8, RZ, 0xc0, !PT ;  /* 0x7ffffff804307812 */ /* 0x000fd600078ec0ff */
.L_x_298:
[----:B------:R-:W-:Y:S02]  /*4130*/  ISETP.EQ.OR P5, PT, RZ, UR5, P2 ;  /* 0x00000005ff007c0c */ /* 0x000fe400097a2670 */
[C---:B-1----:R-:W-:Y:S02]  /*4140*/  IADD3 R28, PT, PT, R45.reuse, 0x1, RZ ;  /* 0x000000012d1c7810 */ /* 0x042fe40007ffe0ff */
        /* <DEDUP_REMOVED lines=8> */
[--C-:B---3--:R-:W-:Y:S02]  /*41d0*/  @!P0 IMAD.WIDE.U32 R32, R40, 0x8, R36.reuse ;  /* 0x0000000828208825 */ /* 0x108fe400078e0024 */
[----:B------:R-:W3:Y:S02]  /*41e0*/  @!P6 LDG.E.64 R30, desc[UR8][R30.64] ;  /* 0x000000081e1ee981 */ /* 0x000ee4000c1e1b00 */
[----:B--2---:R-:W-:Y:S02]  /*41f0*/  @!P4 IMAD.WIDE.U32 R34, R43, 0x8, R36 ;  /* 0x000000082b22c825 */ /* 0x004fe400078e0024 */
[----:B------:R-:W2:Y:S04]  /*4200*/  @!P0 LDG.E.64 R32, desc[UR8][R32.64] ;  /* 0x0000000820208981 */ /* 0x000ea8000c1e1b00 */
[----:B------:R-:W4:Y:S01]  /*4210*/  @!P4 LDG.E.64 R34, desc[UR8][R34.64] ;  /* 0x000000082222c981 */ /* 0x000f22000c1e1b00 */
[----:B------:R-:W-:Y:S01]  /*4220*/  IADD3 R47, PT, PT, R45, 0x4, RZ ;  /* 0x000000042d2f7810 */ /* 0x000fe20007ffe0ff */
[----:B0-----:R-:W-:Y:S01]  /*4230*/  @!P5 FADD.FTZ R26, R26, R28 ;  /* 0x0000001c1a1ad221 */ /* 0x001fe20000010000 */
[----:B------:R-:W-:-:S02]  /*4240*/  @!P5 FADD.FTZ R27, R27, R29 ;  /* 0x0000001d1b1bd221 */ /* 0x000fc40000010000 */
[----:B------:R-:W-:Y:S02]  /*4250*/  ISETP.EQ.OR P5, PT, R47, UR10, P2 ;  /* 0x0000000a2f007c0c */ /* 0x000fe400097a2670 */
[----:B------:R-:W-:Y:S01]  /*4260*/  IADD3 R28, PT, PT, R45, 0x5, RZ ;  /* 0x000000052d1c7810 */ /* 0x000fe20007ffe0ff */
[----:B---3--:R-:W-:Y:S01]  /*4270*/  @!P6 FADD.FTZ R26, R26, R30 ;  /* 0x0000001e1a1ae221 */ /* 0x008fe20000010000 */
[----:B------:R-:W-:Y:S01]  /*4280*/  @!P6 FADD.FTZ R27, R27, R31 ;  /* 0x0000001f1b1be221 */ /* 0x000fe20000010000 */
[----:B------:R-:W-:Y:S02]  /*4290*/  IADD3 R29, PT, PT, R45, 0x6, RZ ;  /* 0x000000062d1d7810 */ /* 0x000fe40007ffe0ff */
[----:B------:R-:W-:Y:S01]  /*42a0*/  ISETP.EQ.OR P6, PT, R28, UR10, P2 ;  /* 0x0000000a1c007c0c */ /* 0x000fe200097c2670 */
[----:B--2---:R-:W-:Y:S01]  /*42b0*/  @!P0 FADD.FTZ R26, R26, R32 ;  /* 0x000000201a1a8221 */ /* 0x004fe20000010000 */
        /* <DEDUP_REMOVED lines=35> */
.L_x_297:
[----:B-1----:R-:W-:-:S13]  /*44f0*/  LOP3.LUT P0, R28, R4, 0x7, RZ, 0xc0, !PT ;  /* 0x00000007041c7812 */ /* 0x002fda000780c0ff */
        /* <DEDUP_REMOVED lines=10> */
[C---:B------:R-:W-:Y:S02]  /*45a0*/  IADD3 R33, PT, PT, R34.reuse, 0x2, RZ ;  /* 0x0000000222217810 */ /* 0x040fe40007ffe0ff */
[----:B------:R-:W-:Y:S02]  /*45b0*/  ISETP.EQ.OR P5, PT, R31, UR10, P2 ;  /* 0x0000000a1f007c0c */ /* 0x000fe400097a2670 */
[----:B--2---:R-:W-:Y:S02]  /*45c0*/  IADD3 R35, PT, PT, R34, 0x3, RZ ;  /* 0x0000000322237810 */ /* 0x004fe40007ffe0ff */
        /* <DEDUP_REMOVED lines=20> */
.L_x_299:
        /* <DEDUP_REMOVED lines=18> */
.L_x_300:
        /* <DEDUP_REMOVED lines=9> */
.L_x_301:
[----:B------:R-:W-:Y:S05]  /*48c0*/  BSYNC.RECONVERGENT B0 ;  /* 0x0000000000007941 */ /* 0x000fea0003800200 */
.L_x_294:
[----:B------:R-:W5:Y:S01]  /*48d0*/  S2UR UR6, SR_CgaCtaId ;  /* 0x00000000000679c3 */ /* 0x000f620000008800 */
[----:B------:R-:W-:Y:S01]  /*48e0*/  UMOV UR5, 0x400 ;  /* 0x0000040000057882 */ /* 0x000fe20000000000 */
[----:B------:R-:W0:Y:S01]  /*48f0*/  LDCU.64 UR12, c[0x0][0x400] ;  /* 0x00008000ff0c77ac */ /* 0x000e220008000a00 */
[----:B------:R-:W-:Y:S02]  /*4900*/  SHF.L.U32 R55, R55, 0x10, RZ ;  /* 0x0000001037377819 */ /* 0x000fe400000006ff */
[----:B------:R-:W-:Y:S02]  /*4910*/  SHF.L.U32 R83, R83, 0x10, RZ ;  /* 0x0000001053537819 */ /* 0x000fe400000006ff */
[----:B----4-:R-:W-:Y:S01]  /*4920*/  SHF.L.U32 R31, R14, 0x10, RZ ;  /* 0x000000100e1f7819 */ /* 0x010fe200000006ff */
[----:B---3--:R-:W3:Y:S01]  /*4930*/  LDC R32, c[0x0][0x41c] ;  /* 0x00010700ff207b82 */ /* 0x008ee20000000800 */
[C---:B------:R-:W-:Y:S01]  /*4940*/  FADD.FTZ R30, -R24.reuse, R55 ;  /* 0x00000037181e7221 */ /* 0x040fe20000010100 */
[C---:B------:R-:W-:Y:S01]  /*4950*/  FADD.FTZ R42, -R24.reuse, R83 ;  /* 0x00000053182a7221 */ /* 0x040fe20000010100 */
[----:B------:R-:W-:Y:S01]  /*4960*/  SHF.L.U32 R53, R53, 0x10, RZ ;  /* 0x0000001035357819 */ /* 0x000fe200000006ff */
[----:B-1----:R-:W-:Y:S01]  /*4970*/  FADD.FTZ R36, -R24, R31 ;  /* 0x0000001f18247221 */ /* 0x002fe20000010100 */
[----:B------:R-:W-:Y:S01]  /*4980*/  SHF.L.U32 R81, R81, 0x10, RZ ;  /* 0x0000001051517819 */ /* 0x000fe200000006ff */
[-C--:B------:R-:W-:Y:S01]  /*4990*/  FMUL.FTZ R30, R30, R85.reuse ;  /* 0x000000551e1e7220 */ /* 0x080fe20000410000 */
[----:B------:R-:W-:Y:S01]  /*49a0*/  SHF.L.U32 R79, R79, 0x10, RZ ;  /* 0x000000104f4f7819 */ /* 0x000fe200000006ff */
[----:B------:R-:W-:Y:S01]  /*49b0*/  FMUL.FTZ R42, R42, R85 ;  /* 0x000000552a2a7220 */ /* 0x000fe20000410000 */
[----:B------:R-:W-:Y:S01]  /*49c0*/  SHF.L.U32 R77, R77, 0x10, RZ ;  /* 0x000000104d4d7819 */ /* 0x000fe200000006ff */
[----:B------:R-:W-:Y:S01]  /*49d0*/  FADD.FTZ R48, -R24, R53 ;  /* 0x0000003518307221 */ /* 0x000fe20000010100 */
[----:B------:R-:W-:Y:S01]  /*49e0*/  SHF.L.U32 R33, R18, 0x10, RZ ;  /* 0x0000001012217819 */ /* 0x000fe200000006ff */
[C---:B------:R-:W-:Y:S01]  /*49f0*/  FADD.FTZ R50, -R24.reuse, R81 ;  /* 0x0000005118327221 */ /* 0x040fe20000010100 */
[----:B------:R-:W-:Y:S01]  /*4a00*/  SHF.L.U32 R75, R75, 0x10, RZ ;  /* 0x000000104b4b7819 */ /* 0x000fe200000006ff */
[----:B------:R-:W-:Y:S01]  /*4a10*/  FADD.FTZ R38, -R24, R79 ;  /* 0x0000004f18267221 */ /* 0x000fe20000010100 */
[----:B--2---:R-:W-:Y:S01]  /*4a20*/  SHF.L.U32 R35, R6, 0x10, RZ ;  /* 0x0000001006237819 */ /* 0x004fe200000006ff */
[----:B-----5:R-:W-:Y:S01]  /*4a30*/  ULEA UR5, UR6, UR5, 0x18 ;  /* 0x0000000506057291 */ /* 0x020fe2000f8ec0ff */
[----:B------:R-:W-:Y:S01]  /*4a40*/  SHF.L.U32 R73, R73, 0x10, RZ ;  /* 0x0000001049497819 */ /* 0x000fe200000006ff */
[----:B------:R-:W-:Y:S01]  /*4a50*/  FADD.FTZ R34, -R24, R75 ;  /* 0x0000004b18227221 */ /* 0x000fe20000010100 */
[----:B------:R-:W-:Y:S01]  /*4a60*/  SHF.L.U32 R37, R20, 0x10, RZ ;  /* 0x0000001014257819 */ /* 0x000fe200000006ff */
[----:B------:R-:W-:Y:S01]  /*4a70*/  FADD.FTZ R20, -R24, R35 ;  /* 0x0000002318147221 */ /* 0x000fe20000010100 */
[----:B------:R-:W-:-:S02]  /*4a80*/  SHF.L.U32 R71, R71, 0x10, RZ ;  /* 0x0000001047477819 */ /* 0x000fc400000006ff */
[----:B------:R-:W-:Y:S01]  /*4a90*/  SHF.L.U32 R39, R22, 0x10, RZ ;  /* 0x0000001016277819 */ /* 0x000fe200000006ff */
[----:B---3--:R-:W-:Y:S01]  /*4aa0*/  IMAD R14, R32, UR10, R65 ;  /* 0x0000000a200e7c24 */ /* 0x008fe2000f8e0241 */
[----:B------:R1:W-:Y:S01]  /*4ab0*/  @!P2 STS.64 [UR5+0x90], R26 ;  /* 0x0000901aff00a988 */ /* 0x0003e20008000a05 */
[----:B------:R-:W-:Y:S01]  /*4ac0*/  SHF.L.U32 R69, R69, 0x10, RZ ;  /* 0x0000001045457819 */ /* 0x000fe200000006ff */
[C---:B------:R-:W-:Y:S01]  /*4ad0*/  FADD.FTZ R22, -R24.reuse, R77 ;  /* 0x0000004d18167221 */ /* 0x040fe20000010100 */
[----:B------:R-:W-:Y:S01]  /*4ae0*/  FADD.FTZ R32, -R24, R33 ;  /* 0x0000002118207221 */ /* 0x000fe20000010100 */
[----:B------:R-:W-:Y:S01]  /*4af0*/  BAR.SYNC.DEFER_BLOCKING 0x0 ;  /* 0x0000000000007b1d */ /* 0x000fe20000010000 */
[----:B0-----:R-:W-:Y:S01]  /*4b00*/  ISETP.GE.U32.AND P0, PT, R14, UR12, PT ;  /* 0x0000000c0e007c0c */ /* 0x001fe2000bf06070 */
[C---:B------:R-:W-:Y:S01]  /*4b10*/  FADD.FTZ R18, -R24.reuse, R37 ;  /* 0x0000002518127221 */ /* 0x040fe20000010100 */
[----:B------:R-:W-:Y:S01]  /*4b20*/  SHF.R.S32.HI R45, RZ, 0x1f, R14 ;  /* 0x0000001fff2d7819 */ /* 0x000fe2000001140e */
[----:B------:R-:W-:Y:S01]  /*4b30*/  FADD.FTZ R6, -R24, R39 ;  /* 0x0000002718067221 */ /* 0x000fe20000010100 */
[----:B------:R-:W-:Y:S01]  /*4b40*/  SHF.L.U32 R84, R84, 0x10, RZ ;  /* 0x0000001054547819 */ /* 0x000fe200000006ff */
[----:B-1----:R-:W-:Y:S01]  /*4b50*/  FADD.FTZ R26, -R24, R73 ;  /* 0x00000049181a7221 */ /* 0x002fe20000010100 */
[----:B------:R-:W-:Y:S01]  /*4b60*/  SHF.L.U32 R27, R10, 0x10, RZ ;  /* 0x000000100a1b7819 */ /* 0x000fe200000006ff */
[----:B------:R-:W-:Y:S01]  /*4b70*/  FADD.FTZ R10, -R24, R71 ;  /* 0x00000047180a7221 */ /* 0x000fe20000010100 */
[----:B------:R-:W-:-:S03]  /*4b80*/  ISETP.GE.AND.EX P0, PT, R45, UR13, PT, P0 ;  /* 0x0000000d2d007c0c */ /* 0x000fc6000bf06300 */
[C---:B------:R-:W-:Y:S01]  /*4b90*/  FADD.FTZ R40, -R24.reuse, R27 ;  /* 0x0000001b18287221 */ /* 0x040fe20000010100 */
[----:B------:R-:W-:Y:S01]  /*4ba0*/  FADD.FTZ R24, -R24, R69 ;  /* 0x0000004518187221 */ /* 0x000fe20000010100 */
[----:B------:R-:W-:Y:S01]  /*4bb0*/  SHF.L.U32 R27, R54, 0x10, RZ ;  /* 0x00000010361b7819 */ /* 0x000fe200000006ff */
[----:B------:R-:W0:Y:S01]  /*4bc0*/  LDS.64 R28, [UR5+0x90] ;  /* 0x00009005ff1c7984 */ /* 0x000e220008000a00 */
[----:B------:R-:W0:Y:S02]  /*4bd0*/  LDCU UR5, c[0x0][0x42c] ;  /* 0x00008580ff0577ac */ /* 0x000e240008000800 */
[----:B0-----:R-:W-:Y:S01]  /*4be0*/  FMUL.FTZ R28, R28, UR5 ;  /* 0x000000051c1c7c20 */ /* 0x001fe20008410000 */
[----:B------:R-:W-:-:S04]  /*4bf0*/  FMUL.FTZ R29, R29, UR5 ;  /* 0x000000051d1d7c20 */ /* 0x000fc80008410000 */
[C-C-:B------:R-:W-:Y:S01]  /*4c00*/  FFMA.FTZ R43, R28.reuse, R30, R29.reuse ;  /* 0x0000001e1c2b7223 */ /* 0x140fe2000001001d */
[----:B------:R-:W-:Y:S01]  /*4c10*/  FFMA.FTZ R46, R28, R42, R29 ;  /* 0x0000002a1c2e7223 */ /* 0x000fe2000001001d */
        /* <DEDUP_REMOVED lines=19> */
.L_x_302:
        /* <DEDUP_REMOVED lines=18> */
.L_x_304:
[----:B------:R-:W-:Y:S05]  /*4e70*/  BSYNC.RECONVERGENT B0 ;  /* 0x0000000000007941 */ /* 0x000fea0003800200 */
.L_x_303:
[----:B0-----:R-:W-:Y:S01]  /*4e80*/  SHF.L.U32 R27, R52, 0x10, RZ ;  /* 0x00000010341b7819 */ /* 0x001fe200000006ff */
        /* <DEDUP_REMOVED lines=22> */
.L_x_305:
[----:B------:R-:W-:Y:S04]  /*4ff0*/  BSSY.RECONVERGENT B0, `(.L_x_306) ;  /* 0x0000014000007945 */ /* 0x000fe80003800200 */
[----:B------:R-:W-:Y:S05]  /*5000*/  @P3 BRA `(.L_x_307) ;  /* 0x0000000000483947 */ /* 0x000fea0003800000 */
[----:B------:R-:W0:Y:S01]  /*5010*/  LDCU.64 UR6, c[0x0][0x3f8] ;  /* 0x00007f00ff0677ac */ /* 0x000e220008000a00 */
[C-C-:B------:R-:W-:Y:S01]  /*5020*/  FFMA.FTZ R31, R28.reuse, R48, R29.reuse ;  /* 0x000000301c1f7223 */ /* 0x140fe2000001001d */
[----:B------:R-:W-:Y:S01]  /*5030*/  FFMA.FTZ R30, R28, R50, R29 ;  /* 0x000000321c1e7223 */ /* 0x000fe2000001001d */
[----:B------:R-:W1:Y:S02]  /*5040*/  LDCU.64 UR14, c[0x0][0x380] ;  /* 0x00007000ff0e77ac */ /* 0x000e640008000a00 */
[----:B------:R-:W-:Y:S01]  /*5050*/  FFMA.FTZ R42, R66, R27, -R31 ;  /* 0x0000001b422a7223 */ /* 0x000fe2000001081f */
[----:B------:R-:W-:Y:S01]  /*5060*/  FFMA.FTZ R82, R25, R82, -R30 ;  /* 0x0000005219527223 */ /* 0x000fe2000001081e */
[----:B------:R-:W-:Y:S02]  /*5070*/  MOV R30, R88 ;  /* 0x00000058001e7202 */ /* 0x000fe40000000f00 */
[----:B------:R-:W-:Y:S01]  /*5080*/  MOV R31, R91 ;  /* 0x0000005b001f7202 */ /* 0x000fe20000000f00 */
[----:B------:R-:W-:Y:S01]  /*5090*/  FMUL.FTZ R44, R42, R85 ;  /* 0x000000552a2c7220 */ /* 0x000fe20000410000 */
[----:B0-----:R-:W-:-:S02]  /*50a0*/  IMAD R27, R7, UR6, RZ ;  /* 0x00000006071b7c24 */ /* 0x001fc4000f8e02ff */
        /* <DEDUP_REMOVED lines=8> */
.L_x_307:
[----:B------:R-:W-:Y:S05]  /*5130*/  BSYNC.RECONVERGENT B0 ;  /* 0x0000000000007941 */ /* 0x000fea0003800200 */
.L_x_306:
[----:B------:R-:W-:Y:S01]  /*5140*/  UISETP.NE.AND UP0, UPT, UR11, URZ, UPT ;  /* 0x000000ff0b00728c */ /* 0x000fe2000bf05270 */
[----:B------:R-:W-:Y:S01]  /*5150*/  IADD3 R14, PT, PT, R14, 0xa0, RZ ;  /* 0x000000a00e0e7810 */ /* 0x000fe20007ffe0ff */
[-C--:B------:R-:W-:Y:S01]  /*5160*/  FMUL.FTZ R40, R40, R85.reuse ;  /* 0x0000005528287220 */ /* 0x080fe20000410000 */
[-C--:B0-----:R-:W-:Y:S01]  /*5170*/  FMUL.FTZ R42, R38, R85.reuse ;  /* 0x00000055262a7220 */ /* 0x081fe20000410000 */
        /* <DEDUP_REMOVED lines=9> */
[----:B------:R-:W-:Y:S01]  /*5210*/  FMUL.FTZ R24, R24, R85 ;  /* 0x0000005518187220 */ /* 0x000fe20000410000 */
[----:B------:R-:W-:Y:S01]  /*5220*/  ISETP.GE.U32.AND P1, PT, R63, UR12, PT ;  /* 0x0000000c3f007c0c */ /* 0x000fe2000bf26070 */
[--C-:B------:R-:W-:Y:S01]  /*5230*/  FFMA.FTZ R47, R28, R40, R29.reuse ;  /* 0x000000281c2f7223 */ /* 0x100fe2000001001d */
[----:B------:R-:W-:Y:S01]  /*5240*/  ISETP.GE.U32.AND P2, PT, R62, UR12, PT ;  /* 0x0000000c3e007c0c */ /* 0x000fe2000bf46070 */
[C-C-:B------:R-:W-:Y:S01]  /*5250*/  FFMA.FTZ R46, R28.reuse, R42, R29.reuse ;  /* 0x0000002a1c2e7223 */ /* 0x140fe2000001001d */
[----:B------:R-:W-:Y:S01]  /*5260*/  ISETP.GE.U32.AND P4, PT, R61, UR12, PT ;  /* 0x0000000c3d007c0c */ /* 0x000fe2000bf86070 */
[--C-:B------:R-:W-:Y:S01]  /*5270*/  FFMA.FTZ R49, R28, R50, R29.reuse ;  /* 0x000000321c317223 */ /* 0x100fe2000001001d */
[----:B------:R-:W-:Y:S01]  /*5280*/  ISETP.GE.U32.AND P3, PT, R60, UR12, PT ;  /* 0x0000000c3c007c0c */ /* 0x000fe2000bf66070 */
[--C-:B------:R-:W-:Y:S01]  /*5290*/  FFMA.FTZ R48, R28, R52, R29.reuse ;  /* 0x000000341c307223 */ /* 0x100fe2000001001d */
[----:B------:R-:W-:Y:S01]  /*52a0*/  ISETP.GE.U32.AND P5, PT, R14, UR12, PT ;  /* 0x0000000c0e007c0c */ /* 0x000fe2000bfa6070 */
[C-C-:B------:R-:W-:Y:S01]  /*52b0*/  FFMA.FTZ R35, R28.reuse, R32, R29.reuse ;  /* 0x000000201c237223 */ /* 0x140fe2000001001d */
[----:B------:R-:W-:Y:S01]  /*52c0*/  SHF.R.S32.HI R30, RZ, 0x1f, R14 ;  /* 0x0000001fff1e7819 */ /* 0x000fe2000001140e */
[C-C-:B------:R-:W-:Y:S01]  /*52d0*/  FFMA.FTZ R38, R28.reuse, R34, R29.reuse ;  /* 0x000000221c267223 */ /* 0x140fe2000001001d */
[C-C-:B------:R-:W-:Y:S01]  /*52e0*/  FFMA.FTZ R33, R28.reuse, R20, R29.reuse ;  /* 0x000000141c217223 */ /* 0x140fe2000001001d */
[C-C-:B------:R-:W-:Y:S01]  /*52f0*/  FFMA.FTZ R36, R28.reuse, R26, R29.reuse ;  /* 0x0000001a1c247223 */ /* 0x140fe2000001001d */
[C-C-:B------:R-:W-:Y:S01]  /*5300*/  FFMA.FTZ R31, R28.reuse, R18, R29.reuse ;  /* 0x000000121c1f7223 */ /* 0x140fe2000001001d */
[C-C-:B------:R-:W-:Y:S01]  /*5310*/  FFMA.FTZ R22, R28.reuse, R10, R29.reuse ;  /* 0x0000000a1c167223 */ /* 0x140fe2000001001d */
[C-C-:B------:R-:W-:Y:S01]  /*5320*/  FFMA.FTZ R27, R28.reuse, R6, R29.reuse ;  /* 0x000000061c1b7223 */ /* 0x140fe2000001001d */
[----:B------:R-:W-:Y:S01]  /*5330*/  FFMA.FTZ R28, R28, R24, R29 ;  /* 0x000000181c1c7223 */ /* 0x000fe2000001001d */
[----:B------:R-:W-:-:S02]  /*5340*/  ISETP.GE.U32.AND P0, PT, R59, UR12, PT ;  /* 0x0000000c3b007c0c */ /* 0x000fc4000bf06070 */
[----:B------:R-:W-:Y:S02]  /*5350*/  ISETP.GE.AND.EX P1, PT, R9, UR13, PT, P1 ;  /* 0x0000000d09007c0c */ /* 0x000fe4000bf26310 */
[----:B------:R-:W-:Y:S02]  /*5360*/  ISETP.GE.AND.EX P2, PT, R11, UR13, PT, P2 ;  /* 0x0000000d0b007c0c */ /* 0x000fe4000bf46320 */
[----:B------:R-:W-:Y:S02]  /*5370*/  ISETP.GE.AND.EX P4, PT, R13, UR13, PT, P4 ;  /* 0x0000000d0d007c0c */ /* 0x000fe4000bf86340 */
[----:B------:R-:W-:Y:S02]  /*5380*/  ISETP.GE.AND.EX P3, PT, R15, UR13, PT, P3 ;  /* 0x0000000d0f007c0c */ /* 0x000fe4000bf66330 */
[----:B------:R-:W-:Y:S02]  /*5390*/  ISETP.GE.AND.EX P5, PT, R30, UR13, PT, P5 ;  /* 0x0000000d1e007c0c */ /* 0x000fe4000bfa6350 */
[----:B------:R-:W-:-:S02]  /*53a0*/  SHF.L.U32 R29, R12, 0x10, RZ ;  /* 0x000000100c1d7819 */ /* 0x000fc400000006ff */
        /* <DEDUP_REMOVED lines=20> */
.L_x_308:
        /* <DEDUP_REMOVED lines=18> */
.L_x_310:
[----:B------:R-:W-:Y:S05]  /*5610*/  BSYNC.RECONVERGENT B0 ;  /* 0x0000000000007941 */ /* 0x000fea0003800200 */
.L_x_309:
        /* <DEDUP_REMOVED lines=21> */
.L_x_311:
[----:B------:R-:W-:Y:S01]  /*5770*/  BSSY.RECONVERGENT B0, `(.L_x_312) ;  /* 0x0000012000007945 */ /* 0x000fe20003800200 */
[----:B------:R-:W-:Y:S01]  /*5780*/  FFMA.FTZ R12, R66, R29, -R49 ;  /* 0x0000001d420c7223 */ /* 0x000fe20000010831 */
[----:B------:R-:W-:Y:S02]  /*5790*/  FFMA.FTZ R48, R25, R78, -R48 ;  /* 0x0000004e19307223 */ /* 0x000fe40000010830 */
[----:B------:R-:W-:Y:S05]  /*57a0*/  @P2 BRA `(.L_x_313) ;  /* 0x0000000000382947 */ /* 0x000fea0003800000 */
[----:B------:R-:W0:Y:S01]  /*57b0*/  LDCU.64 UR6, c[0x0][0x3f8] ;  /* 0x00007f00ff0677ac */ /* 0x000e220008000a00 */
[----:B------:R-:W-:Y:S02]  /*57c0*/  MOV R40, R88 ;  /* 0x0000005800287202 */ /* 0x000fe40000000f00 */
[----:B------:R-:W-:Y:S01]  /*57d0*/  MOV R41, R91 ;  /* 0x0000005b00297202 */ /* 0x000fe20000000f00 */
[----:B------:R-:W1:Y:S01]  /*57e0*/  LDCU.64 UR14, c[0x0][0x380] ;  /* 0x00007000ff0e77ac */ /* 0x000e620008000a00 */
[----:B0-----:R-:W-:Y:S02]  /*57f0*/  IMAD R29, R11, UR6, RZ ;  /* 0x000000060b1d7c24 */ /* 0x001fe4000f8e02ff */
[----:B------:R-:W-:-:S04]  /*5800*/  IMAD.WIDE.U32 R40, R62, UR6, R40 ;  /* 0x000000063e287c25 */ /* 0x000fc8000f8e0028 */
[----:B------:R-:W-:Y:S02]  /*5810*/  IMAD R37, R62, UR7, R29 ;  /* 0x000000073e257c24 */ /* 0x000fe4000f8e021d */
[-C--:B------:R-:W-:Y:S01]  /*5820*/  FMUL.FTZ R29, R12, R85.reuse ;  /* 0x000000550c1d7220 */ /* 0x080fe20000410000 */
[----:B------:R-:W-:Y:S01]  /*5830*/  FMUL.FTZ R12, R48, R85 ;  /* 0x00000055300c7220 */ /* 0x000fe20000410000 */
[----:B-1----:R-:W-:Y:S02]  /*5840*/  LEA R42, P1, R40, UR14, 0x1 ;  /* 0x0000000e282a7c11 */ /* 0x002fe4000f8208ff */
[----:B------:R-:W-:Y:S02]  /*5850*/  IADD3 R37, PT, PT, R41, R37, RZ ;  /* 0x0000002529257210 */ /* 0x000fe40007ffe0ff */
[----:B------:R-:W-:Y:S02]  /*5860*/  F2FP.BF16.F32.PACK_AB R29, R12, R29 ;  /* 0x0000001d0c1d723e */ /* 0x000fe400000010ff */
[----:B------:R-:W-:-:S05]  /*5870*/  LEA.HI.X R43, R40, UR15, R37, 0x1, P1 ;  /* 0x0000000f282b7c11 */ /* 0x000fca00088f0c25 */
[----:B------:R0:W-:Y:S02]  /*5880*/  STG.E desc[UR8][R42.64], R29 ;  /* 0x0000001d2a007986 */ /* 0x0001e4000c101908 */
.L_x_313:
[----:B------:R-:W-:Y:S05]  /*5890*/  BSYNC.RECONVERGENT B0 ;  /* 0x0000000000007941 */ /* 0x000fea0003800200 */
.L_x_312:
        /* <DEDUP_REMOVED lines=21> */
.L_x_314:
        /* <DEDUP_REMOVED lines=9> */
[----:B------:R-:W-:-:S05]  /*5a80*/  FMUL.FTZ R12, R76, R85 ;  /* 0x000000554c0c7220 */ /* 0x000fca0000410000 */
[----:B------:R-:W-:Y:S01]  /*5a90*/  F2FP.BF16.F32.PACK_AB R19, R12, R19 ;  /* 0x000000130c13723e */ /* 0x000fe200000010ff */
[----:B-1----:R-:W-:Y:S02]  /*5aa0*/  IMAD R16, R13, UR6, RZ ;  /* 0x000000060d107c24 */ /* 0x002fe4000f8e02ff */
[----:B------:R-:W-:-:S04]  /*5ab0*/  IMAD.WIDE.U32 R38, R61, UR6, R34 ;  /* 0x000000063d267c25 */ /* 0x000fc8000f8e0022 */
[----:B0-----:R-:W-:Y:S01]  /*5ac0*/  IMAD R29, R61, UR7, R16 ;  /* 0x000000073d1d7c24 */ /* 0x001fe2000f8e0210 */
[----:B--2---:R-:W-:-:S04]  /*5ad0*/  LEA R34, P1, R38, UR14, 0x1 ;  /* 0x0000000e26227c11 */ /* 0x004fc8000f8208ff */
[----:B------:R-:W-:-:S04]  /*5ae0*/  IADD3 R29, PT, PT, R39, R29, RZ ;  /* 0x0000001d271d7210 */ /* 0x000fc80007ffe0ff */
[----:B------:R-:W-:-:S05]  /*5af0*/  LEA.HI.X R35, R38, UR15, R29, 0x1, P1 ;  /* 0x0000000f26237c11 */ /* 0x000fca00088f0c1d */
[----:B------:R1:W-:Y:S02]  /*5b00*/  STG.E desc[UR8][R34.64], R19 ;  /* 0x0000001322007986 */ /* 0x0003e4000c101908 */
.L_x_316:
[----:B------:R-:W-:Y:S05]  /*5b10*/  BSYNC.RECONVERGENT B0 ;  /* 0x0000000000007941 */ /* 0x000fea0003800200 */
.L_x_315:
        /* <DEDUP_REMOVED lines=8> */
[----:B------:R-:W2:Y:S01]  /*5ba0*/  MUFU.EX2 R29, R29 ;  /* 0x0000001d001d7308 */ /* 0x000ea20000000800 */
[----:B0-----:R-:W-:Y:S01]  /*5bb0*/  FADD.FTZ R16, R12, 1 ;  /* 0x3f8000000c107421 */ /* 0x001fe20000010000 */
[----:B--2---:R-:W-:-:S03]  /*5bc0*/  FADD.FTZ R32, R29, 1 ;  /* 0x3f8000001d207421 */ /* 0x004fc60000010000 */
[----:B-1----:R-:W0:Y:S08]  /*5bd0*/  MUFU.RCP R19, R16 ;  /* 0x0000001000137308 */ /* 0x002e300000001000 */
        /* <DEDUP_REMOVED lines=9> */
.L_x_317:
[----:B------:R-:W-:Y:S01]  /*5c70*/  BSSY.RECONVERGENT B0, `(.L_x_318) ;  /* 0x0000012000007945 */ /* 0x000fe20003800200 */
[----:B------:R-:W-:Y:S01]  /*5c80*/  FFMA.FTZ R8, R66, R8, -R33 ;  /* 0x0000000842087223 */ /* 0x000fe20000010821 */
[----:B------:R-:W-:Y:S02]  /*5c90*/  FFMA.FTZ R36, R25, R74, -R36 ;  /* 0x0000004a19247223 */ /* 0x000fe40000010824 */
[----:B------:R-:W-:Y:S05]  /*5ca0*/  @P5 BRA `(.L_x_319) ;  /* 0x0000000000385947 */ /* 0x000fea0003800000 */
[----:B------:R-:W1:Y:S01]  /*5cb0*/  LDCU.64 UR6, c[0x0][0x3f8] ;  /* 0x00007f00ff0677ac */ /* 0x000e620008000a00 */
[----:B------:R-:W-:Y:S02]  /*5cc0*/  MOV R32, R88 ;  /* 0x0000005800207202 */ /* 0x000fe40000000f00 */
[----:B------:R-:W-:Y:S01]  /*5cd0*/  MOV R33, R91 ;  /* 0x0000005b00217202 */ /* 0x000fe20000000f00 */
[----:B------:R-:W2:Y:S01]  /*5ce0*/  LDCU.64 UR14, c[0x0][0x380] ;  /* 0x00007000ff0e77ac */ /* 0x000ea20008000a00 */
[----:B-1----:R-:W-:Y:S02]  /*5cf0*/  IMAD R19, R30, UR6, RZ ;  /* 0x000000061e137c24 */ /* 0x002fe4000f8e02ff */
[----:B------:R-:W-:-:S04]  /*5d00*/  IMAD.WIDE.U32 R34, R14, UR6, R32 ;  /* 0x000000060e227c25 */ /* 0x000fc8000f8e0020 */
[----:B0-----:R-:W-:Y:S02]  /*5d10*/  IMAD R29, R14, UR7, R19 ;  /* 0x000000070e1d7c24 */ /* 0x001fe4000f8e0213 */
[-C--:B------:R-:W-:Y:S01]  /*5d20*/  FMUL.FTZ R19, R8, R85.reuse ;  /* 0x0000005508137220 */ /* 0x080fe20000410000 */
[----:B------:R-:W-:Y:S01]  /*5d30*/  FMUL.FTZ R8, R36, R85 ;  /* 0x0000005524087220 */ /* 0x000fe20000410000 */
[----:B--2---:R-:W-:Y:S02]  /*5d40*/  LEA R32, P1, R34, UR14, 0x1 ;  /* 0x0000000e22207c11 */ /* 0x004fe4000f8208ff */
[----:B------:R-:W-:Y:S02]  /*5d50*/  IADD3 R29, PT, PT, R35, R29, RZ ;  /* 0x0000001d231d7210 */ /* 0x000fe40007ffe0ff */
[----:B------:R-:W-:Y:S02]  /*5d60*/  F2FP.BF16.F32.PACK_AB R19, R8, R19 ;  /* 0x000000130813723e */ /* 0x000fe400000010ff */
[----:B------:R-:W-:-:S05]  /*5d70*/  LEA.HI.X R33, R34, UR15, R29, 0x1, P1 ;  /* 0x0000000f22217c11 */ /* 0x000fca00088f0c1d */
[----:B------:R2:W-:Y:S02]  /*5d80*/  STG.E desc[UR8][R32.64], R19 ;  /* 0x0000001320007986 */ /* 0x0005e4000c101908 */
.L_x_319:
[----:B------:R-:W-:Y:S05]  /*5d90*/  BSYNC.RECONVERGENT B0 ;  /* 0x0000000000007941 */ /* 0x000fea0003800200 */
.L_x_318:
        /* <DEDUP_REMOVED lines=12> */
[----:B-12---:R-:W1:Y:S01]  /*5e60*/  MUFU.RCP R19, R16 ;  /* 0x0000001000137308 */ /* 0x006e620000001000 */
        /* <DEDUP_REMOVED lines=8> */
.L_x_320:
[----:B------:R-:W-:Y:S01]  /*5ef0*/  BSSY.RECONVERGENT B0, `(.L_x_321) ;  /* 0x0000012000007945 */ /* 0x000fe20003800200 */
[----:B------:R-:W-:Y:S01]  /*5f00*/  FFMA.FTZ R8, R66, R21, -R31 ;  /* 0x0000001542087223 */ /* 0x000fe2000001081f */
[----:B------:R-:W-:Y:S02]  /*5f10*/  FFMA.FTZ R22, R25, R72, -R22 ;  /* 0x0000004819167223 */ /* 0x000fe40000010816 */
[----:B------:R-:W-:Y:S05]  /*5f20*/  @P3 BRA `(.L_x_322) ;  /* 0x0000000000383947 */ /* 0x000fea0003800000 */
[----:B------:R-:W0:Y:S01]  /*5f30*/  LDCU.64 UR6, c[0x0][0x3f8] ;  /* 0x00007f00ff0677ac */ /* 0x000e220008000a00 */
[----:B------:R-:W-:Y:S02]  /*5f40*/  MOV R18, R88 ;  /* 0x0000005800127202 */ /* 0x000fe40000000f00 */
[----:B-12---:R-:W-:Y:S01]  /*5f50*/  MOV R19, R91 ;  /* 0x0000005b00137202 */ /* 0x006fe20000000f00 */
        /* <DEDUP_REMOVED lines=11> */
.L_x_322:
[----:B------:R-:W-:Y:S05]  /*6010*/  BSYNC.RECONVERGENT B0 ;  /* 0x0000000000007941 */ /* 0x000fea0003800200 */
.L_x_321:
        /* <DEDUP_REMOVED lines=12> */
[----:B-123--:R-:W0:Y:S01]  /*60e0*/  MUFU.RCP R19, R14 ;  /* 0x0000000e00137308 */ /* 0x00ee220000001000 */
[----:B----4-:R-:W-:Y:S01]  /*60f0*/  FADD.FTZ R21, -R10, 1 ;  /* 0x3f8000000a157421 */ /* 0x010fe20000010100 */
[----:B------:R-:W-:-:S03]  /*6100*/  FMUL.FTZ R23, R23, R10 ;  /* 0x0000000a17177220 */ /* 0x000fc60000410000 */
[----:B------:R-:W-:Y:S01]  /*6110*/  FFMA.FTZ R6, R6, R21, 1 ;  /* 0x3f80000006067423 */ /* 0x000fe20000010015 */
[----:B0-----:R-:W-:Y:S01]  /*6120*/  FADD.FTZ R29, -R19, 1 ;  /* 0x3f800000131d7421 */ /* 0x001fe20000010100 */
[----:B------:R-:W-:Y:S02]  /*6130*/  FMUL.FTZ R70, R70, R19 ;  /* 0x0000001346467220 */ /* 0x000fe40000410000 */
[----:B------:R-:W-:Y:S01]  /*6140*/  FMUL.FTZ R23, R23, R6 ;  /* 0x0000000617177220 */ /* 0x000fe20000410000 */
[----:B------:R-:W-:-:S04]  /*6150*/  FFMA.FTZ R29, R24, R29, 1 ;  /* 0x3f800000181d7423 */ /* 0x000fc8000001001d */
[----:B------:R-:W-:-:S07]  /*6160*/  FMUL.FTZ R70, R70, R29 ;  /* 0x0000001d46467220 */ /* 0x000fce0000410000 */
.L_x_323:
[----:B------:R-:W-:Y:S01]  /*6170*/  ISETP.GE.AND.EX P0, PT, R17, UR13, PT, P0 ;  /* 0x0000000d11007c0c */ /* 0x000fe2000bf06300 */
[----:B------:R-:W-:Y:S01]  /*6180*/  FFMA.FTZ R66, R66, R23, -R27 ;  /* 0x0000001742427223 */ /* 0x000fe2000001081b */
[----:B------:R-:W-:Y:S01]  /*6190*/  FFMA.FTZ R28, R25, R70, -R28 ;  /* 0x00000046191c7223 */ /* 0x000fe2000001081c */
[----:B------:R-:W-:Y:S02]  /*61a0*/  BSSY.RECONVERGENT B0, `(.L_x_324) ;  /* 0x000000f000007945 */ /* 0x000fe40003800200 */
[-C--:B---3--:R-:W-:Y:S01]  /*61b0*/  FMUL.FTZ R21, R66, R85.reuse ;  /* 0x0000005542157220 */ /* 0x088fe20000410000 */
[----:B------:R-:W-:-:S07]  /*61c0*/  FMUL.FTZ R28, R28, R85 ;  /* 0x000000551c1c7220 */ /* 0x000fce0000410000 */
[----:B------:R-:W-:Y:S05]  /*61d0*/  @P0 BRA `(.L_x_325) ;  /* 0x00000000002c0947 */ /* 0x000fea0003800000 */
[----:B------:R-:W3:Y:S01]  /*61e0*/  LDCU.64 UR6, c[0x0][0x3f8] ;  /* 0x00007f00ff0677ac */ /* 0x000ee20008000a00 */
[----:B------:R-:W-:Y:S02]  /*61f0*/  MOV R89, R91 ;  /* 0x0000005b00597202 */ /* 0x000fe40000000f00 */
[----:B------:R-:W-:Y:S01]  /*6200*/  F2FP.BF16.F32.PACK_AB R21, R28, R21 ;  /* 0x000000151c15723e */ /* 0x000fe200000010ff */
[----:B------:R-:W4:Y:S01]  /*6210*/  LDCU.64 UR12, c[0x0][0x380] ;  /* 0x00007000ff0c77ac */ /* 0x000f220008000a00 */
[----:B---3--:R-:W-:Y:S02]  /*6220*/  IMAD R6, R17, UR6, RZ ;  /* 0x0000000611067c24 */ /* 0x008fe4000f8e02ff */
[----:B------:R-:W-:-:S04]  /*6230*/  IMAD.WIDE.U32 R88, R59, UR6, R88 ;  /* 0x000000063b587c25 */ /* 0x000fc8000f8e0058 */
[----:B-12---:R-:W-:Y:S01]  /*6240*/  IMAD R19, R59, UR7, R6 ;  /* 0x000000073b137c24 */ /* 0x006fe2000f8e0206 */
[----:B----4-:R-:W-:-:S04]  /*6250*/  LEA R18, P0, R88, UR12, 0x1 ;  /* 0x0000000c58127c11 */ /* 0x010fc8000f8008ff */
[----:B------:R-:W-:-:S04]  /*6260*/  IADD3 R19, PT, PT, R89, R19, RZ ;  /* 0x0000001359137210 */ /* 0x000fc80007ffe0ff */
[----:B------:R-:W-:-:S05]  /*6270*/  LEA.HI.X R19, R88, UR13, R19, 0x1, P0 ;  /* 0x0000000d58137c11 */ /* 0x000fca00080f0c13 */
[----:B------:R3:W-:Y:S02]  /*6280*/  STG.E desc[UR8][R18.64], R21 ;  /* 0x0000001512007986 */ /* 0x0007e4000c101908 */
.L_x_325:
[----:B------:R-:W-:Y:S05]  /*6290*/  BSYNC.RECONVERGENT B0 ;  /* 0x0000000000007941 */ /* 0x000fea0003800200 */
.L_x_324:
[----:B------:R-:W-:Y:S02]  /*62a0*/  IADD3 R56, PT, PT, R5, R56, RZ ;  /* 0x0000003805387210 */ /* 0x000fe40007ffe0ff */
[----:B------:R-:W-:Y:S02]  /*62b0*/  IADD3 R57, PT, PT, R57, 0x1, RZ ;  /* 0x0000000139397810 */ /* 0x000fe40007ffe0ff */
[----:B------:R-:W-:-:S13]  /*62c0*/  ISETP.GE.AND P0, PT, R56, UR4, PT ;  /* 0x0000000438007c0c */ /* 0x000fda000bf06270 */
[----:B------:R-:W-:Y:S05]  /*62d0*/  @!P0 BRA `(.L_x_326) ;  /* 0xffffff9c00e48947 */ /* 0x000fea000383ffff */
.L_x_283:
        /* <DEDUP_REMOVED lines=19> */
.L_x_328:
[----:B------:R-:W-:Y:S05]  /*6410*/  BSYNC.RECONVERGENT B0 ;  /* 0x0000000000007941 */ /* 0x000fea0003800200 */
.L_x_327:
[----:B------:R-:W-:Y:S05]  /*6420*/  @P0 EXIT ;  /* 0x000000000000094d */ /* 0x000fea0003800000 */
[----:B------:R-:W-:Y:S05]  /*6430*/  @P2 BRA `(.L_x_329) ;  /* 0x0000000000202947 */ /* 0x000fea0003800000 */
[----:B------:R-:W-:-:S05]  /*6440*/  IMAD R0, R6, R7, RZ ;  /* 0x0000000706007224 */ /* 0x000fca00078e02ff */
[----:B------:R-:W-:-:S13]  /*6450*/  ISETP.NE.AND P0, PT, R0, -0x1, PT ;  /* 0xffffffff0000780c */ /* 0x000fda0003f05270 */
[----:B------:R-:W-:Y:S05]  /*6460*/  @!P0 BRA `(.L_x_329) ;  /* 0x0000000000148947 */ /* 0x000fea0003800000 */
.L_x_330:
[----:B0-----:R-:W4:Y:S04]  /*6470*/  LDG.E.STRONG.GPU R3, desc[UR8][R4.64] ;  /* 0x0000000804037981 */ /* 0x001f28000c1ef900 */
[----:B----4-:R-:W-:Y:S01]  /*6480*/  CCTL.IVALL ;  /* 0x00000000ff00798f */ /* 0x010fe20002000000 */
[----:B------:R-:W-:Y:S05]  /*6490*/  YIELD ;  /* 0x0000000000007946 */ /* 0x000fea0003800000 */
[----:B------:R-:W-:-:S13]  /*64a0*/  ISETP.NE.AND P0, PT, R3, R0, PT ;  /* 0x000000000300720c */ /* 0x000fda0003f05270 */
[----:B------:R-:W-:Y:S05]  /*64b0*/  @P0 BRA `(.L_x_330) ;  /* 0xfffffffc00ec0947 */ /* 0x000fea000383ffff */
.L_x_329:
[----:B------:R-:W-:Y:S05]  /*64c0*/  WARPSYNC.ALL ;  /* 0x0000000000007948 */ /* 0x000fea0003800000 */
[----:B0-----:R-:W0:Y:S08]  /*64d0*/  LDC.64 R4, c[0x0][0x3f8] ;  /* 0x0000fe00ff047b82 */ /* 0x001e300000000a00 */
        /* <DEDUP_REMOVED lines=49> */
[----:B------:R-:W2:Y:S01]  /*67f0*/  LDCU.64 UR6, c[0x0][0x3d8] ;  /* 0x00007b00ff0677ac */ /* 0x000ea20008000a00 */
[----:B------:R-:W-:Y:S02]  /*6800*/  LOP3.LUT R9, R9, 0x3, RZ, 0xc0, !PT ;  /* 0x0000000309097812 */ /* 0x000fe400078ec0ff */
[----:B------:R-:W-:Y:S01]  /*6810*/  MOV R7, R33 ;  /* 0x0000002100077202 */ /* 0x000fe20000000f00 */
[----:B------:R-:W4:Y:S01]  /*6820*/  LDCU.64 UR12, c[0x0][0x388] ;  /* 0x00007100ff0c77ac */ /* 0x000f220008000a00 */
[C---:B------:R-:W-:Y:S02]  /*6830*/  SHF.L.U32 R20, R2.reuse, 0x2, RZ ;  /* 0x0000000202147819 */ /* 0x040fe400000006ff */
[----:B---3--:R-:W-:Y:S01]  /*6840*/  SHF.L.U64.HI R21, R2, 0x2, R33 ;  /* 0x0000000202157819 */ /* 0x008fe20000010221 */
[----:B------:R-:W-:Y:S01]  /*6850*/  IMAD.WIDE.U32 R6, R9, 0x1e0, R6 ;  /* 0x000001e009067825 */ /* 0x000fe200078e0006 */
[----:B------:R-:W-:Y:S01]  /*6860*/  UMOV UR4, URZ ;  /* 0x000000ff00047c82 */ /* 0x000fe20008000000 */
[----:B------:R-:W-:-:S02]  /*6870*/  SHF.L.U64.HI R30, R3, 0x2, R0 ;  /* 0x00000002031e7819 */ /* 0x000fc40000010200 */
[----:B------:R-:W-:Y:S02]  /*6880*/  SHF.L.U64.HI R26, R31, 0x2, R32 ;  /* 0x000000021f1a7819 */ /* 0x000fe40000010220 */
[C---:B0-----:R-:W-:Y:S02]  /*6890*/  IADD3 R22, P2, PT, R20.reuse, UR10, RZ ;  /* 0x0000000a14167c10 */ /* 0x041fe4000ff5e0ff */
[----:B------:R-:W-:Y:S02]  /*68a0*/  IADD3 R33, PT, PT, R7, UR4, RZ ;  /* 0x0000000407217c10 */ /* 0x000fe4000fffe0ff */
[----:B--2---:R-:W-:Y:S02]  /*68b0*/  IADD3 R24, P1, PT, R20, UR6, RZ ;  /* 0x0000000614187c10 */ /* 0x004fe4000ff3e0ff */
[----:B------:R-:W-:Y:S01]  /*68c0*/  MOV R2, R6 ;  /* 0x0000000600027202 */ /* 0x000fe20000000f00 */
[----:B------:R-:W-:Y:S01]  /*68d0*/  IMAD.WIDE.U32 R6, R4, 0x4, RZ ;  /* 0x0000000404067825 */ /* 0x000fe200078e00ff */
[----:B------:R-:W-:-:S02]  /*68e0*/  IADD3.X R23, PT, PT, R21, UR11, RZ, P2, !PT ;  /* 0x0000000b15177c10 */ /* 0x000fc400097fe4ff */
[----:B------:R-:W-:Y:S02]  /*68f0*/  IADD3.X R25, PT, PT, R21, UR7, RZ, P1, !PT ;  /* 0x0000000715197c10 */ /* 0x000fe40008ffe4ff */
[----:B------:R-:W-:Y:S02]  /*6900*/  IADD3 R16, P2, PT, RZ, -R9, RZ ;  /* 0x80000009ff107210 */ /* 0x000fe40007f5e0ff */
[----:B----4-:R-:W-:Y:S02]  /*6910*/  IADD3 R20, P1, PT, R20, UR12, RZ ;  /* 0x0000000c14147c10 */ /* 0x010fe4000ff3e0ff */
[----:B------:R-:W-:Y:S02]  /*6920*/  SHF.L.U32 R9, R5, 0x2, RZ ;  /* 0x0000000205097819 */ /* 0x000fe400000006ff */
[----:B------:R-:W-:Y:S02]  /*6930*/  IADD3.X R21, PT, PT, R21, UR13, RZ, P1, !PT ;  /* 0x0000000d15157c10 */ /* 0x000fe40008ffe4ff */
[----:B------:R-:W-:-:S02]  /*6940*/  IADD3 R28, PT, PT, R7, R9, RZ ;  /* 0x00000009071c7210 */ /* 0x000fc40007ffe0ff */
[----:B------:R-:W-:-:S07]  /*6950*/  IADD3.X R18, PT, PT, RZ, -0x1, RZ, P2, !PT ;  /* 0xffffffffff127810 */ /* 0x000fce00017fe4ff */
.L_x_333:
        /* <DEDUP_REMOVED lines=10> */
[----:B------:R-:W1:Y:S04]  /*6a00*/  LDG.E R12, desc[UR8][R12.64] ;  /* 0x000000080c0c7981 */ /* 0x000e68000c1e1900 */
[----:B------:R-:W1:Y:S01]  /*6a10*/  LDG.E R15, desc[UR8][R14.64] ;  /* 0x000000080e0f7981 */ /* 0x000e62000c1e1900 */
[----:B0-----:R-:W-:Y:S02]  /*6a20*/  MOV R10, R22 ;  /* 0x00000016000a7202 */ /* 0x001fe40000000f00 */
[----:B---3--:R-:W-:-:S02]  /*6a30*/  MOV R9, R21 ;  /* 0x0000001500097202 */ /* 0x008fc40000000f00 */
[----:B------:R-:W-:-:S04]  /*6a40*/  IADD3 R16, P1, PT, R16, 0x1, RZ ;  /* 0x0000000110107810 */ /* 0x000fc80007f3e0ff */
[----:B------:R-:W-:Y:S02]  /*6a50*/  IADD3.X R18, PT, PT, RZ, R18, RZ, P1, !PT ;  /* 0x00000012ff127210 */ /* 0x000fe40000ffe4ff */
[----:B------:R-:W-:-:S04]  /*6a60*/  ISETP.NE.U32.AND P1, PT, R16, RZ, PT ;  /* 0x000000ff1000720c */ /* 0x000fc80003f25070 */
[----:B------:R-:W-:Y:S02]  /*6a70*/  ISETP.NE.AND.EX P1, PT, R18, RZ, PT, P1 ;  /* 0x000000ff1200720c */ /* 0x000fe40003f25310 */
[----:B------:R-:W-:Y:S02]  /*6a80*/  IADD3 R24, P2, PT, R24, 0x780, RZ ;  /* 0x0000078018187810 */ /* 0x000fe40007f5e0ff */
[----:B------:R-:W-:Y:S02]  /*6a90*/  IADD3 R22, P3, PT, R22, 0x780, RZ ;  /* 0x0000078016167810 */ /* 0x000fe40007f7e0ff */
[----:B------:R-:W-:Y:S02]  /*6aa0*/  IADD3.X R25, PT, PT, RZ, R25, RZ, P2, !PT ;  /* 0x00000019ff197210 */ /* 0x000fe400017fe4ff */
[----:B--2---:R-:W-:Y:S02]  /*6ab0*/  F2FP.BF16.F32.PACK_AB R17, R11, R8 ;  /* 0x000000080b11723e */ /* 0x004fe400000010ff */
[----:B------:R-:W-:-:S02]  /*6ac0*/  MOV R8, R20 ;  /* 0x0000001400087202 */ /* 0x000fc40000000f00 */
[-C--:B------:R-:W-:Y:S02]  /*6ad0*/  MOV R11, R23.reuse ;  /* 0x00000017000b7202 */ /* 0x080fe40000000f00 */
[----:B-1----:R-:W-:Y:S01]  /*6ae0*/  F2FP.BF16.F32.PACK_AB R19, R15, R12 ;  /* 0x0000000c0f13723e */ /* 0x002fe200000010ff */
[----:B------:R0:W-:Y:S04]  /*6af0*/  STG.E desc[UR8][R8.64], R17 ;  /* 0x0000001108007986 */ /* 0x0001e8000c101908 */
[----:B------:R0:W-:Y:S01]  /*6b00*/  STG.E desc[UR8][R10.64], R19 ;  /* 0x000000130a007986 */ /* 0x0001e2000c101908 */
[----:B------:R-:W-:Y:S02]  /*6b10*/  IADD3 R20, P4, PT, R20, 0x780, RZ ;  /* 0x0000078014147810 */ /* 0x000fe40007f9e0ff */
[----:B------:R-:W-:-:S02]  /*6b20*/  IADD3.X R23, PT, PT, RZ, R23, RZ, P3, !PT ;  /* 0x00000017ff177210 */ /* 0x000fc40001ffe4ff */
[----:B------:R-:W-:Y:S01]  /*6b30*/  IADD3.X R21, PT, PT, RZ, R21, RZ, P4, !PT ;  /* 0x00000015ff157210 */ /* 0x000fe200027fe4ff */
[----:B------:R-:W-:Y:S08]  /*6b40*/  @P1 BRA `(.L_x_333) ;  /* 0xfffffffc00841947 */ /* 0x000ff0000383ffff */
.L_x_332:
[----:B------:R-:W-:Y:S05]  /*6b50*/  BSYNC.RECONVERGENT B0 ;  /* 0x0000000000007941 */ /* 0x000fea0003800200 */
.L_x_331:
[----:B------:R-:W-:Y:S05]  /*6b60*/  @!P0 EXIT ;  /* 0x000000000000894d */ /* 0x000fea0003800000 */
[C---:B------:R-:W-:Y:S01]  /*6b70*/  SHF.L.U64.HI R37, R31.reuse, 0x2, R32 ;  /* 0x000000021f257819 */ /* 0x040fe20000010220 */
[----:B------:R-:W2:Y:S01]  /*6b80*/  LDCU.64 UR4, c[0x0][0x3d8] ;  /* 0x00007b00ff0477ac */ /* 0x000ea20008000a00 */
[----:B------:R-:W-:Y:S02]  /*6b90*/  SHF.L.U32 R39, R31, 0x2, RZ ;  /* 0x000000021f277819 */ /* 0x000fe400000006ff */
[C---:B------:R-:W-:Y:S01]  /*6ba0*/  SHF.L.U64.HI R29, R4.reuse, 0x2, R5 ;  /* 0x00000002041d7819 */ /* 0x040fe20000010205 */
[----:B------:R-:W4:Y:S01]  /*6bb0*/  LDCU.64 UR6, c[0x0][0x388] ;  /* 0x00007100ff0677ac */ /* 0x000f220008000a00 */
[----:B------:R-:W-:Y:S02]  /*6bc0*/  SHF.L.U32 R27, R4, 0x2, RZ ;  /* 0x00000002041b7819 */ /* 0x000fe400000006ff */
[C---:B------:R-:W-:Y:S01]  /*6bd0*/  SHF.L.U64.HI R31, R3.reuse, 0x2, R0 ;  /* 0x00000002031f7819 */ /* 0x040fe20000010200 */
[----:B------:R-:W0:Y:S01]  /*6be0*/  LDCU.64 UR10, c[0x0][0x390] ;  /* 0x00007200ff0a77ac */ /* 0x000e220008000a00 */
[----:B-1----:R-:W-:-:S07]  /*6bf0*/  SHF.L.U32 R35, R3, 0x2, RZ ;  /* 0x0000000203237819 */ /* 0x002fce00000006ff */
.L_x_334:
[C---:B------:R-:W-:Y:S02]  /*6c00*/  SHF.L.U32 R24, R2.reuse, 0x2, RZ ;  /* 0x0000000202187819 */ /* 0x040fe400000006ff */
[----:B------:R-:W-:Y:S02]  /*6c10*/  SHF.L.U64.HI R26, R2, 0x2, R33 ;  /* 0x00000002021a7819 */ /* 0x000fe40000010221 */
[----:B--2---:R-:W-:-:S04]  /*6c20*/  IADD3 R4, P0, PT, R24, UR4, RZ ;  /* 0x0000000418047c10 */ /* 0x004fc8000ff1e0ff */
[----:B-1----:R-:W-:Y:S02]  /*6c30*/  IADD3.X R5, PT, PT, R26, UR5, RZ, P0, !PT ;  /* 0x000000051a057c10 */ /* 0x002fe400087fe4ff */
[C---:B------:R-:W-:Y:S02]  /*6c40*/  IADD3 R6, P0, PT, R4.reuse, R35, RZ ;  /* 0x0000002304067210 */ /* 0x040fe40007f1e0ff */
[C---:B0-----:R-:W-:Y:S02]  /*6c50*/  IADD3 R10, P2, PT, R4.reuse, R39, RZ ;  /* 0x00000027040a7210 */ /* 0x041fe40007f5e0ff */
[C---:B------:R-:W-:Y:S02]  /*6c60*/  IADD3.X R7, PT, PT, R5.reuse, R31, RZ, P0, !PT ;  /* 0x0000001f05077210 */ /* 0x040fe400007fe4ff */
[----:B------:R-:W-:Y:S02]  /*6c70*/  IADD3 R8, P1, PT, R4, R27, RZ ;  /* 0x0000001b04087210 */ /* 0x000fe40007f3e0ff */
[----:B------:R-:W3:Y:S01]  /*6c80*/  LDG.E R4, desc[UR8][R4.64] ;  /* 0x0000000804047981 */ /* 0x000ee2000c1e1900 */
[----:B------:R-:W-:-:S02]  /*6c90*/  IADD3.X R11, PT, PT, R5, R37, RZ, P2, !PT ;  /* 0x00000025050b7210 */ /* 0x000fc400017fe4ff */
[----:B------:R-:W-:Y:S01]  /*6ca0*/  IADD3.X R9, PT, PT, R5, R29, RZ, P1, !PT ;  /* 0x0000001d05097210 */ /* 0x000fe20000ffe4ff */
[----:B------:R-:W3:Y:S04]  /*6cb0*/  LDG.E R7, desc[UR8][R6.64] ;  /* 0x0000000806077981 */ /* 0x000ee8000c1e1900 */
[----:B------:R-:W2:Y:S04]  /*6cc0*/  LDG.E R8, desc[UR8][R8.64] ;  /* 0x0000000808087981 */ /* 0x000ea8000c1e1900 */
[----:B------:R-:W2:Y:S01]  /*6cd0*/  LDG.E R11, desc[UR8][R10.64] ;  /* 0x000000080a0b7981 */ /* 0x000ea2000c1e1900 */
[----:B------:R-:W-:-:S02]  /*6ce0*/  LOP3.LUT R16, R24, 0xfffffffc, RZ, 0xc0, !PT ;  /* 0xfffffffc18107812 */ /* 0x000fc400078ec0ff */
[----:B------:R-:W-:Y:S02]  /*6cf0*/  LOP3.LUT R15, R26, 0x1, RZ, 0xc0, !PT ;  /* 0x000000011a0f7812 */ /* 0x000fe400078ec0ff */
[----:B----4-:R-:W-:-:S04]  /*6d00*/  IADD3 R12, P0, PT, R16, UR6, RZ ;  /* 0x00000006100c7c10 */ /* 0x010fc8000ff1e0ff */
[C---:B------:R-:W-:Y:S02]  /*6d10*/  IADD3.X R13, PT, PT, R15.reuse, UR7, RZ, P0, !PT ;  /* 0x000000070f0d7c10 */ /* 0x040fe400087fe4ff */
[C---:B------:R-:W-:Y:S02]  /*6d20*/  IADD3 R14, P0, PT, R16.reuse, UR10, RZ ;  /* 0x0000000a100e7c10 */ /* 0x040fe4000ff1e0ff */
[----:B------:R-:W-:Y:S02]  /*6d30*/  IADD3 R16, P1, PT, R16, UR4, RZ ;  /* 0x0000000410107c10 */ /* 0x000fe4000ff3e0ff */
[----:B------:R-:W-:Y:S02]  /*6d40*/  IADD3.X R15, PT, PT, R15, UR11, RZ, P0, !PT ;  /* 0x0000000b0f0f7c10 */ /* 0x000fe400087fe4ff */
[----:B---3--:R-:W-:Y:S02]  /*6d50*/  F2FP.BF16.F32.PACK_AB R19, R7, R4 ;  /* 0x000000040713723e */ /* 0x008fe400000010ff */
[----:B------:R-:W-:-:S04]  /*6d60*/  LOP3.LUT R4, R26, 0x3, RZ, 0xc0, !PT ;  /* 0x000000031a047812 */ /* 0x000fc800078ec0ff */
[----:B------:R-:W-:Y:S02]  /*6d70*/  IADD3.X R17, PT, PT, R4, UR5, RZ, P1, !PT ;  /* 0x0000000504117c10 */ /* 0x000fe40008ffe4ff */
[----:B--2---:R-:W-:Y:S02]  /*6d80*/  F2FP.BF16.F32.PACK_AB R21, R11, R8 ;  /* 0x000000080b15723e */ /* 0x004fe400000010ff */
        /* <DEDUP_REMOVED lines=9> */
[----:B0-----:R-:W2:Y:S04]  /*6e20*/  LDG.E R19, desc[UR8][R4.64+0x780] ;  /* 0x0007800804137981 */ /* 0x001ea8000c1e1900 */
[----:B------:R-:W3:Y:S04]  /*6e30*/  LDG.E R20, desc[UR8][R6.64+0x780] ;  /* 0x0007800806147981 */ /* 0x000ee8000c1e1900 */
[----:B------:R-:W3:Y:S01]  /*6e40*/  LDG.E R23, desc[UR8][R8.64+0x780] ;  /* 0x0007800808177981 */ /* 0x000ee2000c1e1900 */
[----:B------:R-:W-:-:S04]  /*6e50*/  IADD3 R12, P0, PT, R24, 0x780, RZ ;  /* 0x00000780180c7810 */ /* 0x000fc80007f1e0ff */
[----:B------:R-:W-:Y:S02]  /*6e60*/  IADD3.X R13, PT, PT, RZ, R26, RZ, P0, !PT ;  /* 0x0000001aff0d7210 */ /* 0x000fe400007fe4ff */
[----:B------:R-:W-:Y:S02]  /*6e70*/  LOP3.LUT R12, R12, 0xfffffffc, RZ, 0xc0, !PT ;  /* 0xfffffffc0c0c7812 */ /* 0x000fe400078ec0ff */
[----:B------:R-:W-:Y:S02]  /*6e80*/  LOP3.LUT R13, R13, 0x1, RZ, 0xc0, !PT ;  /* 0x000000010d0d7812 */ /* 0x000fe400078ec0ff */
[C---:B------:R-:W-:Y:S02]  /*6e90*/  IADD3 R10, P0, PT, R12.reuse, UR6, RZ ;  /* 0x000000060c0a7c10 */ /* 0x040fe4000ff1e0ff */
        /* <DEDUP_REMOVED lines=23> */
[----:B------:R-:W3:Y:S04]  /*7010*/  LDG.E R16, desc[UR8][R16.64+0x1680] ;  /* 0x0016800810107981 */ /* 0x000ee8000c1e1900 */
[----:B------:R-:W3:Y:S04]  /*7020*/  LDG.E R5, desc[UR8][R4.64+0x1680] ;  /* 0x0016800804057981 */ /* 0x000ee8000c1e1900 */
[----:B------:R-:W4:Y:S04]  /*7030*/  LDG.E R6, desc[UR8][R6.64+0x1680] ;  /* 0x0016800806067981 */ /* 0x000f28000c1e1900 */
[----:B------:R-:W4:Y:S01]  /*7040*/  LDG.E R9, desc[UR8][R8.64+0x1680] ;  /* 0x0016800808097981 */ /* 0x000f22000c1e1900 */
[----:B--2---:R-:W-:-:S04]  /*7050*/  IADD3 R13, P0, PT, R24, 0x1680, RZ ;  /* 0x00001680180d7810 */ /* 0x004fc80007f1e0ff */
        /* <DEDUP_REMOVED lines=11> */
[----:B---3--:R-:W-:Y:S02]  /*7110*/  F2FP.BF16.F32.PACK_AB R5, R5, R16 ;  /* 0x000000100505723e */ /* 0x008fe400000010ff */
[----:B----4-:R-:W-:-:S03]  /*7120*/  F2FP.BF16.F32.PACK_AB R7, R9, R6 ;  /* 0x000000060907723e */ /* 0x010fc600000010ff */
[----:B------:R1:W-:Y:S04]  /*7130*/  STG.E desc[UR8][R12.64], R5 ;  /* 0x000000050c007986 */ /* 0x0003e8000c101908 */
[----:B------:R1:W-:Y:S02]  /*7140*/  STG.E desc[UR8][R14.64], R7 ;  /* 0x000000070e007986 */ /* 0x0003e4000c101908 */
[----:B------:R-:W-:Y:S05]  /*7150*/  @P0 BRA `(.L_x_334) ;  /* 0xfffffff800a80947 */ /* 0x000fea000383ffff */
[----:B------:R-:W-:Y:S05]  /*7160*/  EXIT ;  /* 0x000000000000794d */ /* 0x000fea0003800000 */
.L_x_335:
        /* <DEDUP_REMOVED lines=9> */
.L_x_3413:


//--------------------- .text._Z35group_norm_nhwc_bwd_one_pass_kernelI11Bf16IOBf16WLi512ELi30ELi480EEv26Group_norm_nhwc_bwd_params --------------------------
	.section	.text._Z35group_norm_nhwc_bwd_one_pass_kernelI11Bf16IOBf16WLi512ELi30ELi480EEv26Group_norm_nhwc_bwd_params,"ax",@progbits
	.align	128
        .global         _Z35group_norm_nhwc_bwd_one_pass_kernelI11Bf16IOBf16WLi512ELi30ELi480EEv26Group_norm_nhwc_bwd_params
        .type           _Z35group_norm_nhwc_bwd_one_pass_kernelI11Bf16IOBf16WLi512ELi30ELi480EEv26Group_norm_nhwc_bwd_params,@function
        .size           _Z35group_norm_nhwc_bwd_one_pass_kernelI11Bf16IOBf16WLi512ELi30ELi480EEv26Group_norm_nhwc_bwd_params,(.L_x_3414 - _Z35group_norm_nhwc_bwd_one_pass_kernelI11Bf16IOBf16WLi512ELi30ELi480EEv26Group_norm_nhwc_bwd_params)
        .other          _Z35group_norm_nhwc_bwd_one_pass_kernelI11Bf16IOBf16WLi512ELi30ELi480EEv26Group_norm_nhwc_bwd_params,@"STO_CUDA_ENTRY STV_DEFAULT"
_Z35group_norm_nhwc_bwd_one_pass_kernelI11Bf16IOBf16WLi512ELi30ELi480EEv26Group_norm_nhwc_bwd_params:
.text._Z35group_norm_nhwc_bwd_one_pass_kernelI11Bf16IOBf16WLi512ELi30ELi480EEv26Group_norm_nhwc_bwd_params:
        /* <DEDUP_REMOVED lines=22> */
.L_x_403:
[----:B-1----:R-:W1:Y:S01]  /*0160*/  LDC R10, c[0x0][0x410] ;  /* 0x00010400ff0a7b82 */ /* 0x002e620000000800 */
[----:B--2-4-:R-:W2:Y:S01]  /*0170*/  S2R R3, SR_CTAID.X ;  /* 0x0000000000037919 */ /* 0x014ea20000002500 */
[----:B------:R-:W2:Y:S01]  /*0180*/  LDCU UR4, c[0x0][0x41c] ;  /* 0x00008380ff0477ac */ /* 0x000ea20008000800 */
[----:B------:R-:W-:Y:S02]  /*0190*/  ISETP.GE.AND P3, PT, R79, RZ, PT ;  /* 0x000000ff4f00720c */ /* 0x000fe40003f66270 */
[----:B------:R-:W-:Y:S01]  /*01a0*/  CS2R R74, SRZ ;  /* 0x00000000004a7805 */ /* 0x000fe2000001ff00 */
[----:B---3--:R-:W3:Y:S01]  /*01b0*/  LDCU.128 UR8, c[0x0][0x400] ;  /* 0x00008000ff0877ac */ /* 0x008ee20008000c00 */
[----:B-1----:R-:W-:-:S04]  /*01c0*/  IABS R7, R10 ;  /* 0x0000000a00077213 */ /* 0x002fc80000000000 */
[----:B------:R-:W1:Y:S01]  /*01d0*/  I2F.RP R6, R7 ;  /* 0x0000000700067306 */ /* 0x000e620000209400 */
[----:B--2---:R-:W-:Y:S01]  /*01e0*/  IMAD R11, R3, UR4, R78 ;  /* 0x00000004030b7c24 */ /* 0x004fe2000f8e024e */
[----:B------:R-:W-:Y:S02]  /*01f0*/  CS2R R72, SRZ ;  /* 0x0000000000487805 */ /* 0x000fe4000001ff00 */
[----:B------:R-:W-:Y:S02]  /*0200*/  CS2R R70, SRZ ;  /* 0x0000000000467805 */ /* 0x000fe4000001ff00 */
[----:B------:R-:W-:Y:S02]  /*0210*/  CS2R R68, SRZ ;  /* 0x0000000000447805 */ /* 0x000fe4000001ff00 */
[----:B------:R-:W-:Y:S02]  /*0220*/  CS2R R66, SRZ ;  /* 0x0000000000427805 */ /* 0x000fe4000001ff00 */
[----:B---3--:R-:W-:-:S02]  /*0230*/  ISETP.GE.U32.AND P2, PT, R11, UR8, PT ;  /* 0x000000080b007c0c */ /* 0x008fc4000bf46070 */
[----:B------:R-:W-:Y:S02]  /*0240*/  CS2R R64, SRZ ;  /* 0x0000000000407805 */ /* 0x000fe4000001ff00 */
[----:B------:R-:W-:Y:S02]  /*0250*/  SHF.R.S32.HI R17, RZ, 0x1f, R11 ;  /* 0x0000001fff117819 */ /* 0x000fe4000001140b */
[----:B------:R-:W-:Y:S02]  /*0260*/  CS2R R62, SRZ ;  /* 0x00000000003e7805 */ /* 0x000fe4000001ff00 */
[----:B------:R-:W-:Y:S01]  /*0270*/  IADD3 R13, PT, PT, R11, 0x20, RZ ;  /* 0x000000200b0d7810 */ /* 0x000fe20007ffe0ff */
[----:B-1----:R-:W1:Y:S01]  /*0280*/  MUFU.RCP R6, R6 ;  /* 0x0000000600067308 */ /* 0x002e620000001000 */
[----:B------:R-:W-:Y:S01]  /*0290*/  ISETP.GE.AND.EX P2, PT, R17, UR9, PT, P2 ;  /* 0x0000000911007c0c */ /* 0x000fe2000bf46320 */
[----:B------:R-:W2:Y:S01]  /*02a0*/  LDCU.U8 UR4, c[0x0][0x414] ;  /* 0x00008280ff0477ac */ /* 0x000ea20008000000 */
[----:B------:R-:W-:-:S02]  /*02b0*/  SHF.R.S32.HI R19, RZ, 0x1f, R13 ;  /* 0x0000001fff137819 */ /* 0x000fc4000001140d */
[----:B------:R-:W-:-:S09]  /*02c0*/  IADD3 R15, PT, PT, R11, 0x40, RZ ;  /* 0x000000400b0f7810 */ /* 0x000fd20007ffe0ff */
[----:B------:R-:W3:Y:S01]  /*02d0*/  @!P2 LDC.64 R20, c[0x0][0x3f8] ;  /* 0x0000fe00ff14ab82 */ /* 0x000ee20000000a00 */
[----:B-1----:R-:W-:-:S04]  /*02e0*/  IADD3 R4, PT, PT, R6, 0xffffffe, RZ ;  /* 0x0ffffffe06047810 */ /* 0x002fc80007ffe0ff */
[----:B------:R1:W4:Y:S03]  /*02f0*/  F2I.FTZ.U32.TRUNC.NTZ R5, R4 ;  /* 0x0000000400057305 */ /* 0x000326000021f000 */
[----:B------:R-:W5:Y:S01]  /*0300*/  @!P2 LDC.64 R24, c[0x0][0x3a0] ;  /* 0x0000e800ff18ab82 */ /* 0x000f620000000a00 */
[----:B-1----:R-:W-:-:S07]  /*0310*/  MOV R4, RZ ;  /* 0x000000ff00047202 */ /* 0x002fce0000000f00 */
[----:B------:R-:W1:Y:S01]  /*0320*/  @!P2 LDC.64 R26, c[0x0][0x398] ;  /* 0x0000e600ff1aab82 */ /* 0x000e620000000a00 */
        /* <DEDUP_REMOVED lines=18> */
[----:B------:R-:W-:Y:S02]  /*0450*/  @!P3 IADD3 R4, PT, PT, -R4, RZ, RZ ;  /* 0x000000ff0404b210 */ /* 0x000fe40007ffe1ff */
[----:B------:R-:W-:Y:S02]  /*0460*/  ISETP.GE.U32.AND P3, PT, R13, UR8, PT ;  /* 0x000000080d007c0c */ /* 0x000fe4000bf66070 */
[----:B------:R-:W-:Y:S02]  /*0470*/  @P1 IADD3 R5, PT, PT, R5, 0x1, RZ ;  /* 0x0000000105051810 */ /* 0x000fe40007ffe0ff */
[----:B------:R-:W-:-:S02]  /*0480*/  SEL R117, R7, R4, !P4 ;  /* 0x0000000407757207 */ /* 0x000fc40006000000 */
[----:B------:R-:W-:Y:S02]  /*0490*/  ISETP.GE.AND.EX P3, PT, R19, UR9, PT, P3 ;  /* 0x0000000913007c0c */ /* 0x000fe4000bf66330 */
[----:B------:R-:W-:Y:S01]  /*04a0*/  @!P0 IADD3 R5, PT, PT, -R5, RZ, RZ ;  /* 0x000000ff05058210 */ /* 0x000fe20007ffe1ff */
[----:B------:R-:W-:-:S03]  /*04b0*/  IMAD R9, R117, 0x1e, RZ ;  /* 0x0000001e75097824 */ /* 0x000fc600078e02ff */
[----:B------:R-:W-:Y:S02]  /*04c0*/  SEL R5, R7, R5, !P4 ;  /* 0x0000000507057207 */ /* 0x000fe40006000000 */
[----:B------:R-:W-:Y:S02]  /*04d0*/  ISETP.GE.U32.AND P4, PT, R15, UR8, PT ;  /* 0x000000080f007c0c */ /* 0x000fe4000bf86070 */
[----:B------:R-:W-:Y:S02]  /*04e0*/  SHF.R.S32.HI R7, RZ, 0x1f, R15 ;  /* 0x0000001fff077819 */ /* 0x000fe4000001140f */
[----:B------:R-:W-:Y:S01]  /*04f0*/  IADD3 R120, P0, PT, R9, R2, RZ ;  /* 0x0000000209787210 */ /* 0x000fe20007f1e0ff */
[----:B0-----:R-:W4:Y:S01]  /*0500*/  @!P3 LDC.64 R28, c[0x0][0x3f8] ;  /* 0x0000fe00ff1cbb82 */ /* 0x001f220000000a00 */
[----:B------:R-:W-:Y:S02]  /*0510*/  SHF.R.S32.HI R2, RZ, 0x1f, R5 ;  /* 0x0000001fff027819 */ /* 0x000fe40000011405 */
[----:B------:R-:W-:-:S02]  /*0520*/  ISETP.GE.AND.EX P4, PT, R7, UR9, PT, P4 ;  /* 0x0000000907007c0c */ /* 0x000fc4000bf86340 */
[----:B------:R-:W-:Y:S01]  /*0530*/  LEA.HI.X.SX32 R121, R9, RZ, 0x1, P0 ;  /* 0x000000ff09797211 */ /* 0x000fe200000f0eff */
[----:B------:R-:W-:Y:S02]  /*0540*/  IMAD R2, R2, UR10, RZ ;  /* 0x0000000a02027c24 */ /* 0x000fe4000f8e02ff */
[----:B------:R-:W0:Y:S02]  /*0550*/  @!P3 LDC.64 R30, c[0x0][0x3a0] ;  /* 0x0000e800ff1ebb82 */ /* 0x000e240000000a00 */
[C---:B------:R-:W-:Y:S02]  /*0560*/  IMAD R123, R5.reuse, UR11, R2 ;  /* 0x0000000b057b7c24 */ /* 0x040fe4000f8e0202 */
[----:B------:R-:W-:-:S04]  /*0570*/  IMAD.WIDE.U32 R120, R5, UR10, R120 ;  /* 0x0000000a05787c25 */ /* 0x000fc8000f8e0078 */
[----:B------:R-:W2:Y:S01]  /*0580*/  @!P4 LDC.64 R32, c[0x0][0x3f8] ;  /* 0x0000fe00ff20cb82 */ /* 0x000ea20000000a00 */
[----:B------:R-:W-:Y:S01]  /*0590*/  IADD3 R123, PT, PT, R121, R123, RZ ;  /* 0x0000007b797b7210 */ /* 0x000fe20007ffe0ff */
[----:B---3--:R-:W-:Y:S01]  /*05a0*/  @!P2 IMAD R2, R17, R20, RZ ;  /* 0x000000141102a224 */ /* 0x008fe200078e02ff */
[-C--:B------:R-:W-:Y:S02]  /*05b0*/  @!P2 MOV R122, R120.reuse ;  /* 0x00000078007aa202 */ /* 0x080fe40000000f00 */
[----:B------:R-:W-:Y:S01]  /*05c0*/  @!P3 MOV R8, R120 ;  /* 0x000000780008b202 */ /* 0x000fe20000000f00 */
[C---:B------:R-:W-:Y:S01]  /*05d0*/  @!P2 IMAD R9, R11.reuse, R21, R2 ;  /* 0x000000150b09a224 */ /* 0x040fe200078e0202 */
[C---:B------:R-:W-:Y:S01]  /*05e0*/  IADD3 R17, PT, PT, R11.reuse, 0x60, RZ ;  /* 0x000000600b117810 */ /* 0x040fe20007ffe0ff */
[----:B------:R-:W-:-:S04]  /*05f0*/  @!P2 IMAD.WIDE.U32 R4, R11, R20, R122 ;  /* 0x000000140b04a225 */ /* 0x000fc800078e007a */
[-C--:B----4-:R-:W-:Y:S01]  /*0600*/  @!P3 IMAD R6, R19, R28.reuse, RZ ;  /* 0x0000001c1306b224 */ /* 0x090fe200078e02ff */
[----:B------:R-:W-:Y:S02]  /*0610*/  @!P2 IADD3 R5, PT, PT, R5, R9, RZ ;  /* 0x000000090505a210 */ /* 0x000fe40007ffe0ff */
[----:B------:R-:W-:Y:S01]  /*0620*/  @!P3 MOV R9, R123 ;  /* 0x0000007b0009b202 */ /* 0x000fe20000000f00 */
[C---:B------:R-:W-:Y:S01]  /*0630*/  @!P3 IMAD R19, R13.reuse, R29, R6 ;  /* 0x0000001d0d13b224 */ /* 0x040fe200078e0206 */
[C---:B------:R-:W-:Y:S02]  /*0640*/  @!P2 SHF.L.U32 R23, R4.reuse, 0x1, RZ ;  /* 0x000000010417a819 */ /* 0x040fe400000006ff */
[----:B------:R-:W-:Y:S01]  /*0650*/  @!P2 SHF.L.U64.HI R2, R4, 0x1, R5 ;  /* 0x000000010402a819 */ /* 0x000fe20000010205 */
[----:B------:R-:W-:Y:S01]  /*0660*/  @!P3 IMAD.WIDE.U32 R8, R13, R28, R8 ;  /* 0x0000001c0d08b225 */ /* 0x000fe200078e0008 */
[C---:B-----5:R-:W-:Y:S01]  /*0670*/  @!P2 IADD3 R4, P0, PT, R23.reuse, R24, RZ ;  /* 0x000000181704a210 */ /* 0x060fe20007f1e0ff */
[----:B------:R-:W3:Y:S01]  /*0680*/  @!P3 LDC.64 R28, c[0x0][0x398] ;  /* 0x0000e600ff1cbb82 */ /* 0x000ee20000000a00 */
[----:B-1----:R-:W-:Y:S01]  /*0690*/  @!P2 IADD3 R6, P1, PT, R23, R26, RZ ;  /* 0x0000001a1706a210 */ /* 0x002fe20007f3e0ff */
[----:B--2---:R-:W-:Y:S01]  /*06a0*/  @!P4 IMAD R10, R7, R32, RZ ;  /* 0x00000020070ac224 */ /* 0x004fe200078e02ff */
[----:B------:R-:W-:-:S02]  /*06b0*/  @!P3 IADD3 R9, PT, PT, R9, R19, RZ ;  /* 0x000000130909b210 */ /* 0x000fc40007ffe0ff */
[----:B------:R-:W-:Y:S02]  /*06c0*/  @!P4 MOV R12, R120 ;  /* 0x00000078000cc202 */ /* 0x000fe40000000f00 */
[----:B------:R-:W-:Y:S02]  /*06d0*/  @!P4 MOV R13, R123 ;  /* 0x0000007b000dc202 */ /* 0x000fe40000000f00 */
[----:B------:R-:W-:Y:S02]  /*06e0*/  @!P3 SHF.L.U32 R19, R8, 0x1, RZ ;  /* 0x000000010813b819 */ /* 0x000fe400000006ff */
[C---:B------:R-:W-:Y:S02]  /*06f0*/  @!P2 IADD3.X R5, PT, PT, R2.reuse, R25, RZ, P0, !PT ;  /* 0x000000190205a210 */ /* 0x040fe400007fe4ff */
[----:B------:R-:W-:Y:S01]  /*0700*/  @!P2 IADD3.X R7, PT, PT, R2, R27, RZ, P1, !PT ;  /* 0x0000001b0207a210 */ /* 0x000fe20000ffe4ff */
[----:B------:R-:W-:Y:S01]  /*0710*/  @!P4 IMAD R25, R15, R33, R10 ;  /* 0x000000210f19c224 */ /* 0x000fe200078e020a */
[----:B------:R-:W-:Y:S01]  /*0720*/  ISETP.GE.U32.AND P0, PT, R17, UR8, PT ;  /* 0x0000000811007c0c */ /* 0x000fe2000bf06070 */
[----:B------:R-:W-:Y:S01]  /*0730*/  @!P4 IMAD.WIDE.U32 R12, R15, R32, R12 ;  /* 0x000000200f0cc225 */ /* 0x000fe200078e000c */
[----:B------:R-:W-:Y:S01]  /*0740*/  SHF.R.S32.HI R21, RZ, 0x1f, R17 ;  /* 0x0000001fff157819 */ /* 0x000fe20000011411 */
[----:B------:R-:W1:Y:S01]  /*0750*/  @!P4 LDC.64 R26, c[0x0][0x3a0] ;  /* 0x0000e800ff1acb82 */ /* 0x000e620000000a00 */
[----:B------:R-:W-:Y:S01]  /*0760*/  @!P3 SHF.L.U64.HI R2, R8, 0x1, R9 ;  /* 0x000000010802b819 */ /* 0x000fe20000010209 */
[----:B------:R3:W2:Y:S01]  /*0770*/  @!P2 LDG.E R75, desc[UR6][R4.64] ;  /* 0x00000006044ba981 */ /* 0x0006a2000c1e1900 */
[----:B0-----:R-:W-:-:S02]  /*0780*/  @!P3 IADD3 R8, P1, PT, R19, R30, RZ ;  /* 0x0000001e1308b210 */ /* 0x001fc40007f3e0ff */
[----:B------:R-:W-:Y:S01]  /*0790*/  IADD3 R15, PT, PT, R11, 0x80, RZ ;  /* 0x000000800b0f7810 */ /* 0x000fe20007ffe0ff */
[----:B------:R-:W4:Y:S01]  /*07a0*/  @!P2 LDG.E R74, desc[UR6][R6.64] ;  /* 0x00000006064aa981 */ /* 0x000f22000c1e1900 */
[----:B------:R-:W-:Y:S02]  /*07b0*/  ISETP.GE.AND.EX P0, PT, R21, UR9, PT, P0 ;  /* 0x0000000915007c0c */ /* 0x000fe4000bf06300 */
[----:B------:R-:W-:Y:S02]  /*07c0*/  @!P3 IADD3.X R9, PT, PT, R2, R31, RZ, P1, !PT ;  /* 0x0000001f0209b210 */ /* 0x000fe40000ffe4ff */
[----:B------:R-:W-:Y:S01]  /*07d0*/  ISETP.GE.U32.AND P1, PT, R15, UR8, PT ;  /* 0x000000080f007c0c */ /* 0x000fe2000bf26070 */
[----:B------:R-:W0:Y:S01]  /*07e0*/  @!P4 LDC.64 R30, c[0x0][0x398] ;  /* 0x0000e600ff1ecb82 */ /* 0x000e220000000a00 */
[----:B------:R-:W-:Y:S01]  /*07f0*/  SHF.R.S32.HI R23, RZ, 0x1f, R15 ;  /* 0x0000001fff177819 */ /* 0x000fe2000001140f */
[----:B------:R0:W5:Y:S03]  /*0800*/  @!P3 LDG.E R73, desc[UR6][R8.64] ;  /* 0x000000060849b981 */ /* 0x000166000c1e1900 */
[----:B------:R-:W-:-:S02]  /*0810*/  ISETP.GE.AND.EX P1, PT, R23, UR9, PT, P1 ;  /* 0x0000000917007c0c */ /* 0x000fc4000bf26310 */
[----:B---3--:R-:W-:Y:S01]  /*0820*/  @!P3 IADD3 R4, P2, PT, R19, R28, RZ ;  /* 0x0000001c1304b210 */ /* 0x008fe20007f5e0ff */
[----:B------:R-:W3:Y:S01]  /*0830*/  @!P0 LDC.64 R32, c[0x0][0x3f8] ;  /* 0x0000fe00ff208b82 */ /* 0x000ee20000000a00 */
[----:B------:R-:W-:Y:S02]  /*0840*/  @!P4 IADD3 R25, PT, PT, R13, R25, RZ ;  /* 0x000000190d19c210 */ /* 0x000fe40007ffe0ff */
[----:B------:R-:W-:Y:S02]  /*0850*/  IADD3 R19, PT, PT, R11, 0xa0, RZ ;  /* 0x000000a00b137810 */ /* 0x000fe40007ffe0ff */
[----:B------:R-:W-:Y:S02]  /*0860*/  @!P3 IADD3.X R5, PT, PT, R2, R29, RZ, P2, !PT ;  /* 0x0000001d0205b210 */ /* 0x000fe400017fe4ff */
[----:B------:R-:W-:Y:S01]  /*0870*/  @!P4 SHF.L.U64.HI R2, R12, 0x1, R25 ;  /* 0x000000010c02c819 */ /* 0x000fe20000010219 */
[----:B------:R-:W3:Y:S01]  /*0880*/  @!P0 LDC.64 R28, c[0x0][0x3a0] ;  /* 0x0000e800ff1c8b82 */ /* 0x000ee20000000a00 */
[----:B------:R-:W-:Y:S01]  /*0890*/  ISETP.GE.U32.AND P2, PT, R19, UR8, PT ;  /* 0x0000000813007c0c */ /* 0x000fe2000bf46070 */
[----:B------:R-:W5:Y:S01]  /*08a0*/  @!P3 LDG.E R72, desc[UR6][R4.64] ;  /* 0x000000060448b981 */ /* 0x000f62000c1e1900 */
[----:B------:R-:W-:-:S05]  /*08b0*/  SHF.R.S32.HI R25, RZ, 0x1f, R19 ;  /* 0x0000001fff197819 */ /* 0x000fca0000011413 */
[----:B------:R-:W3:Y:S01]  /*08c0*/  @!P1 LDC.64 R36, c[0x0][0x3f8] ;  /* 0x0000fe00ff249b82 */ /* 0x000ee20000000a00 */
[----:B------:R-:W-:Y:S02]  /*08d0*/  ISETP.GE.AND.EX P2, PT, R25, UR9, PT, P2 ;  /* 0x0000000919007c0c */ /* 0x000fe4000bf46320 */
[----:B------:R-:W-:-:S04]  /*08e0*/  @!P4 SHF.L.U32 R13, R12, 0x1, RZ ;  /* 0x000000010c0dc819 */ /* 0x000fc800000006ff */
[C---:B0-----:R-:W-:Y:S01]  /*08f0*/  @!P4 IADD3 R8, P3, PT, R13.reuse, R30, RZ ;  /* 0x0000001e0d08c210 */ /* 0x041fe20007f7e0ff */
[----:B------:R-:W0:Y:S01]  /*0900*/  @!P0 LDC.64 R34, c[0x0][0x398] ;  /* 0x0000e600ff228b82 */ /* 0x000e220000000a00 */
[----:B-1----:R-:W-:Y:S02]  /*0910*/  @!P4 IADD3 R6, P5, PT, R13, R26, RZ ;  /* 0x0000001a0d06c210 */ /* 0x002fe40007fbe0ff */
[C---:B------:R-:W-:Y:S01]  /*0920*/  @!P4 IADD3.X R9, PT, PT, R2.reuse, R31, RZ, P3, !PT ;  /* 0x0000001f0209c210 */ /* 0x040fe20001ffe4ff */
[----:B---3--:R-:W-:Y:S01]  /*0930*/  @!P0 IMAD R10, R21, R32, RZ ;  /* 0x00000020150a8224 */ /* 0x008fe200078e02ff */
[----:B------:R-:W-:-:S03]  /*0940*/  @!P4 IADD3.X R7, PT, PT, R2, R27, RZ, P5, !PT ;  /* 0x0000001b0207c210 */ /* 0x000fc60002ffe4ff */
[----:B------:R-:W1:Y:S01]  /*0950*/  @!P2 LDC.64 R30, c[0x0][0x3f8] ;  /* 0x0000fe00ff1eab82 */ /* 0x000e620000000a00 */
[----:B------:R-:W-:Y:S02]  /*0960*/  @!P0 MOV R12, R120 ;  /* 0x00000078000c8202 */ /* 0x000fe40000000f00 */
[----:B------:R-:W-:Y:S01]  /*0970*/  @!P0 MOV R13, R123 ;  /* 0x0000007b000d8202 */ /* 0x000fe20000000f00 */
[C---:B------:R-:W-:Y:S01]  /*0980*/  @!P0 IMAD R21, R17.reuse, R33, R10 ;  /* 0x0000002111158224 */ /* 0x040fe200078e020a */
[----:B------:R3:W5:Y:S01]  /*0990*/  @!P4 LDG.E R71, desc[UR6][R6.64] ;  /* 0x000000060647c981 */ /* 0x000762000c1e1900 */
[----:B------:R-:W-:Y:S02]  /*09a0*/  @!P0 IMAD.WIDE.U32 R12, R17, R32, R12 ;  /* 0x00000020110c8225 */ /* 0x000fe400078e000c */
[----:B------:R-:W1:Y:S01]  /*09b0*/  @!P1 LDC.64 R26, c[0x0][0x3a0] ;  /* 0x0000e800ff1a9b82 */ /* 0x000e620000000a00 */
[----:B------:R0:W5:Y:S01]  /*09c0*/  @!P4 LDG.E R70, desc[UR6][R8.64] ;  /* 0x000000060846c981 */ /* 0x000162000c1e1900 */
[----:B------:R-:W-:Y:S01]  /*09d0*/  @!P1 IMAD R10, R23, R36, RZ ;  /* 0x00000024170a9224 */ /* 0x000fe200078e02ff */
[----:B---3--:R-:W-:-:S02]  /*09e0*/  @!P1 MOV R6, R120 ;  /* 0x0000007800069202 */ /* 0x008fc40000000f00 */
[----:B------:R-:W-:Y:S01]  /*09f0*/  @!P1 MOV R7, R123 ;  /* 0x0000007b00079202 */ /* 0x000fe20000000f00 */
[----:B------:R-:W-:Y:S01]  /*0a00*/  @!P1 IMAD R23, R15, R37, R10 ;  /* 0x000000250f179224 */ /* 0x000fe200078e020a */
[----:B------:R-:W-:Y:S01]  /*0a10*/  @!P0 IADD3 R5, PT, PT, R13, R21, RZ ;  /* 0x000000150d058210 */ /* 0x000fe20007ffe0ff */
[----:B------:R-:W3:Y:S01]  /*0a20*/  @!P2 LDC.64 R32, c[0x0][0x3a0] ;  /* 0x0000e800ff20ab82 */ /* 0x000ee20000000a00 */
[C---:B------:R-:W-:Y:S01]  /*0a30*/  @!P0 SHF.L.U32 R13, R12.reuse, 0x1, RZ ;  /* 0x000000010c0d8819 */ /* 0x040fe200000006ff */
[----:B------:R-:W-:Y:S01]  /*0a40*/  @!P1 IMAD.WIDE.U32 R6, R15, R36, R6 ;  /* 0x000000240f069225 */ /* 0x000fe200078e0006 */
[----:B------:R-:W-:Y:S02]  /*0a50*/  @!P0 SHF.L.U64.HI R2, R12, 0x1, R5 ;  /* 0x000000010c028819 */ /* 0x000fe40000010205 */
[----:B------:R-:W-:Y:S02]  /*0a60*/  @!P0 IADD3 R4, P3, PT, R13, R28, RZ ;  /* 0x0000001c0d048210 */ /* 0x000fe40007f7e0ff */
[----:B------:R-:W-:-:S02]  /*0a70*/  IADD3 R17, PT, PT, R11, 0xc0, RZ ;  /* 0x000000c00b117810 */ /* 0x000fc40007ffe0ff */
[----:B0-----:R-:W-:Y:S02]  /*0a80*/  @!P1 IADD3 R9, PT, PT, R7, R23, RZ ;  /* 0x0000001707099210 */ /* 0x001fe40007ffe0ff */
[----:B------:R-:W-:Y:S02]  /*0a90*/  @!P0 IADD3 R12, P5, PT, R13, R34, RZ ;  /* 0x000000220d0c8210 */ /* 0x000fe40007fbe0ff */
[----:B------:R-:W-:Y:S02]  /*0aa0*/  @!P0 IADD3.X R5, PT, PT, R2, R29, RZ, P3, !PT ;  /* 0x0000001d02058210 */ /* 0x000fe40001ffe4ff */
[----:B------:R-:W-:Y:S01]  /*0ab0*/  ISETP.GE.U32.AND P4, PT, R17, UR8, PT ;  /* 0x0000000811007c0c */ /* 0x000fe2000bf86070 */
[----:B------:R-:W0:Y:S01]  /*0ac0*/  @!P1 LDC.64 R28, c[0x0][0x398] ;  /* 0x0000e600ff1c9b82 */ /* 0x000e220000000a00 */
[----:B------:R-:W-:Y:S01]  /*0ad0*/  SHF.R.S32.HI R21, RZ, 0x1f, R17 ;  /* 0x0000001fff157819 */ /* 0x000fe20000011411 */
[----:B------:R1:W5:Y:S01]  /*0ae0*/  @!P0 LDG.E R69, desc[UR6][R4.64] ;  /* 0x0000000604458981 */ /* 0x000362000c1e1900 */
[----:B------:R-:W-:-:S02]  /*0af0*/  @!P1 SHF.L.U64.HI R10, R6, 0x1, R9 ;  /* 0x00000001060a9819 */ /* 0x000fc40000010209 */
[----:B------:R-:W-:Y:S01]  /*0b00*/  @!P0 IADD3.X R13, PT, PT, R2, R35, RZ, P5, !PT ;  /* 0x00000023020d8210 */ /* 0x000fe20002ffe4ff */
[----:B-1----:R-:W-:Y:S01]  /*0b10*/  @!P2 IMAD R2, R25, R30, RZ ;  /* 0x0000001e1902a224 */ /* 0x002fe200078e02ff */
[----:B------:R-:W-:Y:S02]  /*0b20*/  @!P2 MOV R8, R120 ;  /* 0x000000780008a202 */ /* 0x000fe40000000f00 */
[----:B------:R-:W-:Y:S02]  /*0b30*/  @!P2 MOV R9, R123 ;  /* 0x0000007b0009a202 */ /* 0x000fe40000000f00 */
[----:B------:R-:W-:Y:S02]  /*0b40*/  IADD3 R15, PT, PT, R11, 0xe0, RZ ;  /* 0x000000e00b0f7810 */ /* 0x000fe40007ffe0ff */
[----:B------:R-:W-:Y:S01]  /*0b50*/  ISETP.GE.AND.EX P4, PT, R21, UR9, PT, P4 ;  /* 0x0000000915007c0c */ /* 0x000fe2000bf86340 */
[----:B------:R-:W-:Y:S01]  /*0b60*/  @!P2 IMAD R25, R19, R31, R2 ;  /* 0x0000001f1319a224 */ /* 0x000fe200078e0202 */
[----:B------:R-:W-:Y:S01]  /*0b70*/  ISETP.GE.U32.AND P3, PT, R15, UR8, PT ;  /* 0x000000080f007c0c */ /* 0x000fe2000bf66070 */
[----:B------:R-:W-:Y:S01]  /*0b80*/  @!P2 IMAD.WIDE.U32 R8, R19, R30, R8 ;  /* 0x0000001e1308a225 */ /* 0x000fe200078e0008 */
[----:B------:R-:W-:Y:S01]  /*0b90*/  SHF.R.S32.HI R23, RZ, 0x1f, R15 ;  /* 0x0000001fff177819 */ /* 0x000fe2000001140f */
[----:B------:R-:W1:Y:S01]  /*0ba0*/  @!P2 LDC.64 R30, c[0x0][0x398] ;  /* 0x0000e600ff1eab82 */ /* 0x000e620000000a00 */
[----:B------:R-:W-:Y:S01]  /*0bb0*/  @!P1 SHF.L.U32 R7, R6, 0x1, RZ ;  /* 0x0000000106079819 */ /* 0x000fe200000006ff */
[----:B------:R1:W5:Y:S01]  /*0bc0*/  @!P0 LDG.E R68, desc[UR6][R12.64] ;  /* 0x000000060c448981 */ /* 0x000362000c1e1900 */
[----:B------:R-:W-:-:S02]  /*0bd0*/  ISETP.GE.AND.EX P3, PT, R23, UR9, PT, P3 ;  /* 0x0000000917007c0c */ /* 0x000fc4000bf66330 */
[----:B------:R-:W-:-:S03]  /*0be0*/  @!P1 IADD3 R4, P5, PT, R7, R26, RZ ;  /* 0x0000001a07049210 */ /* 0x000fc60007fbe0ff */
[----:B------:R-:W1:Y:S01]  /*0bf0*/  @!P4 LDC.64 R34, c[0x0][0x3f8] ;  /* 0x0000fe00ff22cb82 */ /* 0x000e620000000a00 */
[----:B------:R-:W-:Y:S02]  /*0c00*/  @!P1 IADD3.X R5, PT, PT, R10, R27, RZ, P5, !PT ;  /* 0x0000001b0a059210 */ /* 0x000fe40002ffe4ff */
[----:B0-----:R-:W-:Y:S02]  /*0c10*/  @!P1 IADD3 R6, P0, PT, R7, R28, RZ ;  /* 0x0000001c07069210 */ /* 0x001fe40007f1e0ff */
[----:B------:R-:W-:Y:S01]  /*0c20*/  @!P2 IADD3 R7, PT, PT, R9, R25, RZ ;  /* 0x000000190907a210 */ /* 0x000fe20007ffe0ff */
[----:B------:R0:W5:Y:S02]  /*0c30*/  @!P1 LDG.E R67, desc[UR6][R4.64] ;  /* 0x0000000604439981 */ /* 0x000164000c1e1900 */
[----:B------:R-:W0:Y:S01]  /*0c40*/  @!P3 LDC.64 R26, c[0x0][0x3f8] ;  /* 0x0000fe00ff1abb82 */ /* 0x000e220000000a00 */
[C---:B------:R-:W-:Y:S02]  /*0c50*/  @!P2 SHF.L.U32 R19, R8.reuse, 0x1, RZ ;  /* 0x000000010813a819 */ /* 0x040fe400000006ff */
[----:B------:R-:W-:-:S02]  /*0c60*/  @!P2 SHF.L.U64.HI R2, R8, 0x1, R7 ;  /* 0x000000010802a819 */ /* 0x000fc40000010207 */
[----:B------:R-:W-:Y:S02]  /*0c70*/  @!P1 IADD3.X R7, PT, PT, R10, R29, RZ, P0, !PT ;  /* 0x0000001d0a079210 */ /* 0x000fe400007fe4ff */
[C---:B---3--:R-:W-:Y:S01]  /*0c80*/  @!P2 IADD3 R8, P5, PT, R19.reuse, R32, RZ ;  /* 0x000000201308a210 */ /* 0x048fe20007fbe0ff */
[----:B------:R-:W3:Y:S01]  /*0c90*/  @!P4 LDC.64 R28, c[0x0][0x3a0] ;  /* 0x0000e800ff1ccb82 */ /* 0x000ee20000000a00 */
[----:B-1----:R-:W-:Y:S01]  /*0ca0*/  @!P2 IADD3 R12, P0, PT, R19, R30, RZ ;  /* 0x0000001e130ca210 */ /* 0x002fe20007f1e0ff */
[----:B------:R1:W5:Y:S01]  /*0cb0*/  @!P1 LDG.E R66, desc[UR6][R6.64] ;  /* 0x0000000606429981 */ /* 0x000362000c1e1900 */
[----:B------:R-:W-:Y:S02]  /*0cc0*/  IADD3 R19, PT, PT, R11, 0x100, RZ ;  /* 0x000001000b137810 */ /* 0x000fe40007ffe0ff */
[----:B------:R-:W-:Y:S02]  /*0cd0*/  @!P2 IADD3.X R13, PT, PT, R2, R31, RZ, P0, !PT ;  /* 0x0000001f020da210 */ /* 0x000fe400007fe4ff */
[----:B------:R-:W-:Y:S01]  /*0ce0*/  ISETP.GE.U32.AND P1, PT, R19, UR8, PT ;  /* 0x0000000813007c0c */ /* 0x000fe2000bf26070 */
[----:B------:R-:W3:Y:S01]  /*0cf0*/  @!P4 LDC.64 R30, c[0x0][0x398] ;  /* 0x0000e600ff1ecb82 */ /* 0x000ee20000000a00 */
[----:B------:R-:W-:Y:S01]  /*0d00*/  SHF.R.S32.HI R25, RZ, 0x1f, R19 ;  /* 0x0000001fff197819 */ /* 0x000fe20000011413 */
[----:B------:R-:W-:Y:S01]  /*0d10*/  @!P4 IMAD R10, R21, R34, RZ ;  /* 0x00000022150ac224 */ /* 0x000fe200078e02ff */
[----:B0-----:R-:W-:Y:S01]  /*0d20*/  @!P4 MOV R4, R120 ;  /* 0x000000780004c202 */ /* 0x001fe20000000f00 */
[----:B------:R-:W5:Y:S01]  /*0d30*/  @!P2 LDG.E R64, desc[UR6][R12.64] ;  /* 0x000000060c40a981 */ /* 0x000f62000c1e1900 */
[----:B------:R-:W-:-:S02]  /*0d40*/  @!P4 MOV R5, R123 ;  /* 0x0000007b0005c202 */ /* 0x000fc40000000f00 */
[----:B------:R-:W-:Y:S01]  /*0d50*/  ISETP.GE.AND.EX P1, PT, R25, UR9, PT, P1 ;  /* 0x0000000919007c0c */ /* 0x000fe2000bf26310 */
[C---:B------:R-:W-:Y:S01]  /*0d60*/  @!P4 IMAD R21, R17.reuse, R35, R10 ;  /* 0x000000231115c224 */ /* 0x040fe200078e020a */
[----:B------:R-:W-:Y:S01]  /*0d70*/  @!P2 IADD3.X R9, PT, PT, R2, R33, RZ, P5, !PT ;  /* 0x000000210209a210 */ /* 0x000fe20002ffe4ff */
[----:B------:R-:W-:Y:S01]  /*0d80*/  @!P4 IMAD.WIDE.U32 R4, R17, R34, R4 ;  /* 0x000000221104c225 */ /* 0x000fe200078e0004 */
[----:B------:R-:W-:Y:S01]  /*0d90*/  IADD3 R17, PT, PT, R11, 0x120, RZ ;  /* 0x000001200b117810 */ /* 0x000fe20007ffe0ff */
[----:B------:R-:W0:Y:S02]  /*0da0*/  @!P3 LDC.64 R32, c[0x0][0x3a0] ;  /* 0x0000e800ff20bb82 */ /* 0x000e240000000a00 */
[----:B------:R-:W-:Y:S01]  /*0db0*/  @!P3 IMAD R2, R23, R26, RZ ;  /* 0x0000001a1702b224 */ /* 0x000fe200078e02ff */
[----:B------:R3:W5:Y:S01]  /*0dc0*/  @!P2 LDG.E R65, desc[UR6][R8.64] ;  /* 0x000000060841a981 */ /* 0x000762000c1e1900 */
[----:B------:R-:W-:Y:S02]  /*0dd0*/  @!P4 IADD3 R5, PT, PT, R5, R21, RZ ;  /* 0x000000150505c210 */ /* 0x000fe40007ffe0ff */
[----:B-1----:R-:W-:Y:S01]  /*0de0*/  @!P4 SHF.L.U32 R7, R4, 0x1, RZ ;  /* 0x000000010407c819 */ /* 0x002fe200000006ff */
[----:B------:R-:W-:Y:S01]  /*0df0*/  @!P3 IMAD R21, R15, R27, R2 ;  /* 0x0000001b0f15b224 */ /* 0x000fe200078e0202 */
[----:B------:R-:W1:Y:S01]  /*0e00*/  @!P3 LDC.64 R34, c[0x0][0x398] ;  /* 0x0000e600ff22bb82 */ /* 0x000e620000000a00 */
[----:B------:R-:W-:-:S02]  /*0e10*/  ISETP.GE.U32.AND P5, PT, R17, UR8, PT ;  /* 0x0000000811007c0c */ /* 0x000fc4000bfa6070 */
[----:B------:R-:W-:Y:S02]  /*0e20*/  SHF.R.S32.HI R27, RZ, 0x1f, R17 ;  /* 0x0000001fff1b7819 */ /* 0x000fe40000011411 */
[----:B---3--:R-:W-:Y:S02]  /*0e30*/  @!P3 MOV R8, R120 ;  /* 0x000000780008b202 */ /* 0x008fe40000000f00 */
[----:B------:R-:W-:Y:S01]  /*0e40*/  @!P3 MOV R9, R123 ;  /* 0x0000007b0009b202 */ /* 0x000fe20000000f00 */
[----:B------:R-:W3:Y:S01]  /*0e50*/  @!P1 LDC.64 R36, c[0x0][0x3f8] ;  /* 0x0000fe00ff249b82 */ /* 0x000ee20000000a00 */
[----:B------:R-:W-:Y:S02]  /*0e60*/  @!P4 SHF.L.U64.HI R10, R4, 0x1, R5 ;  /* 0x00000001040ac819 */ /* 0x000fe40000010205 */
[----:B------:R-:W-:Y:S01]  /*0e70*/  @!P4 IADD3 R4, P0, PT, R7, R28, RZ ;  /* 0x0000001c0704c210 */ /* 0x000fe20007f1e0ff */
[----:B------:R-:W-:Y:S01]  /*0e80*/  @!P3 IMAD.WIDE.U32 R8, R15, R26, R8 ;  /* 0x0000001a0f08b225 */ /* 0x000fe200078e0008 */
[----:B------:R-:W-:-:S02]  /*0e90*/  ISETP.GE.AND.EX P5, PT, R27, UR9, PT, P5 ;  /* 0x000000091b007c0c */ /* 0x000fc4000bfa6350 */
[----:B------:R-:W-:Y:S02]  /*0ea0*/  @!P4 IADD3.X R5, PT, PT, R10, R29, RZ, P0, !PT ;  /* 0x0000001d0a05c210 */ /* 0x000fe400007fe4ff */
[----:B------:R-:W-:Y:S02]  /*0eb0*/  @!P4 IADD3 R6, P0, PT, R7, R30, RZ ;  /* 0x0000001e0706c210 */ /* 0x000fe40007f1e0ff */
[----:B------:R-:W-:Y:S01]  /*0ec0*/  @!P3 IADD3 R7, PT, PT, R9, R21, RZ ;  /* 0x000000150907b210 */ /* 0x000fe20007ffe0ff */
[----:B------:R3:W5:Y:S03]  /*0ed0*/  @!P4 LDG.E R63, desc[UR6][R4.64] ;  /* 0x00000006043fc981 */ /* 0x000766000c1e1900 */
[----:B------:R-:W-:Y:S02]  /*0ee0*/  @!P3 SHF.L.U64.HI R2, R8, 0x1, R7 ;  /* 0x000000010802b819 */ /* 0x000fe40000010207 */
[----:B------:R-:W-:Y:S01]  /*0ef0*/  @!P4 IADD3.X R7, PT, PT, R10, R31, RZ, P0, !PT ;  /* 0x0000001f0a07c210 */ /* 0x000fe200007fe4ff */
[----:B------:R-:W2:Y:S01]  /*0f00*/  @!P5 LDC.64 R38, c[0x0][0x3f8] ;  /* 0x0000fe00ff26db82 */ /* 0x000ea20000000a00 */
[----:B------:R-:W-:-:S02]  /*0f10*/  IADD3 R23, PT, PT, R11, 0x140, RZ ;  /* 0x000001400b177810 */ /* 0x000fc40007ffe0ff */
[----:B------:R-:W-:Y:S01]  /*0f20*/  @!P3 SHF.L.U32 R15, R8, 0x1, RZ ;  /* 0x00000001080fb819 */ /* 0x000fe200000006ff */
[----:B------:R-:W5:Y:S04]  /*0f30*/  @!P4 LDG.E R62, desc[UR6][R6.64] ;  /* 0x00000006063ec981 */ /* 0x000f68000c1e1900 */
[----:B------:R-:W2:Y:S01]  /*0f40*/  @!P1 LDC.64 R30, c[0x0][0x3a0] ;  /* 0x0000e800ff1e9b82 */ /* 0x000ea20000000a00 */
[----:B------:R-:W-:Y:S02]  /*0f50*/  ISETP.GE.U32.AND P2, PT, R23, UR8, PT ;  /* 0x0000000817007c0c */ /* 0x000fe4000bf46070 */
[----:B------:R-:W-:Y:S02]  /*0f60*/  SHF.R.S32.HI R29, RZ, 0x1f, R23 ;  /* 0x0000001fff1d7819 */ /* 0x000fe40000011417 */
[----:B0-----:R-:W-:-:S02]  /*0f70*/  @!P3 IADD3 R8, P6, PT, R15, R32, RZ ;  /* 0x000000200f08b210 */ /* 0x001fc40007fde0ff */
[----:B-1----:R-:W-:Y:S01]  /*0f80*/  @!P3 IADD3 R12, P0, PT, R15, R34, RZ ;  /* 0x000000220f0cb210 */ /* 0x002fe20007f1e0ff */
[----:B---3--:R-:W-:Y:S01]  /*0f90*/  @!P1 IMAD R4, R25, R36, RZ ;  /* 0x0000002419049224 */ /* 0x008fe200078e02ff */
[----:B------:R-:W-:Y:S02]  /*0fa0*/  ISETP.GE.AND.EX P2, PT, R29, UR9, PT, P2 ;  /* 0x000000091d007c0c */ /* 0x000fe4000bf46320 */
[----:B------:R-:W-:Y:S02]  /*0fb0*/  @!P1 MOV R14, R120 ;  /* 0x00000078000e9202 */ /* 0x000fe40000000f00 */
[----:B------:R-:W-:Y:S01]  /*0fc0*/  @!P1 MOV R15, R123 ;  /* 0x0000007b000f9202 */ /* 0x000fe20000000f00 */
[C---:B------:R-:W-:Y:S01]  /*0fd0*/  @!P1 IMAD R5, R19.reuse, R37, R4 ;  /* 0x0000002513059224 */ /* 0x040fe200078e0204 */
[----:B------:R-:W-:Y:S01]  /*0fe0*/  MOV R21, RZ ;  /* 0x000000ff00157202 */ /* 0x000fe20000000f00 */
[----:B------:R-:W-:Y:S01]  /*0ff0*/  @!P1 IMAD.WIDE.U32 R14, R19, R36, R14 ;  /* 0x00000024130e9225 */ /* 0x000fe200078e000e */
[----:B------:R-:W-:-:S02]  /*1000*/  MOV R4, RZ ;  /* 0x000000ff00047202 */ /* 0x000fc40000000f00 */
[----:B------:R-:W-:-:S03]  /*1010*/  @!P3 IADD3.X R9, PT, PT, R2, R33, RZ, P6, !PT ;  /* 0x000000210209b210 */ /* 0x000fc600037fe4ff */
[----:B------:R-:W0:Y:S01]  /*1020*/  @!P2 LDC.64 R36, c[0x0][0x3f8] ;  /* 0x0000fe00ff24ab82 */ /* 0x000e220000000a00 */
[----:B------:R-:W-:Y:S02]  /*1030*/  @!P3 IADD3.X R13, PT, PT, R2, R35, RZ, P0, !PT ;  /* 0x00000023020db210 */ /* 0x000fe400007fe4ff */
[----:B------:R-:W-:Y:S01]  /*1040*/  @!P1 IADD3 R5, PT, PT, R15, R5, RZ ;  /* 0x000000050f059210 */ /* 0x000fe20007ffe0ff */
[----:B------:R2:W3:Y:S01]  /*1050*/  @!P3 LDG.E R21, desc[UR6][R8.64] ;  /* 0x000000060815b981 */ /* 0x0004e2000c1e1900 */
[----:B------:R-:W-:-:S03]  /*1060*/  @!P1 SHF.L.U32 R15, R14, 0x1, RZ ;  /* 0x000000010e0f9819 */ /* 0x000fc600000006ff */
[----:B------:R-:W1:Y:S01]  /*1070*/  @!P1 LDC.64 R32, c[0x0][0x398] ;  /* 0x0000e600ff209b82 */ /* 0x000e620000000a00 */
[----:B------:R1:W3:Y:S01]  /*1080*/  @!P3 LDG.E R4, desc[UR6][R12.64] ;  /* 0x000000060c04b981 */ /* 0x0002e2000c1e1900 */
[----:B------:R-:W-:Y:S02]  /*1090*/  IADD3 R25, PT, PT, R11, 0x160, RZ ;  /* 0x000001600b197810 */ /* 0x000fe40007ffe0ff */
[----:B------:R-:W-:Y:S02]  /*10a0*/  @!P1 SHF.L.U64.HI R14, R14, 0x1, R5 ;  /* 0x000000010e0e9819 */ /* 0x000fe40000010205 */
[----:B--2---:R-:W-:Y:S01]  /*10b0*/  @!P1 IADD3 R8, P3, PT, R15, R30, RZ ;  /* 0x0000001e0f089210 */ /* 0x004fe20007f7e0ff */
[----:B------:R-:W-:Y:S01]  /*10c0*/  @!P5 IMAD R2, R27, R38, RZ ;  /* 0x000000261b02d224 */ /* 0x000fe200078e02ff */
[----:B------:R-:W-:Y:S01]  /*10d0*/  ISETP.GE.U32.AND P0, PT, R25, UR8, PT ;  /* 0x0000000819007c0c */ /* 0x000fe2000bf06070 */
[----:B------:R-:W2:Y:S01]  /*10e0*/  @!P5 LDC.64 R34, c[0x0][0x3a0] ;  /* 0x0000e800ff22db82 */ /* 0x000ea20000000a00 */
[----:B------:R-:W-:-:S02]  /*10f0*/  SHF.R.S32.HI R27, RZ, 0x1f, R25 ;  /* 0x0000001fff1b7819 */ /* 0x000fc40000011419 */
[----:B------:R-:W-:Y:S02]  /*1100*/  @!P1 IADD3.X R9, PT, PT, R14, R31, RZ, P3, !PT ;  /* 0x0000001f0e099210 */ /* 0x000fe40001ffe4ff */
[----:B------:R-:W-:-:S03]  /*1110*/  @!P5 MOV R6, R120 ;  /* 0x000000780006d202 */ /* 0x000fc60000000f00 */
[----:B------:R-:W4:Y:S01]  /*1120*/  @!P5 LDC.64 R30, c[0x0][0x398] ;  /* 0x0000e600ff1edb82 */ /* 0x000f220000000a00 */
[----:B------:R-:W-:Y:S02]  /*1130*/  @!P5 MOV R7, R123 ;  /* 0x0000007b0007d202 */ /* 0x000fe40000000f00 */
[----:B------:R-:W-:Y:S01]  /*1140*/  ISETP.GE.AND.EX P0, PT, R27, UR9, PT, P0 ;  /* 0x000000091b007c0c */ /* 0x000fe2000bf06300 */
[C---:B------:R-:W-:Y:S02]  /*1150*/  @!P5 IMAD R19, R17.reuse, R39, R2 ;  /* 0x000000271113d224 */ /* 0x040fe400078e0202 */
[----:B------:R-:W-:Y:S01]  /*1160*/  @!P5 IMAD.WIDE.U32 R6, R17, R38, R6 ;  /* 0x000000261106d225 */ /* 0x000fe200078e0006 */
[----:B-1----:R-:W-:Y:S01]  /*1170*/  @!P1 IADD3 R12, P3, PT, R15, R32, RZ ;  /* 0x000000200f0c9210 */ /* 0x002fe20007f7e0ff */
[----:B------:R-:W1:Y:S03]  /*1180*/  @!P2 LDC.64 R38, c[0x0][0x3a0] ;  /* 0x0000e800ff26ab82 */ /* 0x000e660000000a00 */
[----:B------:R-:W-:Y:S01]  /*1190*/  @!P5 IADD3 R7, PT, PT, R7, R19, RZ ;  /* 0x000000130707d210 */ /* 0x000fe20007ffe0ff */
[----:B0-----:R-:W-:Y:S01]  /*11a0*/  @!P2 IMAD R2, R29, R36, RZ ;  /* 0x000000241d02a224 */ /* 0x001fe200078e02ff */
[----:B------:R-:W-:-:S02]  /*11b0*/  @!P5 SHF.L.U32 R17, R6, 0x1, RZ ;  /* 0x000000010611d819 */ /* 0x000fc400000006ff */
[----:B------:R-:W-:Y:S01]  /*11c0*/  @!P5 SHF.L.U64.HI R10, R6, 0x1, R7 ;  /* 0x00000001060ad819 */ /* 0x000fe20000010207 */
[----:B------:R-:W0:Y:S01]  /*11d0*/  @!P0 LDC.64 R40, c[0x0][0x3f8] ;  /* 0x0000fe00ff288b82 */ /* 0x000e220000000a00 */
[----:B------:R-:W-:Y:S02]  /*11e0*/  @!P2 MOV R18, R120 ;  /* 0x000000780012a202 */ /* 0x000fe40000000f00 */
[----:B------:R-:W-:Y:S02]  /*11f0*/  @!P2 MOV R19, R123 ;  /* 0x0000007b0013a202 */ /* 0x000fe40000000f00 */
[----:B------:R-:W-:Y:S02]  /*1200*/  MOV R5, RZ ;  /* 0x000000ff00057202 */ /* 0x000fe40000000f00 */
[----:B------:R-:W-:Y:S02]  /*1210*/  MOV R6, RZ ;  /* 0x000000ff00067202 */ /* 0x000fe40000000f00 */
[----:B------:R-:W-:Y:S01]  /*1220*/  @!P1 IADD3.X R13, PT, PT, R14, R33, RZ, P3, !PT ;  /* 0x000000210e0d9210 */ /* 0x000fe20001ffe4ff */
[C---:B------:R-:W-:Y:S01]  /*1230*/  @!P2 IMAD R7, R23.reuse, R37, R2 ;  /* 0x000000251707a224 */ /* 0x040fe200078e0202 */
[----:B------:R2:W3:Y:S01]  /*1240*/  @!P1 LDG.E R5, desc[UR6][R8.64] ;  /* 0x0000000608059981 */ /* 0x0004e2000c1e1900 */
[----:B------:R-:W-:-:S02]  /*1250*/  @!P2 IMAD.WIDE.U32 R18, R23, R36, R18 ;  /* 0x000000241712a225 */ /* 0x000fc400078e0012 */
[----:B------:R-:W1:Y:S01]  /*1260*/  @!P2 LDC.64 R36, c[0x0][0x398] ;  /* 0x0000e600ff24ab82 */ /* 0x000e620000000a00 */
[----:B------:R1:W3:Y:S01]  /*1270*/  @!P1 LDG.E R6, desc[UR6][R12.64] ;  /* 0x000000060c069981 */ /* 0x0002e2000c1e1900 */
[----:B----4-:R-:W-:Y:S02]  /*1280*/  @!P5 IADD3 R16, P1, PT, R17, R30, RZ ;  /* 0x0000001e1110d210 */ /* 0x010fe40007f3e0ff */
[----:B------:R-:W-:Y:S02]  /*1290*/  IADD3 R29, PT, PT, R11, 0x180, RZ ;  /* 0x000001800b1d7810 */ /* 0x000fe40007ffe0ff */
[----:B--2---:R-:W-:Y:S02]  /*12a0*/  @!P5 IADD3 R14, P3, PT, R17, R34, RZ ;  /* 0x00000022110ed210 */ /* 0x004fe40007f7e0ff */
[----:B------:R-:W-:Y:S02]  /*12b0*/  @!P5 IADD3.X R17, PT, PT, R10, R31, RZ, P1, !PT ;  /* 0x0000001f0a11d210 */ /* 0x000fe40000ffe4ff */
[----:B------:R-:W-:Y:S01]  /*12c0*/  ISETP.GE.U32.AND P1, PT, R29, UR8, PT ;  /* 0x000000081d007c0c */ /* 0x000fe2000bf26070 */
[----:B------:R-:W2:Y:S01]  /*12d0*/  @!P0 LDC.64 R30, c[0x0][0x3a0] ;  /* 0x0000e800ff1e8b82 */ /* 0x000ea20000000a00 */
[----:B------:R-:W-:-:S02]  /*12e0*/  SHF.R.S32.HI R33, RZ, 0x1f, R29 ;  /* 0x0000001fff217819 */ /* 0x000fc4000001141d */
[----:B------:R-:W-:Y:S02]  /*12f0*/  @!P2 IADD3 R9, PT, PT, R19, R7, RZ ;  /* 0x000000071309a210 */ /* 0x000fe40007ffe0ff */
[----:B------:R-:W-:Y:S02]  /*1300*/  ISETP.GE.AND.EX P1, PT, R33, UR9, PT, P1 ;  /* 0x0000000921007c0c */ /* 0x000fe4000bf26310 */
[----:B------:R-:W-:Y:S02]  /*1310*/  @!P2 SHF.L.U32 R23, R18, 0x1, RZ ;  /* 0x000000011217a819 */ /* 0x000fe400000006ff */
[----:B------:R-:W-:Y:S01]  /*1320*/  @!P5 IADD3.X R15, PT, PT, R10, R35, RZ, P3, !PT ;  /* 0x000000230a0fd210 */ /* 0x000fe20001ffe4ff */
[----:B0-----:R-:W-:Y:S01]  /*1330*/  @!P0 IMAD R10, R27, R40, RZ ;  /* 0x000000281b0a8224 */ /* 0x001fe200078e02ff */
[----:B------:R-:W-:Y:S01]  /*1340*/  MOV R7, RZ ;  /* 0x000000ff00077202 */ /* 0x000fe20000000f00 */
[----:B------:R-:W0:Y:S01]  /*1350*/  @!P0 LDC.64 R26, c[0x0][0x398] ;  /* 0x0000e600ff1a8b82 */ /* 0x000e220000000a00 */
[----:B------:R-:W-:-:S02]  /*1360*/  @!P2 SHF.L.U64.HI R2, R18, 0x1, R9 ;  /* 0x000000011202a819 */ /* 0x000fc40000010209 */
[----:B------:R-:W-:Y:S02]  /*1370*/  CS2R R8, SRZ ;  /* 0x0000000000087805 */ /* 0x000fe4000001ff00 */
[C---:B-1----:R-:W-:Y:S01]  /*1380*/  @!P2 IADD3 R18, P3, PT, R23.reuse, R38, RZ ;  /* 0x000000261712a210 */ /* 0x042fe20007f7e0ff */
[----:B------:R1:W4:Y:S03]  /*1390*/  @!P5 LDG.E R7, desc[UR6][R14.64] ;  /* 0x000000060e07d981 */ /* 0x000326000c1e1900 */
[----:B------:R-:W-:Y:S01]  /*13a0*/  @!P2 IADD3.X R19, PT, PT, R2, R39, RZ, P3, !PT ;  /* 0x000000270213a210 */ /* 0x000fe20001ffe4ff */
[----:B------:R-:W0:Y:S01]  /*13b0*/  @!P1 LDC.64 R34, c[0x0][0x3f8] ;  /* 0x0000fe00ff229b82 */ /* 0x000e220000000a00 */
[----:B------:R2:W4:Y:S01]  /*13c0*/  @!P5 LDG.E R8, desc[UR6][R16.64] ;  /* 0x000000061008d981 */ /* 0x000522000c1e1900 */
[----:B------:R-:W-:Y:S02]  /*13d0*/  @!P2 IADD3 R12, P3, PT, R23, R36, RZ ;  /* 0x00000024170ca210 */ /* 0x000fe40007f7e0ff */
[----:B------:R-:W-:Y:S01]  /*13e0*/  IADD3 R45, PT, PT, R11, 0x1a0, RZ ;  /* 0x000001a00b2d7810 */ /* 0x000fe20007ffe0ff */
[----:B------:R0:W4:Y:S01]  /*13f0*/  @!P2 LDG.E R9, desc[UR6][R18.64] ;  /* 0x000000061209a981 */ /* 0x000122000c1e1900 */
[----:B-1----:R-:W-:-:S02]  /*1400*/  @!P0 MOV R14, R120 ;  /* 0x00000078000e8202 */ /* 0x002fc40000000f00 */
[----:B------:R-:W-:Y:S02]  /*1410*/  @!P0 MOV R15, R123 ;  /* 0x0000007b000f8202 */ /* 0x000fe40000000f00 */
[----:B------:R-:W-:Y:S01]  /*1420*/  ISETP.NE.AND P5, PT, RZ, UR4, PT ;  /* 0x00000004ff007c0c */ /* 0x000fe2000bfa5270 */
[C---:B------:R-:W-:Y:S01]  /*1430*/  @!P0 IMAD R23, R25.reuse, R41, R10 ;  /* 0x0000002919178224 */ /* 0x040fe200078e020a */
[----:B------:R-:W-:Y:S01]  /*1440*/  @!P2 IADD3.X R13, PT, PT, R2, R37, RZ, P3, !PT ;  /* 0x00000025020da210 */ /* 0x000fe20001ffe4ff */
[----:B------:R-:W-:Y:S01]  /*1450*/  @!P0 IMAD.WIDE.U32 R14, R25, R40, R14 ;  /* 0x00000028190e8225 */ /* 0x000fe200078e000e */
[----:B------:R-:W-:Y:S01]  /*1460*/  ISETP.GE.U32.AND P3, PT, R45, UR8, PT ;  /* 0x000000082d007c0c */ /* 0x000fe2000bf66070 */
[----:B--2---:R-:W1:Y:S01]  /*1470*/  @!P1 LDC.64 R16, c[0x0][0x3a0] ;  /* 0x0000e800ff109b82 */ /* 0x004e620000000a00 */
[----:B------:R-:W-:Y:S02]  /*1480*/  SHF.R.S32.HI R43, RZ, 0x1f, R45 ;  /* 0x0000001fff2b7819 */ /* 0x000fe4000001142d */
[----:B------:R-:W-:-:S02]  /*1490*/  @!P0 IADD3 R15, PT, PT, R15, R23, RZ ;  /* 0x000000170f0f8210 */ /* 0x000fc40007ffe0ff */
[C---:B------:R-:W-:Y:S02]  /*14a0*/  @!P0 SHF.L.U32 R41, R14.reuse, 0x1, RZ ;  /* 0x000000010e298819 */ /* 0x040fe400000006ff */
[----:B------:R-:W-:Y:S01]  /*14b0*/  ISETP.GE.AND.EX P3, PT, R43, UR9, PT, P3 ;  /* 0x000000092b007c0c */ /* 0x000fe2000bf66330 */
[----:B------:R-:W2:Y:S01]  /*14c0*/  LDC.64 R22, c[0x0][0x3b8] ;  /* 0x0000ee00ff167b82 */ /* 0x000ea20000000a00 */
[----:B------:R-:W-:Y:S02]  /*14d0*/  @!P0 SHF.L.U64.HI R2, R14, 0x1, R15 ;  /* 0x000000010e028819 */ /* 0x000fe4000001020f */
[----:B------:R-:W-:Y:S02]  /*14e0*/  @!P0 IADD3 R30, P6, PT, R41, R30, RZ ;  /* 0x0000001e291e8210 */ /* 0x000fe40007fde0ff */
[----:B------:R-:W-:-:S03]  /*14f0*/  IADD3 R47, PT, PT, R11, 0x1c0, RZ ;  /* 0x000001c00b2f7810 */ /* 0x000fc60007ffe0ff */
[----:B------:R-:W1:Y:S01]  /*1500*/  @P5 LDC.64 R24, c[0x0][0x3b0] ;  /* 0x0000ec00ff185b82 */ /* 0x000e620000000a00 */
[----:B------:R-:W-:Y:S02]  /*1510*/  MOV R10, RZ ;  /* 0x000000ff000a7202 */ /* 0x000fe40000000f00 */
[C---:B------:R-:W-:Y:S02]  /*1520*/  @!P0 IADD3.X R31, PT, PT, R2.reuse, R31, RZ, P6, !PT ;  /* 0x0000001f021f8210 */ /* 0x040fe400037fe4ff */
[----:B0-----:R-:W-:Y:S02]  /*1530*/  @!P0 IADD3 R40, P6, PT, R41, R26, RZ ;  /* 0x0000001a29288210 */ /* 0x001fe40007fde0ff */
[----:B------:R-:W-:Y:S01]  /*1540*/  ISETP.GE.U32.AND P4, PT, R47, UR8, PT ;  /* 0x000000082f007c0c */ /* 0x000fe2000bf86070 */
[----:B------:R-:W0:Y:S01]  /*1550*/  @!P1 LDC.64 R14, c[0x0][0x398] ;  /* 0x0000e600ff0e9b82 */ /* 0x000e220000000a00 */
[----:B------:R-:W-:Y:S01]  /*1560*/  SHF.R.S32.HI R51, RZ, 0x1f, R47 ;  /* 0x0000001fff337819 */ /* 0x000fe2000001142f */
[----:B------:R2:W4:Y:S01]  /*1570*/  @!P2 LDG.E R10, desc[UR6][R12.64] ;  /* 0x000000060c0aa981 */ /* 0x000522000c1e1900 */
[----:B------:R-:W-:-:S02]  /*1580*/  @!P0 IADD3.X R41, PT, PT, R2, R27, RZ, P6, !PT ;  /* 0x0000001b02298210 */ /* 0x000fc400037fe4ff */
[----:B------:R-:W-:Y:S02]  /*1590*/  ISETP.GE.AND.EX P4, PT, R51, UR9, PT, P4 ;  /* 0x0000000933007c0c */ /* 0x000fe4000bf86340 */
[----:B------:R-:W-:Y:S01]  /*15a0*/  @!P1 MOV R26, R120 ;  /* 0x00000078001a9202 */ /* 0x000fe20000000f00 */
[----:B------:R-:W0:Y:S01]  /*15b0*/  @!P3 LDC.64 R18, c[0x0][0x3f8] ;  /* 0x0000fe00ff12bb82 */ /* 0x000e220000000a00 */
[----:B------:R-:W-:Y:S01]  /*15c0*/  @!P1 MOV R27, R123 ;  /* 0x0000007b001b9202 */ /* 0x000fe20000000f00 */
[-C--:B--2---:R-:W-:Y:S01]  /*15d0*/  @!P1 IMAD R12, R33, R34.reuse, RZ ;  /* 0x00000022210c9224 */ /* 0x084fe200078e02ff */
[----:B------:R-:W-:Y:S01]  /*15e0*/  LOP3.LUT R2, R77, 0xffff, RZ, 0xc0, !PT ;  /* 0x0000ffff4d027812 */ /* 0x000fe200078ec0ff */
[----:B------:R-:W-:-:S04]  /*15f0*/  @!P1 IMAD.WIDE.U32 R26, R29, R34, R26 ;  /* 0x000000221d1a9225 */ /* 0x000fc800078e001a */
[----:B------:R-:W-:Y:S01]  /*1600*/  @!P1 IMAD R13, R29, R35, R12 ;  /* 0x000000231d0d9224 */ /* 0x000fe200078e020c */
[----:B------:R-:W-:Y:S01]  /*1610*/  IADD3 R20, PT, PT, R11, 0x1e0, RZ ;  /* 0x000001e00b147810 */ /* 0x000fe20007ffe0ff */
[----:B------:R-:W-:Y:S01]  /*1620*/  IMAD R49, R117, 0x1e, R2 ;  /* 0x0000001e75317824 */ /* 0x000fe200078e0202 */
[----:B------:R-:W-:Y:S01]  /*1630*/  MOV R11, RZ ;  /* 0x000000ff000b7202 */ /* 0x000fe20000000f00 */
[----:B------:R-:W-:Y:S01]  /*1640*/  IMAD.WIDE R22, R79, 0x8, R22 ;  /* 0x000000084f167825 */ /* 0x000fe200078e0216 */
[----:B------:R-:W-:Y:S01]  /*1650*/  @!P1 IADD3 R27, PT, PT, R27, R13, RZ ;  /* 0x0000000d1b1b9210 */ /* 0x000fe20007ffe0ff */
[----:B------:R-:W2:Y:S01]  /*1660*/  @!P4 LDC.64 R28, c[0x0][0x3f8] ;  /* 0x0000fe00ff1ccb82 */ /* 0x000ea20000000a00 */
[----:B------:R-:W-:Y:S02]  /*1670*/  ISETP.GE.U32.AND P2, PT, R20, UR8, PT ;  /* 0x0000000814007c0c */ /* 0x000fe4000bf46070 */
[----:B------:R-:W-:Y:S01]  /*1680*/  SHF.R.S32.HI R37, RZ, 0x1f, R20 ;  /* 0x0000001fff257819 */ /* 0x000fe20000011414 */
[----:B-1----:R-:W-:Y:S01]  /*1690*/  @P5 IMAD.WIDE R38, R49, 0x2, R24 ;  /* 0x0000000231265825 */ /* 0x002fe200078e0218 */
[----:B------:R-:W-:Y:S01]  /*16a0*/  MOV R12, RZ ;  /* 0x000000ff000c7202 */ /* 0x000fe20000000f00 */
[----:B------:R1:W4:Y:S01]  /*16b0*/  @!P0 LDG.E R11, desc[UR6][R30.64] ;  /* 0x000000061e0b8981 */ /* 0x000322000c1e1900 */
[C---:B------:R-:W-:Y:S01]  /*16c0*/  @!P1 SHF.L.U32 R13, R26.reuse, 0x1, RZ ;  /* 0x000000011a0d9819 */ /* 0x040fe200000006ff */
[----:B------:R-:W2:Y:S01]  /*16d0*/  @!P3 LDC.64 R24, c[0x0][0x3a0] ;  /* 0x0000e800ff18bb82 */ /* 0x000ea20000000a00 */
[----:B------:R-:W-:Y:S01]  /*16e0*/  @!P1 SHF.L.U64.HI R36, R26, 0x1, R27 ;  /* 0x000000011a249819 */ /* 0x000fe2000001021b */
[----:B------:R-:W4:Y:S01]  /*16f0*/  LDG.E.64 R22, desc[UR6][R22.64] ;  /* 0x0000000616167981 */ /* 0x000f22000c1e1b00 */
[----:B------:R-:W-:-:S03]  /*1700*/  ISETP.GE.AND.EX P2, PT, R37, UR9, PT, P2 ;  /* 0x0000000925007c0c */ /* 0x000fc6000bf46320 */
[----:B------:R1:W4:Y:S02]  /*1710*/  @!P0 LDG.E R12, desc[UR6][R40.64] ;  /* 0x00000006280c8981 */ /* 0x000324000c1e1900 */
[----:B------:R-:W5:Y:S01]  /*1720*/  @!P3 LDC.64 R26, c[0x0][0x398] ;  /* 0x0000e600ff1abb82 */ /* 0x000f620000000a00 */
[----:B0-----:R-:W-:Y:S01]  /*1730*/  @!P1 IADD3 R42, P6, PT, R13, R14, RZ ;  /* 0x0000000e0d2a9210 */ /* 0x001fe20007fde0ff */
[----:B------:R-:W-:Y:S01]  /*1740*/  @!P3 IMAD R14, R43, R18, RZ ;  /* 0x000000122b0eb224 */ /* 0x000fe200078e02ff */
[----:B------:R-:W4:Y:S04]  /*1750*/  @P5 LDG.E.U16 R34, desc[UR6][R38.64] ;  /* 0x0000000626225981 */ /* 0x000f28000c1e1500 */
[----:B------:R0:W4:Y:S01]  /*1760*/  @P5 LDG.E.U16 R35, desc[UR6][R38.64+0x2] ;  /* 0x0000020626235981 */ /* 0x000122000c1e1500 */
[----:B-1----:R-:W1:Y:S01]  /*1770*/  LDC.64 R30, c[0x0][0x3a8] ;  /* 0x0000ea00ff1e7b82 */ /* 0x002e620000000a00 */
[----:B------:R-:W-:-:S02]  /*1780*/  @!P3 MOV R40, R120 ;  /* 0x000000780028b202 */ /* 0x000fc40000000f00 */
[----:B------:R-:W-:Y:S02]  /*1790*/  @!P3 MOV R41, R123 ;  /* 0x0000007b0029b202 */ /* 0x000fe40000000f00 */
[----:B------:R-:W-:Y:S01]  /*17a0*/  @!P1 IADD3 R32, P0, PT, R13, R16, RZ ;  /* 0x000000100d209210 */ /* 0x000fe20007f1e0ff */
[C---:B------:R-:W-:Y:S02]  /*17b0*/  @!P3 IMAD R19, R45.reuse, R19, R14 ;  /* 0x000000132d13b224 */ /* 0x040fe400078e020e */
[----:B------:R-:W-:Y:S01]  /*17c0*/  @!P3 IMAD.WIDE.U32 R40, R45, R18, R40 ;  /* 0x000000122d28b225 */ /* 0x000fe200078e0028 */
[----:B------:R-:W-:Y:S02]  /*17d0*/  @!P1 IADD3.X R33, PT, PT, R36, R17, RZ, P0, !PT ;  /* 0x0000001124219210 */ /* 0x000fe400007fe4ff */
[----:B------:R-:W1:Y:S01]  /*17e0*/  @!P2 LDC.64 R16, c[0x0][0x3f8] ;  /* 0x0000fe00ff10ab82 */ /* 0x000e620000000a00 */
[----:B------:R-:W-:Y:S02]  /*17f0*/  MOV R13, RZ ;  /* 0x000000ff000d7202 */ /* 0x000fe40000000f00 */
[----:B0-----:R-:W-:-:S02]  /*1800*/  @!P3 IADD3 R39, PT, PT, R41, R19, RZ ;  /* 0x000000132927b210 */ /* 0x001fc40007ffe0ff */
[----:B------:R-:W-:Y:S02]  /*1810*/  MOV R14, RZ ;  /* 0x000000ff000e7202 */ /* 0x000fe40000000f00 */
[----:B------:R-:W-:Y:S01]  /*1820*/  @!P1 IADD3.X R43, PT, PT, R36, R15, RZ, P6, !PT ;  /* 0x0000000f242b9210 */ /* 0x000fe200037fe4ff */
[----:B------:R-:W0:Y:S01]  /*1830*/  @!P4 LDC.64 R18, c[0x0][0x3a0] ;  /* 0x0000e800ff12cb82 */ /* 0x000e220000000a00 */
[C---:B------:R-:W-:Y:S01]  /*1840*/  @!P3 SHF.L.U32 R15, R40.reuse, 0x1, RZ ;  /* 0x00000001280fb819 */ /* 0x040fe200000006ff */
[----:B--2---:R-:W-:Y:S01]  /*1850*/  @!P4 IMAD R38, R51, R28, RZ ;  /* 0x0000001c3326c224 */ /* 0x004fe200078e02ff */
[----:B------:R-:W-:Y:S01]  /*1860*/  @!P3 SHF.L.U64.HI R36, R40, 0x1, R39 ;  /* 0x000000012824b819 */ /* 0x000fe20000010227 */
[----:B------:R2:W4:Y:S01]  /*1870*/  @!P1 LDG.E R13, desc[UR6][R32.64] ;  /* 0x00000006200d9981 */ /* 0x000522000c1e1900 */
[----:B------:R-:W-:Y:S02]  /*1880*/  @!P4 MOV R40, R120 ;  /* 0x000000780028c202 */ /* 0x000fe40000000f00 */
[----:B------:R-:W-:Y:S01]  /*1890*/  @!P4 MOV R41, R123 ;  /* 0x0000007b0029c202 */ /* 0x000fe20000000f00 */
[----:B------:R1:W4:Y:S01]  /*18a0*/  @!P1 LDG.E R14, desc[UR6][R42.64] ;  /* 0x000000062a0e9981 */ /* 0x000322000c1e1900 */
[----:B------:R-:W-:-:S02]  /*18b0*/  @!P3 IADD3 R24, P0, PT, R15, R24, RZ ;  /* 0x000000180f18b210 */ /* 0x000fc40007f1e0ff */
[----:B-----5:R-:W-:Y:S01]  /*18c0*/  @!P3 IADD3 R26, P1, PT, R15, R26, RZ ;  /* 0x0000001a0f1ab210 */ /* 0x020fe20007f3e0ff */
[C---:B------:R-:W-:Y:S02]  /*18d0*/  @!P4 IMAD R15, R47.reuse, R29, R38 ;  /* 0x0000001d2f0fc224 */ /* 0x040fe400078e0226 */
[----:B------:R-:W-:Y:S01]  /*18e0*/  @!P4 IMAD.WIDE.U32 R40, R47, R28, R40 ;  /* 0x0000001c2f28c225 */ /* 0x000fe200078e0028 */
[----:B--2---:R-:W2:Y:S03]  /*18f0*/  @!P2 LDC.64 R32, c[0x0][0x3a0] ;  /* 0x0000e800ff20ab82 */ /* 0x004ea60000000a00 */
[----:B-1----:R-:W-:-:S05]  /*1900*/  IMAD.WIDE R38, R49, 0x2, R30 ;  /* 0x0000000231267825 */ /* 0x002fca00078e021e */
[----:B------:R-:W1:Y:S01]  /*1910*/  @!P4 LDC.64 R28, c[0x0][0x398] ;  /* 0x0000e600ff1ccb82 */ /* 0x000e620000000a00 */
[----:B------:R-:W-:Y:S01]  /*1920*/  @!P4 IADD3 R15, PT, PT, R41, R15, RZ ;  /* 0x0000000f290fc210 */ /* 0x000fe20007ffe0ff */
[----:B------:R-:W-:-:S06]  /*1930*/  @!P2 IMAD R37, R37, R16, RZ ;  /* 0x000000102525a224 */ /* 0x000fcc00078e02ff */
[----:B------:R-:W5:Y:S01]  /*1940*/  @!P2 LDC.64 R30, c[0x0][0x398] ;  /* 0x0000e600ff1eab82 */ /* 0x000f620000000a00 */
[C---:B------:R-:W-:Y:S01]  /*1950*/  @!P4 SHF.L.U32 R43, R40.reuse, 0x1, RZ ;  /* 0x00000001282bc819 */ /* 0x040fe200000006ff */
[----:B------:R-:W4:Y:S01]  /*1960*/  LDG.E.U16 R80, desc[UR6][R38.64] ;  /* 0x0000000626507981 */ /* 0x000f22000c1e1500 */
[----:B------:R-:W-:Y:S02]  /*1970*/  @!P4 SHF.L.U64.HI R44, R40, 0x1, R15 ;  /* 0x00000001282cc819 */ /* 0x000fe4000001020f */
[----:B------:R-:W-:Y:S01]  /*1980*/  @!P2 MOV R40, R120 ;  /* 0x000000780028a202 */ /* 0x000fe20000000f00 */
[----:B------:R-:W4:Y:S01]  /*1990*/  LDG.E.U16 R42, desc[UR6][R38.64+0x2] ;  /* 0x00000206262a7981 */ /* 0x000f22000c1e1500 */
[----:B------:R-:W-:Y:S01]  /*19a0*/  @!P2 MOV R41, R123 ;  /* 0x0000007b0029a202 */ /* 0x000fe20000000f00 */
[----:B------:R-:W-:Y:S01]  /*19b0*/  @!P2 IMAD R17, R20, R17, R37 ;  /* 0x000000111411a224 */ /* 0x000fe200078e0225 */
[C---:B------:R-:W-:Y:S02]  /*19c0*/  @!P3 IADD3.X R25, PT, PT, R36.reuse, R25, RZ, P0, !PT ;  /* 0x000000192419b210 */ /* 0x040fe400007fe4ff */
[----:B------:R-:W-:Y:S01]  /*19d0*/  @!P3 IADD3.X R27, PT, PT, R36, R27, RZ, P1, !PT ;  /* 0x0000001b241bb210 */ /* 0x000fe20000ffe4ff */
[----:B------:R-:W-:Y:S01]  /*19e0*/  @!P2 IMAD.WIDE.U32 R40, R20, R16, R40 ;  /* 0x000000101428a225 */ /* 0x000fe200078e0028 */
[----:B0-----:R-:W-:-:S02]  /*19f0*/  @!P4 IADD3 R36, P0, PT, R43, R18, RZ ;  /* 0x000000122b24c210 */ /* 0x001fc40007f1e0ff */
[----:B------:R-:W-:Y:S02]  /*1a00*/  MOV R15, RZ ;  /* 0x000000ff000f7202 */ /* 0x000fe40000000f00 */
[----:B------:R-:W-:Y:S02]  /*1a10*/  MOV R16, RZ ;  /* 0x000000ff00107202 */ /* 0x000fe40000000f00 */
[----:B------:R-:W-:Y:S02]  /*1a20*/  @!P4 IADD3.X R37, PT, PT, R44, R19, RZ, P0, !PT ;  /* 0x000000132c25c210 */ /* 0x000fe400007fe4ff */
[----:B------:R-:W-:Y:S01]  /*1a30*/  @!P2 IADD3 R41, PT, PT, R41, R17, RZ ;  /* 0x000000112929a210 */ /* 0x000fe20007ffe0ff */
[----:B------:R0:W4:Y:S01]  /*1a40*/  @!P3 LDG.E R15, desc[UR6][R24.64] ;  /* 0x00000006180fb981 */ /* 0x000122000c1e1900 */
[C---:B------:R-:W-:Y:S02]  /*1a50*/  @!P2 SHF.L.U32 R19, R40.reuse, 0x1, RZ ;  /* 0x000000012813a819 */ /* 0x040fe400000006ff */
[----:B-1----:R-:W-:Y:S01]  /*1a60*/  @!P4 IADD3 R28, P0, PT, R43, R28, RZ ;  /* 0x0000001c2b1cc210 */ /* 0x002fe20007f1e0ff */
[----:B------:R-:W4:Y:S01]  /*1a70*/  @!P3 LDG.E R16, desc[UR6][R26.64] ;  /* 0x000000061a10b981 */ /* 0x000f22000c1e1900 */
[----:B------:R-:W-:-:S02]  /*1a80*/  @!P2 SHF.L.U64.HI R40, R40, 0x1, R41 ;  /* 0x000000012828a819 */ /* 0x000fc40000010229 */
[C---:B--2---:R-:W-:Y:S02]  /*1a90*/  @!P2 IADD3 R32, P1, PT, R19.reuse, R32, RZ ;  /* 0x000000201320a210 */ /* 0x044fe40007f3e0ff */
[----:B-----5:R-:W-:Y:S02]  /*1aa0*/  @!P2 IADD3 R30, P3, PT, R19, R30, RZ ;  /* 0x0000001e131ea210 */ /* 0x020fe40007f7e0ff */
[----:B------:R-:W-:Y:S02]  /*1ab0*/  CS2R R18, SRZ ;  /* 0x0000000000127805 */ /* 0x000fe4000001ff00 */
[----:B------:R-:W-:Y:S02]  /*1ac0*/  MOV R17, RZ ;  /* 0x000000ff00117202 */ /* 0x000fe40000000f00 */
[----:B------:R-:W-:Y:S02]  /*1ad0*/  MOV R20, RZ ;  /* 0x000000ff00147202 */ /* 0x000fe40000000f00 */
[----:B------:R-:W-:-:S02]  /*1ae0*/  @!P4 IADD3.X R29, PT, PT, R44, R29, RZ, P0, !PT ;  /* 0x0000001d2c1dc210 */ /* 0x000fc400007fe4ff */
[C---:B------:R-:W-:Y:S01]  /*1af0*/  @!P2 IADD3.X R33, PT, PT, R40.reuse, R33, RZ, P1, !PT ;  /* 0x000000212821a210 */ /* 0x040fe20000ffe4ff */
[----:B------:R-:W2:Y:S01]  /*1b00*/  @!P4 LDG.E R17, desc[UR6][R36.64] ;  /* 0x000000062411c981 */ /* 0x000ea2000c1e1900 */
[----:B------:R-:W-:-:S03]  /*1b10*/  @!P2 IADD3.X R31, PT, PT, R40, R31, RZ, P3, !PT ;  /* 0x0000001f281fa210 */ /* 0x000fc60001ffe4ff */
[----:B------:R-:W5:Y:S04]  /*1b20*/  @!P4 LDG.E R18, desc[UR6][R28.64] ;  /* 0x000000061c12c981 */ /* 0x000f68000c1e1900 */
[----:B------:R-:W5:Y:S04]  /*1b30*/  @!P2 LDG.E R19, desc[UR6][R32.64] ;  /* 0x000000062013a981 */ /* 0x000f68000c1e1900 */
[----:B------:R-:W5:Y:S01]  /*1b40*/  @!P2 LDG.E R20, desc[UR6][R30.64] ;  /* 0x000000061e14a981 */ /* 0x000f62000c1e1900 */
[----:B------:R-:W-:Y:S01]  /*1b50*/  MOV R116, 0x3f800000 ;  /* 0x3f80000000747802 */ /* 0x000fe20000000f00 */
[----:B------:R-:W-:Y:S01]  /*1b60*/  UISETP.NE.AND UP0, UPT, UR4, URZ, UPT ;  /* 0x000000ff0400728c */ /* 0x000fe2000bf05270 */
[----:B------:R-:W-:-:S02]  /*1b70*/  MOV R81, RZ ;  /* 0x000000ff00517202 */ /* 0x000fc40000000f00 */
[----:B------:R-:W-:Y:S02]  /*1b80*/  MOV R84, RZ ;  /* 0x000000ff00547202 */ /* 0x000fe40000000f00 */
[----:B------:R-:W-:Y:S02]  /*1b90*/  PRMT R114, R75, 0x7632, R114 ;  /* 0x000076324b727816 */ /* 0x000fe40000000072 */
        /* <DEDUP_REMOVED lines=13> */
[----:B---3--:R-:W-:Y:S02]  /*1c70*/  PRMT R100, R21, 0x7632, R100 ;  /* 0x0000763215647816 */ /* 0x008fe40000000064 */
[----:B------:R-:W-:Y:S02]  /*1c80*/  PRMT R101, R4, 0x7632, R101 ;  /* 0x0000763204657816 */ /* 0x000fe40000000065 */
[----:B------:R-:W-:-:S02]  /*1c90*/  PRMT R98, R5, 0x7632, R98 ;  /* 0x0000763205627816 */ /* 0x000fc40000000062 */
[----:B------:R-:W-:Y:S02]  /*1ca0*/  PRMT R99, R6, 0x7632, R99 ;  /* 0x0000763206637816 */ /* 0x000fe40000000063 */
[----:B----4-:R-:W-:Y:S02]  /*1cb0*/  PRMT R96, R7, 0x7632, R96 ;  /* 0x0000763207607816 */ /* 0x010fe40000000060 */
[----:B------:R-:W-:Y:S02]  /*1cc0*/  PRMT R97, R8, 0x7632, R97 ;  /* 0x0000763208617816 */ /* 0x000fe40000000061 */
[----:B------:R-:W-:Y:S01]  /*1cd0*/  PRMT R94, R9, 0x7632, R94 ;  /* 0x00007632095e7816 */ /* 0x000fe2000000005e */
[----:B------:R-:W-:-:S05]  /*1ce0*/  FFMA.FTZ R23, -R22, R22, R23 ;  /* 0x0000001616177223 */ /* 0x000fca0000010117 */
[----:B------:R-:W-:-:S13]  /*1cf0*/  FSETP.GTU.FTZ.AND P0, PT, R23, RZ, PT ;  /* 0x000000ff1700720b */ /* 0x000fda0003f1c000 */
[----:B0-----:R-:W0:Y:S01]  /*1d00*/  @P0 LDC R24, c[0x0][0x3c0] ;  /* 0x0000f000ff180b82 */ /* 0x001e220000000800 */
[----:B------:R-:W-:Y:S02]  /*1d10*/  @P5 SHF.L.U32 R81, R34, 0x10, RZ ;  /* 0x0000001022515819 */ /* 0x000fe400000006ff */
[----:B------:R-:W-:Y:S02]  /*1d20*/  @P5 SHF.L.U32 R84, R35, 0x10, RZ ;  /* 0x0000001023545819 */ /* 0x000fe400000006ff */
[----:B------:R-:W-:Y:S02]  /*1d30*/  PRMT R95, R10, 0x7632, R95 ;  /* 0x000076320a5f7816 */ /* 0x000fe4000000005f */
[----:B------:R-:W-:Y:S01]  /*1d40*/  PRMT R92, R11, 0x7632, R92 ;  /* 0x000076320b5c7816 */ /* 0x000fe2000000005c */
[----:B0-----:R-:W-:-:S04]  /*1d50*/  @P0 FADD.FTZ R24, R23, R24 ;  /* 0x0000001817180221 */ /* 0x001fc80000010000 */
[----:B------:R0:W1:Y:S01]  /*1d60*/  @P0 MUFU.RSQ R116, R24 ;  /* 0x0000001800740308 */ /* 0x0000620000001400 */
[----:B------:R-:W-:Y:S02]  /*1d70*/  PRMT R93, R12, 0x7632, R93 ;  /* 0x000076320c5d7816 */ /* 0x000fe4000000005d */
[----:B------:R-:W-:Y:S02]  /*1d80*/  PRMT R90, R13, 0x7632, R90 ;  /* 0x000076320d5a7816 */ /* 0x000fe4000000005a */
[----:B------:R-:W-:Y:S02]  /*1d90*/  PRMT R91, R14, 0x7632, R91 ;  /* 0x000076320e5b7816 */ /* 0x000fe4000000005b */
[----:B------:R-:W-:Y:S02]  /*1da0*/  SHF.L.U32 R80, R80, 0x10, RZ ;  /* 0x0000001050507819 */ /* 0x000fe400000006ff */
[----:B------:R-:W-:Y:S02]  /*1db0*/  SHF.L.U32 R23, R42, 0x10, RZ ;  /* 0x000000102a177819 */ /* 0x000fe400000006ff */
[----:B------:R-:W-:-:S02]  /*1dc0*/  PRMT R88, R15, 0x7632, R88 ;  /* 0x000076320f587816 */ /* 0x000fc40000000058 */
[----:B------:R-:W-:Y:S02]  /*1dd0*/  PRMT R89, R16, 0x7632, R89 ;  /* 0x0000763210597816 */ /* 0x000fe40000000059 */
[----:B--2---:R-:W-:Y:S02]  /*1de0*/  PRMT R86, R17, 0x7632, R86 ;  /* 0x0000763211567816 */ /* 0x004fe40000000056 */
[----:B-----5:R-:W-:Y:S02]  /*1df0*/  PRMT R87, R18, 0x7632, R87 ;  /* 0x0000763212577816 */ /* 0x020fe40000000057 */
        /* <DEDUP_REMOVED lines=12> */
[----:B------:R-:W-:Y:S01]  /*1ec0*/  FMUL.FTZ R31, R80, R25 ;  /* 0x00000019501f7220 */ /* 0x000fe20000410000 */
        /* <DEDUP_REMOVED lines=279> */
.L_x_337:
        /* <DEDUP_REMOVED lines=11> */
[C-C-:B------:R-:W-:Y:S01]  /*30f0*/  FFMA.FTZ R29, R80.reuse, R55, R81.reuse ;  /* 0x00000037501d7223 */ /* 0x140fe20000010051 */
[-C--:B------:R-:W-:Y:S01]  /*3100*/  FMUL.FTZ R24, R27, R116.reuse ;  /* 0x000000741b187220 */ /* 0x080fe20000410000 */
[----:B------:R-:W-:Y:S01]  /*3110*/  FFMA.FTZ R39, R80, R25, R81 ;  /* 0x0000001950277223 */ /* 0x000fe20000010051 */
[----:B------:R-:W-:Y:S01]  /*3120*/  FMUL.FTZ R57, R31, R116 ;  /* 0x000000741f397220 */ /* 0x000fe20000410000 */
[----:B------:R-:W-:Y:S01]  /*3130*/  FMUL.FTZ R30, R29, -1.4426950216293334961 ;  /* 0xbfb8aa3b1d1e7820 */ /* 0x000fe20000410000 */
[--C-:B------:R-:W-:Y:S01]  /*3140*/  FFMA.FTZ R37, R23, R24, R84.reuse ;  /* 0x0000001817257223 */ /* 0x100fe20000010054 */
[----:B------:R-:W-:Y:S01]  /*3150*/  FMUL.FTZ R26, R39, -1.4426950216293334961 ;  /* 0xbfb8aa3b271a7820 */ /* 0x000fe20000410000 */
[----:B------:R-:W-:Y:S01]  /*3160*/  FFMA.FTZ R43, R23, R57, R84 ;  /* 0x00000039172b7223 */ /* 0x000fe20000010054 */
[----:B------:R-:W-:Y:S01]  /*3170*/  SHF.L.U32 R50, R72, 0x10, RZ ;  /* 0x0000001048327819 */ /* 0x000fe200000006ff */
[----:B------:R-:W-:Y:S01]  /*3180*/  FMUL.FTZ R27, R37, -1.4426950216293334961 ;  /* 0xbfb8aa3b251b7820 */ /* 0x000fe20000410000 */
[----:B------:R-:W0:Y:S01]  /*3190*/  MUFU.EX2 R30, R30 ;  /* 0x0000001e001e7308 */ /* 0x000e220000000800 */
[----:B------:R-:W-:Y:S01]  /*31a0*/  FMUL.FTZ R32, R43, -1.4426950216293334961 ;  /* 0xbfb8aa3b2b207820 */ /* 0x000fe20000410000 */
[----:B------:R-:W-:-:S02]  /*31b0*/  SHF.L.U32 R41, R115, 0x10, RZ ;  /* 0x0000001073297819 */ /* 0x000fc400000006ff */
[----:B------:R-:W1:Y:S01]  /*31c0*/  MUFU.EX2 R26, R26 ;  /* 0x0000001a001a7308 */ /* 0x000e620000000800 */
[----:B------:R-:W-:Y:S02]  /*31d0*/  SHF.L.U32 R56, R113, 0x10, RZ ;  /* 0x0000001071387819 */ /* 0x000fe400000006ff */
        /* <DEDUP_REMOVED lines=11> */
[C---:B------:R-:W-:Y:S01]  /*3290*/  FADD.FTZ R51, -R22.reuse, R51 ;  /* 0x0000003316337221 */ /* 0x040fe20000010100 */
[----:B------:R-:W0:Y:S01]  /*32a0*/  MUFU.RCP R31, R31 ;  /* 0x0000001f001f7308 */ /* 0x000e220000001000 */
[----:B------:R-:W-:Y:S01]  /*32b0*/  SHF.L.U32 R124, R99, 0x10, RZ ;  /* 0x00000010637c7819 */ /* 0x000fe200000006ff */
[----:B--2---:R-:W-:Y:S01]  /*32c0*/  FADD.FTZ R26, R27, 1 ;  /* 0x3f8000001b1a7421 */ /* 0x004fe20000010000 */
[----:B------:R-:W-:Y:S01]  /*32d0*/  FADD.FTZ R27, -R22, R33 ;  /* 0x00000021161b7221 */ /* 0x000fe20000010100 */
[----:B---3--:R-:W-:-:S03]  /*32e0*/  FADD.FTZ R33, R32, 1 ;  /* 0x3f80000020217421 */ /* 0x008fc60000010000 */
[----:B------:R-:W-:Y:S01]  /*32f0*/  FMUL.FTZ R54, R27, R116 ;  /* 0x000000741b367220 */ /* 0x000fe20000410000 */
[----:B------:R-:W1:Y:S03]  /*3300*/  MUFU.RCP R26, R26 ;  /* 0x0000001a001a7308 */ /* 0x000e660000001000 */
[----:B------:R-:W-:-:S04]  /*3310*/  FFMA.FTZ R27, R80, R54, R81 ;  /* 0x00000036501b7223 */ /* 0x000fc80000010051 */
[----:B------:R-:W-:Y:S01]  /*3320*/  FMUL.FTZ R34, R27, -1.4426950216293334961 ;  /* 0xbfb8aa3b1b227820 */ /* 0x000fe20000410000 */
[----:B------:R-:W2:Y:S01]  /*3330*/  MUFU.RCP R33, R33 ;  /* 0x0000002100217308 */ /* 0x000ea20000001000 */
[----:B0-----:R-:W-:Y:S01]  /*3340*/  FMUL.FTZ R50, R50, R31 ;  /* 0x0000001f32327220 */ /* 0x001fe20000410000 */
[----:B------:R-:W-:Y:S01]  /*3350*/  FADD.FTZ R30, -R31, 1 ;  /* 0x3f8000001f1e7421 */ /* 0x000fe20000010100 */
[----:B------:R-:W-:-:S03]  /*3360*/  SHF.L.U32 R31, R110, 0x10, RZ ;  /* 0x000000106e1f7819 */ /* 0x000fc600000006ff */
[----:B------:R-:W-:Y:S02]  /*3370*/  FFMA.FTZ R29, R29, R30, 1 ;  /* 0x3f8000001d1d7423 */ /* 0x000fe4000001001e */
[----:B------:R-:W0:Y:S01]  /*3380*/  MUFU.EX2 R34, R34 ;  /* 0x0000002200227308 */ /* 0x000e220000000800 */
[----:B------:R-:W-:Y:S01]  /*3390*/  FADD.FTZ R31, -R22, R31 ;  /* 0x0000001f161f7221 */ /* 0x000fe20000010100 */
[----:B-1----:R-:W-:Y:S01]  /*33a0*/  FMUL.FTZ R48, R41, R26 ;  /* 0x0000001a29307220 */ /* 0x002fe20000410000 */
[----:B------:R-:W-:Y:S01]  /*33b0*/  SHF.L.U32 R41, R67, 0x10, RZ ;  /* 0x0000001043297819 */ /* 0x000fe200000006ff */
[----:B------:R-:W1:Y:S01]  /*33c0*/  MUFU.RCP R28, R28 ;  /* 0x0000001c001c7308 */ /* 0x000e620000001000 */
[-C--:B------:R-:W-:Y:S01]  /*33d0*/  FMUL.FTZ R59, R31, R116.reuse ;  /* 0x000000741f3b7220 */ /* 0x080fe20000410000 */
[----:B------:R-:W-:Y:S01]  /*33e0*/  FADD.FTZ R26, -R26, 1 ;  /* 0x3f8000001a1a7421 */ /* 0x000fe20000010100 */
[----:B------:R-:W-:Y:S01]  /*33f0*/  FMUL.FTZ R50, R50, R29 ;  /* 0x0000001d32327220 */ /* 0x000fe20000410000 */
[----:B------:R-:W-:Y:S01]  /*3400*/  FADD.FTZ R31, -R22, R41 ;  /* 0x00000029161f7221 */ /* 0x000fe20000010100 */
[--C-:B------:R-:W-:Y:S01]  /*3410*/  FFMA.FTZ R41, R23, R59, R84.reuse ;  /* 0x0000003b17297223 */ /* 0x100fe20000010054 */
[----:B--2---:R-:W-:Y:S01]  /*3420*/  FMUL.FTZ R56, R56, R33 ;  /* 0x0000002138387220 */ /* 0x004fe20000410000 */
[----:B------:R-:W-:Y:S01]  /*3430*/  FADD.FTZ R32, -R33, 1 ;  /* 0x3f80000021207421 */ /* 0x000fe20000010100 */
[----:B------:R-:W-:Y:S01]  /*3440*/  SHF.L.U32 R33, R69, 0x10, RZ ;  /* 0x0000001045217819 */ /* 0x000fe200000006ff */
[----:B------:R-:W-:Y:S01]  /*3450*/  FMUL.FTZ R38, R41, -1.4426950216293334961 ;  /* 0xbfb8aa3b29267820 */ /* 0x000fe20000410000 */
[----:B------:R-:W-:Y:S01]  /*3460*/  FMUL.FTZ R36, R31, R116 ;  /* 0x000000741f247220 */ /* 0x000fe20000410000 */
[----:B------:R-:W-:Y:S01]  /*3470*/  FFMA.FTZ R43, R43, R32, 1 ;  /* 0x3f8000002b2b7423 */ /* 0x000fe20000010020 */
[----:B0-----:R-:W-:Y:S01]  /*3480*/  FADD.FTZ R32, R34, 1 ;  /* 0x3f80000022207421 */ /* 0x001fe20000010000 */
[----:B------:R-:W-:Y:S01]  /*3490*/  FADD.FTZ R33, -R22, R33 ;  /* 0x0000002116217221 */ /* 0x000fe20000010100 */
[----:B------:R-:W-:Y:S01]  /*34a0*/  FFMA.FTZ R37, R37, R26, 1 ;  /* 0x3f80000025257423 */ /* 0x000fe2000001001a */
[----:B------:R-:W0:Y:S01]  /*34b0*/  MUFU.EX2 R38, R38 ;  /* 0x0000002600267308 */ /* 0x000e220000000800 */
[--C-:B------:R-:W-:Y:S01]  /*34c0*/  FFMA.FTZ R26, R80, R36, R81.reuse ;  /* 0x00000024501a7223 */ /* 0x100fe20000010051 */
[----:B------:R-:W-:Y:S01]  /*34d0*/  FMUL.FTZ R125, R33, R116 ;  /* 0x00000074217d7220 */ /* 0x000fe20000410000 */
[----:B-1----:R-:W-:Y:S01]  /*34e0*/  FMUL.FTZ R58, R35, R28 ;  /* 0x0000001c233a7220 */ /* 0x002fe20000410000 */
[----:B------:R-:W1:Y:S01]  /*34f0*/  MUFU.RCP R32, R32 ;  /* 0x0000002000207308 */ /* 0x000e620000001000 */
[----:B------:R-:W-:Y:S01]  /*3500*/  SHF.L.U32 R35, R108, 0x10, RZ ;  /* 0x000000106c237819 */ /* 0x000fe200000006ff */
[----:B------:R-:W-:Y:S01]  /*3510*/  FFMA.FTZ R40, R80, R125, R81 ;  /* 0x0000007d50287223 */ /* 0x000fe20000010051 */
[----:B------:R-:W-:Y:S01]  /*3520*/  FADD.FTZ R28, -R28, 1 ;  /* 0x3f8000001c1c7421 */ /* 0x000fe20000010100 */
[----:B------:R-:W-:Y:S01]  /*3530*/  FMUL.FTZ R48, R48, R37 ;  /* 0x0000002530307220 */ /* 0x000fe20000410000 */
[----:B------:R-:W-:Y:S01]  /*3540*/  FMUL.FTZ R56, R56, R43 ;  /* 0x0000002b38387220 */ /* 0x000fe20000410000 */
[----:B------:R-:W-:Y:S01]  /*3550*/  FADD.FTZ R35, -R22, R35 ;  /* 0x0000002316237221 */ /* 0x000fe20000010100 */
[----:B------:R-:W-:Y:S01]  /*3560*/  FMUL.FTZ R30, R40, -1.4426950216293334961 ;  /* 0xbfb8aa3b281e7820 */ /* 0x000fe20000410000 */
[----:B------:R-:W-:Y:S01]  /*3570*/  FFMA.FTZ R39, R39, R28, 1 ;  /* 0x3f80000027277423 */ /* 0x000fe2000001001c */
[----:B------:R-:W-:Y:S01]  /*3580*/  FMUL.FTZ R28, R26, -1.4426950216293334961 ;  /* 0xbfb8aa3b1a1c7820 */ /* 0x000fe20000410000 */
[----:B0-----:R-:W-:Y:S01]  /*3590*/  FADD.FTZ R38, R38, 1 ;  /* 0x3f80000026267421 */ /* 0x001fe20000010000 */
[-C--:B------:R-:W-:Y:S01]  /*35a0*/  FMUL.FTZ R61, R35, R116.reuse ;  /* 0x00000074233d7220 */ /* 0x080fe20000410000 */
[----:B------:R-:W-:Y:S01]  /*35b0*/  FMUL.FTZ R35, R45, R116 ;  /* 0x000000742d237220 */ /* 0x000fe20000410000 */
[----:B------:R-:W0:Y:S01]  /*35c0*/  MUFU.EX2 R30, R30 ;  /* 0x0000001e001e7308 */ /* 0x000e220000000800 */
[----:B------:R-:W-:Y:S01]  /*35d0*/  SHF.L.U32 R45, R65, 0x10, RZ ;  /* 0x00000010412d7819 */ /* 0x000fe200000006ff */
[C-C-:B------:R-:W-:Y:S01]  /*35e0*/  FFMA.FTZ R33, R23.reuse, R61, R84.reuse ;  /* 0x0000003d17217223 */ /* 0x140fe20000010054 */
[----:B------:R-:W-:Y:S01]  /*35f0*/  FFMA.FTZ R31, R23, R35, R84 ;  /* 0x00000023171f7223 */ /* 0x000fe20000010054 */
[----:B------:R-:W2:Y:S01]  /*3600*/  MUFU.RCP R46, R38 ;  /* 0x00000026002e7308 */ /* 0x000ea20000001000 */
[----:B-1----:R-:W-:Y:S01]  /*3610*/  FADD.FTZ R34, -R32, 1 ;  /* 0x3f80000020227421 */ /* 0x002fe20000010100 */
[----:B------:R-:W-:Y:S01]  /*3620*/  FMUL.FTZ R42, R33, -1.4426950216293334961 ;  /* 0xbfb8aa3b212a7820 */ /* 0x000fe20000410000 */
[----:B------:R-:W-:Y:S01]  /*3630*/  FADD.FTZ R47, -R22, R45 ;  /* 0x0000002d162f7221 */ /* 0x000fe20000010100 */
[----:B------:R-:W-:Y:S01]  /*3640*/  FMUL.FTZ R45, R31, -1.4426950216293334961 ;  /* 0xbfb8aa3b1f2d7820 */ /* 0x000fe20000410000 */
[----:B------:R-:W-:Y:S01]  /*3650*/  FFMA.FTZ R53, R27, R34, 1 ;  /* 0x3f8000001b357423 */ /* 0x000fe20000010022 */
[----:B------:R-:W-:Y:S01]  /*3660*/  FMUL.FTZ R58, R58, R39 ;  /* 0x000000273a3a7220 */ /* 0x000fe20000410000 */
[----:B------:R-:W-:Y:S01]  /*3670*/  FMUL.FTZ R34, R47, R116 ;  /* 0x000000742f227220 */ /* 0x000fe20000410000 */
[----:B------:R-:W-:Y:S01]  /*3680*/  SHF.L.U32 R47, R70, 0x10, RZ ;  /* 0x00000010462f7819 */ /* 0x000fe200000006ff */
[----:B------:R-:W1:Y:S02]  /*3690*/  MUFU.EX2 R42, R42 ;  /* 0x0000002a002a7308 */ /* 0x000e640000000800 */
[----:B------:R-:W-:-:S02]  /*36a0*/  FFMA.FTZ R27, R80, R34, R81 ;  /* 0x00000022501b7223 */ /* 0x000fc40000010051 */
[----:B------:R0:W-:Y:S01]  /*36b0*/  MUFU.EX2 R39, R45 ;  /* 0x0000002d00277308 */ /* 0x0001e20000000800 */
[----:B------:R-:W-:Y:S01]  /*36c0*/  FMUL.FTZ R44, R47, R32 ;  /* 0x000000202f2c7220 */ /* 0x000fe20000410000 */
[----:B------:R-:W-:Y:S01]  /*36d0*/  FMUL.FTZ R32, R49, R116 ;  /* 0x0000007431207220 */ /* 0x000fe20000410000 */
[----:B------:R-:W-:Y:S01]  /*36e0*/  SHF.L.U32 R49, R111, 0x10, RZ ;  /* 0x000000106f317819 */ /* 0x000fe200000006ff */
[----:B------:R-:W3:Y:S01]  /*36f0*/  MUFU.EX2 R28, R28 ;  /* 0x0000001c001c7308 */ /* 0x000ee20000000800 */
[----:B--2---:R-:W-:Y:S01]  /*3700*/  FADD.FTZ R52, -R46, 1 ;  /* 0x3f8000002e347421 */ /* 0x004fe20000010100 */
[----:B------:R-:W-:Y:S01]  /*3710*/  FFMA.FTZ R29, R23, R32, R84 ;  /* 0x00000020171d7223 */ /* 0x000fe20000010054 */
[----:B------:R-:W-:Y:S01]  /*3720*/  FMUL.FTZ R53, R44, R53 ;  /* 0x000000352c357220 */ /* 0x000fe20000410000 */
[----:B------:R-:W-:Y:S01]  /*3730*/  FMUL.FTZ R37, R27, -1.4426950216293334961 ;  /* 0xbfb8aa3b1b257820 */ /* 0x000fe20000410000 */
[----:B0-----:R-:W-:Y:S01]  /*3740*/  FADD.FTZ R45, R30, 1 ;  /* 0x3f8000001e2d7421 */ /* 0x001fe20000010000 */
[----:B------:R-:W-:Y:S01]  /*3750*/  FFMA.FTZ R41, R41, R52, 1 ;  /* 0x3f80000029297423 */ /* 0x000fe20000010034 */
[----:B------:R-:W-:Y:S01]  /*3760*/  FMUL.FTZ R52, R49, R46 ;  /* 0x0000002e31347220 */ /* 0x000fe20000410000 */
[----:B------:R-:W-:Y:S01]  /*3770*/  SHF.L.U32 R49, R102, 0x10, RZ ;  /* 0x0000001066317819 */ /* 0x000fe200000006ff */
[----:B------:R-:W-:Y:S01]  /*3780*/  FMUL.FTZ R47, R29, -1.4426950216293334961 ;  /* 0xbfb8aa3b1d2f7820 */ /* 0x000fe20000410000 */
[----:B-1----:R-:W-:Y:S01]  /*3790*/  FADD.FTZ R42, R42, 1 ;  /* 0x3f8000002a2a7421 */ /* 0x002fe20000010000 */
[----:B------:R-:W0:Y:S01]  /*37a0*/  MUFU.RCP R45, R45 ;  /* 0x0000002d002d7308 */ /* 0x000e220000001000 */
[----:B------:R-:W-:Y:S01]  /*37b0*/  FMUL.FTZ R30, R51, R116 ;  /* 0x00000074331e7220 */ /* 0x000fe20000410000 */
[----:B------:R-:W-:Y:S01]  /*37c0*/  FADD.FTZ R49, -R22, R49 ;  /* 0x0000003116317221 */ /* 0x000fe20000010100 */
[----:B------:R-:W-:-:S02]  /*37d0*/  FMUL.FTZ R52, R52, R41 ;  /* 0x0000002934347220 */ /* 0x000fc40000410000 */
[----:B------:R-:W-:-:S03]  /*37e0*/  FFMA.FTZ R38, R80, R30, R81 ;  /* 0x0000001e50267223 */ /* 0x000fc60000010051 */
[----:B------:R3:W-:Y:S01]  /*37f0*/  MUFU.EX2 R44, R47 ;  /* 0x0000002f002c7308 */ /* 0x0007e20000000800 */
[----:B------:R-:W-:-:S03]  /*3800*/  FMUL.FTZ R43, R38, -1.4426950216293334961 ;  /* 0xbfb8aa3b262b7820 */ /* 0x000fc60000410000 */
[----:B------:R-:W1:Y:S01]  /*3810*/  MUFU.RCP R46, R42 ;  /* 0x0000002a002e7308 */ /* 0x000e620000001000 */
[----:B---3--:R-:W-:Y:S01]  /*3820*/  FADD.FTZ R47, R28, 1 ;  /* 0x3f8000001c2f7421 */ /* 0x008fe20000010000 */
[----:B------:R-:W-:Y:S01]  /*3830*/  FMUL.FTZ R28, R49, R116 ;  /* 0x00000074311c7220 */ /* 0x000fe20000410000 */
[----:B------:R-:W-:-:S05]  /*3840*/  FADD.FTZ R49, R39, 1 ;  /* 0x3f80000027317421 */ /* 0x000fca0000010000 */
[----:B------:R-:W2:Y:S01]  /*3850*/  MUFU.EX2 R37, R37 ;  /* 0x0000002500257308 */ /* 0x000ea20000000800 */
[----:B0-----:R-:W-:Y:S01]  /*3860*/  FADD.FTZ R41, -R45, 1 ;  /* 0x3f8000002d297421 */ /* 0x001fe20000010100 */
[----:B------:R-:W-:Y:S02]  /*3870*/  FFMA.FTZ R39, R23, R28, R84 ;  /* 0x0000001c17277223 */ /* 0x000fe40000010054 */
[----:B------:R-:W0:Y:S01]  /*3880*/  MUFU.RCP R47, R47 ;  /* 0x0000002f002f7308 */ /* 0x000e220000001000 */
[----:B------:R-:W-:Y:S01]  /*3890*/  FFMA.FTZ R60, R40, R41, 1 ;  /* 0x3f800000283c7423 */ /* 0x000fe20000010029 */
[----:B------:R-:W-:Y:S01]  /*38a0*/  SHF.L.U32 R40, R68, 0x10, RZ ;  /* 0x0000001044287819 */ /* 0x000fe200000006ff */
[----:B-1----:R-:W-:-:S04]  /*38b0*/  FADD.FTZ R82, -R46, 1 ;  /* 0x3f8000002e527421 */ /* 0x002fc80000010100 */
[----:B------:R-:W-:Y:S01]  /*38c0*/  FMUL.FTZ R41, R40, R45 ;  /* 0x0000002d28297220 */ /* 0x000fe20000410000 */
[----:B------:R-:W1:Y:S01]  /*38d0*/  MUFU.RCP R42, R49 ;  /* 0x00000031002a7308 */ /* 0x000e620000001000 */
[----:B------:R-:W-:Y:S01]  /*38e0*/  SHF.L.U32 R45, R109, 0x10, RZ ;  /* 0x000000106d2d7819 */ /* 0x000fe200000006ff */
[----:B--2---:R-:W-:Y:S01]  /*38f0*/  FADD.FTZ R51, R37, 1 ;  /* 0x3f80000025337421 */ /* 0x004fe20000010000 */
[----:B------:R-:W-:Y:S01]  /*3900*/  FMUL.FTZ R40, R39, -1.4426950216293334961 ;  /* 0xbfb8aa3b27287820 */ /* 0x000fe20000410000 */
[----:B------:R-:W-:Y:S01]  /*3910*/  FFMA.FTZ R82, R33, R82, 1 ;  /* 0x3f80000021527423 */ /* 0x000fe20000010052 */
[----:B------:R-:W-:Y:S01]  /*3920*/  FMUL.FTZ R60, R41, R60 ;  /* 0x0000003c293c7220 */ /* 0x000fe20000410000 */
[----:B------:R-:W-:Y:S01]  /*3930*/  FMUL.FTZ R45, R45, R46 ;  /* 0x0000002e2d2d7220 */ /* 0x000fe20000410000 */
[----:B------:R-:W-:Y:S01]  /*3940*/  FADD.FTZ R46, R44, 1 ;  /* 0x3f8000002c2e7421 */ /* 0x000fe20000010000 */
[----:B------:R-:W2:Y:S01]  /*3950*/  MUFU.EX2 R43, R43 ;  /* 0x0000002b002b7308 */ /* 0x000ea20000000800 */
[----:B0-----:R-:W-:Y:S01]  /*3960*/  FADD.FTZ R37, -R47, 1 ;  /* 0x3f8000002f257421 */ /* 0x001fe20000010100 */
[----:B------:R-:W-:-:S02]  /*3970*/  FMUL.FTZ R47, R118, R47 ;  /* 0x0000002f762f7220 */ /* 0x000fc40000410000 */
[----:B------:R-:W0:Y:S01]  /*3980*/  MUFU.RCP R33, R51 ;  /* 0x0000003300217308 */ /* 0x000e220000001000 */
[----:B------:R-:W-:Y:S01]  /*3990*/  FMUL.FTZ R82, R45, R82 ;  /* 0x000000522d527220 */ /* 0x000fe20000410000 */
[----:B------:R-:W-:Y:S01]  /*39a0*/  FFMA.FTZ R26, R26, R37, 1 ;  /* 0x3f8000001a1a7423 */ /* 0x000fe20000010025 */
[----:B-1----:R-:W-:-:S05]  /*39b0*/  FADD.FTZ R44, -R42, 1 ;  /* 0x3f8000002a2c7421 */ /* 0x002fca0000010100 */
[----:B------:R-:W1:Y:S01]  /*39c0*/  MUFU.EX2 R40, R40 ;  /* 0x0000002800287308 */ /* 0x000e620000000800 */
[----:B--2---:R-:W-:Y:S01]  /*39d0*/  FADD.FTZ R43, R43, 1 ;  /* 0x3f8000002b2b7421 */ /* 0x004fe20000010000 */
[----:B------:R-:W-:Y:S02]  /*39e0*/  FFMA.FTZ R49, R31, R44, 1 ;  /* 0x3f8000001f317423 */ /* 0x000fe4000001002c */
[----:B------:R2:W3:Y:S01]  /*39f0*/  MUFU.RCP R37, R46 ;  /* 0x0000002e00257308 */ /* 0x0004e20000001000 */
[----:B------:R-:W-:-:S05]  /*3a00*/  SHF.L.U32 R31, R107, 0x10, RZ ;  /* 0x000000106b1f7819 */ /* 0x000fca00000006ff */
[----:B------:R-:W-:Y:S01]  /*3a10*/  FMUL.FTZ R42, R31, R42 ;  /* 0x0000002a1f2a7220 */ /* 0x000fe20000410000 */
[----:B------:R-:W-:Y:S01]  /*3a20*/  FMUL.FTZ R31, R47, R26 ;  /* 0x0000001a2f1f7220 */ /* 0x000fe20000410000 */
[----:B------:R-:W4:Y:S01]  /*3a30*/  MUFU.RCP R43, R43 ;  /* 0x0000002b002b7308 */ /* 0x000f220000001000 */
[----:B--2---:R-:W-:Y:S01]  /*3a40*/  SHF.L.U32 R46, R64, 0x10, RZ ;  /* 0x00000010402e7819 */ /* 0x004fe200000006ff */
[----:B------:R-:W-:Y:S01]  /*3a50*/  FMUL.FTZ R26, R42, R49 ;  /* 0x000000312a1a7220 */ /* 0x000fe20000410000 */
[----:B0-----:R-:W-:Y:S01]  /*3a60*/  FADD.FTZ R42, -R33, 1 ;  /* 0x3f800000212a7421 */ /* 0x001fe20000010100 */
[----:B-1----:R-:W-:Y:S01]  /*3a70*/  FADD.FTZ R40, R40, 1 ;  /* 0x3f80000028287421 */ /* 0x002fe20000010000 */
[----:B------:R-:W-:Y:S02]  /*3a80*/  SHF.L.U32 R47, R98, 0x10, RZ ;  /* 0x00000010622f7819 */ /* 0x000fe400000006ff */
[----:B------:R-:W-:Y:S01]  /*3a90*/  FFMA.FTZ R27, R27, R42, 1 ;  /* 0x3f8000001b1b7423 */ /* 0x000fe2000001002a */
[----:B------:R-:W-:Y:S01]  /*3aa0*/  FMUL.FTZ R42, R46, R33 ;  /* 0x000000212e2a7220 */ /* 0x000fe20000410000 */
[----:B------:R-:W-:Y:S01]  /*3ab0*/  SHF.L.U32 R46, R105, 0x10, RZ ;  /* 0x00000010692e7819 */ /* 0x000fe200000006ff */
[----:B------:R-:W0:Y:S01]  /*3ac0*/  MUFU.RCP R40, R40 ;  /* 0x0000002800287308 */ /* 0x000e220000001000 */
[----:B---3--:R-:W-:Y:S01]  /*3ad0*/  FADD.FTZ R44, -R37, 1 ;  /* 0x3f800000252c7421 */ /* 0x008fe20000010100 */
[----:B------:R-:W-:Y:S01]  /*3ae0*/  SHF.L.U32 R33, R21, 0x10, RZ ;  /* 0x0000001015217819 */ /* 0x000fe200000006ff */
[----:B------:R-:W-:Y:S01]  /*3af0*/  FMUL.FTZ R27, R42, R27 ;  /* 0x0000001b2a1b7220 */ /* 0x000fe20000410000 */
[----:B------:R-:W-:Y:S01]  /*3b00*/  FMUL.FTZ R37, R46, R37 ;  /* 0x000000252e257220 */ /* 0x000fe20000410000 */
[----:B------:R-:W-:Y:S01]  /*3b10*/  FFMA.FTZ R44, R29, R44, 1 ;  /* 0x3f8000001d2c7423 */ /* 0x000fe2000001002c */
[----:B------:R-:W-:Y:S01]  /*3b20*/  SHF.L.U32 R46, R62, 0x10, RZ ;  /* 0x000000103e2e7819 */ /* 0x000fe200000006ff */
[C---:B------:R-:W-:Y:S01]  /*3b30*/  FADD.FTZ R41, -R22.reuse, R33 ;  /* 0x0000002116297221 */ /* 0x040fe20000010100 */
[----:B----4-:R-:W-:Y:S01]  /*3b40*/  FADD.FTZ R29, -R43, 1 ;  /* 0x3f8000002b1d7421 */ /* 0x010fe20000010100 */
[----:B------:R-:W-:Y:S01]  /*3b50*/  FMUL.FTZ R42, R37, R44 ;  /* 0x0000002c252a7220 */ /* 0x000fe20000410000 */
[----:B------:R-:W-:Y:S01]  /*3b60*/  SHF.L.U32 R33, R103, 0x10, RZ ;  /* 0x0000001067217819 */ /* 0x000fe200000006ff */
[----:B------:R-:W-:Y:S01]  /*3b70*/  FADD.FTZ R49, -R22, R47 ;  /* 0x0000002f16317221 */ /* 0x000fe20000010100 */
[----:B------:R-:W-:Y:S01]  /*3b80*/  FFMA.FTZ R29, R38, R29, 1 ;  /* 0x3f800000261d7423 */ /* 0x000fe2000001001d */
[----:B------:R-:W-:Y:S01]  /*3b90*/  FMUL.FTZ R38, R46, R43 ;  /* 0x0000002b2e267220 */ /* 0x000fe20000410000 */
[----:B------:R-:W-:Y:S01]  /*3ba0*/  FMUL.FTZ R46, R41, R116 ;  /* 0x00000074292e7220 */ /* 0x000fe20000410000 */
[----:B------:R-:W-:-:S02]  /*3bb0*/  SHF.L.U32 R41, R100, 0x10, RZ ;  /* 0x0000001064297819 */ /* 0x000fc400000006ff */
[----:B------:R-:W-:Y:S01]  /*3bc0*/  FMUL.FTZ R29, R38, R29 ;  /* 0x0000001d261d7220 */ /* 0x000fe20000410000 */
[----:B0-----:R-:W-:Y:S01]  /*3bd0*/  FADD.FTZ R44, -R40, 1 ;  /* 0x3f800000282c7421 */ /* 0x001fe20000010100 */
[----:B------:R-:W-:Y:S01]  /*3be0*/  FFMA.FTZ R37, R80, R46, R81 ;  /* 0x0000002e50257223 */ /* 0x000fe20000010051 */
[----:B------:R-:W-:Y:S02]  /*3bf0*/  FADD.FTZ R41, -R22, R41 ;  /* 0x0000002916297221 */ /* 0x000fe40000010100 */
[----:B------:R-:W-:Y:S01]  /*3c00*/  FFMA.FTZ R44, R39, R44, 1 ;  /* 0x3f800000272c7423 */ /* 0x000fe2000001002c */
[----:B------:R-:W-:Y:S01]  /*3c10*/  FMUL.FTZ R39, R33, R40 ;  /* 0x0000002821277220 */ /* 0x000fe20000410000 */
[----:B------:R-:W-:Y:S01]  /*3c20*/  FMUL.FTZ R45, R41, R116 ;  /* 0x00000074292d7220 */ /* 0x000fe20000410000 */
[----:B------:R-:W-:Y:S01]  /*3c30*/  SHF.L.U32 R33, R5, 0x10, RZ ;  /* 0x0000001005217819 */ /* 0x000fe200000006ff */
[----:B------:R-:W-:Y:S01]  /*3c40*/  FMUL.FTZ R43, R37, -1.4426950216293334961 ;  /* 0xbfb8aa3b252b7820 */ /* 0x000fe20000410000 */
[----:B------:R-:W-:Y:S01]  /*3c50*/  FMUL.FTZ R39, R39, R44 ;  /* 0x0000002c27277220 */ /* 0x000fe20000410000 */
[----:B------:R-:W-:-:S02]  /*3c60*/  FFMA.FTZ R40, R23, R45, R84 ;  /* 0x0000002d17287223 */ /* 0x000fc40000010054 */
[----:B------:R-:W-:Y:S02]  /*3c70*/  FADD.FTZ R41, -R22, R33 ;  /* 0x0000002116297221 */ /* 0x000fe40000010100 */
[----:B------:R-:W-:Y:S01]  /*3c80*/  FMUL.FTZ R33, R40, -1.4426950216293334961 ;  /* 0xbfb8aa3b28217820 */ /* 0x000fe20000410000 */
[----:B------:R-:W0:Y:S01]  /*3c90*/  MUFU.EX2 R43, R43 ;  /* 0x0000002b002b7308 */ /* 0x000e220000000800 */
[----:B------:R-:W-:-:S04]  /*3ca0*/  FMUL.FTZ R44, R41, R116 ;  /* 0x00000074292c7220 */ /* 0x000fc80000410000 */
[----:B------:R-:W1:Y:S01]  /*3cb0*/  MUFU.EX2 R33, R33 ;  /* 0x0000002100217308 */ /* 0x000e620000000800 */
[----:B------:R-:W-:-:S04]  /*3cc0*/  FFMA.FTZ R41, R80, R44, R81 ;  /* 0x0000002c50297223 */ /* 0x000fc80000010051 */
[----:B------:R-:W-:Y:S01]  /*3cd0*/  FMUL.FTZ R119, R41, -1.4426950216293334961 ;  /* 0xbfb8aa3b29777820 */ /* 0x000fe20000410000 */
[----:B0-----:R-:W-:Y:S01]  /*3ce0*/  FADD.FTZ R38, R43, 1 ;  /* 0x3f8000002b267421 */ /* 0x001fe20000010000 */
[----:B------:R-:W-:Y:S02]  /*3cf0*/  FMUL.FTZ R43, R49, R116 ;  /* 0x00000074312b7220 */ /* 0x000fe40000410000 */
[----:B------:R0:W2:Y:S01]  /*3d00*/  MUFU.EX2 R47, R119 ;  /* 0x00000077002f7308 */ /* 0x0000a20000000800 */
[----:B-1----:R-:W-:-:S03]  /*3d10*/  FADD.FTZ R49, R33, 1 ;  /* 0x3f80000021317421 */ /* 0x002fc60000010000 */
[----:B------:R-:W1:Y:S01]  /*3d20*/  MUFU.RCP R38, R38 ;  /* 0x0000002600267308 */ /* 0x000e620000001000 */
[----:B------:R-:W-:-:S04]  /*3d30*/  FFMA.FTZ R33, R23, R43, R84 ;  /* 0x0000002b17217223 */ /* 0x000fc80000010054 */
[----:B------:R-:W-:Y:S01]  /*3d40*/  FMUL.FTZ R51, R33, -1.4426950216293334961 ;  /* 0xbfb8aa3b21337820 */ /* 0x000fe20000410000 */
[----:B0-----:R-:W-:Y:S02]  /*3d50*/  SHF.L.U32 R119, R4, 0x10, RZ ;  /* 0x0000001004777819 */ /* 0x001fe400000006ff */
[----:B------:R-:W0:Y:S01]  /*3d60*/  MUFU.RCP R49, R49 ;  /* 0x0000003100317308 */ /* 0x000e220000001000 */
[----:B--2---:R-:W-:-:S07]  /*3d70*/  FADD.FTZ R47, R47, 1 ;  /* 0x3f8000002f2f7421 */ /* 0x004fce0000010000 */
[----:B------:R-:W2:Y:S01]  /*3d80*/  MUFU.EX2 R51, R51 ;  /* 0x0000003300337308 */ /* 0x000ea20000000800 */
[----:B-1----:R-:W-:Y:S01]  /*3d90*/  FADD.FTZ R118, -R38, 1 ;  /* 0x3f80000026767421 */ /* 0x002fe20000010100 */
[----:B------:R-:W-:Y:S02]  /*3da0*/  FMUL.FTZ R38, R119, R38 ;  /* 0x0000002677267220 */ /* 0x000fe40000410000 */
[----:B------:R-:W1:Y:S01]  /*3db0*/  MUFU.RCP R47, R47 ;  /* 0x0000002f002f7308 */ /* 0x000e620000001000 */
[----:B------:R-:W-:Y:S01]  /*3dc0*/  FFMA.FTZ R37, R37, R118, 1 ;  /* 0x3f80000025257423 */ /* 0x000fe20000010076 */
[----:B------:R-:W-:Y:S01]  /*3dd0*/  SHF.L.U32 R118, R101, 0x10, RZ ;  /* 0x0000001065767819 */ /* 0x000fe200000006ff */
[----:B0-----:R-:W-:Y:S02]  /*3de0*/  FADD.FTZ R119, -R49, 1 ;  /* 0x3f80000031777421 */ /* 0x001fe40000010100 */
[----:B------:R-:W-:Y:S02]  /*3df0*/  FMUL.FTZ R37, R38, R37 ;  /* 0x0000002526257220 */ /* 0x000fe40000410000 */
[----:B------:R-:W-:Y:S01]  /*3e00*/  FMUL.FTZ R49, R118, R49 ;  /* 0x0000003176317220 */ /* 0x000fe20000410000 */
[----:B------:R-:W-:Y:S01]  /*3e10*/  FFMA.FTZ R40, R40, R119, 1 ;  /* 0x3f80000028287423 */ /* 0x000fe20000010077 */
[----:B--2---:R-:W-:-:S03]  /*3e20*/  FADD.FTZ R119, R51, 1 ;  /* 0x3f80000033777421 */ /* 0x004fc60000010000 */
[----:B------:R-:W-:Y:S01]  /*3e30*/  FMUL.FTZ R40, R49, R40 ;  /* 0x0000002831287220 */ /* 0x000fe20000410000 */
[----:B------:R0:W2:Y:S01]  /*3e40*/  MUFU.RCP R51, R119 ;  /* 0x0000007700337308 */ /* 0x0000a20000001000 */
[----:B-1----:R-:W-:-:S04]  /*3e50*/  FADD.FTZ R118, -R47, 1 ;  /* 0x3f8000002f767421 */ /* 0x002fc80000010100 */
[----:B------:R-:W-:Y:S01]  /*3e60*/  FFMA.FTZ R41, R41, R118, 1 ;  /* 0x3f80000029297423 */ /* 0x000fe20000010076 */
[----:B------:R-:W-:Y:S01]  /*3e70*/  SHF.L.U32 R118, R6, 0x10, RZ ;  /* 0x0000001006767819 */ /* 0x000fe200000006ff */
[----:B0-----:R-:W-:-:S04]  /*3e80*/  FMUL.FTZ R119, R23, R48 ;  /* 0x0000003017777220 */ /* 0x001fc80000410000 */
[----:B------:R-:W-:Y:S01]  /*3e90*/  FMUL.FTZ R118, R118, R47 ;  /* 0x0000002f76767220 */ /* 0x000fe20000410000 */
[----:B--2---:R-:W-:Y:S01]  /*3ea0*/  FMUL.FTZ R47, R124, R51 ;  /* 0x000000337c2f7220 */ /* 0x004fe20000410000 */
        /* <DEDUP_REMOVED lines=13> */
[----:B------:R-:W-:Y:S01]  /*3f80*/  FFMA.FTZ R47, R80, R41, R81 ;  /* 0x00000029502f7223 */ /* 0x000fe20000010051 */
[----:B------:R-:W-:Y:S01]  /*3f90*/  FADD.FTZ R25, RZ, R58 ;  /* 0x0000003aff197221 */ /* 0x000fe20000010000 */
[----:B------:R-:W-:Y:S01]  /*3fa0*/  SHF.L.U32 R58, R8, 0x10, RZ ;  /* 0x00000010083a7819 */ /* 0x000fe200000006ff */
[-C--:B------:R-:W-:Y:S01]  /*3fb0*/  FFMA.FTZ R118, R55, R50.reuse, R118 ;  /* 0x0000003237767223 */ /* 0x080fe20000010076 */
[----:B------:R-:W-:Y:S01]  /*3fc0*/  FMUL.FTZ R49, R47, -1.4426950216293334961 ;  /* 0xbfb8aa3b2f317820 */ /* 0x000fe20000410000 */
[----:B------:R-:W-:Y:S01]  /*3fd0*/  FADD.FTZ R124, R25, R50 ;  /* 0x00000032197c7221 */ /* 0x000fe20000010000 */
[----:B------:R-:W-:Y:S01]  /*3fe0*/  FMUL.FTZ R50, R80, R50 ;  /* 0x0000003250327220 */ /* 0x000fe20000410000 */
[----:B------:R-:W-:Y:S01]  /*3ff0*/  FFMA.FTZ R24, R24, R48, RZ ;  /* 0x0000003018187223 */ /* 0x000fe200000100ff */
[----:B------:R-:W-:-:S02]  /*4000*/  FFMA.FTZ R118, R54, R53, R118 ;  /* 0x0000003536767223 */ /* 0x000fc40000010076 */
[----:B------:R-:W0:Y:S01]  /*4010*/  MUFU.EX2 R49, R49 ;  /* 0x0000003100317308 */ /* 0x000e220000000800 */
[----:B------:R-:W-:Y:S01]  /*4020*/  FFMA.FTZ R55, R55, R50, R51 ;  /* 0x0000003237377223 */ /* 0x000fe20000010033 */
[----:B------:R-:W-:Y:S01]  /*4030*/  FADD.FTZ R119, R119, R50 ;  /* 0x0000003277777221 */ /* 0x000fe20000010000 */
[----:B------:R-:W-:Y:S01]  /*4040*/  FADD.FTZ R51, RZ, R48 ;  /* 0x00000030ff337221 */ /* 0x000fe20000010000 */
[-C--:B------:R-:W-:Y:S01]  /*4050*/  FFMA.FTZ R48, R57, R56.reuse, R24 ;  /* 0x0000003839307223 */ /* 0x080fe20000010018 */
[----:B------:R-:W-:Y:S02]  /*4060*/  FMUL.FTZ R24, R23, R56 ;  /* 0x0000003817187220 */ /* 0x000fe40000410000 */
[----:B------:R-:W-:Y:S01]  /*4070*/  FADD.FTZ R51, R51, R56 ;  /* 0x0000003833337221 */ /* 0x000fe20000010000 */
[----:B------:R-:W-:Y:S01]  /*4080*/  FFMA.FTZ R48, R59, R52, R48 ;  /* 0x000000343b307223 */ /* 0x000fe20000010030 */
[----:B------:R-:W-:Y:S01]  /*4090*/  FFMA.FTZ R57, R57, R24, R55 ;  /* 0x0000001839397223 */ /* 0x000fe20000010037 */
[----:B------:R-:W-:Y:S01]  /*40a0*/  SHF.L.U32 R55, R97, 0x10, RZ ;  /* 0x0000001061377819 */ /* 0x000fe200000006ff */
[----:B------:R-:W-:Y:S01]  /*40b0*/  FADD.FTZ R119, R24, R119 ;  /* 0x0000007718777221 */ /* 0x000fe20000010000 */
[----:B------:R-:W-:Y:S01]  /*40c0*/  FADD.FTZ R51, R51, R52 ;  /* 0x0000003433337221 */ /* 0x000fe20000010000 */
[----:B------:R-:W-:Y:S01]  /*40d0*/  FMUL.FTZ R52, R23, R52 ;  /* 0x0000003417347220 */ /* 0x000fe20000410000 */
[----:B0-----:R-:W-:Y:S01]  /*40e0*/  FADD.FTZ R49, R49, 1 ;  /* 0x3f80000031317421 */ /* 0x001fe20000010000 */
[-C--:B------:R-:W-:Y:S01]  /*40f0*/  FFMA.FTZ R48, R61, R82.reuse, R48 ;  /* 0x000000523d307223 */ /* 0x080fe20000010030 */
[----:B------:R-:W-:Y:S01]  /*4100*/  FADD.FTZ R51, R51, R82 ;  /* 0x0000005233337221 */ /* 0x000fe20000010000 */
[----:B------:R-:W-:-:S03]  /*4110*/  FMUL.FTZ R82, R23, R82 ;  /* 0x0000005217527220 */ /* 0x000fc60000410000 */
[----:B------:R-:W0:Y:S01]  /*4120*/  MUFU.RCP R49, R49 ;  /* 0x0000003100317308 */ /* 0x000e220000001000 */
[----:B------:R-:W-:Y:S01]  /*4130*/  FADD.FTZ R51, R51, R26 ;  /* 0x0000001a33337221 */ /* 0x000fe20000010000 */
[----:B0-----:R-:W-:Y:S01]  /*4140*/  FMUL.FTZ R25, R58, R49 ;  /* 0x000000313a197220 */ /* 0x001fe20000410000 */
[----:B------:R-:W-:-:S04]  /*4150*/  FADD.FTZ R58, -R49, 1 ;  /* 0x3f800000313a7421 */ /* 0x000fc80000010100 */
        /* <DEDUP_REMOVED lines=16> */
[----:B------:R-:W-:Y:S01]  /*4260*/  FMUL.FTZ R58, R49, R116 ;  /* 0x00000074313a7220 */ /* 0x000fe20000410000 */
[----:B------:R-:W-:-:S03]  /*4270*/  FADD.FTZ R49, R124, R53 ;  /* 0x000000357c317221 */ /* 0x000fc60000010000 */
[----:B------:R-:W-:-:S04]  /*4280*/  FFMA.FTZ R55, R80, R58, R81 ;  /* 0x0000003a50377223 */ /* 0x000fc80000010051 */
[----:B------:R-:W-:-:S06]  /*4290*/  FMUL.FTZ R24, R55, -1.4426950216293334961 ;  /* 0xbfb8aa3b37187820 */ /* 0x000fcc0000410000 */
[----:B------:R-:W0:Y:S02]  /*42a0*/  MUFU.EX2 R24, R24 ;  /* 0x0000001800187308 */ /* 0x000e240000000800 */
[----:B0-----:R-:W-:Y:S01]  /*42b0*/  FADD.FTZ R56, R24, 1 ;  /* 0x3f80000018387421 */ /* 0x001fe20000010000 */
[----:B------:R-:W-:Y:S01]  /*42c0*/  FMUL.FTZ R24, R80, R53 ;  /* 0x0000003550187220 */ /* 0x000fe20000410000 */
[----:B------:R-:W-:-:S03]  /*42d0*/  SHF.L.U32 R53, R10, 0x10, RZ ;  /* 0x000000100a357819 */ /* 0x000fc600000006ff */
[----:B------:R-:W-:Y:S01]  /*42e0*/  FFMA.FTZ R54, R54, R24, R57 ;  /* 0x0000001836367223 */ /* 0x000fe20000010039 */
[----:B------:R-:W0:Y:S01]  /*42f0*/  MUFU.RCP R56, R56 ;  /* 0x0000003800387308 */ /* 0x000e220000001000 */
[----:B------:R-:W-:Y:S02]  /*4300*/  FADD.FTZ R119, R119, R24 ;  /* 0x0000001877777221 */ /* 0x000fe40000010000 */
[----:B------:R-:W-:Y:S01]  /*4310*/  FFMA.FTZ R59, R59, R52, R54 ;  /* 0x000000343b3b7223 */ /* 0x000fe20000010036 */
[----:B------:R-:W-:Y:S01]  /*4320*/  SHF.L.U32 R54, R95, 0x10, RZ ;  /* 0x000000105f367819 */ /* 0x000fe200000006ff */
[----:B------:R-:W-:Y:S01]  /*4330*/  FADD.FTZ R119, R52, R119 ;  /* 0x0000007734777221 */ /* 0x000fe20000010000 */
[----:B------:R-:W-:Y:S01]  /*4340*/  FADD.FTZ R52, R49, R60 ;  /* 0x0000003c31347221 */ /* 0x000fe20000010000 */
[CC--:B------:R-:W-:Y:S01]  /*4350*/  FFMA.FTZ R49, R125.reuse, R60.reuse, R118 ;  /* 0x0000003c7d317223 */ /* 0x0c0fe20000010076 */
[----:B------:R-:W-:Y:S02]  /*4360*/  FMUL.FTZ R60, R80, R60 ;  /* 0x0000003c503c7220 */ /* 0x000fe40000410000 */
[----:B------:R-:W-:Y:S01]  /*4370*/  FADD.FTZ R52, R52, R31 ;  /* 0x0000001f34347221 */ /* 0x000fe20000010000 */
[----:B------:R-:W-:Y:S01]  /*4380*/  FFMA.FTZ R49, R36, R31, R49 ;  /* 0x0000001f24317223 */ /* 0x000fe20000010031 */
[----:B------:R-:W-:Y:S01]  /*4390*/  FFMA.FTZ R125, R125, R60, R59 ;  /* 0x0000003c7d7d7223 */ /* 0x000fe2000001003b */
[----:B------:R-:W-:Y:S01]  /*43a0*/  SHF.L.U32 R59, R12, 0x10, RZ ;  /* 0x000000100c3b7819 */ /* 0x000fe200000006ff */
[----:B------:R-:W-:Y:S01]  /*43b0*/  FADD.FTZ R119, R119, R60 ;  /* 0x0000003c77777221 */ /* 0x000fe20000010000 */
[----:B------:R-:W-:Y:S01]  /*43c0*/  FFMA.FTZ R49, R34, R27, R49 ;  /* 0x0000001b22317223 */ /* 0x000fe20000010031 */
[----:B------:R-:W-:Y:S01]  /*43d0*/  FFMA.FTZ R61, R61, R82, R125 ;  /* 0x000000523d3d7223 */ /* 0x000fe2000001007d */
[----:B------:R-:W-:Y:S01]  /*43e0*/  SHF.L.U32 R125, R93, 0x10, RZ ;  /* 0x000000105d7d7819 */ /* 0x000fe200000006ff */
[----:B0-----:R-:W-:Y:S01]  /*43f0*/  FADD.FTZ R124, -R56, 1 ;  /* 0x3f800000387c7421 */ /* 0x001fe20000010100 */
[----:B------:R-:W-:Y:S01]  /*4400*/  FMUL.FTZ R53, R53, R56 ;  /* 0x0000003835357220 */ /* 0x000fe20000410000 */
[----:B------:R-:W-:Y:S01]  /*4410*/  FADD.FTZ R119, R82, R119 ;  /* 0x0000007752777221 */ /* 0x000fe20000010000 */
[----:B------:R-:W-:Y:S01]  /*4420*/  FADD.FTZ R52, R52, R27 ;  /* 0x0000001b34347221 */ /* 0x000fe20000010000 */
[----:B------:R-:W-:Y:S01]  /*4430*/  FFMA.FTZ R124, R55, R124, 1 ;  /* 0x3f800000377c7423 */ /* 0x000fe2000001007c */
[----:B------:R-:W-:Y:S01]  /*4440*/  SHF.L.U32 R55, R94, 0x10, RZ ;  /* 0x000000105e377819 */ /* 0x000fe200000006ff */
[----:B------:R-:W-:Y:S01]  /*4450*/  FFMA.FTZ R49, R30, R29, R49 ;  /* 0x0000001d1e317223 */ /* 0x000fe20000010031 */
[----:B------:R-:W-:-:S03]  /*4460*/  FADD.FTZ R52, R52, R29 ;  /* 0x0000001d34347221 */ /* 0x000fc60000010000 */
[----:B------:R-:W-:Y:S01]  /*4470*/  FADD.FTZ R57, -R22, R55 ;  /* 0x0000003716397221 */ /* 0x000fe20000010100 */
[----:B------:R-:W-:Y:S01]  /*4480*/  FMUL.FTZ R55, R53, R124 ;  /* 0x0000007c35377220 */ /* 0x000fe20000410000 */
[----:B------:R-:W-:Y:S01]  /*4490*/  FFMA.FTZ R49, R46, R37, R49 ;  /* 0x000000252e317223 */ /* 0x000fe20000010031 */
[----:B------:R-:W-:Y:S01]  /*44a0*/  FADD.FTZ R52, R52, R37 ;  /* 0x0000002534347221 */ /* 0x000fe20000010000 */
[----:B------:R-:W-:-:S03]  /*44b0*/  FMUL.FTZ R57, R57, R116 ;  /* 0x0000007439397220 */ /* 0x000fc60000410000 */
[----:B------:R-:W-:Y:S01]  /*44c0*/  FADD.FTZ R52, R52, R33 ;  /* 0x0000002134347221 */ /* 0x000fe20000010000 */
[----:B------:R-:W-:-:S03]  /*44d0*/  FFMA.FTZ R24, R23, R57, R84 ;  /* 0x0000003917187223 */ /* 0x000fc60000010054 */
[----:B------:R-:W-:Y:S01]  /*44e0*/  FADD.FTZ R52, R52, R25 ;  /* 0x0000001934347221 */ /* 0x000fe20000010000 */
[----:B------:R-:W-:-:S03]  /*44f0*/  FMUL.FTZ R56, R24, -1.4426950216293334961 ;  /* 0xbfb8aa3b18387820 */ /* 0x000fc60000410000 */
[----:B------:R-:W-:-:S03]  /*4500*/  FADD.FTZ R52, R52, R55 ;  /* 0x0000003734347221 */ /* 0x000fc60000010000 */
[----:B------:R-:W0:Y:S02]  /*4510*/  MUFU.EX2 R56, R56 ;  /* 0x0000003800387308 */ /* 0x000e240000000800 */
[----:B0-----:R-:W-:Y:S01]  /*4520*/  FADD.FTZ R53, R56, 1 ;  /* 0x3f80000038357421 */ /* 0x001fe20000010000 */
[----:B------:R-:W-:-:S05]  /*4530*/  SHF.L.U32 R56, R11, 0x10, RZ ;  /* 0x000000100b387819 */ /* 0x000fca00000006ff */
[----:B------:R-:W0:Y:S01]  /*4540*/  MUFU.RCP R53, R53 ;  /* 0x0000003500357308 */ /* 0x000e220000001000 */
[----:B------:R-:W-:-:S04]  /*4550*/  FADD.FTZ R56, -R22, R56 ;  /* 0x0000003816387221 */ /* 0x000fc80000010100 */
[----:B------:R-:W-:Y:S01]  /*4560*/  FMUL.FTZ R56, R56, R116 ;  /* 0x0000007438387220 */ /* 0x000fe20000410000 */
[----:B0-----:R-:W-:Y:S01]  /*4570*/  FMUL.FTZ R54, R54, R53 ;  /* 0x0000003536367220 */ /* 0x001fe20000410000 */
[----:B------:R-:W-:Y:S02]  /*4580*/  FADD.FTZ R124, -R53, 1 ;  /* 0x3f800000357c7421 */ /* 0x000fe40000010100 */
[----:B------:R-:W-:Y:S02]  /*4590*/  FFMA.FTZ R53, R80, R56, R81 ;  /* 0x0000003850357223 */ /* 0x000fe40000010051 */
[----:B------:R-:W-:Y:S02]  /*45a0*/  FFMA.FTZ R24, R24, R124, 1 ;  /* 0x3f80000018187423 */ /* 0x000fe4000001007c */
[----:B------:R-:W-:Y:S02]  /*45b0*/  FMUL.FTZ R124, R53, -1.4426950216293334961 ;  /* 0xbfb8aa3b357c7820 */ /* 0x000fe40000410000 */
[----:B------:R-:W-:-:S04]  /*45c0*/  FMUL.FTZ R24, R54, R24 ;  /* 0x0000001836187220 */ /* 0x000fc80000410000 */
        /* <DEDUP_REMOVED lines=8> */
[----:B------:R-:W-:-:S03]  /*4650*/  FMUL.FTZ R53, R59, R118 ;  /* 0x000000763b357220 */ /* 0x000fc60000410000 */
        /* <DEDUP_REMOVED lines=49> */
[----:B------:R-:W-:Y:S01]  /*4970*/  FMUL.FTZ R118, R80, R27 ;  /* 0x0000001b50767220 */ /* 0x000fe20000410000 */
[----:B------:R-:W-:Y:S02]  /*4980*/  SHF.L.U32 R27, R16, 0x10, RZ ;  /* 0x00000010101b7819 */ /* 0x000fe400000006ff */
[----:B------:R-:W-:Y:S01]  /*4990*/  FFMA.FTZ R82, R80, R48, R81 ;  /* 0x0000003050527223 */ /* 0x000fe20000010051 */
[----:B------:R-:W-:Y:S01]  /*49a0*/  FFMA.FTZ R35, R34, R118, R35 ;  /* 0x0000007622237223 */ /* 0x000fe20000010023 */
[----:B------:R-:W-:Y:S01]  /*49b0*/  FADD.FTZ R119, R119, R118 ;  /* 0x0000007677777221 */ /* 0x000fe20000010000 */
[----:B------:R-:W-:Y:S01]  /*49c0*/  FADD.FTZ R118, R51, R42 ;  /* 0x0000002a33767221 */ /* 0x000fe20000010000 */
[----:B------:R-:W-:Y:S01]  /*49d0*/  FMUL.FTZ R124, R82, -1.4426950216293334961 ;  /* 0xbfb8aa3b527c7820 */ /* 0x000fe20000410000 */
[----:B------:R-:W-:Y:S01]  /*49e0*/  FMUL.FTZ R42, R23, R42 ;  /* 0x0000002a172a7220 */ /* 0x000fe20000410000 */
[----:B------:R-:W-:Y:S01]  /*49f0*/  SHF.L.U32 R51, R89, 0x10, RZ ;  /* 0x0000001059337819 */ /* 0x000fe200000006ff */
[----:B------:R-:W-:-:S02]  /*4a00*/  FADD.FTZ R118, R118, R39 ;  /* 0x0000002776767221 */ /* 0x000fc40000010000 */
[----:B------:R-:W-:Y:S01]  /*4a10*/  FFMA.FTZ R35, R32, R42, R35 ;  /* 0x0000002a20237223 */ /* 0x000fe20000010023 */
[----:B------:R-:W0:Y:S01]  /*4a20*/  MUFU.EX2 R124, R124 ;  /* 0x0000007c007c7308 */ /* 0x000e220000000800 */
        /* <DEDUP_REMOVED lines=28> */
[----:B------:R-:W-:Y:S01]  /*4bf0*/  FFMA.FTZ R82, R28, R39, R125 ;  /* 0x000000271c527223 */ /* 0x000fe2000001007d */
[----:B------:R-:W-:-:S03]  /*4c00*/  FMUL.FTZ R124, R51, -1.4426950216293334961 ;  /* 0xbfb8aa3b337c7820 */ /* 0x000fc60000410000 */
[----:B------:R-:W-:-:S03]  /*4c10*/  FFMA.FTZ R82, R45, R40, R82 ;  /* 0x000000282d527223 */ /* 0x000fc60000010052 */
[----:B------:R-:W0:Y:S01]  /*4c20*/  MUFU.EX2 R124, R124 ;  /* 0x0000007c007c7308 */ /* 0x000e220000000800 */
[----:B------:R-:W-:-:S04]  /*4c30*/  FFMA.FTZ R82, R43, R38, R82 ;  /* 0x000000262b527223 */ /* 0x000fc80000010052 */
[----:B------:R-:W-:Y:S01]  /*4c40*/  FFMA.FTZ R82, R47, R50, R82 ;  /* 0x000000322f527223 */ /* 0x000fe20000010052 */
[----:B0-----:R-:W-:Y:S01]  /*4c50*/  FADD.FTZ R42, R124, 1 ;  /* 0x3f8000007c2a7421 */ /* 0x001fe20000010000 */
[----:B------:R-:W-:Y:S01]  /*4c60*/  FMUL.FTZ R124, R23, R39 ;  /* 0x00000027177c7220 */ /* 0x000fe20000410000 */
[----:B------:R-:W-:-:S03]  /*4c70*/  SHF.L.U32 R39, R87, 0x10, RZ ;  /* 0x0000001057277819 */ /* 0x000fc600000006ff */
[----:B------:R-:W-:Y:S01]  /*4c80*/  FFMA.FTZ R35, R28, R124, R35 ;  /* 0x0000007c1c237223 */ /* 0x000fe20000010023 */
[----:B------:R-:W0:Y:S01]  /*4c90*/  MUFU.RCP R42, R42 ;  /* 0x0000002a002a7308 */ /* 0x000e220000001000 */
[----:B------:R-:W-:Y:S01]  /*4ca0*/  FADD.FTZ R119, R124, R119 ;  /* 0x000000777c777221 */ /* 0x000fe20000010000 */
[----:B------:R-:W-:Y:S01]  /*4cb0*/  FMUL.FTZ R124, R80, R37 ;  /* 0x00000025507c7220 */ /* 0x000fe20000410000 */
[----:B------:R-:W-:-:S03]  /*4cc0*/  SHF.L.U32 R37, R20, 0x10, RZ ;  /* 0x0000001014257819 */ /* 0x000fc600000006ff */
[----:B------:R-:W-:Y:S01]  /*4cd0*/  FFMA.FTZ R46, R46, R124, R35 ;  /* 0x0000007c2e2e7223 */ /* 0x000fe20000010023 */
        /* <DEDUP_REMOVED lines=33> */
[----:B------:R-:W-:Y:S01]  /*4ef0*/  FADD.FTZ R125, R125, R50 ;  /* 0x000000327d7d7221 */ /* 0x000fe20000010000 */
        /* <DEDUP_REMOVED lines=15> */
[----:B------:R-:W-:-:S03]  /*4ff0*/  FMUL.FTZ R118, R80, R33 ;  /* 0x0000002150767220 */ /* 0x000fc60000410000 */
[----:B------:R-:W-:Y:S01]  /*5000*/  FMUL.FTZ R42, R46, R42 ;  /* 0x0000002a2e2a7220 */ /* 0x000fe20000410000 */
[C---:B------:R-:W-:Y:S01]  /*5010*/  FFMA.FTZ R46, R44.reuse, R33, R49 ;  /* 0x000000212c2e7223 */ /* 0x040fe20000010031 */
[----:B------:R-:W-:Y:S01]  /*5020*/  FFMA.FTZ R45, R44, R118, R45 ;  /* 0x000000762c2d7223 */ /* 0x000fe2000001002d */
[----:B------:R-:W-:Y:S01]  /*5030*/  FADD.FTZ R119, R119, R118 ;  /* 0x0000007677777221 */ /* 0x000fe20000010000 */
[C---:B------:R-:W-:Y:S01]  /*5040*/  FMUL.FTZ R44, R80.reuse, R31 ;  /* 0x0000001f502c7220 */ /* 0x040fe20000410000 */
[-C--:B------:R-:W-:Y:S01]  /*5050*/  FFMA.FTZ R33, R41, R25.reuse, R46 ;  /* 0x0000001929217223 */ /* 0x080fe2000001002e */
[----:B------:R-:W-:Y:S01]  /*5060*/  FFMA.FTZ R40, R43, R38, R45 ;  /* 0x000000262b287223 */ /* 0x000fe2000001002d */
[----:B------:R-:W-:Y:S01]  /*5070*/  FMUL.FTZ R25, R80, R25 ;  /* 0x0000001950197220 */ /* 0x000fe20000410000 */
[----:B------:R-:W-:Y:S01]  /*5080*/  FADD.FTZ R119, R38, R119 ;  /* 0x0000007726777221 */ /* 0x000fe20000010000 */
[----:B------:R-:W-:Y:S01]  /*5090*/  FMUL.FTZ R38, R23, R50 ;  /* 0x0000003217267220 */ /* 0x000fe20000410000 */
[----:B------:R-:W-:Y:S01]  /*50a0*/  FFMA.FTZ R33, R58, R55, R33 ;  /* 0x000000373a217223 */ /* 0x000fe20000010021 */
[----:B------:R-:W-:Y:S01]  /*50b0*/  FFMA.FTZ R41, R41, R25, R40 ;  /* 0x0000001929297223 */ /* 0x000fe20000010028 */
[----:B------:R-:W-:Y:S01]  /*50c0*/  FADD.FTZ R119, R119, R25 ;  /* 0x0000001977777221 */ /* 0x000fe20000010000 */
[----:B------:R-:W-:Y:S01]  /*50d0*/  FMUL.FTZ R40, R80, R55 ;  /* 0x0000003750287220 */ /* 0x000fe20000410000 */
[-C--:B------:R-:W-:Y:S01]  /*50e0*/  FFMA.FTZ R33, R56, R53.reuse, R33 ;  /* 0x0000003538217223 */ /* 0x080fe20000010021 */
[----:B------:R-:W-:Y:S01]  /*50f0*/  FFMA.FTZ R41, R47, R38, R41 ;  /* 0x000000262f297223 */ /* 0x000fe20000010029 */
[----:B------:R-:W-:Y:S01]  /*5100*/  FADD.FTZ R119, R38, R119 ;  /* 0x0000007726777221 */ /* 0x000fe20000010000 */
[-C--:B------:R-:W-:Y:S01]  /*5110*/  FMUL.FTZ R38, R23, R24.reuse ;  /* 0x0000001817267220 */ /* 0x080fe20000410000 */
[----:B------:R-:W-:Y:S01]  /*5120*/  FFMA.FTZ R25, R57, R24, R82 ;  /* 0x0000001839197223 */ /* 0x000fe20000010052 */
[----:B------:R-:W-:Y:S01]  /*5130*/  FFMA.FTZ R41, R58, R40, R41 ;  /* 0x000000283a297223 */ /* 0x000fe20000010029 */
[----:B------:R-:W-:Y:S01]  /*5140*/  FADD.FTZ R119, R119, R40 ;  /* 0x0000002877777221 */ /* 0x000fe20000010000 */
[----:B------:R-:W-:Y:S01]  /*5150*/  FMUL.FTZ R40, R80, R53 ;  /* 0x0000003550287220 */ /* 0x000fe20000410000 */
[----:B------:R-:W-:Y:S01]  /*5160*/  FADD.FTZ R24, R125, R24 ;  /* 0x000000187d187221 */ /* 0x000fe20000010000 */
[----:B------:R-:W-:Y:S01]  /*5170*/  FFMA.FTZ R41, R57, R38, R41 ;  /* 0x0000002639297223 */ /* 0x000fe20000010029 */
[----:B------:R-:W-:Y:S01]  /*5180*/  FADD.FTZ R119, R38, R119 ;  /* 0x0000007726777221 */ /* 0x000fe20000010000 */
[----:B------:R-:W-:Y:S01]  /*5190*/  FFMA.FTZ R38, R54, R59, R25 ;  /* 0x0000003b36267223 */ /* 0x000fe20000010019 */
[----:B------:R-:W-:Y:S01]  /*51a0*/  FFMA.FTZ R33, R60, R31, R33 ;  /* 0x0000001f3c217223 */ /* 0x000fe20000010021 */
[----:B------:R-:W-:Y:S01]  /*51b0*/  FFMA.FTZ R56, R56, R40, R41 ;  /* 0x0000002838387223 */ /* 0x000fe20000010029 */
[----:B------:R-:W-:Y:S01]  /*51c0*/  FMUL.FTZ R41, R23, R59 ;  /* 0x0000003b17297220 */ /* 0x000fe20000410000 */
[----:B------:R-:W-:Y:S01]  /*51d0*/  FADD.FTZ R40, R119, R40 ;  /* 0x0000002877287221 */ /* 0x000fe20000010000 */
[----:B------:R-:W-:Y:S01]  /*51e0*/  FADD.FTZ R59, R24, R59 ;  /* 0x0000003b183b7221 */ /* 0x000fe20000010000 */
[----:B------:R-:W-:Y:S01]  /*51f0*/  FMUL.FTZ R24, R23, R36 ;  /* 0x0000002417187220 */ /* 0x000fe20000410000 */
[----:B------:R-:W-:Y:S01]  /*5200*/  FFMA.FTZ R25, R54, R41, R56 ;  /* 0x0000002936197223 */ /* 0x000fe20000010038 */
[----:B------:R-:W-:Y:S01]  /*5210*/  FADD.FTZ R40, R41, R40 ;  /* 0x0000002829287221 */ /* 0x000fe20000010000 */
[----:B------:R-:W-:Y:S01]  /*5220*/  FADD.FTZ R59, R59, R36 ;  /* 0x000000243b3b7221 */ /* 0x000fe20000010000 */
[----:B------:R-:W-:Y:S01]  /*5230*/  FADD.FTZ R58, R52, R37 ;  /* 0x00000025343a7221 */ /* 0x000fe20000010000 */
[----:B------:R-:W-:Y:S01]  /*5240*/  FFMA.FTZ R41, R60, R44, R25 ;  /* 0x0000002c3c297223 */ /* 0x000fe20000010019 */
[----:B------:R-:W-:Y:S01]  /*5250*/  FADD.FTZ R31, R40, R44 ;  /* 0x0000002c281f7221 */ /* 0x000fe20000010000 */
[C---:B------:R-:W-:Y:S01]  /*5260*/  FFMA.FTZ R25, R61.reuse, R36, R38 ;  /* 0x000000243d197223 */ /* 0x040fe20000010026 */
[-C--:B------:R-:W-:Y:S01]  /*5270*/  FMUL.FTZ R38, R80, R27.reuse ;  /* 0x0000001b50267220 */ /* 0x080fe20000410000 */
[----:B------:R-:W-:Y:S01]  /*5280*/  FFMA.FTZ R41, R61, R24, R41 ;  /* 0x000000183d297223 */ /* 0x000fe20000010029 */
[----:B------:R-:W-:Y:S01]  /*5290*/  FADD.FTZ R31, R24, R31 ;  /* 0x0000001f181f7221 */ /* 0x000fe20000010000 */
[C---:B------:R-:W-:Y:S01]  /*52a0*/  FFMA.FTZ R24, R48.reuse, R27, R33 ;  /* 0x0000001b30187223 */ /* 0x040fe20000010021 */
[----:B------:R-:W-:Y:S01]  /*52b0*/  FMUL.FTZ R33, R23, R32 ;  /* 0x0000002017217220 */ /* 0x000fe20000410000 */
[----:B------:R-:W-:Y:S01]  /*52c0*/  FFMA.FTZ R48, R48, R38, R41 ;  /* 0x0000002630307223 */ /* 0x000fe20000010029 */
[----:B------:R-:W-:Y:S01]  /*52d0*/  FADD.FTZ R38, R31, R38 ;  /* 0x000000261f267221 */ /* 0x000fe20000010000 */
[----:B------:R-:W-:Y:S01]  /*52e0*/  FMUL.FTZ R31, R80, R29 ;  /* 0x0000001d501f7220 */ /* 0x000fe20000410000 */
[C---:B------:R-:W-:Y:S01]  /*52f0*/  FFMA.FTZ R25, R26.reuse, R32, R25 ;  /* 0x000000201a197223 */ /* 0x040fe20000010019 */
[----:B------:R-:W-:Y:S01]  /*5300*/  FFMA.FTZ R27, R26, R33, R48 ;  /* 0x000000211a1b7223 */ /* 0x000fe20000010030 */
[----:B------:R-:W-:Y:S01]  /*5310*/  FADD.FTZ R38, R33, R38 ;  /* 0x0000002621267221 */ /* 0x000fe20000010000 */
[----:B------:R-:W-:Y:S01]  /*5320*/  FMUL.FTZ R33, R23, R28 ;  /* 0x0000001c17217220 */ /* 0x000fe20000410000 */
[----:B------:R-:W-:Y:S01]  /*5330*/  FADD.FTZ R59, R59, R32 ;  /* 0x000000203b3b7221 */ /* 0x000fe20000010000 */
[----:B------:R-:W-:Y:S01]  /*5340*/  FFMA.FTZ R27, R34, R31, R27 ;  /* 0x0000001f221b7223 */ /* 0x000fe2000001001b */
[----:B------:R-:W-:Y:S01]  /*5350*/  FADD.FTZ R38, R38, R31 ;  /* 0x0000001f26267221 */ /* 0x000fe20000010000 */
[----:B------:R-:W-:Y:S01]  /*5360*/  FMUL.FTZ R31, R80, R37 ;  /* 0x00000025501f7220 */ /* 0x000fe20000410000 */
[----:B------:R-:W-:Y:S01]  /*5370*/  FFMA.FTZ R24, R34, R29, R24 ;  /* 0x0000001d22187223 */ /* 0x000fe20000010018 */
[----:B------:R-:W-:Y:S01]  /*5380*/  FFMA.FTZ R26, R30, R33, R27 ;  /* 0x000000211e1a7223 */ /* 0x000fe2000001001b */
[----:B------:R-:W-:Y:S01]  /*5390*/  FADD.FTZ R38, R33, R38 ;  /* 0x0000002621267221 */ /* 0x000fe20000010000 */
[----:B------:R-:W-:Y:S01]  /*53a0*/  FMUL.FTZ R32, R23, R42 ;  /* 0x0000002a17207220 */ /* 0x000fe20000410000 */
[----:B------:R-:W-:Y:S01]  /*53b0*/  FADD.FTZ R59, R59, R28 ;  /* 0x0000001c3b3b7221 */ /* 0x000fe20000010000 */
[C---:B------:R-:W-:Y:S01]  /*53c0*/  FFMA.FTZ R34, R39.reuse, R31, R26 ;  /* 0x0000001f27227223 */ /* 0x040fe2000001001a */
[----:B------:R-:W-:Y:S01]  /*53d0*/  FADD.FTZ R31, R38, R31 ;  /* 0x0000001f261f7221 */ /* 0x000fe20000010000 */
[----:B------:R-:W-:Y:S01]  /*53e0*/  FFMA.FTZ R26, R30, R28, R25 ;  /* 0x0000001c1e1a7223 */ /* 0x000fe20000010019 */
[----:B------:R-:W-:Y:S01]  /*53f0*/  FFMA.FTZ R56, R39, R37, R24 ;  /* 0x0000002527387223 */ /* 0x000fe20000010018 */
[C---:B------:R-:W-:Y:S01]  /*5400*/  FFMA.FTZ R30, R35.reuse, R32, R34 ;  /* 0x00000020231e7223 */ /* 0x040fe20000010022 */
[----:B------:R-:W-:Y:S01]  /*5410*/  FADD.FTZ R31, R32, R31 ;  /* 0x0000001f201f7221 */ /* 0x000fe20000010000 */
[----:B------:R-:W-:Y:S01]  /*5420*/  FFMA.FTZ R57, R35, R42, R26 ;  /* 0x0000002a23397223 */ /* 0x000fe2000001001a */
[----:B------:R-:W-:-:S07]  /*5430*/  FADD.FTZ R59, R59, R42 ;  /* 0x0000002a3b3b7221 */ /* 0x000fce0000010000 */
.L_x_338:
        /* <DEDUP_REMOVED lines=46> */
.L_x_340:
[----:B------:R-:W-:Y:S05]  /*5720*/  BSYNC.RECONVERGENT B0 ;  /* 0x0000000000007941 */ /* 0x000fea0003800200 */
.L_x_339:
        /* <DEDUP_REMOVED lines=18> */
[----:B-1----:R-:W-:Y:S01]  /*5850*/  FADD.FTZ R49, R49, R28 ;  /* 0x0000001c31317221 */ /* 0x002fe20000010000 */
[----:B------:R-:W-:-:S03]  /*5860*/  FADD.FTZ R48, R48, R29 ;  /* 0x0000001d30307221 */ /* 0x000fc60000010000 */
        /* <DEDUP_REMOVED lines=18> */
[----:B------:R-:W-:Y:S01]  /*5990*/  FADD.FTZ R60, R49, R60 ;  /* 0x0000003c313c7221 */ /* 0x000fe20000010000 */
[----:B------:R-:W-:-:S07]  /*59a0*/  FADD.FTZ R61, R48, R61 ;  /* 0x0000003d303d7221 */ /* 0x000fce0000010000 */
.L_x_342:
[----:B------:R-:W-:Y:S05]  /*59b0*/  BSYNC.RECONVERGENT B0 ;  /* 0x0000000000007941 */ /* 0x000fea0003800200 */
.L_x_341:
        /* <DEDUP_REMOVED lines=158> */
.L_x_344:
[----:B------:R-:W-:Y:S05]  /*63a0*/  BSYNC.RECONVERGENT B0 ;  /* 0x0000000000007941 */ /* 0x000fea0003800200 */
.L_x_343:
[----:B------:R-:W-:Y:S04]  /*63b0*/  BSSY.RECONVERGENT B0, `(.L_x_345) ;  /* 0x000001c000007945 */ /* 0x000fe80003800200 */
[----:B------:R-:W-:Y:S05]  /*63c0*/  @P3 BRA `(.L_x_346) ;  /* 0x0000000000683947 */ /* 0x000fea0003800000 */
[----:B--23--:R-:W1:Y:S08]  /*63d0*/  LDC.64 R24, c[0x0][0x3f8] ;  /* 0x0000fe00ff187b82 */ /* 0x00ce700000000a00 */
[----:B------:R-:W2:Y:S01]  /*63e0*/  LDC.64 R26, c[0x0][0x3d8] ;  /* 0x0000f600ff1a7b82 */ /* 0x000ea20000000a00 */
        /* <DEDUP_REMOVED lines=24> */
.L_x_346:
[----:B------:R-:W-:Y:S05]  /*6570*/  BSYNC.RECONVERGENT B0 ;  /* 0x0000000000007941 */ /* 0x000fea0003800200 */
.L_x_345:
[----:B------:R-:W5:Y:S02]  /*6580*/  LDCU UR4, c[0x0][0x370] ;  /* 0x00006e00ff0477ac */ /* 0x000f640008000800 */
[----:B-----5:R-:W-:-:S09]  /*6590*/  UISETP.GE.U32.AND UP0, UPT, UR4, 0x2, UPT ;  /* 0x000000020400788c */ /* 0x020fd2000bf06070 */
[----:B------:R-:W-:Y:S05]  /*65a0*/  BRA.U !UP0, `(.L_x_347) ;  /* 0x0000000908b07547 */ /* 0x000fea000b800000 */
[----:B---34-:R-:W3:Y:S01]  /*65b0*/  LDC R24, c[0x0][0x370] ;  /* 0x0000dc00ff187b82 */ /* 0x018ee20000000800 */
[----:B------:R-:W4:Y:S01]  /*65c0*/  S2R R41, SR_CTAID.Y ;  /* 0x0000000000297919 */ /* 0x000f220000002600 */
[----:B--2---:R-:W-:-:S05]  /*65d0*/  LOP3.LUT R25, R76, 0x1, RZ, 0xc0, !PT ;  /* 0x000000014c197812 */ /* 0x004fca00078ec0ff */
[----:B------:R-:W-:Y:S01]  /*65e0*/  IMAD R27, R25, R82, RZ ;  /* 0x00000052191b7224 */ /* 0x000fe200078e02ff */
        /* <DEDUP_REMOVED lines=21> */
.L_x_349:
[----:B------:R-:W2:Y:S04]  /*6740*/  LDG.E.STRONG.GPU R26, desc[UR6][R24.64] ;  /* 0x00000006181a7981 */ /* 0x000ea8000c1ef900 */
[----:B--2---:R-:W-:Y:S01]  /*6750*/  CCTL.IVALL ;  /* 0x00000000ff00798f */ /* 0x004fe20002000000 */
[----:B------:R-:W-:Y:S05]  /*6760*/  YIELD ;  /* 0x0000000000007946 */ /* 0x000fea0003800000 */
[----:B------:R-:W-:-:S13]  /*6770*/  ISETP.NE.AND P0, PT, R26, R31, PT ;  /* 0x0000001f1a00720c */ /* 0x000fda0003f05270 */
[----:B------:R-:W-:Y:S05]  /*6780*/  @P0 BRA `(.L_x_349) ;  /* 0xfffffffc00ec0947 */ /* 0x000fea000383ffff */
.L_x_348:
        /* <DEDUP_REMOVED lines=16> */
.L_x_351:
        /* <DEDUP_REMOVED lines=61> */
.L_x_350:
        /* <DEDUP_REMOVED lines=36> */
.L_x_352:
        /* <DEDUP_REMOVED lines=19> */
.L_x_353:
        /* <DEDUP_REMOVED lines=9> */
.L_x_354:
[----:B------:R-:W-:Y:S05]  /*7060*/  BSYNC.RECONVERGENT B0 ;  /* 0x0000000000007941 */ /* 0x000fea0003800200 */
.L_x_347:
        /* <DEDUP_REMOVED lines=10> */
[----:B------:R-:W-:Y:S01]  /*7110*/  @!P1 STS.64 [UR4+0x90], R60 ;  /* 0x0000903cff009988 */ /* 0x000fe20008000a04 */
[----:B------:R-:W-:Y:S01]  /*7120*/  BAR.SYNC.DEFER_BLOCKING 0x0 ;  /* 0x0000000000007b1d */ /* 0x000fe20000010000 */
[----:B----4-:R-:W-:-:S05]  /*7130*/  UISETP.NE.AND UP0, UPT, UR5, URZ, UPT ;  /* 0x000000ff0500728c */ /* 0x010fca000bf05270 */
[----:B--23--:R-:W1:Y:S01]  /*7140*/  LDS.64 R24, [UR4+0x90] ;  /* 0x00009004ff187984 */ /* 0x00ce620008000a00 */
[----:B------:R-:W1:Y:S02]  /*7150*/  LDCU UR4, c[0x0][0x42c] ;  /* 0x00008580ff0477ac */ /* 0x000e640008000800 */
[----:B-1----:R-:W-:Y:S01]  /*7160*/  FMUL.FTZ R28, R24, UR4 ;  /* 0x00000004181c7c20 */ /* 0x002fe20008410000 */
[----:B------:R-:W-:Y:S01]  /*7170*/  FMUL.FTZ R29, R25, UR4 ;  /* 0x00000004191d7c20 */ /* 0x000fe20008410000 */
        /* <DEDUP_REMOVED lines=10> */
[----:B--2---:R-:W-:-:S03]  /*7220*/  FADD.FTZ R34, R33, 1 ;  /* 0x3f80000021227421 */ /* 0x004fc60000010000 */
        /* <DEDUP_REMOVED lines=10> */
.L_x_355:
[----:B------:R-:W1:Y:S01]  /*72d0*/  LDCU UR4, c[0x0][0x41c] ;  /* 0x00008380ff0477ac */ /* 0x000e620008000800 */
        /* <DEDUP_REMOVED lines=9> */
[----:B-1----:R-:W-:-:S05]  /*7370*/  IMAD R3, R3, UR4, R78 ;  /* 0x0000000403037c24 */ /* 0x002fca000f8e024e */
[C---:B--2---:R-:W-:Y:S02]  /*7380*/  ISETP.GE.U32.AND P0, PT, R3.reuse, UR8, PT ;  /* 0x0000000803007c0c */ /* 0x044fe4000bf06070 */
[----:B------:R-:W-:Y:S02]  /*7390*/  SHF.R.S32.HI R32, RZ, 0x1f, R3 ;  /* 0x0000001fff207819 */ /* 0x000fe40000011403 */
[----:B------:R-:W-:Y:S02]  /*73a0*/  IADD3 R31, PT, PT, R3, 0x20, RZ ;  /* 0x00000020031f7810 */ /* 0x000fe40007ffe0ff */
[----:B------:R-:W-:Y:S02]  /*73b0*/  ISETP.GE.AND.EX P0, PT, R32, UR9, PT, P0 ;  /* 0x0000000920007c0c */ /* 0x000fe4000bf06300 */
[----:B------:R-:W-:Y:S02]  /*73c0*/  ISETP.GE.U32.AND P1, PT, R31, UR8, PT ;  /* 0x000000081f007c0c */ /* 0x000fe4000bf26070 */
[----:B------:R-:W-:-:S04]  /*73d0*/  SHF.R.S32.HI R30, RZ, 0x1f, R31 ;  /* 0x0000001fff1e7819 */ /* 0x000fc8000001141f */
[----:B------:R-:W-:-:S05]  /*73e0*/  ISETP.GE.AND.EX P1, PT, R30, UR9, PT, P1 ;  /* 0x000000091e007c0c */ /* 0x000fca000bf26310 */
[----:B------:R-:W-:Y:S08]  /*73f0*/  @P0 BRA `(.L_x_357) ;  /* 0x0000000000380947 */ /* 0x000ff00003800000 */
[----:B------:R-:W1:Y:S01]  /*7400*/  LDCU.64 UR10, c[0x0][0x3f8] ;  /* 0x00007f00ff0a77ac */ /* 0x000e620008000a00 */
[----:B------:R-:W-:Y:S01]  /*7410*/  MOV R24, R120 ;  /* 0x0000007800187202 */ /* 0x000fe20000000f00 */
[----:B------:R-:W-:Y:S01]  /*7420*/  FMUL.FTZ R33, R27, R116 ;  /* 0x000000741b217220 */ /* 0x000fe20000410000 */
[----:B------:R-:W-:Y:S01]  /*7430*/  MOV R25, R123 ;  /* 0x0000007b00197202 */ /* 0x000fe20000000f00 */
[----:B------:R-:W2:Y:S01]  /*7440*/  LDCU.64 UR4, c[0x0][0x380] ;  /* 0x00007000ff0477ac */ /* 0x000ea20008000a00 */
[----:B-1----:R-:W-:Y:S02]  /*7450*/  IMAD R32, R32, UR10, RZ ;  /* 0x0000000a20207c24 */ /* 0x002fe4000f8e02ff */
[----:B------:R-:W-:-:S04]  /*7460*/  IMAD.WIDE.U32 R24, R3, UR10, R24 ;  /* 0x0000000a03187c25 */ /* 0x000fc8000f8e0018 */
[----:B------:R-:W-:Y:S02]  /*7470*/  IMAD R37, R3, UR11, R32 ;  /* 0x0000000b03257c24 */ /* 0x000fe4000f8e0220 */
[----:B------:R-:W-:Y:S01]  /*7480*/  FMUL.FTZ R32, R35, R116 ;  /* 0x0000007423207220 */ /* 0x000fe20000410000 */
[----:B--2---:R-:W-:Y:S02]  /*7490*/  LEA R26, P0, R24, UR4, 0x1 ;  /* 0x00000004181a7c11 */ /* 0x004fe4000f8008ff */
[----:B------:R-:W-:Y:S02]  /*74a0*/  IADD3 R37, PT, PT, R25, R37, RZ ;  /* 0x0000002519257210 */ /* 0x000fe40007ffe0ff */
[----:B------:R-:W-:Y:S02]  /*74b0*/  F2FP.BF16.F32.PACK_AB R25, R32, R33 ;  /* 0x000000212019723e */ /* 0x000fe400000010ff */
[----:B------:R-:W-:-:S05]  /*74c0*/  LEA.HI.X R27, R24, UR5, R37, 0x1, P0 ;  /* 0x00000005181b7c11 */ /* 0x000fca00080f0c25 */
[----:B------:R1:W-:Y:S02]  /*74d0*/  STG.E desc[UR6][R26.64], R25 ;  /* 0x000000191a007986 */ /* 0x0003e4000c101906 */
.L_x_357:
[----:B------:R-:W-:Y:S05]  /*74e0*/  BSYNC.RECONVERGENT B0 ;  /* 0x0000000000007941 */ /* 0x000fea0003800200 */
.L_x_356:
[-C--:B------:R-:W-:Y:S01]  /*74f0*/  FMUL.FTZ R73, R73, R116.reuse ;  /* 0x0000007449497220 */ /* 0x080fe20000410000 */
[----:B------:R-:W-:Y:S01]  /*7500*/  FADD.FTZ R39, -R22, R39 ;  /* 0x0000002716277221 */ /* 0x000fe20000010100 */
[----:B-1----:R-:W-:Y:S02]  /*7510*/  SHF.L.U32 R25, R72, 0x10, RZ ;  /* 0x0000001048197819 */ /* 0x002fe400000006ff */
        /* <DEDUP_REMOVED lines=22> */
.L_x_358:
[----:B------:R-:W-:Y:S01]  /*7680*/  FFMA.FTZ R26, R28, R40, R29 ;  /* 0x000000281c1a7223 */ /* 0x000fe2000001001d */
[----:B------:R-:W-:Y:S01]  /*7690*/  BSSY.RECONVERGENT B0, `(.L_x_359) ;  /* 0x0000014000007945 */ /* 0x000fe20003800200 */
[----:B------:R-:W-:Y:S01]  /*76a0*/  FFMA.FTZ R41, R80, R25, -R41 ;  /* 0x0000001950297223 */ /* 0x000fe20000010829 */
[----:B------:R-:W-:Y:S01]  /*76b0*/  SHF.L.U32 R71, R71, 0x10, RZ ;  /* 0x0000001047477819 */ /* 0x000fe200000006ff */
[----:B------:R-:W-:Y:S01]  /*76c0*/  FFMA.FTZ R27, R23, R24, -R26 ;  /* 0x00000018171b7223 */ /* 0x000fe2000001081a */
[----:B------:R-:W-:Y:S01]  /*76d0*/  SHF.L.U32 R33, R110, 0x10, RZ ;  /* 0x000000106e217819 */ /* 0x000fe200000006ff */
[----:B------:R-:W-:Y:S06]  /*76e0*/  @P1 BRA `(.L_x_360) ;  /* 0x0000000000381947 */ /* 0x000fec0003800000 */
        /* <DEDUP_REMOVED lines=14> */
.L_x_360:
[----:B------:R-:W-:Y:S05]  /*77d0*/  BSYNC.RECONVERGENT B0 ;  /* 0x0000000000007941 */ /* 0x000fea0003800200 */
.L_x_359:
[----:B------:R-:W-:Y:S01]  /*77e0*/  SHF.L.U32 R13, R13, 0x10, RZ ;  /* 0x000000100d0d7819 */ /* 0x000fe200000006ff */
[----:B------:R-:W-:Y:S01]  /*77f0*/  FADD.FTZ R71, -R22, R71 ;  /* 0x0000004716477221 */ /* 0x000fe20000010100 */
[----:B------:R-:W-:Y:S02]  /*7800*/  SHF.L.U32 R9, R9, 0x10, RZ ;  /* 0x0000001009097819 */ /* 0x000fe400000006ff */
[----:B------:R-:W-:Y:S01]  /*7810*/  SHF.L.U32 R15, R15, 0x10, RZ ;  /* 0x000000100f0f7819 */ /* 0x000fe200000006ff */
[-C--:B------:R-:W-:Y:S01]  /*7820*/  FMUL.FTZ R71, R71, R116.reuse ;  /* 0x0000007447477220 */ /* 0x080fe20000410000 */
[----:B------:R-:W-:Y:S02]  /*7830*/  SHF.L.U32 R49, R90, 0x10, RZ ;  /* 0x000000105a317819 */ /* 0x000fe400000006ff */
[----:B------:R-:W-:Y:S02]  /*7840*/  SHF.L.U32 R57, R88, 0x10, RZ ;  /* 0x0000001058397819 */ /* 0x000fe400000006ff */
[----:B0-----:R-:W-:Y:S01]  /*7850*/  SHF.L.U32 R61, R17, 0x10, RZ ;  /* 0x00000010113d7819 */ /* 0x001fe200000006ff */
[C---:B------:R-:W-:Y:S01]  /*7860*/  FADD.FTZ R17, -R22.reuse, R13 ;  /* 0x0000000d16117221 */ /* 0x040fe20000010100 */
        /* <DEDUP_REMOVED lines=9> */
[C---:B------:R-:W-:Y:S01]  /*7900*/  FADD.FTZ R15, -R22.reuse, R57 ;  /* 0x00000039160f7221 */ /* 0x040fe20000010100 */
[C---:B------:R-:W-:Y:S01]  /*7910*/  FADD.FTZ R9, -R22.reuse, R61 ;  /* 0x0000003d16097221 */ /* 0x040fe20000010100 */
[----:B------:R-:W-:Y:S01]  /*7920*/  SHF.L.U32 R31, R67, 0x10, RZ ;  /* 0x00000010431f7819 */ /* 0x000fe200000006ff */
[----:B-1----:R-:W-:Y:S01]  /*7930*/  FMUL.FTZ R26, R7, R116 ;  /* 0x00000074071a7220 */ /* 0x002fe20000410000 */
[----:B------:R-:W-:Y:S01]  /*7940*/  SHF.L.U32 R43, R5, 0x10, RZ ;  /* 0x00000010052b7819 */ /* 0x000fe200000006ff */
[----:B------:R-:W-:Y:S01]  /*7950*/  FADD.FTZ R47, -R22, R47 ;  /* 0x0000002f162f7221 */ /* 0x000fe20000010100 */
[----:B------:R-:W-:Y:S01]  /*7960*/  SHF.L.U32 R37, R94, 0x10, RZ ;  /* 0x000000105e257819 */ /* 0x000fe200000006ff */
[C---:B------:R-:W-:Y:S01]  /*7970*/  FADD.FTZ R21, -R22.reuse, R21 ;  /* 0x0000001516157221 */ /* 0x040fe20000010100 */
[C---:B------:R-:W-:Y:S01]  /*7980*/  IADD3 R83, PT, PT, R3.reuse, 0x40, RZ ;  /* 0x0000004003537810 */ /* 0x040fe20007ffe0ff */
[C---:B------:R-:W-:Y:S01]  /*7990*/  FADD.FTZ R43, -R22.reuse, R43 ;  /* 0x0000002b162b7221 */ /* 0x040fe20000010100 */
[C---:B------:R-:W-:Y:S01]  /*79a0*/  IADD3 R61, PT, PT, R3.reuse, 0x60, RZ ;  /* 0x00000060033d7810 */ /* 0x040fe20007ffe0ff */
[----:B------:R-:W-:Y:S01]  /*79b0*/  FADD.FTZ R7, -R22, R75 ;  /* 0x0000004b16077221 */ /* 0x000fe20000010100 */
[C---:B------:R-:W-:Y:S01]  /*79c0*/  IADD3 R57, PT, PT, R3.reuse, 0x80, RZ ;  /* 0x0000008003397810 */ /* 0x040fe20007ffe0ff */
[C-C-:B------:R-:W-:Y:S01]  /*79d0*/  FFMA.FTZ R75, R28.reuse, R71, R29.reuse ;  /* 0x000000471c4b7223 */ /* 0x140fe2000001001d */
[C---:B------:R-:W-:Y:S01]  /*79e0*/  IADD3 R49, PT, PT, R3.reuse, 0xa0, RZ ;  /* 0x000000a003317810 */ /* 0x040fe20007ffe0ff */
[----:B------:R-:W-:Y:S01]  /*79f0*/  FFMA.FTZ R56, R28, R26, R29 ;  /* 0x0000001a1c387223 */ /* 0x000fe2000001001d */
[----:B------:R-:W-:-:S02]  /*7a00*/  IADD3 R38, PT, PT, R3, 0xc0, RZ ;  /* 0x000000c003267810 */ /* 0x000fc40007ffe0ff */
[C---:B------:R-:W-:Y:S02]  /*7a10*/  IADD3 R34, PT, PT, R3.reuse, 0xe0, RZ ;  /* 0x000000e003227810 */ /* 0x040fe40007ffe0ff */
[----:B------:R-:W-:Y:S02]  /*7a20*/  IADD3 R30, PT, PT, R3, 0x100, RZ ;  /* 0x00000100031e7810 */ /* 0x000fe40007ffe0ff */
[----:B------:R-:W-:Y:S02]  /*7a30*/  SHF.L.U32 R25, R69, 0x10, RZ ;  /* 0x0000001045197819 */ /* 0x000fe400000006ff */
[----:B------:R-:W-:Y:S02]  /*7a40*/  SHF.L.U32 R5, R96, 0x10, RZ ;  /* 0x0000001060057819 */ /* 0x000fe400000006ff */
[----:B------:R-:W-:Y:S01]  /*7a50*/  SHF.L.U32 R11, R11, 0x10, RZ ;  /* 0x000000100b0b7819 */ /* 0x000fe200000006ff */
[----:B------:R-:W-:Y:S01]  /*7a60*/  FADD.FTZ R25, -R22, R25 ;  /* 0x0000001916197221 */ /* 0x000fe20000010100 */
[----:B------:R-:W-:-:S02]  /*7a70*/  SHF.L.U32 R27, R108, 0x10, RZ ;  /* 0x000000106c1b7819 */ /* 0x000fc400000006ff */
        /* <DEDUP_REMOVED lines=16> */
[----:B------:R-:W-:Y:S01]  /*7b80*/  ISETP.GE.U32.AND P2, PT, R83, UR8, PT ;  /* 0x0000000853007c0c */ /* 0x000fe2000bf46070 */
        /* <DEDUP_REMOVED lines=48> */
.L_x_361:
        /* <DEDUP_REMOVED lines=19> */
.L_x_363:
[----:B------:R-:W-:Y:S05]  /*7fc0*/  BSYNC.RECONVERGENT B0 ;  /* 0x0000000000007941 */ /* 0x000fea0003800200 */
.L_x_362:
        /* <DEDUP_REMOVED lines=23> */
.L_x_364:
        /* <DEDUP_REMOVED lines=21> */
.L_x_366:
[----:B------:R-:W-:Y:S05]  /*8290*/  BSYNC.RECONVERGENT B0 ;  /* 0x0000000000007941 */ /* 0x000fea0003800200 */
.L_x_365:
        /* <DEDUP_REMOVED lines=23> */
.L_x_367:
        /* <DEDUP_REMOVED lines=19> */
.L_x_369:
[----:B------:R-:W-:Y:S05]  /*8540*/  BSYNC.RECONVERGENT B0 ;  /* 0x0000000000007941 */ /* 0x000fea0003800200 */
.L_x_368:
        /* <DEDUP_REMOVED lines=23> */
.L_x_370:
        /* <DEDUP_REMOVED lines=21> */
.L_x_372:
[----:B------:R-:W-:Y:S05]  /*8810*/  BSYNC.RECONVERGENT B0 ;  /* 0x0000000000007941 */ /* 0x000fea0003800200 */
.L_x_371:
        /* <DEDUP_REMOVED lines=23> */
.L_x_373:
        /* <DEDUP_REMOVED lines=19> */
.L_x_375:
[----:B------:R-:W-:Y:S05]  /*8ac0*/  BSYNC.RECONVERGENT B0 ;  /* 0x0000000000007941 */ /* 0x000fea0003800200 */
.L_x_374:
        /* <DEDUP_REMOVED lines=23> */
.L_x_376:
        /* <DEDUP_REMOVED lines=21> */
.L_x_378:
[----:B------:R-:W-:Y:S05]  /*8d90*/  BSYNC.RECONVERGENT B0 ;  /* 0x0000000000007941 */ /* 0x000fea0003800200 */
.L_x_377:
        /* <DEDUP_REMOVED lines=23> */
.L_x_379:
        /* <DEDUP_REMOVED lines=18> */
.L_x_381:
[----:B------:R-:W-:Y:S05]  /*9030*/  BSYNC.RECONVERGENT B0 ;  /* 0x0000000000007941 */ /* 0x000fea0003800200 */
.L_x_380:
[-C--:B------:R-:W-:Y:S01]  /*9040*/  FMUL.FTZ R41, R21, R116.reuse ;  /* 0x0000007415297220 */ /* 0x080fe20000410000 */
        /* <DEDUP_REMOVED lines=17> */
[-C--:B0-----:R-:W-:Y:S01]  /*9160*/  FMUL.FTZ R24, R11, R116.reuse ;  /* 0x000000740b187220 */ /* 0x081fe20000410000 */
[----:B------:R-:W-:Y:S01]  /*9170*/  FMUL.FTZ R4, R5, R116 ;  /* 0x0000007405047220 */ /* 0x000fe20000410000 */
[----:B------:R-:W-:Y:S01]  /*9180*/  IADD3 R3, PT, PT, R3, 0x1e0, RZ ;  /* 0x000001e003037810 */ /* 0x000fe20007ffe0ff */
[C-C-:B------:R-:W-:Y:S01]  /*9190*/  FFMA.FTZ R51, R28.reuse, R41, R29.reuse ;  /* 0x000000291c337223 */ /* 0x140fe2000001001d */
[----:B------:R-:W-:Y:S01]  /*91a0*/  ISETP.GE.U32.AND P2, PT, R55, UR8, PT ;  /* 0x0000000837007c0c */ /* 0x000fe2000bf46070 */
        /* <DEDUP_REMOVED lines=52> */
.L_x_382:
        /* <DEDUP_REMOVED lines=18> */
.L_x_384:
[----:B------:R-:W-:Y:S05]  /*9610*/  BSYNC.RECONVERGENT B0 ;  /* 0x0000000000007941 */ /* 0x000fea0003800200 */
.L_x_383:
        /* <DEDUP_REMOVED lines=21> */
.L_x_385:
        /* <DEDUP_REMOVED lines=18> */
.L_x_387:
[----:B------:R-:W-:Y:S05]  /*9890*/  BSYNC.RECONVERGENT B0 ;  /* 0x0000000000007941 */ /* 0x000fea0003800200 */
.L_x_386:
        /* <DEDUP_REMOVED lines=11> */
[----:B0-----:R-:W0:Y:S08]  /*9950*/  MUFU.RCP R29, R10 ;  /* 0x0000000a001d7308 */ /* 0x001e300000001000 */
        /* <DEDUP_REMOVED lines=9> */
.L_x_388:
[----:B------:R-:W-:Y:S01]  /*99f0*/  BSSY.RECONVERGENT B0, `(.L_x_389) ;  /* 0x0000012000007945 */ /* 0x000fe20003800200 */
[----:B------:R-:W-:Y:S01]  /*9a00*/  FFMA.FTZ R33, R80, R12, -R33 ;  /* 0x0000000c50217223 */ /* 0x000fe20000010821 */
[----:B------:R-:W-:Y:S02]  /*9a10*/  FFMA.FTZ R93, R23, R93, -R44 ;  /* 0x0000005d175d7223 */ /* 0x000fe4000001082c */
[----:B------:R-:W-:Y:S05]  /*9a20*/  @P0 BRA `(.L_x_390) ;  /* 0x0000000000380947 */ /* 0x000fea0003800000 */
[----:B------:R-:W1:Y:S01]  /*9a30*/  LDCU.64 UR4, c[0x0][0x3f8] ;  /* 0x00007f00ff0477ac */ /* 0x000e620008000a00 */
[----:B------:R-:W-:Y:S01]  /*9a40*/  MOV R38, R120 ;  /* 0x0000007800267202 */ /* 0x000fe20000000f00 */
[----:B0-----:R-:W-:Y:S01]  /*9a50*/  FMUL.FTZ R29, R33, R116 ;  /* 0x00000074211d7220 */ /* 0x001fe20000410000 */
[----:B------:R-:W-:Y:S01]  /*9a60*/  MOV R39, R123 ;  /* 0x0000007b00277202 */ /* 0x000fe20000000f00 */
[----:B------:R-:W0:Y:S01]  /*9a70*/  LDCU.64 UR10, c[0x0][0x380] ;  /* 0x00007000ff0a77ac */ /* 0x000e220008000a00 */
[----:B-1----:R-:W-:Y:S02]  /*9a80*/  IMAD R8, R35, UR4, RZ ;  /* 0x0000000423087c24 */ /* 0x002fe4000f8e02ff */
        /* <DEDUP_REMOVED lines=8> */
.L_x_390:
[----:B------:R-:W-:Y:S05]  /*9b10*/  BSYNC.RECONVERGENT B0 ;  /* 0x0000000000007941 */ /* 0x000fea0003800200 */
.L_x_389:
        /* <DEDUP_REMOVED lines=10> */
[----:B---3--:R-:W-:-:S03]  /*9bc0*/  FADD.FTZ R31, R12, 1 ;  /* 0x3f8000000c1f7421 */ /* 0x008fc60000010000 */
[----:B01----:R-:W0:Y:S08]  /*9bd0*/  MUFU.RCP R29, R10 ;  /* 0x0000000a001d7308 */ /* 0x003e300000001000 */
        /* <DEDUP_REMOVED lines=9> */
.L_x_391:
[----:B------:R-:W-:Y:S01]  /*9c70*/  BSSY.RECONVERGENT B0, `(.L_x_392) ;  /* 0x0000012000007945 */ /* 0x000fe20003800200 */
[----:B------:R-:W-:Y:S01]  /*9c80*/  FFMA.FTZ R25, R80, R14, -R25 ;  /* 0x0000000e50197223 */ /* 0x000fe20000010819 */
[----:B------:R-:W-:Y:S02]  /*9c90*/  FFMA.FTZ R91, R23, R91, -R42 ;  /* 0x0000005b175b7223 */ /* 0x000fe4000001082a */
[----:B------:R-:W-:Y:S05]  /*9ca0*/  @P6 BRA `(.L_x_393) ;  /* 0x0000000000386947 */ /* 0x000fea0003800000 */
[----:B------:R-:W2:Y:S01]  /*9cb0*/  LDCU.64 UR4, c[0x0][0x3f8] ;  /* 0x00007f00ff0477ac */ /* 0x000ea20008000a00 */
[----:B------:R-:W-:Y:S02]  /*9cc0*/  MOV R32, R120 ;  /* 0x0000007800207202 */ /* 0x000fe40000000f00 */
[----:B------:R-:W-:Y:S01]  /*9cd0*/  MOV R33, R123 ;  /* 0x0000007b00217202 */ /* 0x000fe20000000f00 */
[----:B------:R-:W3:Y:S01]  /*9ce0*/  LDCU.64 UR10, c[0x0][0x380] ;  /* 0x00007000ff0a77ac */ /* 0x000ee20008000a00 */
[----:B--2---:R-:W-:Y:S02]  /*9cf0*/  IMAD R8, R27, UR4, RZ ;  /* 0x000000041b087c24 */ /* 0x004fe4000f8e02ff */
[----:B------:R-:W-:-:S04]  /*9d00*/  IMAD.WIDE.U32 R34, R21, UR4, R32 ;  /* 0x0000000415227c25 */ /* 0x000fc8000f8e0020 */
[----:B------:R-:W-:Y:S02]  /*9d10*/  IMAD R27, R21, UR5, R8 ;  /* 0x00000005151b7c24 */ /* 0x000fe4000f8e0208 */
[-C--:B------:R-:W-:Y:S01]  /*9d20*/  FMUL.FTZ R21, R25, R116.reuse ;  /* 0x0000007419157220 */ /* 0x080fe20000410000 */
[----:B------:R-:W-:Y:S01]  /*9d30*/  FMUL.FTZ R8, R91, R116 ;  /* 0x000000745b087220 */ /* 0x000fe20000410000 */
[----:B---3--:R-:W-:Y:S02]  /*9d40*/  LEA R32, P0, R34, UR10, 0x1 ;  /* 0x0000000a22207c11 */ /* 0x008fe4000f8008ff */
[----:B------:R-:W-:Y:S02]  /*9d50*/  IADD3 R27, PT, PT, R35, R27, RZ ;  /* 0x0000001b231b7210 */ /* 0x000fe40007ffe0ff */
[----:B------:R-:W-:Y:S02]  /*9d60*/  F2FP.BF16.F32.PACK_AB R21, R8, R21 ;  /* 0x000000150815723e */ /* 0x000fe400000010ff */
[----:B------:R-:W-:-:S05]  /*9d70*/  LEA.HI.X R33, R34, UR11, R27, 0x1, P0 ;  /* 0x0000000b22217c11 */ /* 0x000fca00080f0c1b */
[----:B------:R2:W-:Y:S02]  /*9d80*/  STG.E desc[UR6][R32.64], R21 ;  /* 0x0000001520007986 */ /* 0x0005e4000c101906 */
.L_x_393:
[----:B------:R-:W-:Y:S05]  /*9d90*/  BSYNC.RECONVERGENT B0 ;  /* 0x0000000000007941 */ /* 0x000fea0003800200 */
.L_x_392:
        /* <DEDUP_REMOVED lines=12> */
[----:B--2---:R-:W2:Y:S01]  /*9e60*/  MUFU.RCP R21, R10 ;  /* 0x0000000a00157308 */ /* 0x004ea20000001000 */
[----:B---3--:R-:W-:Y:S01]  /*9e70*/  FADD.FTZ R32, -R14, 1 ;  /* 0x3f8000000e207421 */ /* 0x008fe20000010100 */
[----:B------:R-:W-:-:S03]  /*9e80*/  FMUL.FTZ R89, R89, R14 ;  /* 0x0000000e59597220 */ /* 0x000fc60000410000 */
[----:B------:R-:W-:Y:S01]  /*9e90*/  FFMA.FTZ R32, R15, R32, 1 ;  /* 0x3f8000000f207423 */ /* 0x000fe20000010020 */
[----:B--2---:R-:W-:Y:S01]  /*9ea0*/  FADD.FTZ R25, -R21, 1 ;  /* 0x3f80000015197421 */ /* 0x004fe20000010100 */
[----:B------:R-:W-:Y:S02]  /*9eb0*/  FMUL.FTZ R16, R16, R21 ;  /* 0x0000001510107220 */ /* 0x000fe40000410000 */
[----:B------:R-:W-:Y:S01]  /*9ec0*/  FMUL.FTZ R89, R89, R32 ;  /* 0x0000002059597220 */ /* 0x000fe20000410000 */
[----:B------:R-:W-:-:S04]  /*9ed0*/  FFMA.FTZ R25, R26, R25, 1 ;  /* 0x3f8000001a197423 */ /* 0x000fc80000010019 */
[----:B------:R-:W-:-:S07]  /*9ee0*/  FMUL.FTZ R16, R16, R25 ;  /* 0x0000001910107220 */ /* 0x000fce0000410000 */
.L_x_394:
[----:B------:R-:W-:Y:S01]  /*9ef0*/  BSSY.RECONVERGENT B0, `(.L_x_395) ;  /* 0x0000012000007945 */ /* 0x000fe20003800200 */
[----:B------:R-:W-:Y:S01]  /*9f00*/  FFMA.FTZ R17, R80, R16, -R17 ;  /* 0x0000001050117223 */ /* 0x000fe20000010811 */
[----:B------:R-:W-:Y:S02]  /*9f10*/  FFMA.FTZ R89, R23, R89, -R36 ;  /* 0x0000005917597223 */ /* 0x000fe40000010824 */
[----:B------:R-:W-:Y:S05]  /*9f20*/  @P4 BRA `(.L_x_396) ;  /* 0x0000000000384947 */ /* 0x000fea0003800000 */
[----:B------:R-:W3:Y:S01]  /*9f30*/  LDCU.64 UR4, c[0x0][0x3f8] ;  /* 0x00007f00ff0477ac */ /* 0x000ee20008000a00 */
[----:B------:R-:W-:Y:S01]  /*9f40*/  MOV R14, R120 ;  /* 0x00000078000e7202 */ /* 0x000fe20000000f00 */
[----:B------:R-:W-:Y:S01]  /*9f50*/  FMUL.FTZ R17, R17, R116 ;  /* 0x0000007411117220 */ /* 0x000fe20000410000 */
[----:B------:R-:W-:Y:S01]  /*9f60*/  MOV R15, R123 ;  /* 0x0000007b000f7202 */ /* 0x000fe20000000f00 */
[----:B------:R-:W4:Y:S01]  /*9f70*/  LDCU.64 UR10, c[0x0][0x380] ;  /* 0x00007000ff0a77ac */ /* 0x000f220008000a00 */
[----:B---3--:R-:W-:Y:S02]  /*9f80*/  IMAD R8, R19, UR4, RZ ;  /* 0x0000000413087c24 */ /* 0x008fe4000f8e02ff */
[----:B------:R-:W-:-:S04]  /*9f90*/  IMAD.WIDE.U32 R14, R13, UR4, R14 ;  /* 0x000000040d0e7c25 */ /* 0x000fc8000f8e000e */
[----:B------:R-:W-:Y:S02]  /*9fa0*/  IMAD R13, R13, UR5, R8 ;  /* 0x000000050d0d7c24 */ /* 0x000fe4000f8e0208 */
[----:B------:R-:W-:Y:S01]  /*9fb0*/  FMUL.FTZ R8, R89, R116 ;  /* 0x0000007459087220 */ /* 0x000fe20000410000 */
[----:B----4-:R-:W-:Y:S02]  /*9fc0*/  LEA R12, P0, R14, UR10, 0x1 ;  /* 0x0000000a0e0c7c11 */ /* 0x010fe4000f8008ff */
[----:B------:R-:W-:Y:S02]  /*9fd0*/  IADD3 R13, PT, PT, R15, R13, RZ ;  /* 0x0000000d0f0d7210 */ /* 0x000fe40007ffe0ff */
[----:B------:R-:W-:Y:S02]  /*9fe0*/  F2FP.BF16.F32.PACK_AB R15, R8, R17 ;  /* 0x00000011080f723e */ /* 0x000fe400000010ff */
[----:B------:R-:W-:-:S05]  /*9ff0*/  LEA.HI.X R13, R14, UR11, R13, 0x1, P0 ;  /* 0x0000000b0e0d7c11 */ /* 0x000fca00080f0c0d */
[----:B------:R3:W-:Y:S02]  /*a000*/  STG.E desc[UR6][R12.64], R15 ;  /* 0x0000000f0c007986 */ /* 0x0007e4000c101906 */
.L_x_396:
[----:B------:R-:W-:Y:S05]  /*a010*/  BSYNC.RECONVERGENT B0 ;  /* 0x0000000000007941 */ /* 0x000fea0003800200 */
.L_x_395:
[----:B------:R-:W-:Y:S02]  /*a020*/  SHF.L.U32 R18, R18, 0x10, RZ ;  /* 0x0000001012127819 */ /* 0x000fe400000006ff */
[----:B------:R-:W-:Y:S01]  /*a030*/  SHF.L.U32 R87, R87, 0x10, RZ ;  /* 0x0000001057577819 */ /* 0x000fe200000006ff */
[----:B------:R-:W-:Y:S06]  /*a040*/  BRA.U !UP0, `(.L_x_397) ;  /* 0x0000000108487547 */ /* 0x000fec000b800000 */
[----:B------:R-:W-:Y:S01]  /*a050*/  FFMA.FTZ R24, R23, R24, R84 ;  /* 0x0000001817187223 */ /* 0x000fe20000010054 */
[----:B------:R-:W-:-:S03]  /*a060*/  FFMA.FTZ R22, R80, R22, R81 ;  /* 0x0000001650167223 */ /* 0x000fc60000010051 */
[----:B---3--:R-:W-:Y:S01]  /*a070*/  FMUL.FTZ R12, R24, -1.4426950216293334961 ;  /* 0xbfb8aa3b180c7820 */ /* 0x008fe20000410000 */
        /* <DEDUP_REMOVED lines=15> */
.L_x_397:
[----:B------:R-:W-:Y:S01]  /*a170*/  BSSY.RECONVERGENT B0, `(.L_x_398) ;  /* 0x0000012000007945 */ /* 0x000fe20003800200 */
[----:B---3--:R-:W-:Y:S01]  /*a180*/  FFMA.FTZ R13, R80, R18, -R11 ;  /* 0x00000012500d7223 */ /* 0x008fe2000001080b */
[----:B------:R-:W-:Y:S02]  /*a190*/  FFMA.FTZ R87, R23, R87, -R30 ;  /* 0x0000005717577223 */ /* 0x000fe4000001081e */
[----:B------:R-:W-:Y:S05]  /*a1a0*/  @P5 BRA `(.L_x_399) ;  /* 0x0000000000385947 */ /* 0x000fea0003800000 */
[----:B------:R-:W3:Y:S01]  /*a1b0*/  LDCU.64 UR4, c[0x0][0x3f8] ;  /* 0x00007f00ff0477ac */ /* 0x000ee20008000a00 */
[----:B------:R-:W-:Y:S01]  /*a1c0*/  MOV R8, R120 ;  /* 0x0000007800087202 */ /* 0x000fe20000000f00 */
[----:B------:R-:W4:Y:S01]  /*a1d0*/  LDCU.64 UR10, c[0x0][0x380] ;  /* 0x00007000ff0a77ac */ /* 0x000f220008000a00 */
[----:B---3--:R-:W-:Y:S01]  /*a1e0*/  IMAD R12, R9, UR4, RZ ;  /* 0x00000004090c7c24 */ /* 0x008fe2000f8e02ff */
[----:B------:R-:W-:-:S03]  /*a1f0*/  MOV R9, R123 ;  /* 0x0000007b00097202 */ /* 0x000fc60000000f00 */
[----:B------:R-:W-:-:S04]  /*a200*/  IMAD.WIDE.U32 R10, R7, UR4, R8 ;  /* 0x00000004070a7c25 */ /* 0x000fc8000f8e0008 */
[----:B------:R-:W-:Y:S02]  /*a210*/  IMAD R9, R7, UR5, R12 ;  /* 0x0000000507097c24 */ /* 0x000fe4000f8e020c */
[-C--:B------:R-:W-:Y:S01]  /*a220*/  FMUL.FTZ R12, R13, R116.reuse ;  /* 0x000000740d0c7220 */ /* 0x080fe20000410000 */
[----:B------:R-:W-:Y:S01]  /*a230*/  FMUL.FTZ R7, R87, R116 ;  /* 0x0000007457077220 */ /* 0x000fe20000410000 */
[C---:B----4-:R-:W-:Y:S02]  /*a240*/  LEA R8, P0, R10.reuse, UR10, 0x1 ;  /* 0x0000000a0a087c11 */ /* 0x050fe4000f8008ff */
[----:B------:R-:W-:Y:S02]  /*a250*/  IADD3 R9, PT, PT, R11, R9, RZ ;  /* 0x000000090b097210 */ /* 0x000fe40007ffe0ff */
[----:B------:R-:W-:Y:S02]  /*a260*/  F2FP.BF16.F32.PACK_AB R7, R7, R12 ;  /* 0x0000000c0707723e */ /* 0x000fe400000010ff */
[----:B------:R-:W-:-:S05]  /*a270*/  LEA.HI.X R9, R10, UR11, R9, 0x1, P0 ;  /* 0x0000000b0a097c11 */ /* 0x000fca00080f0c09 */
[----:B------:R3:W-:Y:S02]  /*a280*/  STG.E desc[UR6][R8.64], R7 ;  /* 0x0000000708007986 */ /* 0x0007e4000c101906 */
.L_x_399:
[----:B------:R-:W-:Y:S05]  /*a290*/  BSYNC.RECONVERGENT B0 ;  /* 0x0000000000007941 */ /* 0x000fea0003800200 */
.L_x_398:
[----:B------:R-:W-:Y:S02]  /*a2a0*/  SHF.L.U32 R20, R20, 0x10, RZ ;  /* 0x0000001014147819 */ /* 0x000fe400000006ff */
[----:B------:R-:W-:Y:S02]  /*a2b0*/  SHF.R.S32.HI R14, RZ, 0x1f, R3 ;  /* 0x0000001fff0e7819 */ /* 0x000fe40000011403 */
        /* <DEDUP_REMOVED lines=9> */
[----:B----4-:R-:W-:-:S03]  /*a350*/  FADD.FTZ R11, R10, 1 ;  /* 0x3f8000000a0b7421 */ /* 0x010fc60000010000 */
        /* <DEDUP_REMOVED lines=10> */
.L_x_400:
[----:B------:R-:W-:Y:S01]  /*a400*/  ISETP.GE.AND.EX P3, PT, R14, UR9, PT, P3 ;  /* 0x000000090e007c0c */ /* 0x000fe2000bf66330 */
[----:B------:R-:W-:Y:S01]  /*a410*/  FFMA.FTZ R5, R80, R20, -R5 ;  /* 0x0000001450057223 */ /* 0x000fe20000010805 */
[----:B------:R-:W-:Y:S01]  /*a420*/  FFMA.FTZ R23, R23, R85, -R28 ;  /* 0x0000005517177223 */ /* 0x000fe2000001081c */
[----:B------:R-:W-:Y:S02]  /*a430*/  BSSY.RECONVERGENT B0, `(.L_x_401) ;  /* 0x000000f000007945 */ /* 0x000fe40003800200 */
[-C--:B------:R-:W-:Y:S01]  /*a440*/  FMUL.FTZ R6, R5, R116.reuse ;  /* 0x0000007405067220 */ /* 0x080fe20000410000 */
[----:B------:R-:W-:-:S07]  /*a450*/  FMUL.FTZ R23, R23, R116 ;  /* 0x0000007417177220 */ /* 0x000fce0000410000 */
[----:B------:R-:W-:Y:S05]  /*a460*/  @P3 BRA `(.L_x_402) ;  /* 0x00000000002c3947 */ /* 0x000fea0003800000 */
[----:B------:R-:W4:Y:S01]  /*a470*/  LDCU.64 UR4, c[0x0][0x3f8] ;  /* 0x00007f00ff0477ac */ /* 0x000f220008000a00 */
[----:B------:R-:W-:Y:S01]  /*a480*/  MOV R121, R123 ;  /* 0x0000007b00797202 */ /* 0x000fe20000000f00 */
[----:B------:R-:W5:Y:S01]  /*a490*/  LDCU.64 UR8, c[0x0][0x380] ;  /* 0x00007000ff0877ac */ /* 0x000f620008000a00 */
[----:B----4-:R-:W-:Y:S02]  /*a4a0*/  IMAD R14, R14, UR4, RZ ;  /* 0x000000040e0e7c24 */ /* 0x010fe4000f8e02ff */
[----:B------:R-:W-:-:S04]  /*a4b0*/  IMAD.WIDE.U32 R120, R3, UR4, R120 ;  /* 0x0000000403787c25 */ /* 0x000fc8000f8e0078 */
[----:B------:R-:W-:Y:S01]  /*a4c0*/  IMAD R3, R3, UR5, R14 ;  /* 0x0000000503037c24 */ /* 0x000fe2000f8e020e */
[----:B-----5:R-:W-:-:S04]  /*a4d0*/  LEA R4, P0, R120, UR8, 0x1 ;  /* 0x0000000878047c11 */ /* 0x020fc8000f8008ff */
[----:B------:R-:W-:-:S04]  /*a4e0*/  IADD3 R3, PT, PT, R121, R3, RZ ;  /* 0x0000000379037210 */ /* 0x000fc80007ffe0ff */
[----:B------:R-:W-:Y:S02]  /*a4f0*/  LEA.HI.X R5, R120, UR9, R3, 0x1, P0 ;  /* 0x0000000978057c11 */ /* 0x000fe400080f0c03 */
[----:B------:R-:W-:-:S05]  /*a500*/  F2FP.BF16.F32.PACK_AB R3, R23, R6 ;  /* 0x000000061703723e */ /* 0x000fca00000010ff */
[----:B------:R4:W-:Y:S02]  /*a510*/  STG.E desc[UR6][R4.64], R3 ;  /* 0x0000000304007986 */ /* 0x0009e4000c101906 */
.L_x_402:
[----:B------:R-:W-:Y:S05]  /*a520*/  BSYNC.RECONVERGENT B0 ;  /* 0x0000000000007941 */ /* 0x000fea0003800200 */
.L_x_401:
[----:B------:R-:W5:Y:S01]  /*a530*/  LDCU UR4, c[0x0][0x410] ;  /* 0x00008200ff0477ac */ /* 0x000f620008000800 */
[----:B------:R-:W-:Y:S02]  /*a540*/  IADD3 R79, PT, PT, R82, R79, RZ ;  /* 0x0000004f524f7210 */ /* 0x000fe40007ffe0ff */
[----:B------:R-:W-:Y:S01]  /*a550*/  IADD3 R76, PT, PT, R76, 0x1, RZ ;  /* 0x000000014c4c7810 */ /* 0x000fe20007ffe0ff */
[----:B------:R-:W5:Y:S02]  /*a560*/  LDCU UR5, c[0x0][0x3e0] ;  /* 0x00007c00ff0577ac */ /* 0x000f640008000800 */
[----:B-----5:R-:W-:-:S06]  /*a570*/  UIMAD UR4, UR4, UR5, URZ ;  /* 0x00000005040472a4 */ /* 0x020fcc000f8e02ff */
[----:B------:R-:W-:-:S13]  /*a580*/  ISETP.GE.AND P0, PT, R79, UR4, PT ;  /* 0x000000044f007c0c */ /* 0x000fda000bf06270 */
[----:B------:R-:W-:Y:S05]  /*a590*/  @!P0 BRA `(.L_x_403) ;  /* 0xffffff5800f08947 */ /* 0x000fea000383ffff */
.L_x_336:
[----:B------:R-:W5:Y:S01]  /*a5a0*/  S2R R6, SR_TID.X ;  /* 0x0000000000067919 */ /* 0x000f620000002100 */
[----:B----4-:R-:W4:Y:S01]  /*a5b0*/  LDC R4, c[0x0][0x370] ;  /* 0x0000dc00ff047b82 */ /* 0x010f220000000800 */
[----:B------:R-:W-:Y:S07]  /*a5c0*/  BSSY.RECONVERGENT B0, `(.L_x_404) ;  /* 0x000000e000007945 */ /* 0x000fee0003800200 */
[----:B---3--:R-:W3:Y:S08]  /*a5d0*/  LDC R7, c[0x0][0x374] ;  /* 0x0000dd00ff077b82 */ /* 0x008ef00000000800 */
[----:B------:R-:W0:Y:S01]  /*a5e0*/  LDC.64 R2, c[0x0][0x3c8] ;  /* 0x0000f200ff027b82 */ /* 0x000e220000000a00 */
[----:B----4-:R-:W-:-:S02]  /*a5f0*/  ISETP.NE.AND P0, PT, R4, 0x1, PT ;  /* 0x000000010400780c */ /* 0x010fc40003f05270 */
[----:B-----5:R-:W-:Y:S02]  /*a600*/  ISETP.NE.AND P1, PT, R6, RZ, PT ;  /* 0x000000ff0600720c */ /* 0x020fe40003f25270 */
[----:B---3--:R-:W-:-:S04]  /*a610*/  SHF.L.U32 R0, R7, 0x1, RZ ;  /* 0x0000000107007819 */ /* 0x008fc800000006ff */
[----:B------:R-:W-:-:S05]  /*a620*/  SEL R5, R0, RZ, P0 ;  /* 0x000000ff00057207 */ /* 0x000fca0000000000 */
[----:B0-----:R-:W-:Y:S02]  /*a630*/  IMAD.WIDE.U32 R2, R5, 0x4, R2 ;  /* 0x0000000405027825 */ /* 0x001fe400078e0002 */
[----:B------:R-:W-:Y:S05]  /*a640*/  @P1 BRA `(.L_x_405) ;  /* 0x0000000000141947 */ /* 0x000fea0003800000 */
[----:B------:R-:W-:Y:S01]  /*a650*/  HFMA2 R5, -RZ, RZ, 0, 5.9604644775390625e-08 ;  /* 0x00000001ff057431 */ /* 0x000fe200000001ff */
[----:B------:R-:W-:Y:S06]  /*a660*/  MEMBAR.ALL.GPU ;  /* 0x0000000000007992 */ /* 0x000fec000000a000 */
[----:B------:R-:W-:-:S00]  /*a670*/  ERRBAR ;  /* 0x00000000000079ab */ /* 0x000fc00000000000 */
[----:B------:R-:W-:Y:S06]  /*a680*/  CGAERRBAR ;  /* 0x00000000000075ab */ /* 0x000fec0000000000 */
[----:B------:R0:W-:Y:S02]  /*a690*/  REDG.E.ADD.S32.STRONG.GPU desc[UR6][R2.64], R5 ;  /* 0x000000050200798e */ /* 0x0001e4000c12e306 */
.L_x_405:
[----:B------:R-:W-:Y:S05]  /*a6a0*/  BSYNC.RECONVERGENT B0 ;  /* 0x0000000000007941 */ /* 0x000fea0003800200 */
.L_x_404:
[----:B------:R-:W3:Y:S01]  /*a6b0*/  S2UR UR5, SR_CTAID.Y ;  /* 0x00000000000579c3 */ /* 0x000ee20000002600 */
[----:B0-----:R-:W-:Y:S02]  /*a6c0*/  IADD3 R5, PT, PT, R7, -0x1, RZ ;  /* 0xffffffff07057810 */ /* 0x001fe40007ffe0ff */
[----:B------:R-:W-:-:S05]  /*a6d0*/  IADD3 R0, PT, PT, R4, -0x1, RZ ;  /* 0xffffffff04007810 */ /* 0x000fca0007ffe0ff */
[----:B------:R-:W0:Y:S01]  /*a6e0*/  S2UR UR4, SR_CTAID.X ;  /* 0x00000000000479c3 */ /* 0x000e220000002500 */
[----:B---3--:R-:W-:-:S04]  /*a6f0*/  ISETP.NE.AND P0, PT, R5, UR5, PT ;  /* 0x0000000505007c0c */ /* 0x008fc8000bf05270 */
[----:B0-----:R-:W-:-:S13]  /*a700*/  ISETP.NE.OR P0, PT, R0, UR4, P0 ;  /* 0x0000000400007c0c */ /* 0x001fda0008705670 */
[----:B------:R-:W-:Y:S05]  /*a710*/  @P0 EXIT ;  /* 0x000000000000094d */ /* 0x000fea0003800000 */
[----:B------:R-:W-:Y:S05]  /*a720*/  @P1 BRA `(.L_x_406) ;  /* 0x0000000000201947 */ /* 0x000fea0003800000 */
[----:B------:R-:W-:-:S05]  /*a730*/  IMAD R0, R4, R7, RZ ;  /* 0x0000000704007224 */ /* 0x000fca00078e02ff */
[----:B------:R-:W-:-:S13]  /*a740*/  ISETP.NE.AND P0, PT, R0, -0x1, PT ;  /* 0xffffffff0000780c */ /* 0x000fda0003f05270 */
[----:B------:R-:W-:Y:S05]  /*a750*/  @!P0 BRA `(.L_x_406) ;  /* 0x0000000000148947 */ /* 0x000fea0003800000 */
.L_x_407:
[----:B------:R-:W3:Y:S04]  /*a760*/  LDG.E.STRONG.GPU R5, desc[UR6][R2.64] ;  /* 0x0000000602057981 */ /* 0x000ee8000c1ef900 */
[----:B---3--:R-:W-:Y:S01]  /*a770*/  CCTL.IVALL ;  /* 0x00000000ff00798f */ /* 0x008fe20002000000 */
[----:B------:R-:W-:Y:S05]  /*a780*/  YIELD ;  /* 0x0000000000007946 */ /* 0x000fea0003800000 */
[----:B------:R-:W-:-:S13]  /*a790*/  ISETP.NE.AND P0, PT, R5, R0, PT ;  /* 0x000000000500720c */ /* 0x000fda0003f05270 */
[----:B------:R-:W-:Y:S05]  /*a7a0*/  @P0 BRA `(.L_x_407) ;  /* 0xfffffffc00ec0947 */ /* 0x000fea000383ffff */
.L_x_406:
        /* <DEDUP_REMOVED lines=11> */
[----:B--2---:R-:W-:Y:S01]  /*a860*/  HFMA2 R33, -RZ, RZ, 0, 0 ;  /* 0x00000000ff217431 */ /* 0x004fe200000001ff */
        /* <DEDUP_REMOVED lines=43> */
[----:B------:R-:W3:Y:S01]  /*ab20*/  LDCU.64 UR12, c[0x0][0x388] ;  /* 0x00007100ff0c77ac */ /* 0x000ee20008000a00 */
[C---:B------:R-:W-:Y:S02]  /*ab30*/  SHF.L.U32 R20, R0.reuse, 0x2, RZ ;  /* 0x0000000200147819 */ /* 0x040fe400000006ff */
[----:B------:R-:W-:Y:S01]  /*ab40*/  SHF.L.U64.HI R21, R0, 0x2, R33 ;  /* 0x0000000200157819 */ /* 0x000fe20000010221 */
        /* <DEDUP_REMOVED lines=12> */
[----:B---3--:R-:W-:Y:S02]  /*ac10*/  IADD3 R20, P1, PT, R20, UR12, RZ ;  /* 0x0000000c14147c10 */ /* 0x008fe4000ff3e0ff */
[----:B------:R-:W-:Y:S02]  /*ac20*/  SHF.L.U32 R9, R5, 0x2, RZ ;  /* 0x0000000205097819 */ /* 0x000fe400000006ff */
[----:B------:R-:W-:Y:S02]  /*ac30*/  IADD3.X R21, PT, PT, R21, UR13, RZ, P1, !PT ;  /* 0x0000000d15157c10 */ /* 0x000fe40008ffe4ff */
[----:B------:R-:W-:-:S02]  /*ac40*/  IADD3 R28, PT, PT, R7, R9, RZ ;  /* 0x00000009071c7210 */ /* 0x000fc40007ffe0ff */
[----:B------:R-:W-:-:S07]  /*ac50*/  IADD3.X R18, PT, PT, RZ, -0x1, RZ, P2, !PT ;  /* 0xffffffffff127810 */ /* 0x000fce00017fe4ff */
.L_x_410:
        /* <DEDUP_REMOVED lines=10> */
[----:B------:R-:W4:Y:S04]  /*ad00*/  LDG.E R12, desc[UR6][R12.64] ;  /* 0x000000060c0c7981 */ /* 0x000f28000c1e1900 */
[----:B------:R-:W4:Y:S01]  /*ad10*/  LDG.E R15, desc[UR6][R14.64] ;  /* 0x000000060e0f7981 */ /* 0x000f22000c1e1900 */
        /* <DEDUP_REMOVED lines=12> */
[----:B----4-:R-:W-:Y:S01]  /*ade0*/  F2FP.BF16.F32.PACK_AB R19, R15, R12 ;  /* 0x0000000c0f13723e */ /* 0x010fe200000010ff */
[----:B------:R0:W-:Y:S04]  /*adf0*/  STG.E desc[UR6][R8.64], R17 ;  /* 0x0000001108007986 */ /* 0x0001e8000c101906 */
[----:B------:R0:W-:Y:S01]  /*ae00*/  STG.E desc[UR6][R10.64], R19 ;  /* 0x000000130a007986 */ /* 0x0001e2000c101906 */
[----:B------:R-:W-:Y:S02]  /*ae10*/  IADD3 R20, P4, PT, R20, 0x780, RZ ;  /* 0x0000078014147810 */ /* 0x000fe40007f9e0ff */
[----:B------:R-:W-:-:S02]  /*ae20*/  IADD3.X R23, PT, PT, RZ, R23, RZ, P3, !PT ;  /* 0x00000017ff177210 */ /* 0x000fc40001ffe4ff */
[----:B------:R-:W-:Y:S01]  /*ae30*/  IADD3.X R21, PT, PT, RZ, R21, RZ, P4, !PT ;  /* 0x00000015ff157210 */ /* 0x000fe200027fe4ff */
[----:B------:R-:W-:Y:S08]  /*ae40*/  @P1 BRA `(.L_x_410) ;  /* 0xfffffffc00841947 */ /* 0x000ff0000383ffff */
.L_x_409:
[----:B------:R-:W-:Y:S05]  /*ae50*/  BSYNC.RECONVERGENT B0 ;  /* 0x0000000000007941 */ /* 0x000fea0003800200 */
.L_x_408:
[----:B------:R-:W-:Y:S05]  /*ae60*/  @!P0 EXIT ;  /* 0x000000000000894d */ /* 0x000fea0003800000 */
[C---:B------:R-:W-:Y:S01]  /*ae70*/  SHF.L.U64.HI R37, R31.reuse, 0x2, R32 ;  /* 0x000000021f257819 */ /* 0x040fe20000010220 */
[----:B------:R-:W2:Y:S01]  /*ae80*/  LDCU.64 UR4, c[0x0][0x3d8] ;  /* 0x00007b00ff0477ac */ /* 0x000ea20008000a00 */
[----:B-1----:R-:W-:Y:S02]  /*ae90*/  SHF.L.U32 R39, R31, 0x2, RZ ;  /* 0x000000021f277819 */ /* 0x002fe400000006ff */
[C---:B------:R-:W-:Y:S01]  /*aea0*/  SHF.L.U64.HI R29, R4.reuse, 0x2, R5 ;  /* 0x00000002041d7819 */ /* 0x040fe20000010205 */
[----:B------:R-:W1:Y:S01]  /*aeb0*/  LDCU.64 UR8, c[0x0][0x388] ;  /* 0x00007100ff0877ac */ /* 0x000e620008000a00 */
[----:B------:R-:W-:Y:S02]  /*aec0*/  SHF.L.U32 R27, R4, 0x2, RZ ;  /* 0x00000002041b7819 */ /* 0x000fe400000006ff */
[C---:B------:R-:W-:Y:S01]  /*aed0*/  SHF.L.U64.HI R31, R3.reuse, 0x2, R2 ;  /* 0x00000002031f7819 */ /* 0x040fe20000010202 */
[----:B------:R-:W3:Y:S01]  /*aee0*/  LDCU.64 UR10, c[0x0][0x390] ;  /* 0x00007200ff0a77ac */ /* 0x000ee20008000a00 */
[----:B------:R-:W-:-:S07]  /*aef0*/  SHF.L.U32 R35, R3, 0x2, RZ ;  /* 0x0000000203237819 */ /* 0x000fce00000006ff */
.L_x_411:
[C---:B------:R-:W-:Y:S02]  /*af00*/  SHF.L.U32 R24, R0.reuse, 0x2, RZ ;  /* 0x0000000200187819 */ /* 0x040fe400000006ff */
[----:B------:R-:W-:Y:S02]  /*af10*/  SHF.L.U64.HI R26, R0, 0x2, R33 ;  /* 0x00000002001a7819 */ /* 0x000fe40000010221 */
[----:B--2---:R-:W-:-:S04]  /*af20*/  IADD3 R4, P0, PT, R24, UR4, RZ ;  /* 0x0000000418047c10 */ /* 0x004fc8000ff1e0ff */
[----:B----4-:R-:W-:Y:S02]  /*af30*/  IADD3.X R5, PT, PT, R26, UR5, RZ, P0, !PT ;  /* 0x000000051a057c10 */ /* 0x010fe400087fe4ff */
[C---:B------:R-:W-:Y:S02]  /*af40*/  IADD3 R6, P0, PT, R4.reuse, R35, RZ ;  /* 0x0000002304067210 */ /* 0x040fe40007f1e0ff */
[C---:B0-----:R-:W-:Y:S02]  /*af50*/  IADD3 R10, P2, PT, R4.reuse, R39, RZ ;  /* 0x00000027040a7210 */ /* 0x041fe40007f5e0ff */
[C---:B------:R-:W-:Y:S02]  /*af60*/  IADD3.X R7, PT, PT, R5.reuse, R31, RZ, P0, !PT ;  /* 0x0000001f05077210 */ /* 0x040fe400007fe4ff */
[----:B------:R-:W-:Y:S02]  /*af70*/  IADD3 R8, P1, PT, R4, R27, RZ ;  /* 0x0000001b04087210 */ /* 0x000fe40007f3e0ff */
[----:B------:R-:W2:Y:S01]  /*af80*/  LDG.E R4, desc[UR6][R4.64] ;  /* 0x0000000604047981 */ /* 0x000ea2000c1e1900 */
[----:B------:R-:W-:-:S02]  /*af90*/  IADD3.X R11, PT, PT, R5, R37, RZ, P2, !PT ;  /* 0x00000025050b7210 */ /* 0x000fc400017fe4ff */
[----:B------:R-:W-:Y:S01]  /*afa0*/  IADD3.X R9, PT, PT, R5, R29, RZ, P1, !PT ;  /* 0x0000001d05097210 */ /* 0x000fe20000ffe4ff */
[----:B------:R-:W2:Y:S04]  /*afb0*/  LDG.E R7, desc[UR6][R6.64] ;  /* 0x0000000606077981 */ /* 0x000ea8000c1e1900 */
[----:B------:R-:W4:Y:S04]  /*afc0*/  LDG.E R8, desc[UR6][R8.64] ;  /* 0x0000000608087981 */ /* 0x000f28000c1e1900 */
[----:B------:R-:W4:Y:S01]  /*afd0*/  LDG.E R11, desc[UR6][R10.64] ;  /* 0x000000060a0b7981 */ /* 0x000f22000c1e1900 */
[----:B------:R-:W-:-:S02]  /*afe0*/  LOP3.LUT R16, R24, 0xfffffffc, RZ, 0xc0, !PT ;  /* 0xfffffffc18107812 */ /* 0x000fc400078ec0ff */
[----:B------:R-:W-:Y:S02]  /*aff0*/  LOP3.LUT R15, R26, 0x1, RZ, 0xc0, !PT ;  /* 0x000000011a0f7812 */ /* 0x000fe400078ec0ff */
[----:B-1----:R-:W-:-:S04]  /*b000*/  IADD3 R12, P0, PT, R16, UR8, RZ ;  /* 0x00000008100c7c10 */ /* 0x002fc8000ff1e0ff */
[C---:B------:R-:W-:Y:S02]  /*b010*/  IADD3.X R13, PT, PT, R15.reuse, UR9, RZ, P0, !PT ;  /* 0x000000090f0d7c10 */ /* 0x040fe400087fe4ff */
[C---:B---3--:R-:W-:Y:S02]  /*b020*/  IADD3 R14, P0, PT, R16.reuse, UR10, RZ ;  /* 0x0000000a100e7c10 */ /* 0x048fe4000ff1e0ff */
[----:B------:R-:W-:Y:S02]  /*b030*/  IADD3 R16, P1, PT, R16, UR4, RZ ;  /* 0x0000000410107c10 */ /* 0x000fe4000ff3e0ff */
[----:B------:R-:W-:Y:S02]  /*b040*/  IADD3.X R15, PT, PT, R15, UR11, RZ, P0, !PT ;  /* 0x0000000b0f0f7c10 */ /* 0x000fe400087fe4ff */
[----:B--2---:R-:W-:Y:S02]  /*b050*/  F2FP.BF16.F32.PACK_AB R19, R7, R4 ;  /* 0x000000040713723e */ /* 0x004fe400000010ff */
[----:B------:R-:W-:-:S04]  /*b060*/  LOP3.LUT R4, R26, 0x3, RZ, 0xc0, !PT ;  /* 0x000000031a047812 */ /* 0x000fc800078ec0ff */
        /* <DEDUP_REMOVED lines=44> */
[----:B------:R-:W5:Y:S04]  /*b330*/  LDG.E R6, desc[UR6][R6.64+0x1680] ;  /* 0x0016800606067981 */ /* 0x000f68000c1e1900 */
[----:B------:R-:W5:Y:S01]  /*b340*/  LDG.E R9, desc[UR6][R8.64+0x1680] ;  /* 0x0016800608097981 */ /* 0x000f62000c1e1900 */
        /* <DEDUP_REMOVED lines=13> */
[----:B-----5:R-:W-:-:S03]  /*b420*/  F2FP.BF16.F32.PACK_AB R7, R9, R6 ;  /* 0x000000060907723e */ /* 0x020fc600000010ff */
[----:B------:R4:W-:Y:S04]  /*b430*/  STG.E desc[UR6][R12.64], R5 ;  /* 0x000000050c007986 */ /* 0x0009e8000c101906 */
[----:B------:R4:W-:Y:S02]  /*b440*/  STG.E desc[UR6][R14.64], R7 ;  /* 0x000000070e007986 */ /* 0x0009e4000c101906 */
[----:B------:R-:W-:Y:S05]  /*b450*/  @P0 BRA `(.L_x_411) ;  /* 0xfffffff800a80947 */ /* 0x000fea000383ffff */
[----:B------:R-:W-:Y:S05]  /*b460*/  EXIT ;  /* 0x000000000000794d */ /* 0x000fea0003800000 */
.L_x_412:
        /* <DEDUP_REMOVED lines=9> */
.L_x_3414:


//--------------------- .text._Z35group_norm_nhwc_bwd_one_pass_kernelI11Bf16IOFp16WLi64ELi30ELi480EEv26Group_norm_nhwc_bwd_params --------------------------
	.section	.text._Z35group_norm_nhwc_bwd_one_pass_kernelI11Bf16IOFp16WLi64ELi30ELi480EEv26Group_norm_nhwc_bwd_params,"ax",@progbits
	.align	128
        .global         _Z35group_norm_nhwc_bwd_one_pass_kernelI11Bf16IOFp16WLi64ELi30ELi480EEv26Group_norm_nhwc_bwd_params
        .type           _Z35group_norm_nhwc_bwd_one_pass_kernelI11Bf16IOFp16WLi64ELi30ELi480EEv26Group_norm_nhwc_bwd_params,@function
        .size           _Z35group_norm_nhwc_bwd_one_pass_kernelI11Bf16IOFp16WLi64ELi30ELi480EEv26Group_norm_nhwc_bwd_params,(.L_x_3415 - _Z35group_norm_nhwc_bwd_one_pass_kernelI11Bf16IOFp16WLi64ELi30ELi480EEv26Group_norm_nhwc_bwd_params)
        .other          _Z35group_norm_nhwc_bwd_one_pass_kernelI11Bf16IOFp16WLi64ELi30ELi480EEv26Group_norm_nhwc_bwd_params,@"STO_CUDA_ENTRY STV_DEFAULT"
_Z35group_norm_nhwc_bwd_one_pass_kernelI11Bf16IOFp16WLi64ELi30ELi480EEv26Group_norm_nhwc_bwd_params:
.text._Z35group_norm_nhwc_bwd_one_pass_kernelI11Bf16IOFp16WLi64ELi30ELi480EEv26Group_norm_nhwc_bwd_params:
        /* <DEDUP_REMOVED lines=44> */
.L_x_438:
        /* <DEDUP_REMOVED lines=8> */
[----:B------:R-:W0:Y:S02]  /*0340*/  I2F.RP R2, R11 ;  /* 0x0000000b00027306 */ /* 0x000e240000209400 */
[----:B------:R-:W-:-:S06]  /*0350*/  ISETP.GE.AND.EX P0, PT, R3, UR29, PT, P0 ;  /* 0x0000001d03007c0c */ /* 0x000fcc000bf06300 */
[----:B0-----:R-:W0:Y:S07]  /*0360*/  MUFU.RCP R2, R2 ;  /* 0x0000000200027308 */ /* 0x001e2e0000001000 */
[----:B------:R-:W1:Y:S08]  /*0370*/  @!P0 LDC.64 R16, c[0x0][0x3f8] ;  /* 0x0000fe00ff108b82 */ /* 0x000e700000000a00 */
[----:B------:R-:W2:Y:S08]  /*0380*/  @!P0 LDC.64 R22, c[0x0][0x3a0] ;  /* 0x0000e800ff168b82 */ /* 0x000eb00000000a00 */
[----:B------:R-:W3:Y:S01]  /*0390*/  @!P0 LDC.64 R20, c[0x0][0x398] ;  /* 0x0000e600ff148b82 */ /* 0x000ee20000000a00 */
[----:B0-----:R-:W-:-:S04]  /*03a0*/  IADD3 R8, PT, PT, R2, 0xffffffe, RZ ;  /* 0x0ffffffe02087810 */ /* 0x001fc80007ffe0ff */
[----:B------:R0:W4:Y:S02]  /*03b0*/  F2I.FTZ.U32.TRUNC.NTZ R9, R8 ;  /* 0x0000000800097305 */ /* 0x000124000021f000 */
[----:B0-----:R-:W-:Y:S01]  /*03c0*/  HFMA2 R8, -RZ, RZ, 0, 0 ;  /* 0x00000000ff087431 */ /* 0x001fe200000001ff */
[----:B----4-:R-:W-:-:S05]  /*03d0*/  IADD3 R4, PT, PT, RZ, -R9, RZ ;  /* 0x80000009ff047210 */ /* 0x010fca0007ffe0ff */
[----:B------:R-:W-:-:S04]  /*03e0*/  IMAD R13, R4, R11, RZ ;  /* 0x0000000b040d7224 */ /* 0x000fc800078e02ff */
[----:B------:R-:W-:Y:S01]  /*03f0*/  IMAD.HI.U32 R9, R9, R13, R8 ;  /* 0x0000000d09097227 */ /* 0x000fe200078e0008 */
[----:B------:R-:W-:-:S05]  /*0400*/  MOV R8, UR6 ;  /* 0x0000000600087c02 */ /* 0x000fca0008000f00 */
[----:B------:R-:W-:Y:S01]  /*0410*/  IMAD.HI.U32 R4, R9, R6, RZ ;  /* 0x0000000609047227 */ /* 0x000fe200078e00ff */
[----:B------:R-:W-:-:S04]  /*0420*/  MOV R9, UR7 ;  /* 0x0000000700097c02 */ /* 0x000fc80008000f00 */
[----:B------:R-:W-:Y:S02]  /*0430*/  IADD3 R2, PT, PT, -R4, RZ, RZ ;  /* 0x000000ff04027210 */ /* 0x000fe40007ffe1ff */
[----:B------:R-:W4:Y:S03]  /*0440*/  LDG.E.64 R8, desc[UR16][R8.64] ;  /* 0x0000001008087981 */ /* 0x000f26000c1e1b00 */
[----:B------:R-:W-:Y:S01]  /*0450*/  IMAD R2, R11, R2, R6 ;  /* 0x000000020b027224 */ /* 0x000fe200078e0206 */
[----:B------:R-:W-:-:S04]  /*0460*/  LOP3.LUT R6, R10, UR12, RZ, 0x3c, !PT ;  /* 0x0000000c0a067c12 */ /* 0x000fc8000f8e3cff */
[----:B------:R-:W-:Y:S02]  /*0470*/  ISETP.GT.U32.AND P4, PT, R11, R2, PT ;  /* 0x000000020b00720c */ /* 0x000fe40003f84070 */
[----:B------:R-:W-:-:S11]  /*0480*/  ISETP.GE.AND P2, PT, R6, RZ, PT ;  /* 0x000000ff0600720c */ /* 0x000fd60003f46270 */
[----:B------:R-:W-:-:S04]  /*0490*/  @!P4 IADD3 R2, PT, PT, R2, -R11, RZ ;  /* 0x8000000b0202c210 */ /* 0x000fc80007ffe0ff */
[-C--:B------:R-:W-:Y:S02]  /*04a0*/  ISETP.GE.U32.AND P3, PT, R2, R11.reuse, PT ;  /* 0x0000000b0200720c */ /* 0x080fe40003f66070 */
[----:B------:R-:W-:Y:S02]  /*04b0*/  @!P4 IADD3 R4, PT, PT, R4, 0x1, RZ ;  /* 0x000000010404c810 */ /* 0x000fe40007ffe0ff */
[----:B------:R-:W-:Y:S02]  /*04c0*/  ISETP.GT.U32.AND P4, PT, R11, R2, PT ;  /* 0x000000020b00720c */ /* 0x000fe40003f84070 */
[----:B------:R-:W-:-:S04]  /*04d0*/  IADD3 R11, PT, PT, R2, -R11, RZ ;  /* 0x8000000b020b7210 */ /* 0x000fc80007ffe0ff */
[----:B------:R-:W-:Y:S02]  /*04e0*/  SEL R2, R11, R2, !P4 ;  /* 0x000000020b027207 */ /* 0x000fe40006000000 */
[----:B------:R-:W-:Y:S02]  /*04f0*/  LOP3.LUT R11, RZ, R10, RZ, 0x33, !PT ;  /* 0x0000000aff0b7212 */ /* 0x000fe400078e33ff */
[----:B------:R-:W-:Y:S02]  /*0500*/  @P3 IADD3 R4, PT, PT, R4, 0x1, RZ ;  /* 0x0000000104043810 */ /* 0x000fe40007ffe0ff */
[----:B------:R-:W-:Y:S02]  /*0510*/  ISETP.NE.AND P3, PT, R10, RZ, PT ;  /* 0x000000ff0a00720c */ /* 0x000fe40003f65270 */
[----:B------:R-:W-:Y:S02]  /*0520*/  @!P1 IADD3 R2, PT, PT, -R2, RZ, RZ ;  /* 0x000000ff02029210 */ /* 0x000fe40007ffe1ff */
        /* <DEDUP_REMOVED lines=12> */
[----:B------:R-:W0:Y:S03]  /*05f0*/  @!P1 LDC.64 R18, c[0x0][0x3f8] ;  /* 0x0000fe00ff129b82 */ /* 0x000e260000000a00 */
[----:B-1----:R-:W-:Y:S01]  /*0600*/  @!P0 IMAD R4, R3, R16, RZ ;  /* 0x0000001003048224 */ /* 0x002fe200078e02ff */
[----:B------:R-:W-:Y:S02]  /*0610*/  IADD3 R59, PT, PT, R57, R59, RZ ;  /* 0x0000003b393b7210 */ /* 0x000fe40007ffe0ff */
[----:B------:R-:W-:Y:S01]  /*0620*/  @!P0 MOV R58, R56 ;  /* 0x00000038003a8202 */ /* 0x000fe20000000f00 */
[C---:B------:R-:W-:Y:S01]  /*0630*/  @!P0 IMAD R11, R54.reuse, R17, R4 ;  /* 0x00000011360b8224 */ /* 0x040fe200078e0204 */
[----:B------:R-:W-:Y:S01]  /*0640*/  ISETP.NE.AND P2, PT, RZ, UR21, PT ;  /* 0x00000015ff007c0c */ /* 0x000fe2000bf45270 */
[----:B------:R-:W1:Y:S02]  /*0650*/  @!P1 LDC.64 R12, c[0x0][0x3a0] ;  /* 0x0000e800ff0c9b82 */ /* 0x000e640000000a00 */
[----:B------:R-:W-:-:S05]  /*0660*/  @!P0 IMAD.WIDE.U32 R16, R54, R16, R58 ;  /* 0x0000001036108225 */ /* 0x000fca00078e003a */
[----:B------:R-:W-:Y:S02]  /*0670*/  @!P0 IADD3 R17, PT, PT, R17, R11, RZ ;  /* 0x0000000b11118210 */ /* 0x000fe40007ffe0ff */
[----:B------:R-:W5:Y:S01]  /*0680*/  @!P1 LDC.64 R10, c[0x0][0x398] ;  /* 0x0000e600ff0a9b82 */ /* 0x000f620000000a00 */
[C---:B------:R-:W-:Y:S02]  /*0690*/  @!P0 SHF.L.U32 R27, R16.reuse, 0x1, RZ ;  /* 0x00000001101b8819 */ /* 0x040fe400000006ff */
[----:B------:R-:W-:-:S05]  /*06a0*/  @!P0 SHF.L.U64.HI R4, R16, 0x1, R17 ;  /* 0x0000000110048819 */ /* 0x000fca0000010211 */
[----:B------:R-:W5:Y:S01]  /*06b0*/  @P2 LDC.64 R14, c[0x0][0x3b0] ;  /* 0x0000ec00ff0e2b82 */ /* 0x000f620000000a00 */
[----:B0-----:R-:W-:Y:S01]  /*06c0*/  @!P1 IMAD R6, R5, R18, RZ ;  /* 0x0000001205069224 */ /* 0x001fe200078e02ff */
[----:B------:R-:W-:-:S06]  /*06d0*/  @!P1 MOV R24, R56 ;  /* 0x0000003800189202 */ /* 0x000fcc0000000f00 */
[----:B------:R-:W0:Y:S01]  /*06e0*/  LDC.64 R16, c[0x0][0x3a8] ;  /* 0x0000ea00ff107b82 */ /* 0x000e220000000a00 */
[----:B------:R-:W-:Y:S01]  /*06f0*/  @!P1 MOV R25, R59 ;  /* 0x0000003b00199202 */ /* 0x000fe20000000f00 */
[----:B------:R-:W-:Y:S01]  /*0700*/  @!P1 IMAD R29, R51, R19, R6 ;  /* 0x00000013331d9224 */ /* 0x000fe200078e0206 */
[----:B--2---:R-:W-:Y:S01]  /*0710*/  @!P0 IADD3 R22, P3, PT, R27, R22, RZ ;  /* 0x000000161b168210 */ /* 0x004fe20007f7e0ff */
        /* <DEDUP_REMOVED lines=8> */
[C---:B-1----:R-:W-:Y:S02]  /*07a0*/  @!P1 IADD3 R12, P3, PT, R19.reuse, R12, RZ ;  /* 0x0000000c130c9210 */ /* 0x042fe40007f7e0ff */
[----:B-----5:R-:W-:Y:S01]  /*07b0*/  @!P1 IADD3 R10, P4, PT, R19, R10, RZ ;  /* 0x0000000a130a9210 */ /* 0x020fe20007f9e0ff */
[----:B------:R-:W-:Y:S01]  /*07c0*/  HFMA2 R50, -RZ, RZ, 0, 0 ;  /* 0x00000000ff327431 */ /* 0x000fe200000001ff */
[----:B------:R-:W-:Y:S01]  /*07d0*/  MOV R46, RZ ;  /* 0x000000ff002e7202 */ /* 0x000fe20000000f00 */
[----:B------:R-:W-:Y:S01]  /*07e0*/  HFMA2 R49, -RZ, RZ, 0, 0 ;  /* 0x00000000ff317431 */ /* 0x000fe200000001ff */
[----:B------:R-:W-:Y:S01]  /*07f0*/  CS2R R44, SRZ ;  /* 0x00000000002c7805 */ /* 0x000fe2000001ff00 */
[C---:B------:R-:W-:Y:S01]  /*0800*/  @P2 IMAD.WIDE R14, R31.reuse, 0x2, R14 ;  /* 0x000000021f0e2825 */ /* 0x040fe200078e020e */
[C---:B------:R-:W-:Y:S01]  /*0810*/  @!P1 IADD3.X R13, PT, PT, R18.reuse, R13, RZ, P3, !PT ;  /* 0x0000000d120d9210 */ /* 0x040fe20001ffe4ff */
[----:B------:R-:W2:Y:S01]  /*0820*/  @!P0 LDG.E R50, desc[UR16][R22.64] ;  /* 0x0000001016328981 */ /* 0x000ea2000c1e1900 */
[----:B------:R-:W-:Y:S01]  /*0830*/  @!P1 IADD3.X R11, PT, PT, R18, R11, RZ, P4, !PT ;  /* 0x0000000b120b9210 */ /* 0x000fe200027fe4ff */
[----:B0-----:R-:W-:-:S02]  /*0840*/  IMAD.WIDE R16, R31, 0x2, R16 ;  /* 0x000000021f107825 */ /* 0x001fc400078e0210 */
[----:B------:R-:W3:Y:S04]  /*0850*/  @!P0 LDG.E R49, desc[UR16][R20.64] ;  /* 0x0000001014318981 */ /* 0x000ee8000c1e1900 */
        /* <DEDUP_REMOVED lines=9> */
[----:B----4-:R-:W-:-:S13]  /*08f0*/  R2UR UR36, R8 ;  /* 0x00000000082472ca */ /* 0x010fda00000e0000 */
        /* <DEDUP_REMOVED lines=10> */
[----:B--2---:R-:W-:Y:S02]  /*09a0*/  PRMT R47, R50, 0x7632, R47 ;  /* 0x00007632322f7816 */ /* 0x004fe4000000002f */
[----:B---3--:R-:W-:Y:S01]  /*09b0*/  PRMT R48, R49, 0x7632, R48 ;  /* 0x0000763231307816 */ /* 0x008fe20000000030 */
[----:B-----5:R-:W-:Y:S02]  /*09c0*/  @P2 HADD2.F32 R45, -RZ, R18.H0_H0 ;  /* 0x20000012ff2d2230 */ /* 0x020fe40000004100 */
[----:B------:R-:W-:Y:S02]  /*09d0*/  @P2 HADD2.F32 R43, -RZ, R19.H0_H0 ;  /* 0x20000013ff2b2230 */ /* 0x000fe40000004100 */
[----:B------:R-:W-:Y:S02]  /*09e0*/  HADD2.F32 R4, -RZ, R4.H0_H0 ;  /* 0x20000004ff047230 */ /* 0x000fe40000004100 */
[----:B------:R-:W-:Y:S01]  /*09f0*/  HADD2.F32 R6, -RZ, R6.H0_H0 ;  /* 0x20000006ff067230 */ /* 0x000fe20000004100 */
[----:B------:R-:W-:-:S02]  /*0a00*/  PRMT R40, R46, 0x7632, R40 ;  /* 0x000076322e287816 */ /* 0x000fc40000000028 */
        /* <DEDUP_REMOVED lines=39> */
.L_x_414:
        /* <DEDUP_REMOVED lines=72> */
.L_x_415:
        /* <DEDUP_REMOVED lines=35> */
.L_x_417:
[----:B------:R-:W-:Y:S05]  /*1330*/  BSYNC.RECONVERGENT B0 ;  /* 0x0000000000007941 */ /* 0x000fea0003800200 */
.L_x_416:
        /* <DEDUP_REMOVED lines=42> */
.L_x_419:
[----:B------:R-:W-:Y:S05]  /*15e0*/  BSYNC.RECONVERGENT B0 ;  /* 0x0000000000007941 */ /* 0x000fea0003800200 */
.L_x_418:
        /* <DEDUP_REMOVED lines=158> */
.L_x_421:
[----:B------:R-:W-:Y:S05]  /*1fd0*/  BSYNC.RECONVERGENT B0 ;  /* 0x0000000000007941 */ /* 0x000fea0003800200 */
.L_x_420:
[----:B------:R-:W-:Y:S04]  /*1fe0*/  BSSY.RECONVERGENT B0, `(.L_x_422) ;  /* 0x000001d000007945 */ /* 0x000fe80003800200 */
[----:B------:R-:W-:Y:S05]  /*1ff0*/  @P5 BRA `(.L_x_423) ;  /* 0x00000000006c5947 */ /* 0x000fea0003800000 */
[----:B-1----:R-:W1:Y:S01]  /*2000*/  LDC.64 R10, c[0x0][0x3f8] ;  /* 0x0000fe00ff0a7b82 */ /* 0x002e620000000a00 */
        /* <DEDUP_REMOVED lines=26> */
.L_x_423:
[----:B------:R-:W-:Y:S05]  /*21b0*/  BSYNC.RECONVERGENT B0 ;  /* 0x0000000000007941 */ /* 0x000fea0003800200 */
.L_x_422:
        /* <DEDUP_REMOVED lines=29> */
.L_x_426:
[----:B------:R-:W4:Y:S04]  /*2390*/  LDG.E.STRONG.GPU R2, desc[UR16][R10.64] ;  /* 0x000000100a027981 */ /* 0x000f28000c1ef900 */
[----:B----4-:R-:W-:Y:S01]  /*23a0*/  CCTL.IVALL ;  /* 0x00000000ff00798f */ /* 0x010fe20002000000 */
[----:B------:R-:W-:Y:S05]  /*23b0*/  YIELD ;  /* 0x0000000000007946 */ /* 0x000fea0003800000 */
[----:B------:R-:W-:-:S13]  /*23c0*/  ISETP.NE.AND P1, PT, R2, R17, PT ;  /* 0x000000110200720c */ /* 0x000fda0003f25270 */
[----:B------:R-:W-:Y:S05]  /*23d0*/  @P1 BRA `(.L_x_426) ;  /* 0xfffffffc00ec1947 */ /* 0x000fea000383ffff */
.L_x_425:
        /* <DEDUP_REMOVED lines=14> */
.L_x_428:
        /* <DEDUP_REMOVED lines=84> */
.L_x_427:
        /* <DEDUP_REMOVED lines=42> */
.L_x_429:
        /* <DEDUP_REMOVED lines=23> */
.L_x_430:
        /* <DEDUP_REMOVED lines=11> */
.L_x_431:
[----:B------:R-:W-:Y:S05]  /*2ec0*/  BSYNC.RECONVERGENT B0 ;  /* 0x0000000000007941 */ /* 0x000fea0003800200 */
.L_x_424:
        /* <DEDUP_REMOVED lines=40> */
.L_x_432:
        /* <DEDUP_REMOVED lines=20> */
.L_x_434:
[----:B------:R-:W-:Y:S05]  /*3290*/  BSYNC.RECONVERGENT B0 ;  /* 0x0000000000007941 */ /* 0x000fea0003800200 */
.L_x_433:
        /* <DEDUP_REMOVED lines=24> */
.L_x_435:
        /* <DEDUP_REMOVED lines=22> */
.L_x_437:
[----:B------:R-:W-:Y:S05]  /*3580*/  BSYNC.RECONVERGENT B0 ;  /* 0x0000000000007941 */ /* 0x000fea0003800200 */
.L_x_436:
[----:B------:R-:W-:Y:S02]  /*3590*/  UIADD3 UR12, UPT, UPT, UR19, UR12, URZ ;  /* 0x0000000c130c7290 */ /* 0x000fe4000fffe0ff */
[----:B------:R-:W-:Y:S02]  /*35a0*/  UIADD3 UR4, UPT, UPT, UR4, 0x1, URZ ;  /* 0x0000000104047890 */ /* 0x000fe4000fffe0ff */
[----:B------:R-:W-:-:S09]  /*35b0*/  UISETP.GE.AND UP0, UPT, UR12, UR8, UPT ;  /* 0x000000080c00728c */ /* 0x000fd2000bf06270 */
[----:B------:R-:W-:Y:S05]  /*35c0*/  BRA.U !UP0, `(.L_x_438) ;  /* 0xffffffcd083c7547 */ /* 0x000fea000b83ffff */
.L_x_413:
        /* <DEDUP_REMOVED lines=19> */
.L_x_440:
[----:B------:R-:W-:Y:S05]  /*3700*/  BSYNC.RECONVERGENT B0 ;  /* 0x0000000000007941 */ /* 0x000fea0003800200 */
.L_x_439:
[----:B------:R-:W-:Y:S05]  /*3710*/  @P0 EXIT ;  /* 0x000000000000094d */ /* 0x000fea0003800000 */
[----:B------:R-:W-:Y:S05]  /*3720*/  @P2 BRA `(.L_x_441) ;  /* 0x0000000000202947 */ /* 0x000fea0003800000 */
[----:B------:R-:W-:-:S05]  /*3730*/  IMAD R0, R4, R7, RZ ;  /* 0x0000000704007224 */ /* 0x000fca00078e02ff */
[----:B------:R-:W-:-:S13]  /*3740*/  ISETP.NE.AND P0, PT, R0, -0x1, PT ;  /* 0xffffffff0000780c */ /* 0x000fda0003f05270 */
[----:B------:R-:W-:Y:S05]  /*3750*/  @!P0 BRA `(.L_x_441) ;  /* 0x0000000000148947 */ /* 0x000fea0003800000 */
.L_x_442:
[----:B-1----:R-:W2:Y:S04]  /*3760*/  LDG.E.STRONG.GPU R5, desc[UR16][R2.64] ;  /* 0x0000001002057981 */ /* 0x002ea8000c1ef900 */
[----:B--2---:R-:W-:Y:S01]  /*3770*/  CCTL.IVALL ;  /* 0x00000000ff00798f */ /* 0x004fe20002000000 */
[----:B------:R-:W-:Y:S05]  /*3780*/  YIELD ;  /* 0x0000000000007946 */ /* 0x000fea0003800000 */
[----:B------:R-:W-:-:S13]  /*3790*/  ISETP.NE.AND P0, PT, R5, R0, PT ;  /* 0x000000000500720c */ /* 0x000fda0003f05270 */
[----:B------:R-:W-:Y:S05]  /*37a0*/  @P0 BRA `(.L_x_442) ;  /* 0xfffffffc00ec0947 */ /* 0x000fea000383ffff */
.L_x_441:
        /* <DEDUP_REMOVED lines=29> */
[----:B------:R-:W-:Y:S02]  /*3980*/  MOV R10, R9 ;  /* 0x00000009000a7202 */ /* 0x000fe40000000f00 */
[----:B------:R-:W-:Y:S01]  /*3990*/  IADD3 RZ, P0, PT, R7, R8, RZ ;  /* 0x0000000807ff7210 */ /* 0x000fe20007f1e0ff */
[----:B------:R-:W-:Y:S01]  /*39a0*/  IMAD.WIDE.U32 R8, R12, 0x3, RZ ;  /* 0x000000030c087825 */ /* 0x000fe200078e00ff */
[----:B------:R-:W-:-:S03]  /*39b0*/  LEA R5, R13, R13, 0x1 ;  /* 0x0000000d0d057211 */ /* 0x000fc600078e08ff */
        /* <DEDUP_REMOVED lines=41> */
.L_x_445:
        /* <DEDUP_REMOVED lines=24> */
[----:B--2---:R-:W-:Y:S02]  /*3dd0*/  F2FP.F16.F32.PACK_AB R5, R11, R2 ;  /* 0x000000020b05723e */ /* 0x004fe400000000ff */
[----:B------:R-:W-:Y:S02]  /*3de0*/  MOV R11, R24 ;  /* 0x00000018000b7202 */ /* 0x000fe40000000f00 */
[----:B---3--:R-:W-:Y:S01]  /*3df0*/  F2FP.F16.F32.PACK_AB R19, R17, R14 ;  /* 0x0000000e1113723e */ /* 0x008fe200000000ff */
[----:B------:R0:W-:Y:S04]  /*3e00*/  STG.E desc[UR16][R8.64], R5 ;  /* 0x0000000508007986 */ /* 0x0001e8000c101910 */
[----:B------:R0:W-:Y:S01]  /*3e10*/  STG.E desc[UR16][R10.64], R19 ;  /* 0x000000130a007986 */ /* 0x0001e2000c101910 */
[----:B------:R-:W-:Y:S01]  /*3e20*/  IADD3.X R24, PT, PT, RZ, R24, RZ, P3, !PT ;  /* 0x00000018ff187210 */ /* 0x000fe20001ffe4ff */
[----:B------:R-:W-:Y:S06]  /*3e30*/  @P1 BRA `(.L_x_445) ;  /* 0xfffffffc00841947 */ /* 0x000fec000383ffff */
.L_x_444:
[----:B------:R-:W-:Y:S05]  /*3e40*/  BSYNC.RECONVERGENT B0 ;  /* 0x0000000000007941 */ /* 0x000fea0003800200 */
.L_x_443:
        /* <DEDUP_REMOVED lines=10> */
.L_x_446:
        /* <DEDUP_REMOVED lines=21> */
[----:B---3--:R-:W-:Y:S02]  /*4040*/  F2FP.F16.F32.PACK_AB R29, R7, R4 ;  /* 0x00000004071d723e */ /* 0x008fe400000000ff */
[----:B------:R-:W-:-:S04]  /*4050*/  IADD3 R4, P1, PT, R14, UR4, RZ ;  /* 0x000000040e047c10 */ /* 0x000fc8000ff3e0ff */
[----:B------:R-:W-:Y:S02]  /*4060*/  IADD3.X R5, PT, PT, R5, UR5, RZ, P1, !PT ;  /* 0x0000000505057c10 */ /* 0x000fe40008ffe4ff */
[----:B----4-:R-:W-:Y:S02]  /*4070*/  F2FP.F16.F32.PACK_AB R31, R11, R8 ;  /* 0x000000080b1f723e */ /* 0x010fe400000000ff */
        /* <DEDUP_REMOVED lines=20> */
[----:B--2---:R-:W-:Y:S02]  /*41c0*/  F2FP.F16.F32.PACK_AB R33, R33, R14 ;  /* 0x0000000e2121723e */ /* 0x004fe400000000ff */
[----:B---3--:R-:W-:-:S03]  /*41d0*/  F2FP.F16.F32.PACK_AB R35, R35, R16 ;  /* 0x000000102323723e */ /* 0x008fc600000000ff */
        /* <DEDUP_REMOVED lines=14> */
[----:B---3--:R-:W-:Y:S02]  /*42c0*/  F2FP.F16.F32.PACK_AB R31, R31, R14 ;  /* 0x0000000e1f1f723e */ /* 0x008fe400000000ff */
[----:B----4-:R-:W-:-:S03]  /*42d0*/  F2FP.F16.F32.PACK_AB R37, R37, R16 ;  /* 0x000000102525723e */ /* 0x010fc600000000ff */
        /* <DEDUP_REMOVED lines=17> */
[----:B----4-:R-:W-:Y:S02]  /*43f0*/  F2FP.F16.F32.PACK_AB R11, R11, R4 ;  /* 0x000000040b0b723e */ /* 0x010fe400000000ff */
[----:B-----5:R-:W-:-:S03]  /*4400*/  F2FP.F16.F32.PACK_AB R5, R9, R6 ;  /* 0x000000060905723e */ /* 0x020fc600000000ff */
[----:B------:R3:W-:Y:S04]  /*4410*/  STG.E desc[UR16][R28.64], R11 ;  /* 0x0000000b1c007986 */ /* 0x0007e8000c101910 */
[----:B------:R3:W-:Y:S01]  /*4420*/  STG.E desc[UR16][R26.64], R5 ;  /* 0x000000051a007986 */ /* 0x0007e2000c101910 */
[----:B------:R-:W-:Y:S01]  /*4430*/  HFMA2 R4, -RZ, RZ, 0, 0 ;  /* 0x00000000ff047431 */ /* 0x000fe200000001ff */
[----:B------:R-:W-:Y:S06]  /*4440*/  @P0 BRA `(.L_x_446) ;  /* 0xfffffff800a80947 */ /* 0x000fec000383ffff */
[----:B------:R-:W-:Y:S05]  /*4450*/  EXIT ;  /* 0x000000000000794d */ /* 0x000fea0003800000 */
.L_x_447:
        /* <DEDUP_REMOVED lines=10> */
.L_x_3415:


//--------------------- .text._Z35group_norm_nhwc_bwd_one_pass_kernelI11Bf16IOFp16WLi128ELi30ELi480EEv26Group_norm_nhwc_bwd_params --------------------------
	.section	.text._Z35group_norm_nhwc_bwd_one_pass_kernelI11Bf16IOFp16WLi128ELi30ELi480EEv26Group_norm_nhwc_bwd_params,"ax",@progbits
	.align	128
        .global         _Z35group_norm_nhwc_bwd_one_pass_kernelI11Bf16IOFp16WLi128ELi30ELi480EEv26Group_norm_nhwc_bwd_params
        .type           _Z35group_norm_nhwc_bwd_one_pass_kernelI11Bf16IOFp16WLi128ELi30ELi480EEv26Group_norm_nhwc_bwd_params,@function
        .size           _Z35group_norm_nhwc_bwd_one_pass_kernelI11Bf16IOFp16WLi128ELi30ELi480EEv26Group_norm_nhwc_bwd_params,(.L_x_3416 - _Z35group_norm_nhwc_bwd_one_pass_kernelI11Bf16IOFp16WLi128ELi30ELi480EEv26Group_norm_nhwc_bwd_params)
        .other          _Z35group_norm_nhwc_bwd_one_pass_kernelI11Bf16IOFp16WLi128ELi30ELi480EEv26Group_norm_nhwc_bwd_params,@"STO_CUDA_ENTRY STV_DEFAULT"
_Z35group_norm_nhwc_bwd_one_pass_kernelI11Bf16IOFp16WLi128ELi30ELi480EEv26Group_norm_nhwc_bwd_params:
.text._Z35group_norm_nhwc_bwd_one_pass_kernelI11Bf16IOFp16WLi128ELi30ELi480EEv26Group_norm_nhwc_bwd_params:
        /* <DEDUP_REMOVED lines=22> */
.L_x_479:
        /* <DEDUP_REMOVED lines=36> */
[CC--:B------:R-:W-:Y:S02]  /*03a0*/  ISETP.GE.U32.AND P1, PT, R4.reuse, R7.reuse, PT ;  /* 0x000000070400720c */ /* 0x0c0fe40003f26070 */
[----:B------:R-:W-:Y:S02]  /*03b0*/  ISETP.GT.U32.AND P5, PT, R7, R4, PT ;  /* 0x000000040700720c */ /* 0x000fe40003fa4070 */
[----:B------:R-:W-:Y:S02]  /*03c0*/  IADD3 R7, PT, PT, R4, -R7, RZ ;  /* 0x8000000704077210 */ /* 0x000fe40007ffe0ff */
[----:B------:R-:W-:-:S02]  /*03d0*/  ISETP.NE.AND P4, PT, R10, RZ, PT ;  /* 0x000000ff0a00720c */ /* 0x000fc40003f85270 */
[----:B------:R-:W-:-:S04]  /*03e0*/  SEL R7, R7, R4, !P5 ;  /* 0x0000000407077207 */ /* 0x000fc80006800000 */
[----:B------:R-:W-:Y:S02]  /*03f0*/  @!P3 IADD3 R7, PT, PT, -R7, RZ, RZ ;  /* 0x000000ff0707b210 */ /* 0x000fe40007ffe1ff */
[----:B------:R-:W-:Y:S02]  /*0400*/  @P1 IADD3 R5, PT, PT, R5, 0x1, RZ ;  /* 0x0000000105051810 */ /* 0x000fe40007ffe0ff */
[----:B------:R-:W-:Y:S02]  /*0410*/  SEL R49, R6, R7, !P4 ;  /* 0x0000000706317207 */ /* 0x000fe40006000000 */
[----:B------:R-:W-:Y:S02]  /*0420*/  MOV R9, R5 ;  /* 0x0000000500097202 */ /* 0x000fe40000000f00 */
[----:B------:R-:W1:Y:S01]  /*0430*/  @!P0 LDC.64 R4, c[0x0][0x3f8] ;  /* 0x0000fe00ff048b82 */ /* 0x000e620000000a00 */
[----:B------:R-:W-:Y:S01]  /*0440*/  IMAD R7, R49, 0x1e, RZ ;  /* 0x0000001e31077824 */ /* 0x000fe200078e02ff */
[----:B------:R-:W-:-:S02]  /*0450*/  @!P2 IADD3 R9, PT, PT, -R9, RZ, RZ ;  /* 0x000000ff0909a210 */ /* 0x000fc40007ffe1ff */
[----:B------:R-:W-:Y:S02]  /*0460*/  ISETP.GE.U32.AND P1, PT, R26, UR8, PT ;  /* 0x000000081a007c0c */ /* 0x000fe4000bf26070 */
[----:B------:R-:W-:Y:S02]  /*0470*/  SEL R9, R6, R9, !P4 ;  /* 0x0000000906097207 */ /* 0x000fe40006000000 */
[----:B------:R-:W-:Y:S02]  /*0480*/  IADD3 R52, P2, PT, R7, R2, RZ ;  /* 0x0000000207347210 */ /* 0x000fe40007f5e0ff */
[----:B------:R-:W-:Y:S02]  /*0490*/  ISETP.GE.AND.EX P1, PT, R23, UR9, PT, P1 ;  /* 0x0000000917007c0c */ /* 0x000fe4000bf26310 */
[----:B------:R-:W-:Y:S02]  /*04a0*/  SHF.R.S32.HI R2, RZ, 0x1f, R9 ;  /* 0x0000001fff027819 */ /* 0x000fe40000011409 */
[----:B------:R-:W-:-:S02]  /*04b0*/  LEA.HI.X.SX32 R53, R7, RZ, 0x1, P2 ;  /* 0x000000ff07357211 */ /* 0x000fc400010f0eff */
[----:B------:R-:W4:Y:S01]  /*04c0*/  LDC.64 R6, c[0x0][0x3b8] ;  /* 0x0000ee00ff067b82 */ /* 0x000f220000000a00 */
[----:B------:R-:W-:Y:S01]  /*04d0*/  IMAD R2, R2, UR10, RZ ;  /* 0x0000000a02027c24 */ /* 0x000fe2000f8e02ff */
[----:B--2---:R-:W-:Y:S01]  /*04e0*/  ISETP.NE.AND P4, PT, RZ, UR4, PT ;  /* 0x00000004ff007c0c */ /* 0x004fe2000bf85270 */
[C---:B------:R-:W-:Y:S01]  /*04f0*/  IMAD.WIDE.U32 R52, R9.reuse, UR10, R52 ;  /* 0x0000000a09347c25 */ /* 0x040fe2000f8e0034 */
[----:B------:R-:W-:Y:S02]  /*0500*/  ISETP.GE.U32.AND P2, PT, R20, UR8, PT ;  /* 0x0000000814007c0c */ /* 0x000fe4000bf46070 */
[----:B------:R-:W-:Y:S01]  /*0510*/  ISETP.GE.U32.AND P3, PT, R24, UR8, PT ;  /* 0x0000000818007c0c */ /* 0x000fe2000bf66070 */
[----:B------:R-:W-:Y:S01]  /*0520*/  IMAD R55, R9, UR11, R2 ;  /* 0x0000000b09377c24 */ /* 0x000fe2000f8e0202 */
[----:B------:R-:W-:Y:S01]  /*0530*/  @!P0 MOV R54, R52 ;  /* 0x0000003400368202 */ /* 0x000fe20000000f00 */
[----:B-1----:R-:W-:Y:S01]  /*0540*/  @!P0 IMAD R2, R11, R4, RZ ;  /* 0x000000040b028224 */ /* 0x002fe200078e02ff */
[----:B------:R-:W1:Y:S01]  /*0550*/  @!P1 LDC.64 R8, c[0x0][0x3f8] ;  /* 0x0000fe00ff089b82 */ /* 0x000e620000000a00 */
[----:B------:R-:W-:-:S02]  /*0560*/  ISETP.GE.AND.EX P2, PT, R21, UR9, PT, P2 ;  /* 0x0000000915007c0c */ /* 0x000fc4000bf46320 */
[----:B------:R-:W-:Y:S01]  /*0570*/  IADD3 R55, PT, PT, R53, R55, RZ ;  /* 0x0000003735377210 */ /* 0x000fe20007ffe0ff */
[----:B------:R-:W-:Y:S01]  /*0580*/  @!P0 IMAD R5, R31, R5, R2 ;  /* 0x000000051f058224 */ /* 0x000fe200078e0202 */
[----:B------:R-:W-:Y:S02]  /*0590*/  ISETP.GE.AND.EX P3, PT, R25, UR9, PT, P3 ;  /* 0x0000000919007c0c */ /* 0x000fe4000bf66330 */
[----:B------:R-:W-:Y:S01]  /*05a0*/  LOP3.LUT R2, R33, 0xffff, RZ, 0xc0, !PT ;  /* 0x0000ffff21027812 */ /* 0x000fe200078ec0ff */
[----:B------:R-:W2:Y:S01]  /*05b0*/  @!P0 LDC.64 R10, c[0x0][0x3a0] ;  /* 0x0000e800ff0a8b82 */ /* 0x000ea20000000a00 */
[----:B------:R-:W-:-:S04]  /*05c0*/  @!P0 IMAD.WIDE.U32 R30, R31, R4, R54 ;  /* 0x000000041f1e8225 */ /* 0x000fc800078e0036 */
[----:B------:R-:W-:Y:S01]  /*05d0*/  IMAD R19, R49, 0x1e, R2 ;  /* 0x0000001e31137824 */ /* 0x000fe200078e0202 */
[C---:B------:R-:W-:Y:S02]  /*05e0*/  @!P0 SHF.L.U32 R27, R30.reuse, 0x1, RZ ;  /* 0x000000011e1b8819 */ /* 0x040fe400000006ff */
[----:B------:R-:W-:Y:S01]  /*05f0*/  @!P0 IADD3 R15, PT, PT, R31, R5, RZ ;  /* 0x000000051f0f8210 */ /* 0x000fe20007ffe0ff */
[----:B------:R-:W5:Y:S03]  /*0600*/  @P4 LDC.64 R12, c[0x0][0x3b0] ;  /* 0x0000ec00ff0c4b82 */ /* 0x000f660000000a00 */
[----:B------:R-:W-:-:S05]  /*0610*/  @!P0 SHF.L.U64.HI R30, R30, 0x1, R15 ;  /* 0x000000011e1e8819 */ /* 0x000fca000001020f */
[----:B------:R-:W0:Y:S01]  /*0620*/  @!P1 LDC.64 R4, c[0x0][0x3a0] ;  /* 0x0000e800ff049b82 */ /* 0x000e220000000a00 */
[----:B--2---:R-:W-:Y:S01]  /*0630*/  @!P0 IADD3 R22, P5, PT, R27, R10, RZ ;  /* 0x0000000a1b168210 */ /* 0x004fe20007fbe0ff */
[----:B-1----:R-:W-:-:S06]  /*0640*/  @!P1 IMAD R10, R23, R8, RZ ;  /* 0x00000008170a9224 */ /* 0x002fcc00078e02ff */
[----:B------:R-:W1:Y:S01]  /*0650*/  @!P2 LDC.64 R14, c[0x0][0x3f8] ;  /* 0x0000fe00ff0eab82 */ /* 0x000e620000000a00 */
[----:B------:R-:W-:Y:S01]  /*0660*/  @!P0 IADD3.X R23, PT, PT, R30, R11, RZ, P5, !PT ;  /* 0x0000000b1e178210 */ /* 0x000fe20002ffe4ff */
[C---:B------:R-:W-:Y:S01]  /*0670*/  @!P1 IMAD R37, R26.reuse, R9, R10 ;  /* 0x000000091a259224 */ /* 0x040fe200078e020a */
[----:B------:R-:W-:Y:S02]  /*0680*/  @!P1 MOV R10, R52 ;  /* 0x00000034000a9202 */ /* 0x000fe40000000f00 */
[----:B------:R-:W-:Y:S01]  /*0690*/  @!P1 MOV R11, R55 ;  /* 0x00000037000b9202 */ /* 0x000fe20000000f00 */
[----:B-----5:R-:W-:Y:S02]  /*06a0*/  @P4 IMAD.WIDE R28, R19, 0x2, R12 ;  /* 0x00000002131c4825 */ /* 0x020fe400078e020c */
[----:B------:R-:W2:Y:S02]  /*06b0*/  @!P1 LDC.64 R12, c[0x0][0x398] ;  /* 0x0000e600ff0c9b82 */ /* 0x000ea40000000a00 */
[----:B------:R-:W-:Y:S01]  /*06c0*/  @!P1 IMAD.WIDE.U32 R8, R26, R8, R10 ;  /* 0x000000081a089225 */ /* 0x000fe200078e000a */
[----:B------:R-:W5:Y:S03]  /*06d0*/  @P4 LDG.E.U16 R36, desc[UR6][R28.64] ;  /* 0x000000061c244981 */ /* 0x000f66000c1e1500 */
[----:B----4-:R-:W-:Y:S01]  /*06e0*/  IMAD.WIDE R10, R35, 0x8, R6 ;  /* 0x00000008230a7825 */ /* 0x010fe200078e0206 */
[----:B------:R0:W4:Y:S01]  /*06f0*/  @P4 LDG.E.U16 R18, desc[UR6][R28.64+0x2] ;  /* 0x000002061c124981 */ /* 0x000122000c1e1500 */
[----:B------:R-:W2:Y:S01]  /*0700*/  @!P3 LDC.64 R6, c[0x0][0x3f8] ;  /* 0x0000fe00ff06bb82 */ /* 0x000ea20000000a00 */
[----:B------:R-:W-:-:S03]  /*0710*/  MOV R31, RZ ;  /* 0x000000ff001f7202 */ /* 0x000fc60000000f00 */
[----:B------:R-:W5:Y:S01]  /*0720*/  LDG.E.64 R10, desc[UR6][R10.64] ;  /* 0x000000060a0a7981 */ /* 0x000f62000c1e1b00 */
[----:B------:R-:W-:Y:S02]  /*0730*/  @!P1 IADD3 R9, PT, PT, R9, R37, RZ ;  /* 0x0000002509099210 */ /* 0x000fe40007ffe0ff */
[C---:B------:R-:W-:Y:S01]  /*0740*/  @!P1 SHF.L.U32 R37, R8.reuse, 0x1, RZ ;  /* 0x0000000108259819 */ /* 0x040fe200000006ff */
[----:B-1----:R-:W-:Y:S01]  /*0750*/  @!P2 IMAD R21, R21, R14, RZ ;  /* 0x0000000e1515a224 */ /* 0x002fe200078e02ff */
[----:B------:R-:W-:Y:S01]  /*0760*/  @!P1 SHF.L.U64.HI R40, R8, 0x1, R9 ;  /* 0x0000000108289819 */ /* 0x000fe20000010209 */
[----:B------:R1:W4:Y:S01]  /*0770*/  @!P0 LDG.E R31, desc[UR6][R22.64] ;  /* 0x00000006161f8981 */ /* 0x000322000c1e1900 */
[----:B------:R-:W2:Y:S01]  /*0780*/  @!P2 LDC.64 R8, c[0x0][0x3a0] ;  /* 0x0000e800ff08ab82 */ /* 0x000ea20000000a00 */
[----:B0-----:R-:W-:Y:S02]  /*0790*/  @!P1 IADD3 R28, P6, PT, R37, R4, RZ ;  /* 0x00000004251c9210 */ /* 0x001fe40007fde0ff */
[----:B------:R-:W-:-:S02]  /*07a0*/  @!P2 MOV R38, R52 ;  /* 0x000000340026a202 */ /* 0x000fc40000000f00 */
[----:B------:R-:W-:Y:S02]  /*07b0*/  @!P2 MOV R39, R55 ;  /* 0x000000370027a202 */ /* 0x000fe40000000f00 */
[----:B---3--:R-:W-:Y:S02]  /*07c0*/  @!P0 IADD3 R26, P5, PT, R27, R16, RZ ;  /* 0x000000101b1a8210 */ /* 0x008fe40007fbe0ff */
[----:B------:R-:W-:Y:S01]  /*07d0*/  @!P1 IADD3.X R29, PT, PT, R40, R5, RZ, P6, !PT ;  /* 0x00000005281d9210 */ /* 0x000fe200037fe4ff */
[----:B------:R-:W-:Y:S01]  /*07e0*/  @!P2 IMAD R5, R20, R15, R21 ;  /* 0x0000000f1405a224 */ /* 0x000fe200078e0215 */
[----:B------:R-:W-:Y:S01]  /*07f0*/  @!P0 IADD3.X R27, PT, PT, R30, R17, RZ, P5, !PT ;  /* 0x000000111e1b8210 */ /* 0x000fe20002ffe4ff */
[----:B------:R-:W-:Y:S01]  /*0800*/  @!P2 IMAD.WIDE.U32 R38, R20, R14, R38 ;  /* 0x0000000e1426a225 */ /* 0x000fe200078e0026 */
[----:B------:R-:W0:Y:S01]  /*0810*/  @!P2 LDC.64 R16, c[0x0][0x398] ;  /* 0x0000e600ff10ab82 */ /* 0x000e220000000a00 */
[----:B------:R-:W-:-:S07]  /*0820*/  MOV R30, RZ ;  /* 0x000000ff001e7202 */ /* 0x000fce0000000f00 */
[----:B-1----:R-:W1:Y:S01]  /*0830*/  @!P3 LDC.64 R22, c[0x0][0x398] ;  /* 0x0000e600ff16bb82 */ /* 0x002e620000000a00 */
[----:B------:R-:W-:Y:S01]  /*0840*/  MOV R4, RZ ;  /* 0x000000ff00047202 */ /* 0x000fe20000000f00 */
[----:B------:R3:W4:Y:S06]  /*0850*/  @!P0 LDG.E R30, desc[UR6][R26.64] ;  /* 0x000000061a1e8981 */ /* 0x00072c000c1e1900 */
[----:B------:R-:W1:Y:S01]  /*0860*/  @!P3 LDC.64 R20, c[0x0][0x3a0] ;  /* 0x0000e800ff14bb82 */ /* 0x000e620000000a00 */
[----:B--2---:R-:W-:Y:S01]  /*0870*/  @!P3 IMAD R25, R25, R6, RZ ;  /* 0x000000061919b224 */ /* 0x004fe200078e02ff */
[----:B------:R2:W4:Y:S06]  /*0880*/  @!P1 LDG.E R4, desc[UR6][R28.64] ;  /* 0x000000061c049981 */ /* 0x00052c000c1e1900 */
[----:B------:R-:W1:Y:S01]  /*0890*/  LDC.64 R14, c[0x0][0x3a8] ;  /* 0x0000ea00ff0e7b82 */ /* 0x000e620000000a00 */
[----:B---3--:R-:W-:-:S02]  /*08a0*/  @!P3 MOV R26, R52 ;  /* 0x00000034001ab202 */ /* 0x008fc40000000f00 */
[----:B------:R-:W-:Y:S01]  /*08b0*/  @!P3 MOV R27, R55 ;  /* 0x00000037001bb202 */ /* 0x000fe20000000f00 */
[C---:B------:R-:W-:Y:S01]  /*08c0*/  @!P3 IMAD R7, R24.reuse, R7, R25 ;  /* 0x000000071807b224 */ /* 0x040fe200078e0219 */
[----:B------:R-:W-:Y:S02]  /*08d0*/  @!P1 IADD3 R12, P0, PT, R37, R12, RZ ;  /* 0x0000000c250c9210 */ /* 0x000fe40007f1e0ff */
[----:B------:R-:W-:Y:S01]  /*08e0*/  @!P2 IADD3 R5, PT, PT, R39, R5, RZ ;  /* 0x000000052705a210 */ /* 0x000fe20007ffe0ff */
[----:B------:R-:W-:Y:S01]  /*08f0*/  @!P3 IMAD.WIDE.U32 R24, R24, R6, R26 ;  /* 0x000000061818b225 */ /* 0x000fe200078e001a */
[----:B--2---:R-:W-:Y:S02]  /*0900*/  @!P2 SHF.L.U32 R29, R38, 0x1, RZ ;  /* 0x00000001261da819 */ /* 0x004fe400000006ff */
[----:B------:R-:W-:Y:S02]  /*0910*/  @!P1 IADD3.X R13, PT, PT, R40, R13, RZ, P0, !PT ;  /* 0x0000000d280d9210 */ /* 0x000fe400007fe4ff */
[----:B------:R-:W-:-:S02]  /*0920*/  @!P2 SHF.L.U64.HI R38, R38, 0x1, R5 ;  /* 0x000000012626a819 */ /* 0x000fc40000010205 */
[----:B------:R-:W-:Y:S02]  /*0930*/  @!P2 IADD3 R8, P0, PT, R29, R8, RZ ;  /* 0x000000081d08a210 */ /* 0x000fe40007f1e0ff */
[----:B------:R-:W-:Y:S02]  /*0940*/  MOV R5, RZ ;  /* 0x000000ff00057202 */ /* 0x000fe40000000f00 */
[----:B------:R-:W-:Y:S02]  /*0950*/  @!P3 IADD3 R25, PT, PT, R25, R7, RZ ;  /* 0x000000071919b210 */ /* 0x000fe40007ffe0ff */
[----:B------:R-:W-:Y:S02]  /*0960*/  MOV R6, RZ ;  /* 0x000000ff00067202 */ /* 0x000fe40000000f00 */
[----:B------:R-:W-:Y:S01]  /*0970*/  @!P3 SHF.L.U32 R7, R24, 0x1, RZ ;  /* 0x000000011807b819 */ /* 0x000fe200000006ff */
[----:B------:R-:W2:Y:S01]  /*0980*/  @!P1 LDG.E R5, desc[UR6][R12.64] ;  /* 0x000000060c059981 */ /* 0x000ea2000c1e1900 */
[----:B------:R-:W-:-:S02]  /*0990*/  @!P2 IADD3.X R9, PT, PT, R38, R9, RZ, P0, !PT ;  /* 0x000000092609a210 */ /* 0x000fc400007fe4ff */
[----:B0-----:R-:W-:Y:S02]  /*09a0*/  @!P2 IADD3 R16, P0, PT, R29, R16, RZ ;  /* 0x000000101d10a210 */ /* 0x001fe40007f1e0ff */
[----:B------:R-:W-:Y:S01]  /*09b0*/  @!P3 SHF.L.U64.HI R24, R24, 0x1, R25 ;  /* 0x000000011818b819 */ /* 0x000fe20000010219 */
[----:B------:R0:W3:Y:S01]  /*09c0*/  @!P2 LDG.E R6, desc[UR6][R8.64] ;  /* 0x000000060806a981 */ /* 0x0000e2000c1e1900 */
[C---:B-1----:R-:W-:Y:S02]  /*09d0*/  @!P3 IADD3 R20, P1, PT, R7.reuse, R20, RZ ;  /* 0x000000140714b210 */ /* 0x042fe40007f3e0ff */
[----:B------:R-:W-:Y:S01]  /*09e0*/  @!P3 IADD3 R22, P5, PT, R7, R22, RZ ;  /* 0x000000160716b210 */ /* 0x000fe20007fbe0ff */
[----:B------:R-:W-:Y:S01]  /*09f0*/  IMAD.WIDE R14, R19, 0x2, R14 ;  /* 0x00000002130e7825 */ /* 0x000fe200078e020e */
[----:B------:R-:W-:Y:S02]  /*0a00*/  MOV R7, RZ ;  /* 0x000000ff00077202 */ /* 0x000fe40000000f00 */
[----:B------:R-:W-:-:S02]  /*0a10*/  @!P2 IADD3.X R17, PT, PT, R38, R17, RZ, P0, !PT ;  /* 0x000000112611a210 */ /* 0x000fc400007fe4ff */
[C---:B------:R-:W-:Y:S02]  /*0a20*/  @!P3 IADD3.X R21, PT, PT, R24.reuse, R21, RZ, P1, !PT ;  /* 0x000000151815b210 */ /* 0x040fe40000ffe4ff */
[----:B0-----:R-:W-:Y:S02]  /*0a30*/  CS2R R8, SRZ ;  /* 0x0000000000087805 */ /* 0x001fe4000001ff00 */
[----:B------:R-:W-:Y:S01]  /*0a40*/  @!P3 IADD3.X R23, PT, PT, R24, R23, RZ, P5, !PT ;  /* 0x000000171817b210 */ /* 0x000fe20002ffe4ff */
[----:B------:R-:W3:Y:S04]  /*0a50*/  LDG.E.U16 R13, desc[UR6][R14.64] ;  /* 0x000000060e0d7981 */ /* 0x000ee8000c1e1500 */
[----:B------:R-:W3:Y:S04]  /*0a60*/  LDG.E.U16 R19, desc[UR6][R14.64+0x2] ;  /* 0x000002060e137981 */ /* 0x000ee8000c1e1500 */
[----:B------:R-:W3:Y:S04]  /*0a70*/  @!P2 LDG.E R7, desc[UR6][R16.64] ;  /* 0x000000061007a981 */ /* 0x000ee8000c1e1900 */
[----:B------:R-:W3:Y:S04]  /*0a80*/  @!P3 LDG.E R8, desc[UR6][R20.64] ;  /* 0x000000061408b981 */ /* 0x000ee8000c1e1900 */
[----:B------:R-:W3:Y:S01]  /*0a90*/  @!P3 LDG.E R9, desc[UR6][R22.64] ;  /* 0x000000061609b981 */ /* 0x000ee2000c1e1900 */
[----:B------:R-:W-:Y:S01]  /*0aa0*/  MOV R47, 0x3f800000 ;  /* 0x3f800000002f7802 */ /* 0x000fe20000000f00 */
[----:B------:R-:W-:Y:S01]  /*0ab0*/  UISETP.NE.AND UP0, UPT, UR4, URZ, UPT ;  /* 0x000000ff0400728c */ /* 0x000fe2000bf05270 */
[----:B------:R-:W-:-:S02]  /*0ac0*/  MOV R37, RZ ;  /* 0x000000ff00257202 */ /* 0x000fc40000000f00 */
[----:B------:R-:W-:Y:S01]  /*0ad0*/  MOV R38, RZ ;  /* 0x000000ff00267202 */ /* 0x000fe20000000f00 */
[----:B-----5:R-:W-:-:S05]  /*0ae0*/  FFMA.FTZ R11, -R10, R10, R11 ;  /* 0x0000000a0a0b7223 */ /* 0x020fca000001010b */
[----:B------:R-:W-:-:S13]  /*0af0*/  FSETP.GTU.FTZ.AND P0, PT, R11, RZ, PT ;  /* 0x000000ff0b00720b */ /* 0x000fda0003f1c000 */
[----:B------:R-:W0:Y:S01]  /*0b00*/  @P0 LDC R12, c[0x0][0x3c0] ;  /* 0x0000f000ff0c0b82 */ /* 0x000e220000000800 */
[----:B------:R-:W-:Y:S01]  /*0b10*/  @P4 HADD2.F32 R37, -RZ, R36.H0_H0 ;  /* 0x20000024ff254230 */ /* 0x000fe20000004100 */
[----:B----4-:R-:W-:Y:S01]  /*0b20*/  PRMT R45, R31, 0x7632, R45 ;  /* 0x000076321f2d7816 */ /* 0x010fe2000000002d */
[----:B------:R-:W-:Y:S02]  /*0b30*/  @P4 HADD2.F32 R38, -RZ, R18.H0_H0 ;  /* 0x20000012ff264230 */ /* 0x000fe40000004100 */
[----:B0-----:R-:W-:-:S04]  /*0b40*/  @P0 FADD.FTZ R12, R11, R12 ;  /* 0x0000000c0b0c0221 */ /* 0x001fc80000010000 */
[----:B------:R0:W1:Y:S01]  /*0b50*/  @P0 MUFU.RSQ R47, R12 ;  /* 0x0000000c002f0308 */ /* 0x0000620000001400 */
[----:B------:R-:W-:Y:S02]  /*0b60*/  PRMT R46, R30, 0x7632, R46 ;  /* 0x000076321e2e7816 */ /* 0x000fe4000000002e */
[----:B------:R-:W-:Y:S02]  /*0b70*/  PRMT R43, R4, 0x7632, R43 ;  /* 0x00007632042b7816 */ /* 0x000fe4000000002b */
[----:B--2---:R-:W-:Y:S02]  /*0b80*/  PRMT R44, R5, 0x7632, R44 ;  /* 0x00007632052c7816 */ /* 0x004fe4000000002c */
[----:B---3--:R-:W-:Y:S01]  /*0b90*/  PRMT R41, R6, 0x7632, R41 ;  /* 0x0000763206297816 */ /* 0x008fe20000000029 */
[----:B------:R-:W-:Y:S02]  /*0ba0*/  HADD2.F32 R36, -RZ, R13.H0_H0 ;  /* 0x2000000dff247230 */ /* 0x000fe40000004100 */
[----:B------:R-:W-:Y:S01]  /*0bb0*/  HADD2.F32 R11, -RZ, R19.H0_H0 ;  /* 0x20000013ff0b7230 */ /* 0x000fe20000004100 */
[----:B------:R-:W-:-:S02]  /*0bc0*/  PRMT R42, R7, 0x7632, R42 ;  /* 0x00007632072a7816 */ /* 0x000fc4000000002a */
        /* <DEDUP_REMOVED lines=76> */
.L_x_449:
        /* <DEDUP_REMOVED lines=144> */
.L_x_450:
        /* <DEDUP_REMOVED lines=44> */
.L_x_452:
[----:B------:R-:W-:Y:S05]  /*1c50*/  BSYNC.RECONVERGENT B0 ;  /* 0x0000000000007941 */ /* 0x000fea0003800200 */
.L_x_451:
        /* <DEDUP_REMOVED lines=40> */
.L_x_454:
[----:B------:R-:W-:Y:S05]  /*1ee0*/  BSYNC.RECONVERGENT B0 ;  /* 0x0000000000007941 */ /* 0x000fea0003800200 */
.L_x_453:
        /* <DEDUP_REMOVED lines=158> */
.L_x_456:
[----:B------:R-:W-:Y:S05]  /*28d0*/  BSYNC.RECONVERGENT B0 ;  /* 0x0000000000007941 */ /* 0x000fea0003800200 */
.L_x_455:
        /* <DEDUP_REMOVED lines=32> */
.L_x_458:
[----:B------:R-:W-:Y:S05]  /*2ae0*/  BSYNC.RECONVERGENT B0 ;  /* 0x0000000000007941 */ /* 0x000fea0003800200 */
.L_x_457:
        /* <DEDUP_REMOVED lines=25> */
.L_x_461:
[----:B0-----:R-:W2:Y:S04]  /*2c80*/  LDG.E.STRONG.GPU R14, desc[UR6][R12.64] ;  /* 0x000000060c0e7981 */ /* 0x001ea8000c1ef900 */
[----:B--2---:R-:W-:Y:S01]  /*2c90*/  CCTL.IVALL ;  /* 0x00000000ff00798f */ /* 0x004fe20002000000 */
[----:B------:R-:W-:Y:S05]  /*2ca0*/  YIELD ;  /* 0x0000000000007946 */ /* 0x000fea0003800000 */
[----:B------:R-:W-:-:S13]  /*2cb0*/  ISETP.NE.AND P0, PT, R14, R19, PT ;  /* 0x000000130e00720c */ /* 0x000fda0003f05270 */
[----:B------:R-:W-:Y:S05]  /*2cc0*/  @P0 BRA `(.L_x_461) ;  /* 0xfffffffc00ec0947 */ /* 0x000fea000383ffff */
.L_x_460:
        /* <DEDUP_REMOVED lines=14> */
.L_x_463:
        /* <DEDUP_REMOVED lines=61> */
.L_x_462:
        /* <DEDUP_REMOVED lines=34> */
.L_x_464:
        /* <DEDUP_REMOVED lines=19> */
.L_x_465:
        /* <DEDUP_REMOVED lines=9> */
.L_x_466:
[----:B------:R-:W-:Y:S05]  /*3560*/  BSYNC.RECONVERGENT B0 ;  /* 0x0000000000007941 */ /* 0x000fea0003800200 */
.L_x_459:
        /* <DEDUP_REMOVED lines=39> */
.L_x_467:
        /* <DEDUP_REMOVED lines=59> */
.L_x_469:
[----:B------:R-:W-:Y:S05]  /*3b90*/  BSYNC.RECONVERGENT B0 ;  /* 0x0000000000007941 */ /* 0x000fea0003800200 */
.L_x_468:
        /* <DEDUP_REMOVED lines=21> */
.L_x_470:
        /* <DEDUP_REMOVED lines=18> */
.L_x_472:
[----:B------:R-:W-:Y:S05]  /*3e10*/  BSYNC.RECONVERGENT B0 ;  /* 0x0000000000007941 */ /* 0x000fea0003800200 */
.L_x_471:
        /* <DEDUP_REMOVED lines=21> */
.L_x_473:
        /* <DEDUP_REMOVED lines=18> */
.L_x_475:
[----:B------:R-:W-:Y:S05]  /*4090*/  BSYNC.RECONVERGENT B0 ;  /* 0x0000000000007941 */ /* 0x000fea0003800200 */
.L_x_474:
        /* <DEDUP_REMOVED lines=22> */
.L_x_476:
        /* <DEDUP_REMOVED lines=18> */
.L_x_478:
[----:B------:R-:W-:Y:S05]  /*4320*/  BSYNC.RECONVERGENT B0 ;  /* 0x0000000000007941 */ /* 0x000fea0003800200 */
.L_x_477:
[----:B------:R-:W2:Y:S01]  /*4330*/  LDCU UR4, c[0x0][0x410] ;  /* 0x00008200ff0477ac */ /* 0x000ea20008000800 */
[----:B------:R-:W-:Y:S02]  /*4340*/  IADD3 R35, PT, PT, R20, R35, RZ ;  /* 0x0000002314237210 */ /* 0x000fe40007ffe0ff */
[----:B------:R-:W-:Y:S01]  /*4350*/  IADD3 R32, PT, PT, R32, 0x1, RZ ;  /* 0x0000000120207810 */ /* 0x000fe20007ffe0ff */
[----:B------:R-:W2:Y:S02]  /*4360*/  LDCU UR5, c[0x0][0x3e0] ;  /* 0x00007c00ff0577ac */ /* 0x000ea40008000800 */
[----:B--2---:R-:W-:-:S06]  /*4370*/  UIMAD UR4, UR4, UR5, URZ ;  /* 0x00000005040472a4 */ /* 0x004fcc000f8e02ff */
[----:B------:R-:W-:-:S13]  /*4380*/  ISETP.GE.AND P0, PT, R35, UR4, PT ;  /* 0x0000000423007c0c */ /* 0x000fda000bf06270 */
[----:B------:R-:W-:Y:S05]  /*4390*/  @!P0 BRA `(.L_x_479) ;  /* 0xffffffbc00708947 */ /* 0x000fea000383ffff */
.L_x_448:
        /* <DEDUP_REMOVED lines=16> */
.L_x_481:
[----:B------:R-:W-:Y:S05]  /*44a0*/  BSYNC.RECONVERGENT B0 ;  /* 0x0000000000007941 */ /* 0x000fea0003800200 */
.L_x_480:
        /* <DEDUP_REMOVED lines=11> */
.L_x_483:
[----:B------:R-:W2:Y:S04]  /*4560*/  LDG.E.STRONG.GPU R5, desc[UR6][R2.64] ;  /* 0x0000000602057981 */ /* 0x000ea8000c1ef900 */
[----:B--2---:R-:W-:Y:S01]  /*4570*/  CCTL.IVALL ;  /* 0x00000000ff00798f */ /* 0x004fe20002000000 */
[----:B------:R-:W-:Y:S05]  /*4580*/  YIELD ;  /* 0x0000000000007946 */ /* 0x000fea0003800000 */
[----:B------:R-:W-:-:S13]  /*4590*/  ISETP.NE.AND P0, PT, R5, R0, PT ;  /* 0x000000000500720c */ /* 0x000fda0003f05270 */
[----:B------:R-:W-:Y:S05]  /*45a0*/  @P0 BRA `(.L_x_483) ;  /* 0xfffffffc00ec0947 */ /* 0x000fea000383ffff */
.L_x_482:
        /* <DEDUP_REMOVED lines=74> */
.L_x_486:
        /* <DEDUP_REMOVED lines=25> */
[-C--:B------:R-:W-:Y:S02]  /*4be0*/  MOV R11, R25.reuse ;  /* 0x00000019000b7202 */ /* 0x080fe40000000f00 */
[----:B---3--:R-:W-:Y:S01]  /*4bf0*/  F2FP.F16.F32.PACK_AB R21, R17, R14 ;  /* 0x0000000e1115723e */ /* 0x008fe200000000ff */
[----:B------:R0:W-:Y:S04]  /*4c00*/  STG.E desc[UR6][R8.64], R19 ;  /* 0x0000001308007986 */ /* 0x0001e8000c101906 */
[----:B------:R0:W-:Y:S01]  /*4c10*/  STG.E desc[UR6][R10.64], R21 ;  /* 0x000000150a007986 */ /* 0x0001e2000c101906 */
[----:B------:R-:W-:Y:S01]  /*4c20*/  IADD3.X R25, PT, PT, RZ, R25, RZ, P3, !PT ;  /* 0x00000019ff197210 */ /* 0x000fe20001ffe4ff */
[----:B------:R-:W-:Y:S06]  /*4c30*/  @P1 BRA `(.L_x_486) ;  /* 0xfffffffc00841947 */ /* 0x000fec000383ffff */
.L_x_485:
[----:B------:R-:W-:Y:S05]  /*4c40*/  BSYNC.RECONVERGENT B0 ;  /* 0x0000000000007941 */ /* 0x000fea0003800200 */
.L_x_484:
        /* <DEDUP_REMOVED lines=10> */
.L_x_487:
        /* <DEDUP_REMOVED lines=81> */
[----:B----4-:R-:W-:Y:S02]  /*5200*/  F2FP.F16.F32.PACK_AB R11, R11, R4 ;  /* 0x000000040b0b723e */ /* 0x010fe400000000ff */
[----:B-----5:R-:W-:-:S03]  /*5210*/  F2FP.F16.F32.PACK_AB R7, R9, R6 ;  /* 0x000000060907723e */ /* 0x020fc600000000ff */
[----:B------:R3:W-:Y:S04]  /*5220*/  STG.E desc[UR6][R28.64], R11 ;  /* 0x0000000b1c007986 */ /* 0x0007e8000c101906 */
[----:B------:R3:W-:Y:S02]  /*5230*/  STG.E desc[UR6][R26.64], R7 ;  /* 0x000000071a007986 */ /* 0x0007e4000c101906 */
[----:B------:R-:W-:Y:S05]  /*5240*/  @P0 BRA `(.L_x_487) ;  /* 0xfffffff800a80947 */ /* 0x000fea000383ffff */
[----:B------:R-:W-:Y:S05]  /*5250*/  EXIT ;  /* 0x000000000000794d */ /* 0x000fea0003800000 */
.L_x_488:
        /* <DEDUP_REMOVED lines=10> */
.L_x_3416:


//--------------------- .text._Z35group_norm_nhwc_bwd_one_pass_kernelI11Bf16IOFp16WLi256ELi30ELi480EEv26Group_norm_nhwc_bwd_params --------------------------
	.section	.text._Z35group_norm_nhwc_bwd_one_pass_kernelI11Bf16IOFp16WLi256ELi30ELi480EEv26Group_norm_nhwc_bwd_params,"ax",@progbits
	.align	128
        .global         _Z35group_norm_nhwc_bwd_one_pass_kernelI11Bf16IOFp16WLi256ELi30ELi480EEv26Group_norm_nhwc_bwd_params
        .type           _Z35group_norm_nhwc_bwd_one_pass_kernelI11Bf16IOFp16WLi256ELi30ELi480EEv26Group_norm_nhwc_bwd_params,@function
        .size           _Z35group_norm_nhwc_bwd_one_pass_kernelI11Bf16IOFp16WLi256ELi30ELi480EEv26Group_norm_nhwc_bwd_params,(.L_x_3417 - _Z35group_norm_nhwc_bwd_one_pass_kernelI11Bf16IOFp16WLi256ELi30ELi480EEv26Group_norm_nhwc_bwd_params)
        .other          _Z35group_norm_nhwc_bwd_one_pass_kernelI11Bf16IOFp16WLi256ELi30ELi480EEv26Group_norm_nhwc_bwd_params,@"STO_CUDA_ENTRY STV_DEFAULT"
_Z35group_norm_nhwc_bwd_one_pass_kernelI11Bf16IOFp16WLi256ELi30ELi480EEv26Group_norm_nhwc_bwd_params:
.text._Z35group_norm_nhwc_bwd_one_pass_kernelI11Bf16IOFp16WLi256ELi30ELi480EEv26Group_norm_nhwc_bwd_params:
        /* <DEDUP_REMOVED lines=39> */
.L_x_532:
        /* <DEDUP_REMOVED lines=242> */
[----:B------:R-:W-:Y:S01]  /*1190*/  PRMT R72, R21, 0x7632, R72 ;  /* 0x0000763215487816 */ /* 0x000fe20000000048 */
[----:B--2---:R-:W-:Y:S02]  /*11a0*/  @P1 HADD2.F32 R67, -RZ, R39.H0_H0 ;  /* 0x20000027ff431230 */ /* 0x004fe40000004100 */
[----:B------:R-:W-:-:S02]  /*11b0*/  @P1 HADD2.F32 R68, -RZ, R40.H0_H0 ;  /* 0x20000028ff441230 */ /* 0x000fc40000004100 */
[----:B------:R-:W-:Y:S02]  /*11c0*/  HADD2.F32 R66, -RZ, R66.H0_H0 ;  /* 0x20000042ff427230 */ /* 0x000fe40000004100 */
[----:B------:R-:W-:Y:S01]  /*11d0*/  HADD2.F32 R25, -RZ, R38.H0_H0 ;  /* 0x20000026ff197230 */ /* 0x000fe20000004100 */
        /* <DEDUP_REMOVED lines=150> */
.L_x_490:
        /* <DEDUP_REMOVED lines=288> */
.L_x_491:
        /* <DEDUP_REMOVED lines=44> */
.L_x_493:
[----:B------:R-:W-:Y:S05]  /*3000*/  BSYNC.RECONVERGENT B0 ;  /* 0x0000000000007941 */ /* 0x000fea0003800200 */
.L_x_492:
        /* <DEDUP_REMOVED lines=40> */
.L_x_495:
[----:B------:R-:W-:Y:S05]  /*3290*/  BSYNC.RECONVERGENT B0 ;  /* 0x0000000000007941 */ /* 0x000fea0003800200 */
.L_x_494:
        /* <DEDUP_REMOVED lines=158> */
.L_x_497:
[----:B------:R-:W-:Y:S05]  /*3c80*/  BSYNC.RECONVERGENT B0 ;  /* 0x0000000000007941 */ /* 0x000fea0003800200 */
.L_x_496:
        /* <DEDUP_REMOVED lines=29> */
.L_x_499:
[----:B------:R-:W-:Y:S05]  /*3e60*/  BSYNC.RECONVERGENT B0 ;  /* 0x0000000000007941 */ /* 0x000fea0003800200 */
.L_x_498:
        /* <DEDUP_REMOVED lines=24> */
.L_x_502:
[----:B-1----:R-:W2:Y:S04]  /*3ff0*/  LDG.E.STRONG.GPU R30, desc[UR8][R28.64] ;  /* 0x000000081c1e7981 */ /* 0x002ea8000c1ef900 */
[----:B--2---:R-:W-:Y:S01]  /*4000*/  CCTL.IVALL ;  /* 0x00000000ff00798f */ /* 0x004fe20002000000 */
[----:B------:R-:W-:Y:S05]  /*4010*/  YIELD ;  /* 0x0000000000007946 */ /* 0x000fea0003800000 */
[----:B------:R-:W-:-:S13]  /*4020*/  ISETP.NE.AND P0, PT, R30, R35, PT ;  /* 0x000000231e00720c */ /* 0x000fda0003f05270 */
[----:B------:R-:W-:Y:S05]  /*4030*/  @P0 BRA `(.L_x_502) ;  /* 0xfffffffc00ec0947 */ /* 0x000fea000383ffff */
.L_x_501:
        /* <DEDUP_REMOVED lines=15> */
.L_x_504:
        /* <DEDUP_REMOVED lines=60> */
.L_x_503:
        /* <DEDUP_REMOVED lines=34> */
.L_x_505:
        /* <DEDUP_REMOVED lines=18> */
.L_x_506:
        /* <DEDUP_REMOVED lines=9> */
.L_x_507:
[----:B------:R-:W-:Y:S05]  /*48c0*/  BSYNC.RECONVERGENT B0 ;  /* 0x0000000000007941 */ /* 0x000fea0003800200 */
.L_x_500:
        /* <DEDUP_REMOVED lines=72> */
.L_x_508:
        /* <DEDUP_REMOVED lines=18> */
.L_x_510:
[----:B------:R-:W-:Y:S05]  /*4e70*/  BSYNC.RECONVERGENT B0 ;  /* 0x0000000000007941 */ /* 0x000fea0003800200 */
.L_x_509:
        /* <DEDUP_REMOVED lines=23> */
.L_x_511:
        /* <DEDUP_REMOVED lines=20> */
.L_x_513:
[----:B------:R-:W-:Y:S05]  /*5130*/  BSYNC.RECONVERGENT B0 ;  /* 0x0000000000007941 */ /* 0x000fea0003800200 */
.L_x_512:
        /* <DEDUP_REMOVED lines=59> */
.L_x_514:
        /* <DEDUP_REMOVED lines=18> */
.L_x_516:
[----:B------:R-:W-:Y:S05]  /*5610*/  BSYNC.RECONVERGENT B0 ;  /* 0x0000000000007941 */ /* 0x000fea0003800200 */
.L_x_515:
        /* <DEDUP_REMOVED lines=21> */
.L_x_517:
        /* <DEDUP_REMOVED lines=18> */
.L_x_519:
[----:B------:R-:W-:Y:S05]  /*5890*/  BSYNC.RECONVERGENT B0 ;  /* 0x0000000000007941 */ /* 0x000fea0003800200 */
.L_x_518:
        /* <DEDUP_REMOVED lines=21> */
.L_x_520:
        /* <DEDUP_REMOVED lines=18> */
.L_x_522:
[----:B------:R-:W-:Y:S05]  /*5b10*/  BSYNC.RECONVERGENT B0 ;  /* 0x0000000000007941 */ /* 0x000fea0003800200 */
.L_x_521:
        /* <DEDUP_REMOVED lines=21> */
.L_x_523:
        /* <DEDUP_REMOVED lines=18> */
.L_x_525:
[----:B------:R-:W-:Y:S05]  /*5d90*/  BSYNC.RECONVERGENT B0 ;  /* 0x0000000000007941 */ /* 0x000fea0003800200 */
.L_x_524:
        /* <DEDUP_REMOVED lines=21> */
.L_x_526:
        /* <DEDUP_REMOVED lines=18> */
.L_x_528:
[----:B------:R-:W-:Y:S05]  /*6010*/  BSYNC.RECONVERGENT B0 ;  /* 0x0000000000007941 */ /* 0x000fea0003800200 */
.L_x_527:
        /* <DEDUP_REMOVED lines=21> */
.L_x_529:
        /* <DEDUP_REMOVED lines=18> */
.L_x_531:
[----:B------:R-:W-:Y:S05]  /*6290*/  BSYNC.RECONVERGENT B0 ;  /* 0x0000000000007941 */ /* 0x000fea0003800200 */
.L_x_530:
[----:B------:R-:W-:Y:S02]  /*62a0*/  IADD3 R56, PT, PT, R5, R56, RZ ;  /* 0x0000003805387210 */ /* 0x000fe40007ffe0ff */
[----:B------:R-:W-:Y:S02]  /*62b0*/  IADD3 R57, PT, PT, R57, 0x1, RZ ;  /* 0x0000000139397810 */ /* 0x000fe40007ffe0ff */
[----:B------:R-:W-:-:S13]  /*62c0*/  ISETP.GE.AND P0, PT, R56, UR4, PT ;  /* 0x0000000438007c0c */ /* 0x000fda000bf06270 */
[----:B------:R-:W-:Y:S05]  /*62d0*/  @!P0 BRA `(.L_x_532) ;  /* 0xffffff9c00e48947 */ /* 0x000fea000383ffff */
.L_x_489:
        /* <DEDUP_REMOVED lines=19> */
.L_x_534:
[----:B------:R-:W-:Y:S05]  /*6410*/  BSYNC.RECONVERGENT B0 ;  /* 0x0000000000007941 */ /* 0x000fea0003800200 */
.L_x_533:
[----:B------:R-:W-:Y:S05]  /*6420*/  @P0 EXIT ;  /* 0x000000000000094d */ /* 0x000fea0003800000 */
[----:B------:R-:W-:Y:S05]  /*6430*/  @P2 BRA `(.L_x_535) ;  /* 0x0000000000202947 */ /* 0x000fea0003800000 */
[----:B------:R-:W-:-:S05]  /*6440*/  IMAD R0, R6, R7, RZ ;  /* 0x0000000706007224 */ /* 0x000fca00078e02ff */
[----:B------:R-:W-:-:S13]  /*6450*/  ISETP.NE.AND P0, PT, R0, -0x1, PT ;  /* 0xffffffff0000780c */ /* 0x000fda0003f05270 */
[----:B------:R-:W-:Y:S05]  /*6460*/  @!P0 BRA `(.L_x_535) ;  /* 0x0000000000148947 */ /* 0x000fea0003800000 */
.L_x_536:
[----:B0-----:R-:W4:Y:S04]  /*6470*/  LDG.E.STRONG.GPU R3, desc[UR8][R4.64] ;  /* 0x0000000804037981 */ /* 0x001f28000c1ef900 */
[----:B----4-:R-:W-:Y:S01]  /*6480*/  CCTL.IVALL ;  /* 0x00000000ff00798f */ /* 0x010fe20002000000 */
[----:B------:R-:W-:Y:S05]  /*6490*/  YIELD ;  /* 0x0000000000007946 */ /* 0x000fea0003800000 */
[----:B------:R-:W-:-:S13]  /*64a0*/  ISETP.NE.AND P0, PT, R3, R0, PT ;  /* 0x000000000300720c */ /* 0x000fda0003f05270 */
[----:B------:R-:W-:Y:S05]  /*64b0*/  @P0 BRA `(.L_x_536) ;  /* 0xfffffffc00ec0947 */ /* 0x000fea000383ffff */
.L_x_535:
        /* <DEDUP_REMOVED lines=74> */
.L_x_539:
        /* <DEDUP_REMOVED lines=21> */
[----:B--2---:R-:W-:Y:S02]  /*6ab0*/  F2FP.F16.F32.PACK_AB R17, R11, R8 ;  /* 0x000000080b11723e */ /* 0x004fe400000000ff */
[----:B------:R-:W-:-:S02]  /*6ac0*/  MOV R8, R20 ;  /* 0x0000001400087202 */ /* 0x000fc40000000f00 */
[-C--:B------:R-:W-:Y:S02]  /*6ad0*/  MOV R11, R23.reuse ;  /* 0x00000017000b7202 */ /* 0x080fe40000000f00 */
[----:B-1----:R-:W-:Y:S01]  /*6ae0*/  F2FP.F16.F32.PACK_AB R19, R15, R12 ;  /* 0x0000000c0f13723e */ /* 0x002fe200000000ff */
[----:B------:R0:W-:Y:S04]  /*6af0*/  STG.E desc[UR8][R8.64], R17 ;  /* 0x0000001108007986 */ /* 0x0001e8000c101908 */
[----:B------:R0:W-:Y:S01]  /*6b00*/  STG.E desc[UR8][R10.64], R19 ;  /* 0x000000130a007986 */ /* 0x0001e2000c101908 */
[----:B------:R-:W-:Y:S02]  /*6b10*/  IADD3 R20, P4, PT, R20, 0x780, RZ ;  /* 0x0000078014147810 */ /* 0x000fe40007f9e0ff */
[----:B------:R-:W-:-:S02]  /*6b20*/  IADD3.X R23, PT, PT, RZ, R23, RZ, P3, !PT ;  /* 0x00000017ff177210 */ /* 0x000fc40001ffe4ff */
[----:B------:R-:W-:Y:S01]  /*6b30*/  IADD3.X R21, PT, PT, RZ, R21, RZ, P4, !PT ;  /* 0x00000015ff157210 */ /* 0x000fe200027fe4ff */
[----:B------:R-:W-:Y:S08]  /*6b40*/  @P1 BRA `(.L_x_539) ;  /* 0xfffffffc00841947 */ /* 0x000ff0000383ffff */
.L_x_538:
[----:B------:R-:W-:Y:S05]  /*6b50*/  BSYNC.RECONVERGENT B0 ;  /* 0x0000000000007941 */ /* 0x000fea0003800200 */
.L_x_537:
        /* <DEDUP_REMOVED lines=10> */
.L_x_540:
        /* <DEDUP_REMOVED lines=21> */
[----:B---3--:R-:W-:Y:S02]  /*6d50*/  F2FP.F16.F32.PACK_AB R19, R7, R4 ;  /* 0x000000040713723e */ /* 0x008fe400000000ff */
[----:B------:R-:W-:-:S04]  /*6d60*/  LOP3.LUT R4, R26, 0x3, RZ, 0xc0, !PT ;  /* 0x000000031a047812 */ /* 0x000fc800078ec0ff */
[----:B------:R-:W-:Y:S02]  /*6d70*/  IADD3.X R17, PT, PT, R4, UR5, RZ, P1, !PT ;  /* 0x0000000504117c10 */ /* 0x000fe40008ffe4ff */
[----:B--2---:R-:W-:Y:S02]  /*6d80*/  F2FP.F16.F32.PACK_AB R21, R11, R8 ;  /* 0x000000080b15723e */ /* 0x004fe400000000ff */
        /* <DEDUP_REMOVED lines=56> */
[----:B---3--:R-:W-:Y:S02]  /*7110*/  F2FP.F16.F32.PACK_AB R5, R5, R16 ;  /* 0x000000100505723e */ /* 0x008fe400000000ff */
[----:B----4-:R-:W-:-:S03]  /*7120*/  F2FP.F16.F32.PACK_AB R7, R9, R6 ;  /* 0x000000060907723e */ /* 0x010fc600000000ff */
[----:B------:R1:W-:Y:S04]  /*7130*/  STG.E desc[UR8][R12.64], R5 ;  /* 0x000000050c007986 */ /* 0x0003e8000c101908 */
[----:B------:R1:W-:Y:S02]  /*7140*/  STG.E desc[UR8][R14.64], R7 ;  /* 0x000000070e007986 */ /* 0x0003e4000c101908 */
[----:B------:R-:W-:Y:S05]  /*7150*/  @P0 BRA `(.L_x_540) ;  /* 0xfffffff800a80947 */ /* 0x000fea000383ffff */
[----:B------:R-:W-:Y:S05]  /*7160*/  EXIT ;  /* 0x000000000000794d */ /* 0x000fea0003800000 */
.L_x_541:
        /* <DEDUP_REMOVED lines=9> */
.L_x_3417:


//--------------------- .text._Z35group_norm_nhwc_bwd_one_pass_kernelI11Bf16IOFp16WLi512ELi30ELi480EEv26Group_norm_nhwc_bwd_params --------------------------
	.section	.text._Z35group_norm_nhwc_bwd_one_pass_kernelI11Bf16IOFp16WLi512ELi30ELi480EEv26Group_norm_nhwc_bwd_params,"ax",@progbits
	.align	128
        .global         _Z35group_norm_nhwc_bwd_one_pass_kernelI11Bf16IOFp16WLi512ELi30ELi480EEv26Group_norm_nhwc_bwd_params
        .type           _Z35group_norm_nhwc_bwd_one_pass_kernelI11Bf16IOFp16WLi512ELi30ELi480EEv26Group_norm_nhwc_bwd_params,@function
        .size           _Z35group_norm_nhwc_bwd_one_pass_kernelI11Bf16IOFp16WLi512ELi30ELi480EEv26Group_norm_nhwc_bwd_params,(.L_x_3418 - _Z35group_norm_nhwc_bwd_one_pass_kernelI11Bf16IOFp16WLi512ELi30ELi480EEv26Group_norm_nhwc_bwd_params)
        .other          _Z35group_norm_nhwc_bwd_one_pass_kernelI11Bf16IOFp16WLi512ELi30ELi480EEv26Group_norm_nhwc_bwd_params,@"STO_CUDA_ENTRY STV_DEFAULT"
_Z35group_norm_nhwc_bwd_one_pass_kernelI11Bf16IOFp16WLi512ELi30ELi480EEv26Group_norm_nhwc_bwd_params:
.text._Z35group_norm_nhwc_bwd_one_pass_kernelI11Bf16IOFp16WLi512ELi30ELi480EEv26Group_norm_nhwc_bwd_params:
        /* <DEDUP_REMOVED lines=22> */
.L_x_609:
[----:B-1----:R-:W1:Y:S01]  /*0160*/  LDC R10, c[0x0][0x410] ;  /* 0x00010400ff0a7b82 */ /* 0x002e620000000800 */
[----:B--2---:R-:W2:Y:S01]  /*0170*/  LDCU UR4, c[0x0][0x41c] ;  /* 0x00008380ff0477ac */ /* 0x004ea20008000800 */
[----:B------:R-:W-:Y:S02]  /*0180*/  ISETP.GE.AND P2, PT, R79, RZ, PT ;  /* 0x000000ff4f00720c */ /* 0x000fe40003f46270 */
[----:B------:R-:W-:Y:S01]  /*0190*/  CS2R R74, SRZ ;  /* 0x00000000004a7805 */ /* 0x000fe2000001ff00 */
[----:B---3--:R-:W3:Y:S01]  /*01a0*/  LDCU.128 UR8, c[0x0][0x400] ;  /* 0x00008000ff0877ac */ /* 0x008ee20008000c00 */
[----:B-1----:R-:W-:-:S04]  /*01b0*/  IABS R7, R10 ;  /* 0x0000000a00077213 */ /* 0x002fc80000000000 */
[----:B------:R-:W1:Y:S08]  /*01c0*/  I2F.RP R6, R7 ;  /* 0x0000000700067306 */ /* 0x000e700000209400 */
[----:B-1----:R-:W1:Y:S02]  /*01d0*/  MUFU.RCP R6, R6 ;  /* 0x0000000600067308 */ /* 0x002e640000001000 */
[----:B-1--4-:R-:W-:-:S06]  /*01e0*/  IADD3 R4, PT, PT, R6, 0xffffffe, RZ ;  /* 0x0ffffffe06047810 */ /* 0x012fcc0007ffe0ff */
        /* <DEDUP_REMOVED lines=12> */
[----:B------:R-:W-:Y:S01]  /*02b0*/  ISETP.GE.AND P3, PT, R6, RZ, PT ;  /* 0x000000ff0600720c */ /* 0x000fe20003f66270 */
[----:B--2---:R-:W-:-:S10]  /*02c0*/  IMAD R11, R3, UR4, R78 ;  /* 0x00000004030b7c24 */ /* 0x004fd4000f8e024e */
[----:B------:R-:W-:Y:S02]  /*02d0*/  @!P4 IADD3 R4, PT, PT, R4, -R7, RZ ;  /* 0x800000070404c210 */ /* 0x000fe40007ffe0ff */
[----:B------:R-:W-:Y:S02]  /*02e0*/  CS2R R72, SRZ ;  /* 0x0000000000487805 */ /* 0x000fe4000001ff00 */
[----:B------:R-:W-:Y:S02]  /*02f0*/  @!P4 IADD3 R5, PT, PT, R5, 0x1, RZ ;  /* 0x000000010505c810 */ /* 0x000fe40007ffe0ff */
[----:B------:R-:W-:Y:S02]  /*0300*/  CS2R R70, SRZ ;  /* 0x0000000000467805 */ /* 0x000fe4000001ff00 */
[----:B---3--:R-:W-:Y:S02]  /*0310*/  ISETP.GE.U32.AND P0, PT, R11, UR8, PT ;  /* 0x000000080b007c0c */ /* 0x008fe4000bf06070 */
[----:B------:R-:W-:-:S02]  /*0320*/  CS2R R68, SRZ ;  /* 0x0000000000447805 */ /* 0x000fc4000001ff00 */
[----:B------:R-:W-:Y:S02]  /*0330*/  SHF.R.S32.HI R15, RZ, 0x1f, R11 ;  /* 0x0000001fff0f7819 */ /* 0x000fe4000001140b */
[----:B------:R-:W-:Y:S02]  /*0340*/  CS2R R66, SRZ ;  /* 0x0000000000427805 */ /* 0x000fe4000001ff00 */
[----:B------:R-:W-:Y:S02]  /*0350*/  ISETP.GE.U32.AND P1, PT, R4, R7, PT ;  /* 0x000000070400720c */ /* 0x000fe40003f26070 */
[----:B------:R-:W-:Y:S02]  /*0360*/  CS2R R64, SRZ ;  /* 0x0000000000407805 */ /* 0x000fe4000001ff00 */
[----:B------:R-:W-:Y:S02]  /*0370*/  ISETP.GE.AND.EX P0, PT, R15, UR9, PT, P0 ;  /* 0x000000090f007c0c */ /* 0x000fe4000bf06300 */
[----:B------:R-:W-:-:S02]  /*0380*/  CS2R R62, SRZ ;  /* 0x00000000003e7805 */ /* 0x000fc4000001ff00 */
[-C--:B------:R-:W-:Y:S01]  /*0390*/  ISETP.GT.U32.AND P5, PT, R7, R4.reuse, PT ;  /* 0x000000040700720c */ /* 0x080fe20003fa4070 */
[----:B------:R-:W1:Y:S01]  /*03a0*/  LDCU.U8 UR4, c[0x0][0x414] ;  /* 0x00008280ff0477ac */ /* 0x000e620008000000 */
[----:B------:R-:W-:Y:S02]  /*03b0*/  IADD3 R7, PT, PT, R4, -R7, RZ ;  /* 0x8000000704077210 */ /* 0x000fe40007ffe0ff */
[----:B------:R-:W-:Y:S02]  /*03c0*/  ISETP.NE.AND P4, PT, R10, RZ, PT ;  /* 0x000000ff0a00720c */ /* 0x000fe40003f85270 */
[----:B------:R-:W-:Y:S02]  /*03d0*/  SEL R4, R7, R4, !P5 ;  /* 0x0000000407047207 */ /* 0x000fe40006800000 */
[----:B------:R-:W-:Y:S02]  /*03e0*/  LOP3.LUT R7, RZ, R10, RZ, 0x33, !PT ;  /* 0x0000000aff077212 */ /* 0x000fe400078e33ff */
[----:B------:R-:W-:Y:S01]  /*03f0*/  @!P2 IADD3 R4, PT, PT, -R4, RZ, RZ ;  /* 0x000000ff0404a210 */ /* 0x000fe20007ffe1ff */
[----:B------:R-:W2:Y:S01]  /*0400*/  @!P0 LDC.64 R16, c[0x0][0x3f8] ;  /* 0x0000fe00ff108b82 */ /* 0x000ea20000000a00 */
[----:B------:R-:W-:-:S02]  /*0410*/  IADD3 R13, PT, PT, R11, 0x20, RZ ;  /* 0x000000200b0d7810 */ /* 0x000fc40007ffe0ff */
[----:B------:R-:W-:Y:S02]  /*0420*/  @P1 IADD3 R5, PT, PT, R5, 0x1, RZ ;  /* 0x0000000105051810 */ /* 0x000fe40007ffe0ff */
[----:B------:R-:W-:Y:S02]  /*0430*/  SEL R117, R7, R4, !P4 ;  /* 0x0000000407757207 */ /* 0x000fe40006000000 */
[----:B------:R-:W-:Y:S01]  /*0440*/  ISETP.GE.U32.AND P1, PT, R13, UR8, PT ;  /* 0x000000080d007c0c */ /* 0x000fe2000bf26070 */
[----:B------:R-:W3:Y:S01]  /*0450*/  @!P0 LDC.64 R24, c[0x0][0x3a0] ;  /* 0x0000e800ff188b82 */ /* 0x000ee20000000a00 */
[----:B------:R-:W-:Y:S01]  /*0460*/  SHF.R.S32.HI R19, RZ, 0x1f, R13 ;  /* 0x0000001fff137819 */ /* 0x000fe2000001140d */
[----:B------:R-:W-:Y:S01]  /*0470*/  IMAD R9, R117, 0x1e, RZ ;  /* 0x0000001e75097824 */ /* 0x000fe200078e02ff */
[----:B------:R-:W-:Y:S02]  /*0480*/  @!P3 IADD3 R5, PT, PT, -R5, RZ, RZ ;  /* 0x000000ff0505b210 */ /* 0x000fe40007ffe1ff */
[----:B------:R-:W-:-:S02]  /*0490*/  ISETP.GE.AND.EX P1, PT, R19, UR9, PT, P1 ;  /* 0x0000000913007c0c */ /* 0x000fc4000bf26310 */
[----:B------:R-:W-:Y:S01]  /*04a0*/  SEL R5, R7, R5, !P4 ;  /* 0x0000000507057207 */ /* 0x000fe20006000000 */
[----:B------:R-:W4:Y:S01]  /*04b0*/  @!P0 LDC.64 R26, c[0x0][0x398] ;  /* 0x0000e600ff1a8b82 */ /* 0x000f220000000a00 */
[C---:B------:R-:W-:Y:S02]  /*04c0*/  IADD3 R120, P2, PT, R9.reuse, R2, RZ ;  /* 0x0000000209787210 */ /* 0x040fe40007f5e0ff */
[----:B------:R-:W-:Y:S02]  /*04d0*/  SHF.R.S32.HI R2, RZ, 0x1f, R5 ;  /* 0x0000001fff027819 */ /* 0x000fe40000011405 */
[----:B------:R-:W-:-:S03]  /*04e0*/  LEA.HI.X.SX32 R121, R9, RZ, 0x1, P2 ;  /* 0x000000ff09797211 */ /* 0x000fc600010f0eff */
[----:B------:R-:W-:Y:S02]  /*04f0*/  IMAD R2, R2, UR10, RZ ;  /* 0x0000000a02027c24 */ /* 0x000fe4000f8e02ff */
[----:B------:R-:W5:Y:S01]  /*0500*/  @!P1 LDC.64 R22, c[0x0][0x3f8] ;  /* 0x0000fe00ff169b82 */ /* 0x000f620000000a00 */
[----:B------:R-:W-:-:S04]  /*0510*/  IMAD.WIDE.U32 R120, R5, UR10, R120 ;  /* 0x0000000a05787c25 */ /* 0x000fc8000f8e0078 */
[----:B------:R-:W-:Y:S01]  /*0520*/  IMAD R123, R5, UR11, R2 ;  /* 0x0000000b057b7c24 */ /* 0x000fe2000f8e0202 */
[----:B------:R-:W-:Y:S01]  /*0530*/  @!P0 MOV R122, R120 ;  /* 0x00000078007a8202 */ /* 0x000fe20000000f00 */
[-C--:B--2---:R-:W-:Y:S01]  /*0540*/  @!P0 IMAD R2, R15, R16.reuse, RZ ;  /* 0x000000100f028224 */ /* 0x084fe200078e02ff */
[----:B------:R-:W-:Y:S01]  /*0550*/  IADD3 R15, PT, PT, R11, 0x40, RZ ;  /* 0x000000400b0f7810 */ /* 0x000fe20007ffe0ff */
[----:B0-----:R-:W2:Y:S01]  /*0560*/  @!P1 LDC.64 R28, c[0x0][0x3a0] ;  /* 0x0000e800ff1c9b82 */ /* 0x001ea20000000a00 */
[----:B------:R-:W-:Y:S01]  /*0570*/  IADD3 R123, PT, PT, R121, R123, RZ ;  /* 0x0000007b797b7210 */ /* 0x000fe20007ffe0ff */
[----:B------:R-:W-:Y:S01]  /*0580*/  @!P0 IMAD R7, R11, R17, R2 ;  /* 0x000000110b078224 */ /* 0x000fe200078e0202 */
[----:B------:R-:W-:Y:S02]  /*0590*/  ISETP.GE.U32.AND P3, PT, R15, UR8, PT ;  /* 0x000000080f007c0c */ /* 0x000fe4000bf66070 */
[----:B------:R-:W-:Y:S01]  /*05a0*/  SHF.R.S32.HI R21, RZ, 0x1f, R15 ;  /* 0x0000001fff157819 */ /* 0x000fe2000001140f */
[C---:B------:R-:W-:Y:S01]  /*05b0*/  @!P0 IMAD.WIDE.U32 R4, R11.reuse, R16, R122 ;  /* 0x000000100b048225 */ /* 0x040fe200078e007a */
[----:B------:R-:W-:Y:S01]  /*05c0*/  IADD3 R17, PT, PT, R11, 0x60, RZ ;  /* 0x000000600b117810 */ /* 0x000fe20007ffe0ff */
[----:B------:R-:W0:Y:S01]  /*05d0*/  @!P1 LDC.64 R30, c[0x0][0x398] ;  /* 0x0000e600ff1e9b82 */ /* 0x000e220000000a00 */
[----:B------:R-:W-:-:S02]  /*05e0*/  ISETP.GE.AND.EX P3, PT, R21, UR9, PT, P3 ;  /* 0x0000000915007c0c */ /* 0x000fc4000bf66330 */
[----:B------:R-:W-:Y:S02]  /*05f0*/  ISETP.GE.U32.AND P4, PT, R17, UR8, PT ;  /* 0x0000000811007c0c */ /* 0x000fe4000bf86070 */
[----:B------:R-:W-:Y:S01]  /*0600*/  @!P0 IADD3 R5, PT, PT, R5, R7, RZ ;  /* 0x0000000705058210 */ /* 0x000fe20007ffe0ff */
[----:B-----5:R-:W-:Y:S01]  /*0610*/  @!P1 IMAD R8, R19, R22, RZ ;  /* 0x0000001613089224 */ /* 0x020fe200078e02ff */
[----:B------:R-:W-:Y:S02]  /*0620*/  @!P1 MOV R9, R123 ;  /* 0x0000007b00099202 */ /* 0x000fe40000000f00 */
[----:B------:R-:W-:Y:S01]  /*0630*/  @!P0 SHF.L.U32 R7, R4, 0x1, RZ ;  /* 0x0000000104078819 */ /* 0x000fe200000006ff */
[----:B------:R-:W-:Y:S01]  /*0640*/  @!P1 IMAD R19, R13, R23, R8 ;  /* 0x000000170d139224 */ /* 0x000fe200078e0208 */
[----:B------:R-:W-:-:S03]  /*0650*/  SHF.R.S32.HI R23, RZ, 0x1f, R17 ;  /* 0x0000001fff177819 */ /* 0x000fc60000011411 */
[----:B------:R-:W5:Y:S01]  /*0660*/  @!P3 LDC.64 R32, c[0x0][0x3f8] ;  /* 0x0000fe00ff20bb82 */ /* 0x000f620000000a00 */
[----:B------:R-:W-:Y:S02]  /*0670*/  @!P1 MOV R8, R120 ;  /* 0x0000007800089202 */ /* 0x000fe40000000f00 */
[----:B------:R-:W-:Y:S02]  /*0680*/  ISETP.GE.AND.EX P4, PT, R23, UR9, PT, P4 ;  /* 0x0000000917007c0c */ /* 0x000fe4000bf86340 */
[----:B------:R-:W-:Y:S01]  /*0690*/  @!P0 SHF.L.U64.HI R2, R4, 0x1, R5 ;  /* 0x0000000104028819 */ /* 0x000fe20000010205 */
[----:B------:R-:W-:Y:S01]  /*06a0*/  @!P1 IMAD.WIDE.U32 R8, R13, R22, R8 ;  /* 0x000000160d089225 */ /* 0x000fe200078e0008 */
[C---:B---3--:R-:W-:Y:S02]  /*06b0*/  @!P0 IADD3 R4, P2, PT, R7.reuse, R24, RZ ;  /* 0x0000001807048210 */ /* 0x048fe40007f5e0ff */
[----:B----4-:R-:W-:Y:S02]  /*06c0*/  @!P0 IADD3 R6, P5, PT, R7, R26, RZ ;  /* 0x0000001a07068210 */ /* 0x010fe40007fbe0ff */
[----:B------:R-:W-:-:S02]  /*06d0*/  @!P0 IADD3.X R5, PT, PT, R2, R25, RZ, P2, !PT ;  /* 0x0000001902058210 */ /* 0x000fc400017fe4ff */
[----:B------:R-:W-:Y:S02]  /*06e0*/  @!P0 IADD3.X R7, PT, PT, R2, R27, RZ, P5, !PT ;  /* 0x0000001b02078210 */ /* 0x000fe40002ffe4ff */
[----:B------:R-:W-:Y:S01]  /*06f0*/  @!P1 IADD3 R9, PT, PT, R9, R19, RZ ;  /* 0x0000001309099210 */ /* 0x000fe20007ffe0ff */
[----:B------:R5:W3:Y:S01]  /*0700*/  @!P0 LDG.E R75, desc[UR6][R4.64] ;  /* 0x00000006044b8981 */ /* 0x000ae2000c1e1900 */
[C---:B------:R-:W-:Y:S01]  /*0710*/  @!P1 SHF.L.U32 R13, R8.reuse, 0x1, RZ ;  /* 0x00000001080d9819 */ /* 0x040fe200000006ff */
[----:B------:R-:W4:Y:S01]  /*0720*/  @!P4 LDC.64 R24, c[0x0][0x3f8] ;  /* 0x0000fe00ff18cb82 */ /* 0x000f220000000a00 */
[----:B------:R-:W-:Y:S01]  /*0730*/  @!P1 SHF.L.U64.HI R2, R8, 0x1, R9 ;  /* 0x0000000108029819 */ /* 0x000fe20000010209 */
[----:B------:R1:W3:Y:S01]  /*0740*/  @!P0 LDG.E R74, desc[UR6][R6.64] ;  /* 0x00000006064a8981 */ /* 0x0002e2000c1e1900 */
[----:B--2---:R-:W-:Y:S02]  /*0750*/  @!P1 IADD3 R8, P0, PT, R13, R28, RZ ;  /* 0x0000001c0d089210 */ /* 0x004fe40007f1e0ff */
[----:B------:R-:W-:-:S02]  /*0760*/  IADD3 R19, PT, PT, R11, 0x80, RZ ;  /* 0x000000800b137810 */ /* 0x000fc40007ffe0ff */
[----:B------:R-:W-:Y:S01]  /*0770*/  @!P1 IADD3.X R9, PT, PT, R2, R29, RZ, P0, !PT ;  /* 0x0000001d02099210 */ /* 0x000fe200007fe4ff */
[----:B------:R-:W2:Y:S01]  /*0780*/  @!P3 LDC.64 R26, c[0x0][0x3a0] ;  /* 0x0000e800ff1abb82 */ /* 0x000ea20000000a00 */
[----:B-----5:R-:W-:Y:S01]  /*0790*/  @!P3 IMAD R4, R21, R32, RZ ;  /* 0x000000201504b224 */ /* 0x020fe200078e02ff */
[----:B------:R-:W-:Y:S02]  /*07a0*/  ISETP.GE.U32.AND P0, PT, R19, UR8, PT ;  /* 0x0000000813007c0c */ /* 0x000fe4000bf06070 */
[----:B------:R-:W-:Y:S01]  /*07b0*/  SHF.R.S32.HI R21, RZ, 0x1f, R19 ;  /* 0x0000001fff157819 */ /* 0x000fe20000011413 */
[----:B-1----:R-:W-:Y:S01]  /*07c0*/  @!P3 IMAD R7, R15, R33, R4 ;  /* 0x000000210f07b224 */ /* 0x002fe200078e0204 */
[----:B------:R-:W-:Y:S01]  /*07d0*/  @!P3 MOV R4, R120 ;  /* 0x000000780004b202 */ /* 0x000fe20000000f00 */
[----:B------:R1:W5:Y:S01]  /*07e0*/  @!P1 LDG.E R73, desc[UR6][R8.64] ;  /* 0x0000000608499981 */ /* 0x000362000c1e1900 */
[----:B------:R-:W2:Y:S01]  /*07f0*/  @!P3 LDC.64 R28, c[0x0][0x398] ;  /* 0x0000e600ff1cbb82 */ /* 0x000ea20000000a00 */
[----:B------:R-:W-:-:S02]  /*0800*/  @!P3 MOV R5, R123 ;  /* 0x0000007b0005b202 */ /* 0x000fc40000000f00 */
[----:B------:R-:W-:Y:S02]  /*0810*/  ISETP.GE.AND.EX P0, PT, R21, UR9, PT, P0 ;  /* 0x0000000915007c0c */ /* 0x000fe4000bf06300 */
[----:B0-----:R-:W-:Y:S01]  /*0820*/  @!P1 IADD3 R12, P2, PT, R13, R30, RZ ;  /* 0x0000001e0d0c9210 */ /* 0x001fe20007f5e0ff */
[----:B------:R-:W-:-:S03]  /*0830*/  @!P3 IMAD.WIDE.U32 R4, R15, R32, R4 ;  /* 0x000000200f04b225 */ /* 0x000fc600078e0004 */
[----:B------:R-:W-:Y:S02]  /*0840*/  @!P1 IADD3.X R13, PT, PT, R2, R31, RZ, P2, !PT ;  /* 0x0000001f020d9210 */ /* 0x000fe400017fe4ff */
[----:B------:R-:W-:Y:S01]  /*0850*/  @!P3 IADD3 R5, PT, PT, R5, R7, RZ ;  /* 0x000000070505b210 */ /* 0x000fe20007ffe0ff */
[----:B------:R-:W0:Y:S01]  /*0860*/  @!P4 LDC.64 R30, c[0x0][0x3a0] ;  /* 0x0000e800ff1ecb82 */ /* 0x000e220000000a00 */
[C---:B------:R-:W-:Y:S01]  /*0870*/  @!P3 SHF.L.U32 R7, R4.reuse, 0x1, RZ ;  /* 0x000000010407b819 */ /* 0x040fe200000006ff */
[----:B------:R2:W5:Y:S01]  /*0880*/  @!P1 LDG.E R72, desc[UR6][R12.64] ;  /* 0x000000060c489981 */ /* 0x000562000c1e1900 */
[----:B------:R-:W-:Y:S01]  /*0890*/  IADD3 R15, PT, PT, R11, 0xa0, RZ ;  /* 0x000000a00b0f7810 */ /* 0x000fe20007ffe0ff */
[----:B----4-:R-:W-:Y:S01]  /*08a0*/  @!P4 IMAD R6, R23, R24, RZ ;  /* 0x000000181706c224 */ /* 0x010fe200078e02ff */
[----:B------:R-:W-:Y:S02]  /*08b0*/  @!P3 SHF.L.U64.HI R2, R4, 0x1, R5 ;  /* 0x000000010402b819 */ /* 0x000fe40000010205 */
[----:B-1----:R-:W-:Y:S01]  /*08c0*/  @!P4 MOV R8, R120 ;  /* 0x000000780008c202 */ /* 0x002fe20000000f00 */
[----:B------:R-:W1:Y:S01]  /*08d0*/  @!P0 LDC.64 R32, c[0x0][0x3f8] ;  /* 0x0000fe00ff208b82 */ /* 0x000e620000000a00 */
[----:B------:R-:W-:-:S02]  /*08e0*/  @!P4 MOV R9, R123 ;  /* 0x0000007b0009c202 */ /* 0x000fc40000000f00 */
[----:B--2---:R-:W-:Y:S02]  /*08f0*/  @!P3 IADD3 R4, P1, PT, R7, R26, RZ ;  /* 0x0000001a0704b210 */ /* 0x004fe40007f3e0ff */
[----:B------:R-:W-:Y:S02]  /*0900*/  ISETP.GE.U32.AND P2, PT, R15, UR8, PT ;  /* 0x000000080f007c0c */ /* 0x000fe4000bf46070 */
[----:B------:R-:W-:Y:S01]  /*0910*/  SHF.R.S32.HI R23, RZ, 0x1f, R15 ;  /* 0x0000001fff177819 */ /* 0x000fe2000001140f */
[C---:B------:R-:W-:Y:S01]  /*0920*/  @!P4 IMAD R25, R17.reuse, R25, R6 ;  /* 0x000000191119c224 */ /* 0x040fe200078e0206 */
[----:B------:R-:W-:Y:S01]  /*0930*/  @!P3 IADD3.X R5, PT, PT, R2, R27, RZ, P1, !PT ;  /* 0x0000001b0205b210 */ /* 0x000fe20000ffe4ff */
[----:B------:R-:W-:Y:S01]  /*0940*/  @!P4 IMAD.WIDE.U32 R8, R17, R24, R8 ;  /* 0x000000181108c225 */ /* 0x000fe200078e0008 */
[----:B------:R-:W-:Y:S01]  /*0950*/  @!P3 IADD3 R6, P1, PT, R7, R28, RZ ;  /* 0x0000001c0706b210 */ /* 0x000fe20007f3e0ff */
[----:B------:R-:W2:Y:S01]  /*0960*/  @!P4 LDC.64 R26, c[0x0][0x398] ;  /* 0x0000e600ff1acb82 */ /* 0x000ea20000000a00 */
[----:B------:R-:W-:Y:S01]  /*0970*/  ISETP.GE.AND.EX P2, PT, R23, UR9, PT, P2 ;  /* 0x0000000917007c0c */ /* 0x000fe2000bf46320 */
[----:B------:R0:W4:Y:S01]  /*0980*/  @!P3 LDG.E R71, desc[UR6][R4.64] ;  /* 0x000000060447b981 */ /* 0x000122000c1e1900 */
[----:B------:R-:W-:-:S02]  /*0990*/  IADD3 R17, PT, PT, R11, 0xc0, RZ ;  /* 0x000000c00b117810 */ /* 0x000fc40007ffe0ff */
[----:B------:R-:W-:Y:S02]  /*09a0*/  @!P4 IADD3 R13, PT, PT, R9, R25, RZ ;  /* 0x00000019090dc210 */ /* 0x000fe40007ffe0ff */
[----:B------:R-:W-:Y:S02]  /*09b0*/  @!P3 IADD3.X R7, PT, PT, R2, R29, RZ, P1, !PT ;  /* 0x0000001d0207b210 */ /* 0x000fe40000ffe4ff */
[----:B------:R-:W-:Y:S01]  /*09c0*/  ISETP.GE.U32.AND P1, PT, R17, UR8, PT ;  /* 0x0000000811007c0c */ /* 0x000fe2000bf26070 */
[----:B------:R-:W2:Y:S01]  /*09d0*/  @!P0 LDC.64 R28, c[0x0][0x3a0] ;  /* 0x0000e800ff1c8b82 */ /* 0x000ea20000000a00 */
[----:B------:R-:W-:Y:S01]  /*09e0*/  SHF.R.S32.HI R25, RZ, 0x1f, R17 ;  /* 0x0000001fff197819 */ /* 0x000fe20000011411 */
[----:B------:R2:W4:Y:S03]  /*09f0*/  @!P3 LDG.E R70, desc[UR6][R6.64] ;  /* 0x000000060646b981 */ /* 0x000526000c1e1900 */
[----:B------:R-:W-:-:S02]  /*0a00*/  ISETP.GE.AND.EX P1, PT, R25, UR9, PT, P1 ;  /* 0x0000000919007c0c */ /* 0x000fc4000bf26310 */
[C---:B------:R-:W-:Y:S01]  /*0a10*/  @!P4 SHF.L.U32 R9, R8.reuse, 0x1, RZ ;  /* 0x000000010809c819 */ /* 0x040fe200000006ff */
[----:B------:R-:W2:Y:S01]  /*0a20*/  @!P2 LDC.64 R34, c[0x0][0x3f8] ;  /* 0x0000fe00ff22ab82 */ /* 0x000ea20000000a00 */
[----:B------:R-:W-:Y:S02]  /*0a30*/  @!P4 SHF.L.U64.HI R2, R8, 0x1, R13 ;  /* 0x000000010802c819 */ /* 0x000fe4000001020d */
[----:B0-----:R-:W-:Y:S01]  /*0a40*/  @!P4 IADD3 R4, P5, PT, R9, R30, RZ ;  /* 0x0000001e0904c210 */ /* 0x001fe20007fbe0ff */
[----:B-1----:R-:W-:Y:S01]  /*0a50*/  @!P0 IMAD R8, R21, R32, RZ ;  /* 0x0000002015088224 */ /* 0x002fe200078e02ff */
[----:B------:R-:W-:Y:S02]  /*0a60*/  @!P0 MOV R12, R120 ;  /* 0x00000078000c8202 */ /* 0x000fe40000000f00 */
[----:B------:R-:W-:Y:S02]  /*0a70*/  @!P4 IADD3.X R5, PT, PT, R2, R31, RZ, P5, !PT ;  /* 0x0000001f0205c210 */ /* 0x000fe40002ffe4ff */
[----:B------:R-:W-:Y:S01]  /*0a80*/  @!P0 MOV R13, R123 ;  /* 0x0000007b000d8202 */ /* 0x000fe20000000f00 */
[----:B------:R-:W0:Y:S01]  /*0a90*/  @!P0 LDC.64 R30, c[0x0][0x398] ;  /* 0x0000e600ff1e8b82 */ /* 0x000e220000000a00 */
[----:B------:R-:W-:Y:S01]  /*0aa0*/  @!P0 IMAD R21, R19, R33, R8 ;  /* 0x0000002113158224 */ /* 0x000fe200078e0208 */
[----:B--2---:R-:W-:Y:S01]  /*0ab0*/  @!P4 IADD3 R8, P3, PT, R9, R26, RZ ;  /* 0x0000001a0908c210 */ /* 0x004fe20007f7e0ff */
[----:B------:R1:W2:Y:S01]  /*0ac0*/  @!P4 LDG.E R69, desc[UR6][R4.64] ;  /* 0x000000060445c981 */ /* 0x0002a2000c1e1900 */
[----:B------:R-:W-:-:S04]  /*0ad0*/  @!P0 IMAD.WIDE.U32 R12, R19, R32, R12 ;  /* 0x00000020130c8225 */ /* 0x000fc800078e000c */
[----:B------:R-:W0:Y:S01]  /*0ae0*/  @!P1 LDC.64 R36, c[0x0][0x3f8] ;  /* 0x0000fe00ff249b82 */ /* 0x000e220000000a00 */
[----:B------:R-:W-:Y:S02]  /*0af0*/  @!P4 IADD3.X R9, PT, PT, R2, R27, RZ, P3, !PT ;  /* 0x0000001b0209c210 */ /* 0x000fe40001ffe4ff */
[----:B------:R-:W-:-:S05]  /*0b00*/  @!P0 IADD3 R13, PT, PT, R13, R21, RZ ;  /* 0x000000150d0d8210 */ /* 0x000fca0007ffe0ff */
[----:B------:R-:W0:Y:S01]  /*0b10*/  @!P2 LDC.64 R32, c[0x0][0x3a0] ;  /* 0x0000e800ff20ab82 */ /* 0x000e220000000a00 */
[C---:B------:R-:W-:Y:S01]  /*0b20*/  @!P0 SHF.L.U32 R27, R12.reuse, 0x1, RZ ;  /* 0x000000010c1b8819 */ /* 0x040fe200000006ff */
[----:B------:R-:W-:Y:S01]  /*0b30*/  @!P2 IMAD R10, R23, R34, RZ ;  /* 0x00000022170aa224 */ /* 0x000fe200078e02ff */
[----:B------:R-:W-:Y:S01]  /*0b40*/  @!P0 SHF.L.U64.HI R2, R12, 0x1, R13 ;  /* 0x000000010c028819 */ /* 0x000fe2000001020d */
[----:B------:R0:W2:Y:S01]  /*0b50*/  @!P4 LDG.E R68, desc[UR6][R8.64] ;  /* 0x000000060844c981 */ /* 0x0000a2000c1e1900 */
[----:B------:R-:W-:Y:S02]  /*0b60*/  @!P0 IADD3 R6, P3, PT, R27, R28, RZ ;  /* 0x0000001c1b068210 */ /* 0x000fe40007f7e0ff */
[----:B------:R-:W-:Y:S02]  /*0b70*/  IADD3 R19, PT, PT, R11, 0xe0, RZ ;  /* 0x000000e00b137810 */ /* 0x000fe40007ffe0ff */
[----:B------:R-:W-:Y:S02]  /*0b80*/  @!P2 MOV R12, R120 ;  /* 0x00000078000ca202 */ /* 0x000fe40000000f00 */
[----:B------:R-:W-:-:S02]  /*0b90*/  @!P2 MOV R13, R123 ;  /* 0x0000007b000da202 */ /* 0x000fc40000000f00 */
[----:B------:R-:W-:Y:S02]  /*0ba0*/  @!P0 IADD3.X R7, PT, PT, R2, R29, RZ, P3, !PT ;  /* 0x0000001d02078210 */ /* 0x000fe40001ffe4ff */
[----:B------:R-:W0:Y:S01]  /*0bb0*/  @!P2 LDC.64 R28, c[0x0][0x398] ;  /* 0x0000e600ff1cab82 */ /* 0x000e220000000a00 */
[----:B------:R-:W-:Y:S01]  /*0bc0*/  ISETP.GE.U32.AND P3, PT, R19, UR8, PT ;  /* 0x0000000813007c0c */ /* 0x000fe2000bf66070 */
[C---:B-1----:R-:W-:Y:S01]  /*0bd0*/  @!P2 IMAD R5, R15.reuse, R35, R10 ;  /* 0x000000230f05a224 */ /* 0x042fe200078e020a */
[----:B------:R-:W-:Y:S01]  /*0be0*/  SHF.R.S32.HI R21, RZ, 0x1f, R19 ;  /* 0x0000001fff157819 */ /* 0x000fe20000011413 */
[----:B------:R-:W-:Y:S01]  /*0bf0*/  @!P2 IMAD.WIDE.U32 R12, R15, R34, R12 ;  /* 0x000000220f0ca225 */ /* 0x000fe200078e000c */
[----:B0-----:R-:W-:Y:S01]  /*0c00*/  @!P0 IADD3 R4, P4, PT, R27, R30, RZ ;  /* 0x0000001e1b048210 */ /* 0x001fe20007f9e0ff */
[----:B------:R0:W2:Y:S01]  /*0c10*/  @!P0 LDG.E R67, desc[UR6][R6.64] ;  /* 0x0000000606438981 */ /* 0x0000a2000c1e1900 */
[----:B------:R-:W-:Y:S01]  /*0c20*/  ISETP.GE.AND.EX P3, PT, R21, UR9, PT, P3 ;  /* 0x0000000915007c0c */ /* 0x000fe2000bf66330 */
[----:B------:R-:W-:Y:S01]  /*0c30*/  @!P1 IMAD R8, R25, R36, RZ ;  /* 0x0000002419089224 */ /* 0x000fe200078e02ff */
[----:B------:R-:W-:-:S02]  /*0c40*/  @!P2 IADD3 R9, PT, PT, R13, R5, RZ ;  /* 0x000000050d09a210 */ /* 0x000fc40007ffe0ff */
[----:B------:R-:W-:Y:S01]  /*0c50*/  @!P2 SHF.L.U32 R25, R12, 0x1, RZ ;  /* 0x000000010c19a819 */ /* 0x000fe200000006ff */
[----:B------:R-:W-:Y:S01]  /*0c60*/  @!P1 IMAD R27, R17, R37, R8 ;  /* 0x00000025111b9224 */ /* 0x000fe200078e0208 */
[----:B------:R-:W-:Y:S02]  /*0c70*/  @!P0 IADD3.X R5, PT, PT, R2, R31, RZ, P4, !PT ;  /* 0x0000001f02058210 */ /* 0x000fe400027fe4ff */
[----:B------:R-:W-:Y:S01]  /*0c80*/  @!P2 SHF.L.U64.HI R2, R12, 0x1, R9 ;  /* 0x000000010c02a819 */ /* 0x000fe20000010209 */
[----:B------:R-:W1:Y:S01]  /*0c90*/  @!P1 LDC.64 R30, c[0x0][0x3a0] ;  /* 0x0000e800ff1e9b82 */ /* 0x000e620000000a00 */
[----:B------:R-:W-:Y:S01]  /*0ca0*/  @!P2 IADD3 R8, P4, PT, R25, R32, RZ ;  /* 0x000000201908a210 */ /* 0x000fe20007f9e0ff */
[----:B------:R1:W2:Y:S01]  /*0cb0*/  @!P0 LDG.E R66, desc[UR6][R4.64] ;  /* 0x0000000604428981 */ /* 0x0002a2000c1e1900 */
[----:B------:R-:W-:Y:S02]  /*0cc0*/  @!P1 MOV R12, R120 ;  /* 0x00000078000c9202 */ /* 0x000fe40000000f00 */
[----:B------:R-:W-:-:S02]  /*0cd0*/  @!P1 MOV R13, R123 ;  /* 0x0000007b000d9202 */ /* 0x000fc40000000f00 */
[----:B------:R-:W-:Y:S01]  /*0ce0*/  IADD3 R15, PT, PT, R11, 0x100, RZ ;  /* 0x000001000b0f7810 */ /* 0x000fe20007ffe0ff */
[----:B------:R-:W1:Y:S01]  /*0cf0*/  @!P3 LDC.64 R34, c[0x0][0x3f8] ;  /* 0x0000fe00ff22bb82 */ /* 0x000e620000000a00 */
[----:B------:R-:W-:Y:S01]  /*0d00*/  @!P2 IADD3.X R9, PT, PT, R2, R33, RZ, P4, !PT ;  /* 0x000000210209a210 */ /* 0x000fe200027fe4ff */
[----:B------:R-:W-:Y:S01]  /*0d10*/  @!P1 IMAD.WIDE.U32 R12, R17, R36, R12 ;  /* 0x00000024110c9225 */ /* 0x000fe200078e000c */
[----:B------:R-:W-:Y:S02]  /*0d20*/  ISETP.GE.U32.AND P4, PT, R15, UR8, PT ;  /* 0x000000080f007c0c */ /* 0x000fe4000bf86070 */
[----:B------:R-:W-:Y:S01]  /*0d30*/  SHF.R.S32.HI R23, RZ, 0x1f, R15 ;  /* 0x0000001fff177819 */ /* 0x000fe2000001140f */
[----:B------:R1:W2:Y:S02]  /*0d40*/  @!P2 LDG.E R65, desc[UR6][R8.64] ;  /* 0x000000060841a981 */ /* 0x0002a4000c1e1900 */
[----:B------:R-:W1:Y:S01]  /*0d50*/  @!P1 LDC.64 R32, c[0x0][0x398] ;  /* 0x0000e600ff209b82 */ /* 0x000e620000000a00 */
[----:B------:R-:W-:-:S02]  /*0d60*/  ISETP.GE.AND.EX P4, PT, R23, UR9, PT, P4 ;  /* 0x0000000917007c0c */ /* 0x000fc4000bf86340 */
[----:B0-----:R-:W-:Y:S02]  /*0d70*/  @!P2 IADD3 R6, P0, PT, R25, R28, RZ ;  /* 0x0000001c1906a210 */ /* 0x001fe40007f1e0ff */
[----:B------:R-:W-:Y:S02]  /*0d80*/  @!P1 IADD3 R25, PT, PT, R13, R27, RZ ;  /* 0x0000001b0d199210 */ /* 0x000fe40007ffe0ff */
[----:B------:R-:W-:Y:S01]  /*0d90*/  IADD3 R17, PT, PT, R11, 0x120, RZ ;  /* 0x000001200b117810 */ /* 0x000fe20007ffe0ff */
[----:B------:R-:W0:Y:S01]  /*0da0*/  @!P3 LDC.64 R36, c[0x0][0x398] ;  /* 0x0000e600ff24bb82 */ /* 0x000e220000000a00 */
[----:B------:R-:W-:Y:S02]  /*0db0*/  @!P2 IADD3.X R7, PT, PT, R2, R29, RZ, P0, !PT ;  /* 0x0000001d0207a210 */ /* 0x000fe400007fe4ff */
[C---:B------:R-:W-:Y:S02]  /*0dc0*/  @!P1 SHF.L.U64.HI R2, R12.reuse, 0x1, R25 ;  /* 0x000000010c029819 */ /* 0x040fe40000010219 */
[----:B------:R-:W-:Y:S01]  /*0dd0*/  ISETP.GE.U32.AND P5, PT, R17, UR8, PT ;  /* 0x0000000811007c0c */ /* 0x000fe2000bfa6070 */
[----:B------:R0:W2:Y:S01]  /*0de0*/  @!P2 LDG.E R64, desc[UR6][R6.64] ;  /* 0x000000060640a981 */ /* 0x0000a2000c1e1900 */
[----:B------:R-:W-:Y:S01]  /*0df0*/  SHF.R.S32.HI R25, RZ, 0x1f, R17 ;  /* 0x0000001fff197819 */ /* 0x000fe20000011411 */
[----:B------:R-:W0:Y:S01]  /*0e00*/  @!P4 LDC.64 R26, c[0x0][0x3f8] ;  /* 0x0000fe00ff1acb82 */ /* 0x000e220000000a00 */
[----:B------:R-:W-:-:S02]  /*0e10*/  @!P1 SHF.L.U32 R13, R12, 0x1, RZ ;  /* 0x000000010c0d9819 */ /* 0x000fc400000006ff */
[----:B------:R-:W-:Y:S02]  /*0e20*/  ISETP.GE.AND.EX P5, PT, R25, UR9, PT, P5 ;  /* 0x0000000919007c0c */ /* 0x000fe4000bfa6350 */
[----:B-1----:R-:W-:Y:S01]  /*0e30*/  @!P1 IADD3 R4, P0, PT, R13, R30, RZ ;  /* 0x0000001e0d049210 */ /* 0x002fe20007f1e0ff */
[----:B------:R-:W-:Y:S01]  /*0e40*/  @!P3 IMAD R10, R21, R34, RZ ;  /* 0x00000022150ab224 */ /* 0x000fe200078e02ff */
[----:B------:R-:W-:Y:S01]  /*0e50*/  @!P3 MOV R12, R120 ;  /* 0x00000078000cb202 */ /* 0x000fe20000000f00 */
[----:B------:R-:W1:Y:S01]  /*0e60*/  @!P3 LDC.64 R28, c[0x0][0x3a0] ;  /* 0x0000e800ff1cbb82 */ /* 0x000e620000000a00 */
[----:B------:R-:W-:Y:S02]  /*0e70*/  @!P1 IADD3 R8, P2, PT, R13, R32, RZ ;  /* 0x000000200d089210 */ /* 0x000fe40007f5e0ff */
[----:B------:R-:W-:Y:S01]  /*0e80*/  @!P3 MOV R13, R123 ;  /* 0x0000007b000db202 */ /* 0x000fe20000000f00 */
[C---:B------:R-:W-:Y:S02]  /*0e90*/  @!P3 IMAD R21, R19.reuse, R35, R10 ;  /* 0x000000231315b224 */ /* 0x040fe400078e020a */
[----:B------:R-:W-:-:S02]  /*0ea0*/  @!P3 IMAD.WIDE.U32 R12, R19, R34, R12 ;  /* 0x00000022130cb225 */ /* 0x000fc400078e000c */
[----:B------:R-:W3:Y:S08]  /*0eb0*/  @!P5 LDC.64 R38, c[0x0][0x398] ;  /* 0x0000e600ff26db82 */ /* 0x000ef00000000a00 */
[----:B------:R-:W3:Y:S01]  /*0ec0*/  @!P5 LDC.64 R34, c[0x0][0x3f8] ;  /* 0x0000fe00ff22db82 */ /* 0x000ee20000000a00 */
[----:B------:R-:W-:Y:S01]  /*0ed0*/  @!P1 IADD3.X R5, PT, PT, R2, R31, RZ, P0, !PT ;  /* 0x0000001f02059210 */ /* 0x000fe200007fe4ff */
[----:B0-----:R-:W-:Y:S01]  /*0ee0*/  @!P4 IMAD R10, R23, R26, RZ ;  /* 0x0000001a170ac224 */ /* 0x001fe200078e02ff */
[----:B------:R-:W-:-:S02]  /*0ef0*/  IADD3 R23, PT, PT, R11, 0x140, RZ ;  /* 0x000001400b177810 */ /* 0x000fc40007ffe0ff */
[----:B------:R-:W-:Y:S01]  /*0f00*/  @!P1 IADD3.X R9, PT, PT, R2, R33, RZ, P2, !PT ;  /* 0x0000002102099210 */ /* 0x000fe200017fe4ff */
[----:B------:R0:W2:Y:S01]  /*0f10*/  @!P1 LDG.E R63, desc[UR6][R4.64] ;  /* 0x00000006043f9981 */ /* 0x0000a2000c1e1900 */
[----:B------:R-:W-:Y:S01]  /*0f20*/  ISETP.GE.U32.AND P2, PT, R23, UR8, PT ;  /* 0x0000000817007c0c */ /* 0x000fe2000bf46070 */
[----:B------:R-:W5:Y:S01]  /*0f30*/  @!P4 LDC.64 R30, c[0x0][0x3a0] ;  /* 0x0000e800ff1ecb82 */ /* 0x000f620000000a00 */
[----:B------:R-:W-:Y:S01]  /*0f40*/  SHF.R.S32.HI R19, RZ, 0x1f, R23 ;  /* 0x0000001fff137819 */ /* 0x000fe20000011417 */
[----:B------:R3:W2:Y:S01]  /*0f50*/  @!P1 LDG.E R62, desc[UR6][R8.64] ;  /* 0x00000006083e9981 */ /* 0x0006a2000c1e1900 */
[----:B------:R-:W-:Y:S02]  /*0f60*/  @!P3 IADD3 R7, PT, PT, R13, R21, RZ ;  /* 0x000000150d07b210 */ /* 0x000fe40007ffe0ff */
[----:B------:R-:W-:Y:S02]  /*0f70*/  @!P3 SHF.L.U32 R13, R12, 0x1, RZ ;  /* 0x000000010c0db819 */ /* 0x000fe400000006ff */
[----:B0-----:R-:W-:Y:S01]  /*0f80*/  @!P4 MOV R4, R120 ;  /* 0x000000780004c202 */ /* 0x001fe20000000f00 */
[----:B------:R-:W-:Y:S01]  /*0f90*/  @!P4 IMAD R27, R15, R27, R10 ;  /* 0x0000001b0f1bc224 */ /* 0x000fe200078e020a */
[----:B------:R-:W-:Y:S01]  /*0fa0*/  @!P4 MOV R5, R123 ;  /* 0x0000007b0005c202 */ /* 0x000fe20000000f00 */
[----:B------:R-:W0:Y:S01]  /*0fb0*/  @!P4 LDC.64 R32, c[0x0][0x398] ;  /* 0x0000e600ff20cb82 */ /* 0x000e220000000a00 */
[----:B------:R-:W-:-:S02]  /*0fc0*/  ISETP.GE.AND.EX P2, PT, R19, UR9, PT, P2 ;  /* 0x0000000913007c0c */ /* 0x000fc4000bf46320 */
[----:B------:R-:W-:Y:S01]  /*0fd0*/  @!P3 SHF.L.U64.HI R2, R12, 0x1, R7 ;  /* 0x000000010c02b819 */ /* 0x000fe20000010207 */
[----:B------:R-:W-:Y:S01]  /*0fe0*/  @!P4 IMAD.WIDE.U32 R4, R15, R26, R4 ;  /* 0x0000001a0f04c225 */ /* 0x000fe200078e0004 */
[C---:B-1----:R-:W-:Y:S02]  /*0ff0*/  @!P3 IADD3 R6, P0, PT, R13.reuse, R28, RZ ;  /* 0x0000001c0d06b210 */ /* 0x042fe40007f1e0ff */
[----:B------:R-:W-:Y:S01]  /*1000*/  @!P3 IADD3 R12, P1, PT, R13, R36, RZ ;  /* 0x000000240d0cb210 */ /* 0x000fe20007f3e0ff */
[----:B---3--:R-:W-:Y:S01]  /*1010*/  @!P5 IMAD R8, R25, R34, RZ ;  /* 0x000000221908d224 */ /* 0x008fe200078e02ff */
[----:B------:R-:W-:Y:S02]  /*1020*/  IADD3 R25, PT, PT, R11, 0x160, RZ ;  /* 0x000001600b197810 */ /* 0x000fe40007ffe0ff */
[C---:B------:R-:W-:Y:S02]  /*1030*/  @!P3 IADD3.X R7, PT, PT, R2.reuse, R29, RZ, P0, !PT ;  /* 0x0000001d0207b210 */ /* 0x040fe400007fe4ff */
[----:B------:R-:W-:Y:S01]  /*1040*/  @!P3 IADD3.X R13, PT, PT, R2, R37, RZ, P1, !PT ;  /* 0x00000025020db210 */ /* 0x000fe20000ffe4ff */
[----:B------:R-:W1:Y:S01]  /*1050*/  @!P2 LDC.64 R40, c[0x0][0x3f8] ;  /* 0x0000fe00ff28ab82 */ /* 0x000e620000000a00 */
[----:B------:R-:W-:-:S02]  /*1060*/  @!P4 IADD3 R5, PT, PT, R5, R27, RZ ;  /* 0x0000001b0505c210 */ /* 0x000fc40007ffe0ff */
[----:B------:R-:W-:Y:S02]  /*1070*/  ISETP.GE.U32.AND P0, PT, R25, UR8, PT ;  /* 0x0000000819007c0c */ /* 0x000fe4000bf06070 */
[----:B------:R-:W-:-:S03]  /*1080*/  SHF.R.S32.HI R27, RZ, 0x1f, R25 ;  /* 0x0000001fff1b7819 */ /* 0x000fc60000011419 */
[----:B------:R-:W3:Y:S01]  /*1090*/  @!P5 LDC.64 R36, c[0x0][0x3a0] ;  /* 0x0000e800ff24db82 */ /* 0x000ee20000000a00 */
[----:B------:R-:W-:Y:S02]  /*10a0*/  MOV R21, RZ ;  /* 0x000000ff00157202 */ /* 0x000fe40000000f00 */
[----:B------:R-:W-:Y:S02]  /*10b0*/  ISETP.GE.AND.EX P0, PT, R27, UR9, PT, P0 ;  /* 0x000000091b007c0c */ /* 0x000fe4000bf06300 */
[C---:B------:R-:W-:Y:S02]  /*10c0*/  @!P4 SHF.L.U32 R15, R4.reuse, 0x1, RZ ;  /* 0x00000001040fc819 */ /* 0x040fe400000006ff */
[----:B------:R0:W2:Y:S01]  /*10d0*/  @!P3 LDG.E R21, desc[UR6][R6.64] ;  /* 0x000000060615b981 */ /* 0x0000a2000c1e1900 */
[----:B------:R-:W-:Y:S01]  /*10e0*/  @!P5 IMAD R29, R17, R35, R8 ;  /* 0x00000023111dd224 */ /* 0x000fe200078e0208 */
[----:B------:R-:W-:Y:S02]  /*10f0*/  @!P4 SHF.L.U64.HI R2, R4, 0x1, R5 ;  /* 0x000000010402c819 */ /* 0x000fe40000010205 */
[----:B-----5:R-:W-:-:S05]  /*1100*/  @!P4 IADD3 R8, P1, PT, R15, R30, RZ ;  /* 0x0000001e0f08c210 */ /* 0x020fca0007f3e0ff */
[----:B------:R-:W5:Y:S01]  /*1110*/  @!P0 LDC.64 R42, c[0x0][0x3f8] ;  /* 0x0000fe00ff2a8b82 */ /* 0x000f620000000a00 */
[----:B0-----:R-:W-:Y:S02]  /*1120*/  @!P5 MOV R6, R120 ;  /* 0x000000780006d202 */ /* 0x001fe40000000f00 */
[----:B------:R-:W-:Y:S02]  /*1130*/  @!P5 MOV R7, R123 ;  /* 0x0000007b0007d202 */ /* 0x000fe40000000f00 */
[----:B------:R-:W-:Y:S02]  /*1140*/  CS2R R4, SRZ ;  /* 0x0000000000047805 */ /* 0x000fe4000001ff00 */
[----:B------:R-:W-:Y:S01]  /*1150*/  @!P4 IADD3.X R9, PT, PT, R2, R31, RZ, P1, !PT ;  /* 0x0000001f0209c210 */ /* 0x000fe20000ffe4ff */
[----:B------:R-:W-:Y:S01]  /*1160*/  @!P5 IMAD.WIDE.U32 R6, R17, R34, R6 ;  /* 0x000000221106d225 */ /* 0x000fe200078e0006 */
[----:B------:R-:W-:Y:S01]  /*1170*/  @!P4 IADD3 R14, P1, PT, R15, R32, RZ ;  /* 0x000000200f0ec210 */ /* 0x000fe20007f3e0ff */
[----:B------:R-:W0:Y:S01]  /*1180*/  @!P2 LDC.64 R34, c[0x0][0x398] ;  /* 0x0000e600ff22ab82 */ /* 0x000e220000000a00 */
[----:B------:R3:W2:Y:S02]  /*1190*/  @!P3 LDG.E R4, desc[UR6][R12.64] ;  /* 0x000000060c04b981 */ /* 0x0006a4000c1e1900 */
[----:B------:R-:W-:-:S02]  /*11a0*/  @!P5 IADD3 R7, PT, PT, R7, R29, RZ ;  /* 0x0000001d0707d210 */ /* 0x000fc40007ffe0ff */
[----:B------:R-:W-:Y:S01]  /*11b0*/  @!P5 SHF.L.U32 R17, R6, 0x1, RZ ;  /* 0x000000010611d819 */ /* 0x000fe200000006ff */
[----:B-1----:R-:W-:Y:S01]  /*11c0*/  @!P2 IMAD R10, R19, R40, RZ ;  /* 0x00000028130aa224 */ /* 0x002fe200078e02ff */
[----:B------:R-:W-:Y:S01]  /*11d0*/  @!P4 IADD3.X R15, PT, PT, R2, R33, RZ, P1, !PT ;  /* 0x00000021020fc210 */ /* 0x000fe20000ffe4ff */
[----:B------:R1:W2:Y:S01]  /*11e0*/  @!P4 LDG.E R5, desc[UR6][R8.64] ;  /* 0x000000060805c981 */ /* 0x0002a2000c1e1900 */
[----:B------:R-:W-:Y:S01]  /*11f0*/  @!P5 SHF.L.U64.HI R2, R6, 0x1, R7 ;  /* 0x000000010602d819 */ /* 0x000fe20000010207 */
[----:B------:R-:W4:Y:S01]  /*1200*/  @!P2 LDC.64 R32, c[0x0][0x3a0] ;  /* 0x0000e800ff20ab82 */ /* 0x000f220000000a00 */
[----:B---3--:R-:W-:Y:S02]  /*1210*/  @!P5 IADD3 R12, P1, PT, R17, R36, RZ ;  /* 0x00000024110cd210 */ /* 0x008fe40007f3e0ff */
[----:B------:R-:W-:Y:S02]  /*1220*/  IADD3 R31, PT, PT, R11, 0x180, RZ ;  /* 0x000001800b1f7810 */ /* 0x000fe40007ffe0ff */
[----:B------:R-:W-:-:S02]  /*1230*/  @!P5 IADD3.X R13, PT, PT, R2, R37, RZ, P1, !PT ;  /* 0x00000025020dd210 */ /* 0x000fc40000ffe4ff */
[----:B------:R-:W-:Y:S02]  /*1240*/  ISETP.GE.U32.AND P1, PT, R31, UR8, PT ;  /* 0x000000081f007c0c */ /* 0x000fe4000bf26070 */
[----:B------:R-:W-:Y:S02]  /*1250*/  SHF.R.S32.HI R29, RZ, 0x1f, R31 ;  /* 0x0000001fff1d7819 */ /* 0x000fe4000001141f */
[----:B------:R-:W-:Y:S02]  /*1260*/  @!P2 MOV R18, R120 ;  /* 0x000000780012a202 */ /* 0x000fe40000000f00 */
[----:B------:R-:W-:Y:S02]  /*1270*/  @!P2 MOV R19, R123 ;  /* 0x0000007b0013a202 */ /* 0x000fe40000000f00 */
[----:B------:R-:W-:Y:S02]  /*1280*/  CS2R R6, SRZ ;  /* 0x0000000000067805 */ /* 0x000fe4000001ff00 */
[----:B------:R-:W-:Y:S01]  /*1290*/  ISETP.GE.AND.EX P1, PT, R29, UR9, PT, P1 ;  /* 0x000000091d007c0c */ /* 0x000fe2000bf26310 */
[----:B-1----:R-:W-:-:S02]  /*12a0*/  @!P2 IMAD R9, R23, R41, R10 ;  /* 0x000000291709a224 */ /* 0x002fc400078e020a */
[----:B------:R-:W-:Y:S01]  /*12b0*/  @!P2 IMAD.WIDE.U32 R18, R23, R40, R18 ;  /* 0x000000281712a225 */ /* 0x000fe200078e0012 */
[----:B------:R-:W-:Y:S01]  /*12c0*/  @!P5 IADD3 R16, P3, PT, R17, R38, RZ ;  /* 0x000000261110d210 */ /* 0x000fe20007f7e0ff */
[----:B------:R1:W3:Y:S02]  /*12d0*/  @!P5 LDG.E R7, desc[UR6][R12.64] ;  /* 0x000000060c07d981 */ /* 0x0002e4000c1e1900 */
[----:B-----5:R-:W-:Y:S01]  /*12e0*/  @!P0 IMAD R10, R27, R42, RZ ;  /* 0x0000002a1b0a8224 */ /* 0x020fe200078e02ff */
[----:B------:R-:W-:Y:S01]  /*12f0*/  @!P2 IADD3 R9, PT, PT, R19, R9, RZ ;  /* 0x000000091309a210 */ /* 0x000fe20007ffe0ff */
[----:B------:R4:W5:Y:S01]  /*1300*/  @!P4 LDG.E R6, desc[UR6][R14.64] ;  /* 0x000000060e06c981 */ /* 0x000962000c1e1900 */
[----:B------:R-:W-:Y:S02]  /*1310*/  @!P2 SHF.L.U32 R19, R18, 0x1, RZ ;  /* 0x000000011213a819 */ /* 0x000fe400000006ff */
[----:B-1----:R-:W-:Y:S02]  /*1320*/  @!P0 MOV R12, R120 ;  /* 0x00000078000c8202 */ /* 0x002fe40000000f00 */
[----:B------:R-:W-:Y:S01]  /*1330*/  @!P0 MOV R13, R123 ;  /* 0x0000007b000d8202 */ /* 0x000fe20000000f00 */
[C---:B------:R-:W-:Y:S01]  /*1340*/  @!P0 IMAD R23, R25.reuse, R43, R10 ;  /* 0x0000002b19178224 */ /* 0x040fe200078e020a */
[----:B------:R-:W-:Y:S01]  /*1350*/  @!P5 IADD3.X R17, PT, PT, R2, R39, RZ, P3, !PT ;  /* 0x000000270211d210 */ /* 0x000fe20001ffe4ff */
[----:B------:R-:W1:Y:S01]  /*1360*/  @!P0 LDC.64 R26, c[0x0][0x3a0] ;  /* 0x0000e800ff1a8b82 */ /* 0x000e620000000a00 */
[----:B------:R-:W-:Y:S01]  /*1370*/  MOV R8, RZ ;  /* 0x000000ff00087202 */ /* 0x000fe20000000f00 */
[----:B------:R-:W-:Y:S01]  /*1380*/  @!P0 IMAD.WIDE.U32 R12, R25, R42, R12 ;  /* 0x0000002a190c8225 */ /* 0x000fe200078e000c */
[----:B------:R-:W-:-:S02]  /*1390*/  @!P2 SHF.L.U64.HI R2, R18, 0x1, R9 ;  /* 0x000000011202a819 */ /* 0x000fc40000010209 */
[----:B0-----:R-:W-:-:S03]  /*13a0*/  @!P2 IADD3 R18, P4, PT, R19, R34, RZ ;  /* 0x000000221312a210 */ /* 0x001fc60007f9e0ff */
[----:B------:R-:W0:Y:S01]  /*13b0*/  @!P1 LDC.64 R38, c[0x0][0x3f8] ;  /* 0x0000fe00ff269b82 */ /* 0x000e220000000a00 */
[----:B----4-:R-:W-:Y:S01]  /*13c0*/  @!P2 IADD3 R14, P3, PT, R19, R32, RZ ;  /* 0x00000020130ea210 */ /* 0x010fe20007f7e0ff */
[----:B------:R4:W5:Y:S01]  /*13d0*/  @!P5 LDG.E R8, desc[UR6][R16.64] ;  /* 0x000000061008d981 */ /* 0x000962000c1e1900 */
[C---:B------:R-:W-:Y:S02]  /*13e0*/  @!P2 IADD3.X R19, PT, PT, R2.reuse, R35, RZ, P4, !PT ;  /* 0x000000230213a210 */ /* 0x040fe400027fe4ff */
[----:B------:R-:W-:Y:S02]  /*13f0*/  @!P0 IADD3 R13, PT, PT, R13, R23, RZ ;  /* 0x000000170d0d8210 */ /* 0x000fe40007ffe0ff */
[----:B------:R-:W-:Y:S01]  /*1400*/  IADD3 R45, PT, PT, R11, 0x1a0, RZ ;  /* 0x000001a00b2d7810 */ /* 0x000fe20007ffe0ff */
[----:B------:R-:W4:Y:S01]  /*1410*/  @!P0 LDC.64 R34, c[0x0][0x398] ;  /* 0x0000e600ff228b82 */ /* 0x000f220000000a00 */
[----:B------:R-:W-:Y:S02]  /*1420*/  ISETP.NE.AND P5, PT, RZ, UR4, PT ;  /* 0x00000004ff007c0c */ /* 0x000fe4000bfa5270 */
[----:B------:R-:W-:-:S02]  /*1430*/  @!P2 IADD3.X R15, PT, PT, R2, R33, RZ, P3, !PT ;  /* 0x00000021020fa210 */ /* 0x000fc40001ffe4ff */
[C---:B------:R-:W-:Y:S02]  /*1440*/  @!P0 SHF.L.U32 R33, R12.reuse, 0x1, RZ ;  /* 0x000000010c218819 */ /* 0x040fe400000006ff */
[----:B------:R-:W-:Y:S01]  /*1450*/  @!P0 SHF.L.U64.HI R12, R12, 0x1, R13 ;  /* 0x000000010c0c8819 */ /* 0x000fe2000001020d */
[----:B------:R-:W4:Y:S01]  /*1460*/  LDC.64 R22, c[0x0][0x3b8] ;  /* 0x0000ee00ff167b82 */ /* 0x000f220000000a00 */
[----:B------:R-:W-:Y:S02]  /*1470*/  ISETP.GE.U32.AND P3, PT, R45, UR8, PT ;  /* 0x000000082d007c0c */ /* 0x000fe4000bf66070 */
[----:B------:R-:W-:-:S04]  /*1480*/  SHF.R.S32.HI R13, RZ, 0x1f, R45 ;  /* 0x0000001fff0d7819 */ /* 0x000fc8000001142d */
[----:B------:R-:W-:Y:S01]  /*1490*/  ISETP.GE.AND.EX P3, PT, R13, UR9, PT, P3 ;  /* 0x000000090d007c0c */ /* 0x000fe2000bf66330 */
[----:B------:R-:W4:Y:S01]  /*14a0*/  @P5 LDC.64 R24, c[0x0][0x3b0] ;  /* 0x0000ec00ff185b82 */ /* 0x000f220000000a00 */
[----:B------:R-:W-:Y:S02]  /*14b0*/  MOV R9, RZ ;  /* 0x000000ff00097202 */ /* 0x000fe40000000f00 */
[----:B------:R-:W-:Y:S02]  /*14c0*/  MOV R10, RZ ;  /* 0x000000ff000a7202 */ /* 0x000fe40000000f00 */
[----:B------:R-:W-:Y:S01]  /*14d0*/  IADD3 R47, PT, PT, R11, 0x1c0, RZ ;  /* 0x000001c00b2f7810 */ /* 0x000fe20007ffe0ff */
[----:B0-----:R-:W-:Y:S01]  /*14e0*/  @!P1 IMAD R2, R29, R38, RZ ;  /* 0x000000261d029224 */ /* 0x001fe200078e02ff */
[----:B------:R0:W5:Y:S01]  /*14f0*/  @!P2 LDG.E R9, desc[UR6][R14.64] ;  /* 0x000000060e09a981 */ /* 0x000162000c1e1900 */
[----:B-1----:R-:W-:Y:S01]  /*1500*/  @!P0 IADD3 R26, P6, PT, R33, R26, RZ ;  /* 0x0000001a211a8210 */ /* 0x002fe20007fde0ff */
[----:B----4-:R-:W1:Y:S01]  /*1510*/  @!P1 LDC.64 R16, c[0x0][0x3a0] ;  /* 0x0000e800ff109b82 */ /* 0x010e620000000a00 */
[----:B------:R-:W-:Y:S01]  /*1520*/  ISETP.GE.U32.AND P4, PT, R47, UR8, PT ;  /* 0x000000082f007c0c */ /* 0x000fe2000bf86070 */
[----:B------:R4:W5:Y:S01]  /*1530*/  @!P2 LDG.E R10, desc[UR6][R18.64] ;  /* 0x00000006120aa981 */ /* 0x000962000c1e1900 */
[----:B------:R-:W-:-:S02]  /*1540*/  SHF.R.S32.HI R51, RZ, 0x1f, R47 ;  /* 0x0000001fff337819 */ /* 0x000fc4000001142f */
[----:B------:R-:W-:Y:S02]  /*1550*/  @!P1 MOV R28, R120 ;  /* 0x00000078001c9202 */ /* 0x000fe40000000f00 */
[----:B------:R-:W-:Y:S01]  /*1560*/  @!P1 MOV R29, R123 ;  /* 0x0000007b001d9202 */ /* 0x000fe20000000f00 */
[----:B0-----:R-:W0:Y:S01]  /*1570*/  @!P1 LDC.64 R14, c[0x0][0x398] ;  /* 0x0000e600ff0e9b82 */ /* 0x001e220000000a00 */
[----:B------:R-:W-:Y:S02]  /*1580*/  IADD3 R20, PT, PT, R11, 0x1e0, RZ ;  /* 0x000001e00b147810 */ /* 0x000fe40007ffe0ff */
[----:B------:R-:W-:Y:S02]  /*1590*/  ISETP.GE.AND.EX P4, PT, R51, UR9, PT, P4 ;  /* 0x0000000933007c0c */ /* 0x000fe4000bf86340 */
[----:B------:R-:W-:-:S03]  /*15a0*/  @!P0 IADD3.X R27, PT, PT, R12, R27, RZ, P6, !PT ;  /* 0x0000001b0c1b8210 */ /* 0x000fc600037fe4ff */
[----:B----4-:R-:W4:Y:S01]  /*15b0*/  @!P3 LDC.64 R18, c[0x0][0x3f8] ;  /* 0x0000fe00ff12bb82 */ /* 0x010f220000000a00 */
[----:B------:R-:W-:Y:S01]  /*15c0*/  MOV R11, RZ ;  /* 0x000000ff000b7202 */ /* 0x000fe20000000f00 */
[----:B------:R-:W-:Y:S01]  /*15d0*/  @!P1 IMAD.WIDE.U32 R28, R31, R38, R28 ;  /* 0x000000261f1c9225 */ /* 0x000fe200078e001c */
[----:B------:R-:W-:-:S03]  /*15e0*/  @!P0 IADD3 R30, P6, PT, R33, R34, RZ ;  /* 0x00000022211e8210 */ /* 0x000fc60007fde0ff */
[----:B------:R-:W-:Y:S01]  /*15f0*/  @!P1 IMAD R33, R31, R39, R2 ;  /* 0x000000271f219224 */ /* 0x000fe200078e0202 */
[----:B------:R-:W-:Y:S01]  /*1600*/  LOP3.LUT R2, R77, 0xffff, RZ, 0xc0, !PT ;  /* 0x0000ffff4d027812 */ /* 0x000fe200078ec0ff */
[----:B------:R1:W5:Y:S01]  /*1610*/  @!P0 LDG.E R11, desc[UR6][R26.64] ;  /* 0x000000061a0b8981 */ /* 0x000362000c1e1900 */
[----:B------:R-:W-:Y:S01]  /*1620*/  @!P0 IADD3.X R31, PT, PT, R12, R35, RZ, P6, !PT ;  /* 0x000000230c1f8210 */ /* 0x000fe200037fe4ff */
[----:B------:R-:W-:Y:S01]  /*1630*/  IMAD.WIDE R22, R79, 0x8, R22 ;  /* 0x000000084f167825 */ /* 0x000fe200078e0216 */
[----:B------:R-:W-:Y:S02]  /*1640*/  MOV R12, RZ ;  /* 0x000000ff000c7202 */ /* 0x000fe40000000f00 */
[----:B------:R-:W-:Y:S01]  /*1650*/  @!P1 SHF.L.U32 R41, R28, 0x1, RZ ;  /* 0x000000011c299819 */ /* 0x000fe200000006ff */
[----:B------:R-:W-:Y:S01]  /*1660*/  IMAD R49, R117, 0x1e, R2 ;  /* 0x0000001e75317824 */ /* 0x000fe200078e0202 */
[----:B------:R-:W-:Y:S01]  /*1670*/  ISETP.GE.U32.AND P2, PT, R20, UR8, PT ;  /* 0x0000000814007c0c */ /* 0x000fe2000bf46070 */
[----:B------:R-:W5:Y:S01]  /*1680*/  LDG.E.64 R22, desc[UR6][R22.64] ;  /* 0x0000000616167981 */ /* 0x000f62000c1e1b00 */
[----:B-1----:R-:W-:-:S02]  /*1690*/  @!P1 IADD3 R27, PT, PT, R29, R33, RZ ;  /* 0x000000211d1b9210 */ /* 0x002fc40007ffe0ff */
[----:B------:R-:W-:Y:S01]  /*16a0*/  SHF.R.S32.HI R37, RZ, 0x1f, R20 ;  /* 0x0000001fff257819 */ /* 0x000fe20000011414 */
[----:B------:R1:W5:Y:S01]  /*16b0*/  @!P0 LDG.E R12, desc[UR6][R30.64] ;  /* 0x000000061e0c8981 */ /* 0x000362000c1e1900 */
[----:B------:R-:W-:Y:S02]  /*16c0*/  @!P1 SHF.L.U64.HI R36, R28, 0x1, R27 ;  /* 0x000000011c249819 */ /* 0x000fe4000001021b */
[----:B------:R-:W1:Y:S01]  /*16d0*/  @!P4 LDC.64 R28, c[0x0][0x3f8] ;  /* 0x0000fe00ff1ccb82 */ /* 0x000e620000000a00 */
[----:B------:R-:W-:Y:S01]  /*16e0*/  @P5 IMAD.WIDE R38, R49, 0x2, R24 ;  /* 0x0000000231265825 */ /* 0x000fe200078e0218 */
[----:B------:R-:W-:Y:S02]  /*16f0*/  ISETP.GE.AND.EX P2, PT, R37, UR9, PT, P2 ;  /* 0x0000000925007c0c */ /* 0x000fe4000bf46320 */
[----:B0-----:R-:W-:-:S04]  /*1700*/  @!P1 IADD3 R40, P6, PT, R41, R14, RZ ;  /* 0x0000000e29289210 */ /* 0x001fc80007fde0ff */
[----:B------:R-:W0:Y:S01]  /*1710*/  @!P3 LDC.64 R24, c[0x0][0x3a0] ;  /* 0x0000e800ff18bb82 */ /* 0x000e220000000a00 */
[----:B------:R-:W-:-:S07]  /*1720*/  @!P3 MOV R42, R120 ;  /* 0x00000078002ab202 */ /* 0x000fce0000000f00 */
[----:B------:R-:W0:Y:S01]  /*1730*/  @!P3 LDC.64 R26, c[0x0][0x398] ;  /* 0x0000e600ff1abb82 */ /* 0x000e220000000a00 */
[----:B------:R-:W-:Y:S01]  /*1740*/  @!P3 MOV R43, R123 ;  /* 0x0000007b002bb202 */ /* 0x000fe20000000f00 */
[----:B----4-:R-:W-:-:S06]  /*1750*/  @!P3 IMAD R14, R13, R18, RZ ;  /* 0x000000120d0eb224 */ /* 0x010fcc00078e02ff */
[----:B-1----:R-:W1:Y:S01]  /*1760*/  LDC.64 R30, c[0x0][0x3a8] ;  /* 0x0000ea00ff1e7b82 */ /* 0x002e620000000a00 */
[----:B------:R-:W-:Y:S01]  /*1770*/  @!P1 IADD3 R32, P0, PT, R41, R16, RZ ;  /* 0x0000001029209210 */ /* 0x000fe20007f1e0ff */
[C---:B------:R-:W-:Y:S01]  /*1780*/  @!P3 IMAD R19, R45.reuse, R19, R14 ;  /* 0x000000132d13b224 */ /* 0x040fe200078e020e */
[----:B------:R-:W4:Y:S01]  /*1790*/  @P5 LDG.E.U16 R34, desc[UR6][R38.64] ;  /* 0x0000000626225981 */ /* 0x000f22000c1e1500 */
[----:B------:R-:W-:Y:S01]  /*17a0*/  @!P3 IMAD.WIDE.U32 R42, R45, R18, R42 ;  /* 0x000000122d2ab225 */ /* 0x000fe200078e002a */
[----:B------:R-:W-:Y:S02]  /*17b0*/  @!P1 IADD3.X R33, PT, PT, R36, R17, RZ, P0, !PT ;  /* 0x0000001124219210 */ /* 0x000fe400007fe4ff */
[----:B------:R0:W4:Y:S01]  /*17c0*/  @P5 LDG.E.U16 R35, desc[UR6][R38.64+0x2] ;  /* 0x0000020626235981 */ /* 0x000122000c1e1500 */
[----:B------:R-:W1:Y:S01]  /*17d0*/  @!P2 LDC.64 R16, c[0x0][0x3f8] ;  /* 0x0000fe00ff10ab82 */ /* 0x000e620000000a00 */
[----:B------:R-:W-:Y:S02]  /*17e0*/  MOV R13, RZ ;  /* 0x000000ff000d7202 */ /* 0x000fe40000000f00 */
[----:B------:R-:W-:-:S02]  /*17f0*/  MOV R14, RZ ;  /* 0x000000ff000e7202 */ /* 0x000fc40000000f00 */
[----:B------:R-:W-:Y:S02]  /*1800*/  @!P1 IADD3.X R41, PT, PT, R36, R15, RZ, P6, !PT ;  /* 0x0000000f24299210 */ /* 0x000fe400037fe4ff */
[----:B0-----:R-:W-:Y:S01]  /*1810*/  @!P3 IADD3 R39, PT, PT, R43, R19, RZ ;  /* 0x000000132b27b210 */ /* 0x001fe20007ffe0ff */
[----:B------:R-:W-:Y:S01]  /*1820*/  @!P4 IMAD R38, R51, R28, RZ ;  /* 0x0000001c3326c224 */ /* 0x000fe200078e02ff */
[----:B------:R-:W0:Y:S01]  /*1830*/  @!P4 LDC.64 R18, c[0x0][0x3a0] ;  /* 0x0000e800ff12cb82 */ /* 0x000e220000000a00 */
[C---:B------:R-:W-:Y:S01]  /*1840*/  @!P3 SHF.L.U32 R15, R42.reuse, 0x1, RZ ;  /* 0x000000012a0fb819 */ /* 0x040fe200000006ff */
[----:B------:R1:W4:Y:S01]  /*1850*/  @!P1 LDG.E R13, desc[UR6][R32.64] ;  /* 0x00000006200d9981 */ /* 0x000322000c1e1900 */
[----:B------:R-:W-:Y:S02]  /*1860*/  @!P3 SHF.L.U64.HI R36, R42, 0x1, R39 ;  /* 0x000000012a24b819 */ /* 0x000fe40000010227 */
[----:B------:R-:W-:Y:S01]  /*1870*/  @!P4 MOV R42, R120 ;  /* 0x00000078002ac202 */ /* 0x000fe20000000f00 */
[----:B------:R1:W4:Y:S01]  /*1880*/  @!P1 LDG.E R14, desc[UR6][R40.64] ;  /* 0x00000006280e9981 */ /* 0x000322000c1e1900 */
[----:B------:R-:W-:-:S02]  /*1890*/  @!P4 MOV R43, R123 ;  /* 0x0000007b002bc202 */ /* 0x000fc40000000f00 */
[C---:B------:R-:W-:Y:S02]  /*18a0*/  @!P3 IADD3 R24, P0, PT, R15.reuse, R24, RZ ;  /* 0x000000180f18b210 */ /* 0x040fe40007f1e0ff */
[----:B------:R-:W-:Y:S01]  /*18b0*/  @!P3 IADD3 R26, P1, PT, R15, R26, RZ ;  /* 0x0000001a0f1ab210 */ /* 0x000fe20007f3e0ff */
[C---:B------:R-:W-:Y:S01]  /*18c0*/  @!P4 IMAD R15, R47.reuse, R29, R38 ;  /* 0x0000001d2f0fc224 */ /* 0x040fe200078e0226 */
[----:B-1----:R-:W1:Y:S01]  /*18d0*/  @!P2 LDC.64 R32, c[0x0][0x3a0] ;  /* 0x0000e800ff20ab82 */ /* 0x002e620000000a00 */
[----:B------:R-:W-:-:S04]  /*18e0*/  @!P4 IMAD.WIDE.U32 R42, R47, R28, R42 ;  /* 0x0000001c2f2ac225 */ /* 0x000fc800078e002a */
[----:B------:R-:W-:-:S03]  /*18f0*/  IMAD.WIDE R38, R49, 0x2, R30 ;  /* 0x0000000231267825 */ /* 0x000fc600078e021e */
[----:B------:R-:W1:Y:S01]  /*1900*/  @!P4 LDC.64 R28, c[0x0][0x398] ;  /* 0x0000e600ff1ccb82 */ /* 0x000e620000000a00 */
[----:B------:R-:W-:Y:S01]  /*1910*/  @!P4 IADD3 R15, PT, PT, R43, R15, RZ ;  /* 0x0000000f2b0fc210 */ /* 0x000fe20007ffe0ff */
[----:B------:R-:W-:-:S06]  /*1920*/  @!P2 IMAD R37, R37, R16, RZ ;  /* 0x000000102525a224 */ /* 0x000fcc00078e02ff */
[----:B------:R-:W1:Y:S01]  /*1930*/  @!P2 LDC.64 R30, c[0x0][0x398] ;  /* 0x0000e600ff1eab82 */ /* 0x000e620000000a00 */
[----:B------:R-:W-:Y:S01]  /*1940*/  @!P2 MOV R40, R120 ;  /* 0x000000780028a202 */ /* 0x000fe20000000f00 */
[----:B------:R-:W4:Y:S01]  /*1950*/  LDG.E.U16 R80, desc[UR6][R38.64] ;  /* 0x0000000626507981 */ /* 0x000f22000c1e1500 */
[----:B------:R-:W-:Y:S02]  /*1960*/  @!P2 MOV R41, R123 ;  /* 0x0000007b0029a202 */ /* 0x000fe40000000f00 */
[----:B------:R-:W-:Y:S01]  /*1970*/  @!P4 SHF.L.U32 R43, R42, 0x1, RZ ;  /* 0x000000012a2bc819 */ /* 0x000fe200000006ff */
[----:B------:R-:W-:Y:S01]  /*1980*/  @!P2 IMAD R17, R20, R17, R37 ;  /* 0x000000111411a224 */ /* 0x000fe200078e0225 */
[----:B------:R-:W-:Y:S01]  /*1990*/  @!P3 IADD3.X R25, PT, PT, R36, R25, RZ, P0, !PT ;  /* 0x000000192419b210 */ /* 0x000fe200007fe4ff */
[----:B------:R-:W-:Y:S01]  /*19a0*/  @!P2 IMAD.WIDE.U32 R40, R20, R16, R40 ;  /* 0x000000101428a225 */ /* 0x000fe200078e0028 */
[----:B------:R-:W-:Y:S02]  /*19b0*/  @!P3 IADD3.X R27, PT, PT, R36, R27, RZ, P1, !PT ;  /* 0x0000001b241bb210 */ /* 0x000fe40000ffe4ff */
[----:B------:R-:W-:-:S02]  /*19c0*/  @!P4 SHF.L.U64.HI R44, R42, 0x1, R15 ;  /* 0x000000012a2cc819 */ /* 0x000fc4000001020f */
[----:B0-----:R-:W-:Y:S01]  /*19d0*/  @!P4 IADD3 R36, P0, PT, R43, R18, RZ ;  /* 0x000000122b24c210 */ /* 0x001fe20007f1e0ff */
[----:B------:R-:W4:Y:S01]  /*19e0*/  LDG.E.U16 R42, desc[UR6][R38.64+0x2] ;  /* 0x00000206262a7981 */ /* 0x000f22000c1e1500 */
[----:B------:R-:W-:Y:S02]  /*19f0*/  MOV R15, RZ ;  /* 0x000000ff000f7202 */ /* 0x000fe40000000f00 */
[----:B------:R-:W-:Y:S02]  /*1a00*/  MOV R16, RZ ;  /* 0x000000ff00107202 */ /* 0x000fe40000000f00 */
[----:B------:R-:W-:Y:S02]  /*1a10*/  @!P4 IADD3.X R37, PT, PT, R44, R19, RZ, P0, !PT ;  /* 0x000000132c25c210 */ /* 0x000fe400007fe4ff */
[----:B------:R-:W-:Y:S01]  /*1a20*/  @!P2 IADD3 R41, PT, PT, R41, R17, RZ ;  /* 0x000000112929a210 */ /* 0x000fe20007ffe0ff */
[----:B------:R0:W4:Y:S01]  /*1a30*/  @!P3 LDG.E R15, desc[UR6][R24.64] ;  /* 0x00000006180fb981 */ /* 0x000122000c1e1900 */
[----:B------:R-:W-:-:S02]  /*1a40*/  @!P2 SHF.L.U32 R19, R40, 0x1, RZ ;  /* 0x000000012813a819 */ /* 0x000fc400000006ff */
[----:B-1----:R-:W-:Y:S01]  /*1a50*/  @!P4 IADD3 R28, P0, PT, R43, R28, RZ ;  /* 0x0000001c2b1cc210 */ /* 0x002fe20007f1e0ff */
[----:B------:R-:W4:Y:S01]  /*1a60*/  @!P3 LDG.E R16, desc[UR6][R26.64] ;  /* 0x000000061a10b981 */ /* 0x000f22000c1e1900 */
[----:B------:R-:W-:Y:S02]  /*1a70*/  @!P2 SHF.L.U64.HI R40, R40, 0x1, R41 ;  /* 0x000000012828a819 */ /* 0x000fe40000010229 */
[C---:B------:R-:W-:Y:S02]  /*1a80*/  @!P2 IADD3 R32, P1, PT, R19.reuse, R32, RZ ;  /* 0x000000201320a210 */ /* 0x040fe40007f3e0ff */
[----:B------:R-:W-:Y:S02]  /*1a90*/  @!P2 IADD3 R30, P3, PT, R19, R30, RZ ;  /* 0x0000001e131ea210 */ /* 0x000fe40007f7e0ff */
[----:B------:R-:W-:Y:S02]  /*1aa0*/  CS2R R18, SRZ ;  /* 0x0000000000127805 */ /* 0x000fe4000001ff00 */
[----:B------:R-:W-:-:S02]  /*1ab0*/  MOV R17, RZ ;  /* 0x000000ff00117202 */ /* 0x000fc40000000f00 */
[----:B------:R-:W-:Y:S02]  /*1ac0*/  MOV R20, RZ ;  /* 0x000000ff00147202 */ /* 0x000fe40000000f00 */
[----:B------:R-:W-:Y:S02]  /*1ad0*/  @!P4 IADD3.X R29, PT, PT, R44, R29, RZ, P0, !PT ;  /* 0x0000001d2c1dc210 */ /* 0x000fe400007fe4ff */
[C---:B------:R-:W-:Y:S01]  /*1ae0*/  @!P2 IADD3.X R33, PT, PT, R40.reuse, R33, RZ, P1, !PT ;  /* 0x000000212821a210 */ /* 0x040fe20000ffe4ff */
[----:B------:R-:W4:Y:S01]  /*1af0*/  @!P4 LDG.E R17, desc[UR6][R36.64] ;  /* 0x000000062411c981 */ /* 0x000f22000c1e1900 */
[----:B------:R-:W-:-:S03]  /*1b00*/  @!P2 IADD3.X R31, PT, PT, R40, R31, RZ, P3, !PT ;  /* 0x0000001f281fa210 */ /* 0x000fc60001ffe4ff */
[----:B------:R-:W4:Y:S04]  /*1b10*/  @!P4 LDG.E R18, desc[UR6][R28.64] ;  /* 0x000000061c12c981 */ /* 0x000f28000c1e1900 */
[----:B------:R-:W4:Y:S04]  /*1b20*/  @!P2 LDG.E R19, desc[UR6][R32.64] ;  /* 0x000000062013a981 */ /* 0x000f28000c1e1900 */
[----:B------:R-:W4:Y:S01]  /*1b30*/  @!P2 LDG.E R20, desc[UR6][R30.64] ;  /* 0x000000061e14a981 */ /* 0x000f22000c1e1900 */
        /* <DEDUP_REMOVED lines=10> */
[----:B--2---:R-:W-:Y:S02]  /*1be0*/  PRMT R108, R69, 0x7632, R108 ;  /* 0x00007632456c7816 */ /* 0x004fe4000000006c */
        /* <DEDUP_REMOVED lines=10> */
[----:B---3--:R-:W-:Y:S02]  /*1c90*/  PRMT R96, R7, 0x7632, R96 ;  /* 0x0000763207607816 */ /* 0x008fe40000000060 */
[----:B-----5:R-:W-:Y:S02]  /*1ca0*/  PRMT R99, R6, 0x7632, R99 ;  /* 0x0000763206637816 */ /* 0x020fe40000000063 */
[----:B------:R-:W-:Y:S01]  /*1cb0*/  PRMT R97, R8, 0x7632, R97 ;  /* 0x0000763208617816 */ /* 0x000fe20000000061 */
[----:B------:R-:W-:-:S05]  /*1cc0*/  FFMA.FTZ R23, -R22, R22, R23 ;  /* 0x0000001616177223 */ /* 0x000fca0000010117 */
[----:B------:R-:W-:-:S13]  /*1cd0*/  FSETP.GTU.FTZ.AND P0, PT, R23, RZ, PT ;  /* 0x000000ff1700720b */ /* 0x000fda0003f1c000 */
[----:B0-----:R-:W0:Y:S01]  /*1ce0*/  @P0 LDC R24, c[0x0][0x3c0] ;  /* 0x0000f000ff180b82 */ /* 0x001e220000000800 */
[----:B------:R-:W-:Y:S02]  /*1cf0*/  PRMT R94, R9, 0x7632, R94 ;  /* 0x00007632095e7816 */ /* 0x000fe4000000005e */
[----:B------:R-:W-:Y:S02]  /*1d00*/  PRMT R95, R10, 0x7632, R95 ;  /* 0x000076320a5f7816 */ /* 0x000fe4000000005f */
[----:B------:R-:W-:Y:S02]  /*1d10*/  PRMT R92, R11, 0x7632, R92 ;  /* 0x000076320b5c7816 */ /* 0x000fe4000000005c */
[----:B------:R-:W-:Y:S01]  /*1d20*/  PRMT R93, R12, 0x7632, R93 ;  /* 0x000076320c5d7816 */ /* 0x000fe2000000005d */
[----:B0-----:R-:W-:-:S04]  /*1d30*/  @P0 FADD.FTZ R24, R23, R24 ;  /* 0x0000001817180221 */ /* 0x001fc80000010000 */
[----:B------:R0:W1:Y:S01]  /*1d40*/  @P0 MUFU.RSQ R116, R24 ;  /* 0x0000001800740308 */ /* 0x0000620000001400 */
[----:B----4-:R-:W-:Y:S02]  /*1d50*/  @P5 HADD2.F32 R81, -RZ, R34.H0_H0 ;  /* 0x20000022ff515230 */ /* 0x010fe40000004100 */
[----:B------:R-:W-:Y:S01]  /*1d60*/  @P5 HADD2.F32 R84, -RZ, R35.H0_H0 ;  /* 0x20000023ff545230 */ /* 0x000fe20000004100 */
[----:B------:R-:W-:Y:S02]  /*1d70*/  PRMT R90, R13, 0x7632, R90 ;  /* 0x000076320d5a7816 */ /* 0x000fe4000000005a */
[----:B------:R-:W-:Y:S01]  /*1d80*/  PRMT R91, R14, 0x7632, R91 ;  /* 0x000076320e5b7816 */ /* 0x000fe2000000005b */
[----:B------:R-:W-:Y:S02]  /*1d90*/  HADD2.F32 R80, -RZ, R80.H0_H0 ;  /* 0x20000050ff507230 */ /* 0x000fe40000004100 */
[----:B------:R-:W-:Y:S01]  /*1da0*/  HADD2.F32 R23, -RZ, R42.H0_H0 ;  /* 0x2000002aff177230 */ /* 0x000fe20000004100 */
[----:B------:R-:W-:-:S02]  /*1db0*/  PRMT R88, R15, 0x7632, R88 ;  /* 0x000076320f587816 */ /* 0x000fc40000000058 */
        /* <DEDUP_REMOVED lines=295> */
.L_x_543:
        /* <DEDUP_REMOVED lines=576> */
.L_x_544:
        /* <DEDUP_REMOVED lines=46> */
.L_x_546:
[----:B------:R-:W-:Y:S05]  /*5710*/  BSYNC.RECONVERGENT B0 ;  /* 0x0000000000007941 */ /* 0x000fea0003800200 */
.L_x_545:
        /* <DEDUP_REMOVED lines=40> */
.L_x_548:
[----:B------:R-:W-:Y:S05]  /*59a0*/  BSYNC.RECONVERGENT B0 ;  /* 0x0000000000007941 */ /* 0x000fea0003800200 */
.L_x_547:
        /* <DEDUP_REMOVED lines=158> */
.L_x_550:
[----:B------:R-:W-:Y:S05]  /*6390*/  BSYNC.RECONVERGENT B0 ;  /* 0x0000000000007941 */ /* 0x000fea0003800200 */
.L_x_549:
        /* <DEDUP_REMOVED lines=28> */
.L_x_552:
[----:B------:R-:W-:Y:S05]  /*6560*/  BSYNC.RECONVERGENT B0 ;  /* 0x0000000000007941 */ /* 0x000fea0003800200 */
.L_x_551:
        /* <DEDUP_REMOVED lines=28> */
.L_x_555:
[----:B------:R-:W2:Y:S04]  /*6730*/  LDG.E.STRONG.GPU R26, desc[UR6][R24.64] ;  /* 0x00000006181a7981 */ /* 0x000ea8000c1ef900 */
[----:B--2---:R-:W-:Y:S01]  /*6740*/  CCTL.IVALL ;  /* 0x00000000ff00798f */ /* 0x004fe20002000000 */
[----:B------:R-:W-:Y:S05]  /*6750*/  YIELD ;  /* 0x0000000000007946 */ /* 0x000fea0003800000 */
[----:B------:R-:W-:-:S13]  /*6760*/  ISETP.NE.AND P0, PT, R26, R31, PT ;  /* 0x0000001f1a00720c */ /* 0x000fda0003f05270 */
[----:B------:R-:W-:Y:S05]  /*6770*/  @P0 BRA `(.L_x_555) ;  /* 0xfffffffc00ec0947 */ /* 0x000fea000383ffff */
.L_x_554:
        /* <DEDUP_REMOVED lines=16> */
.L_x_557:
        /* <DEDUP_REMOVED lines=61> */
.L_x_556:
        /* <DEDUP_REMOVED lines=36> */
.L_x_558:
        /* <DEDUP_REMOVED lines=19> */
.L_x_559:
        /* <DEDUP_REMOVED lines=9> */
.L_x_560:
[----:B------:R-:W-:Y:S05]  /*7050*/  BSYNC.RECONVERGENT B0 ;  /* 0x0000000000007941 */ /* 0x000fea0003800200 */
.L_x_553:
        /* <DEDUP_REMOVED lines=38> */
.L_x_561:
        /* <DEDUP_REMOVED lines=33> */
.L_x_563:
[----:B------:R-:W-:Y:S05]  /*74d0*/  BSYNC.RECONVERGENT B0 ;  /* 0x0000000000007941 */ /* 0x000fea0003800200 */
.L_x_562:
        /* <DEDUP_REMOVED lines=25> */
.L_x_564:
        /* <DEDUP_REMOVED lines=21> */
.L_x_566:
[----:B------:R-:W-:Y:S05]  /*77c0*/  BSYNC.RECONVERGENT B0 ;  /* 0x0000000000007941 */ /* 0x000fea0003800200 */
.L_x_565:
        /* <DEDUP_REMOVED lines=107> */
.L_x_567:
        /* <DEDUP_REMOVED lines=19> */
.L_x_569:
[----:B------:R-:W-:Y:S05]  /*7fb0*/  BSYNC.RECONVERGENT B0 ;  /* 0x0000000000007941 */ /* 0x000fea0003800200 */
.L_x_568:
        /* <DEDUP_REMOVED lines=23> */
.L_x_570:
        /* <DEDUP_REMOVED lines=21> */
.L_x_572:
[----:B------:R-:W-:Y:S05]  /*8280*/  BSYNC.RECONVERGENT B0 ;  /* 0x0000000000007941 */ /* 0x000fea0003800200 */
.L_x_571:
        /* <DEDUP_REMOVED lines=23> */
.L_x_573:
        /* <DEDUP_REMOVED lines=19> */
.L_x_575:
[----:B------:R-:W-:Y:S05]  /*8530*/  BSYNC.RECONVERGENT B0 ;  /* 0x0000000000007941 */ /* 0x000fea0003800200 */
.L_x_574:
        /* <DEDUP_REMOVED lines=23> */
.L_x_576:
        /* <DEDUP_REMOVED lines=21> */
.L_x_578:
[----:B------:R-:W-:Y:S05]  /*8800*/  BSYNC.RECONVERGENT B0 ;  /* 0x0000000000007941 */ /* 0x000fea0003800200 */
.L_x_577:
        /* <DEDUP_REMOVED lines=23> */
.L_x_579:
        /* <DEDUP_REMOVED lines=19> */
.L_x_581:
[----:B------:R-:W-:Y:S05]  /*8ab0*/  BSYNC.RECONVERGENT B0 ;  /* 0x0000000000007941 */ /* 0x000fea0003800200 */
.L_x_580:
        /* <DEDUP_REMOVED lines=23> */
.L_x_582:
        /* <DEDUP_REMOVED lines=21> */
.L_x_584:
[----:B------:R-:W-:Y:S05]  /*8d80*/  BSYNC.RECONVERGENT B0 ;  /* 0x0000000000007941 */ /* 0x000fea0003800200 */
.L_x_583:
        /* <DEDUP_REMOVED lines=23> */
.L_x_585:
        /* <DEDUP_REMOVED lines=18> */
.L_x_587:
[----:B------:R-:W-:Y:S05]  /*9020*/  BSYNC.RECONVERGENT B0 ;  /* 0x0000000000007941 */ /* 0x000fea0003800200 */
.L_x_586:
        /* <DEDUP_REMOVED lines=75> */
.L_x_588:
        /* <DEDUP_REMOVED lines=18> */
.L_x_590:
[----:B------:R-:W-:Y:S05]  /*9600*/  BSYNC.RECONVERGENT B0 ;  /* 0x0000000000007941 */ /* 0x000fea0003800200 */
.L_x_589:
        /* <DEDUP_REMOVED lines=21> */
.L_x_591:
        /* <DEDUP_REMOVED lines=18> */
.L_x_593:
[----:B------:R-:W-:Y:S05]  /*9880*/  BSYNC.RECONVERGENT B0 ;  /* 0x0000000000007941 */ /* 0x000fea0003800200 */
.L_x_592:
        /* <DEDUP_REMOVED lines=21> */
.L_x_594:
        /* <DEDUP_REMOVED lines=18> */
.L_x_596:
[----:B------:R-:W-:Y:S05]  /*9b00*/  BSYNC.RECONVERGENT B0 ;  /* 0x0000000000007941 */ /* 0x000fea0003800200 */
.L_x_595:
        /* <DEDUP_REMOVED lines=21> */
.L_x_597:
        /* <DEDUP_REMOVED lines=18> */
.L_x_599:
[----:B------:R-:W-:Y:S05]  /*9d80*/  BSYNC.RECONVERGENT B0 ;  /* 0x0000000000007941 */ /* 0x000fea0003800200 */
.L_x_598:
        /* <DEDUP_REMOVED lines=21> */
.L_x_600:
        /* <DEDUP_REMOVED lines=18> */
.L_x_602:
[----:B------:R-:W-:Y:S05]  /*a000*/  BSYNC.RECONVERGENT B0 ;  /* 0x0000000000007941 */ /* 0x000fea0003800200 */
.L_x_601:
        /* <DEDUP_REMOVED lines=21> */
.L_x_603:
        /* <DEDUP_REMOVED lines=18> */
.L_x_605:
[----:B------:R-:W-:Y:S05]  /*a280*/  BSYNC.RECONVERGENT B0 ;  /* 0x0000000000007941 */ /* 0x000fea0003800200 */
.L_x_604:
        /* <DEDUP_REMOVED lines=22> */
.L_x_606:
        /* <DEDUP_REMOVED lines=18> */
.L_x_608:
[----:B------:R-:W-:Y:S05]  /*a510*/  BSYNC.RECONVERGENT B0 ;  /* 0x0000000000007941 */ /* 0x000fea0003800200 */
.L_x_607:
[----:B------:R-:W5:Y:S01]  /*a520*/  LDCU UR4, c[0x0][0x410] ;  /* 0x00008200ff0477ac */ /* 0x000f620008000800 */
[----:B------:R-:W-:Y:S02]  /*a530*/  IADD3 R79, PT, PT, R82, R79, RZ ;  /* 0x0000004f524f7210 */ /* 0x000fe40007ffe0ff */
[----:B------:R-:W-:Y:S01]  /*a540*/  IADD3 R76, PT, PT, R76, 0x1, RZ ;  /* 0x000000014c4c7810 */ /* 0x000fe20007ffe0ff */
[----:B------:R-:W5:Y:S02]  /*a550*/  LDCU UR5, c[0x0][0x3e0] ;  /* 0x00007c00ff0577ac */ /* 0x000f640008000800 */
[----:B-----5:R-:W-:-:S06]  /*a560*/  UIMAD UR4, UR4, UR5, URZ ;  /* 0x00000005040472a4 */ /* 0x020fcc000f8e02ff */
[----:B------:R-:W-:-:S13]  /*a570*/  ISETP.GE.AND P0, PT, R79, UR4, PT ;  /* 0x000000044f007c0c */ /* 0x000fda000bf06270 */
[----:B------:R-:W-:Y:S05]  /*a580*/  @!P0 BRA `(.L_x_609) ;  /* 0xffffff5800f48947 */ /* 0x000fea000383ffff */
.L_x_542:
        /* <DEDUP_REMOVED lines=16> */
.L_x_611:
[----:B------:R-:W-:Y:S05]  /*a690*/  BSYNC.RECONVERGENT B0 ;  /* 0x0000000000007941 */ /* 0x000fea0003800200 */
.L_x_610:
        /* <DEDUP_REMOVED lines=11> */
.L_x_613:
[----:B------:R-:W3:Y:S04]  /*a750*/  LDG.E.STRONG.GPU R5, desc[UR6][R2.64] ;  /* 0x0000000602057981 */ /* 0x000ee8000c1ef900 */
[----:B---3--:R-:W-:Y:S01]  /*a760*/  CCTL.IVALL ;  /* 0x00000000ff00798f */ /* 0x008fe20002000000 */
[----:B------:R-:W-:Y:S05]  /*a770*/  YIELD ;  /* 0x0000000000007946 */ /* 0x000fea0003800000 */
[----:B------:R-:W-:-:S13]  /*a780*/  ISETP.NE.AND P0, PT, R5, R0, PT ;  /* 0x000000000500720c */ /* 0x000fda0003f05270 */
[----:B------:R-:W-:Y:S05]  /*a790*/  @P0 BRA `(.L_x_613) ;  /* 0xfffffffc00ec0947 */ /* 0x000fea000383ffff */
.L_x_612:
        /* <DEDUP_REMOVED lines=75> */
.L_x_616:
        /* <DEDUP_REMOVED lines=24> */
[----:B----4-:R-:W-:Y:S01]  /*add0*/  F2FP.F16.F32.PACK_AB R19, R15, R12 ;  /* 0x0000000c0f13723e */ /* 0x010fe200000000ff */
[----:B------:R0:W-:Y:S04]  /*ade0*/  STG.E desc[UR6][R8.64], R17 ;  /* 0x0000001108007986 */ /* 0x0001e8000c101906 */
[----:B------:R0:W-:Y:S01]  /*adf0*/  STG.E desc[UR6][R10.64], R19 ;  /* 0x000000130a007986 */ /* 0x0001e2000c101906 */
[----:B------:R-:W-:Y:S02]  /*ae00*/  IADD3 R20, P4, PT, R20, 0x780, RZ ;  /* 0x0000078014147810 */ /* 0x000fe40007f9e0ff */
[----:B------:R-:W-:-:S02]  /*ae10*/  IADD3.X R23, PT, PT, RZ, R23, RZ, P3, !PT ;  /* 0x00000017ff177210 */ /* 0x000fc40001ffe4ff */
[----:B------:R-:W-:Y:S01]  /*ae20*/  IADD3.X R21, PT, PT, RZ, R21, RZ, P4, !PT ;  /* 0x00000015ff157210 */ /* 0x000fe200027fe4ff */
[----:B------:R-:W-:Y:S08]  /*ae30*/  @P1 BRA `(.L_x_616) ;  /* 0xfffffffc00841947 */ /* 0x000ff0000383ffff */
.L_x_615:
[----:B------:R-:W-:Y:S05]  /*ae40*/  BSYNC.RECONVERGENT B0 ;  /* 0x0000000000007941 */ /* 0x000fea0003800200 */
.L_x_614:
        /* <DEDUP_REMOVED lines=10> */
.L_x_617:
        /* <DEDUP_REMOVED lines=21> */
[----:B--2---:R-:W-:Y:S02]  /*b040*/  F2FP.F16.F32.PACK_AB R19, R7, R4 ;  /* 0x000000040713723e */ /* 0x004fe400000000ff */
[----:B------:R-:W-:-:S04]  /*b050*/  LOP3.LUT R4, R26, 0x3, RZ, 0xc0, !PT ;  /* 0x000000031a047812 */ /* 0x000fc800078ec0ff */
        /* <DEDUP_REMOVED lines=59> */
[----:B-----5:R-:W-:-:S03]  /*b410*/  F2FP.F16.F32.PACK_AB R7, R9, R6 ;  /* 0x000000060907723e */ /* 0x020fc600000000ff */
[----:B------:R4:W-:Y:S04]  /*b420*/  STG.E desc[UR6][R12.64], R5 ;  /* 0x000000050c007986 */ /* 0x0009e8000c101906 */
[----:B------:R4:W-:Y:S02]  /*b430*/  STG.E desc[UR6][R14.64], R7 ;  /* 0x000000070e007986 */ /* 0x0009e4000c101906 */
[----:B------:R-:W-:Y:S05]  /*b440*/  @P0 BRA `(.L_x_617) ;  /* 0xfffffff800a80947 */ /* 0x000fea000383ffff */
[----:B------:R-:W-:Y:S05]  /*b450*/  EXIT ;  /* 0x000000000000794d */ /* 0x000fea0003800000 */
.L_x_618:
        /* <DEDUP_REMOVED lines=10> */
.L_x_3418:


//--------------------- .text._Z35group_norm_nhwc_bwd_one_pass_kernelI11Fp16IOFp32WLi64ELi30ELi480EEv26Group_norm_nhwc_bwd_params --------------------------
	.section	.text._Z35group_norm_nhwc_bwd_one_pass_kernelI11Fp16IOFp32WLi64ELi30ELi480EEv26Group_norm_nhwc_bwd_params,"ax",@progbits
	.align	128
        .global         _Z35group_norm_nhwc_bwd_one_pass_kernelI11Fp16IOFp32WLi64ELi30ELi480EEv26Group_norm_nhwc_bwd_params
        .type           _Z35group_norm_nhwc_bwd_one_pass_kernelI11Fp16IOFp32WLi64ELi30ELi480EEv26Group_norm_nhwc_bwd_params,@function
        .size           _Z35group_norm_nhwc_bwd_one_pass_kernelI11Fp16IOFp32WLi64ELi30ELi480EEv26Group_norm_nhwc_bwd_params,(.L_x_3419 - _Z35group_norm_nhwc_bwd_one_pass_kernelI11Fp16IOFp32WLi64ELi30ELi480EEv26Group_norm_nhwc_bwd_params)
        .other          _Z35group_norm_nhwc_bwd_one_pass_kernelI11Fp16IOFp32WLi64ELi30ELi480EEv26Group_norm_nhwc_bwd_params,@"STO_CUDA_ENTRY STV_DEFAULT"
_Z35group_norm_nhwc_bwd_one_pass_kernelI11Fp16IOFp32WLi64ELi30ELi480EEv26Group_norm_nhwc_bwd_params:
.text._Z35group_norm_nhwc_bwd_one_pass_kernelI11Fp16IOFp32WLi64ELi30ELi480EEv26Group_norm_nhwc_bwd_params:
        /* <DEDUP_REMOVED lines=44> */
.L_x_644:
[----:B0-----:R-:W0:Y:S01]  /*02c0*/  LDC R12, c[0x0][0x410] ;  /* 0x00010400ff0c7b82 */ /* 0x001e220000000800 */
[----:B------:R-:W1:Y:S01]  /*02d0*/  LDCU.64 UR6, c[0x0][0x3b8] ;  /* 0x00007700ff0677ac */ /* 0x000e620008000a00 */
[----:B------:R-:W-:Y:S01]  /*02e0*/  ISETP.LE.AND P1, PT, RZ, UR12, PT ;  /* 0x0000000cff007c0c */ /* 0x000fe2000bf23270 */
[----:B------:R-:W2:Y:S01]  /*02f0*/  LDCU.128 UR28, c[0x0][0x400] ;  /* 0x00008000ff1c77ac */ /* 0x000ea20008000c00 */
[----:B------:R-:W-:-:S04]  /*0300*/  CS2R R26, SRZ ;  /* 0x00000000001a7805 */ /* 0x000fc8000001ff00 */
[----:B------:R-:W3:Y:S01]  /*0310*/  LDC.64 R18, c[0x0][0x3a8] ;  /* 0x0000ea00ff127b82 */ /* 0x000ee20000000a00 */
[----:B-1----:R-:W-:Y:S01]  /*0320*/  UIMAD.WIDE UR6, UR12, 0x8, UR6 ;  /* 0x000000080c0678a5 */ /* 0x002fe2000f8e0206 */
[----:B--2---:R-:W-:Y:S02]  /*0330*/  ISETP.GE.U32.AND P0, PT, R31, UR28, PT ;  /* 0x0000001c1f007c0c */ /* 0x004fe4000bf06070 */
[----:B0-----:R-:W-:Y:S02]  /*0340*/  IABS R9, R12 ;  /* 0x0000000c00097213 */ /* 0x001fe40000000000 */
[----:B------:R-:W-:Y:S02]  /*0350*/  ISETP.GE.AND.EX P0, PT, R3, UR29, PT, P0 ;  /* 0x0000001d03007c0c */ /* 0x000fe4000bf06300 */
        /* <DEDUP_REMOVED lines=10> */
[----:B------:R-:W-:-:S03]  /*0400*/  LOP3.LUT R6, R12, UR12, RZ, 0x3c, !PT ;  /* 0x0000000c0c067c12 */ /* 0x000fc6000f8e3cff */
[----:B------:R-:W-:Y:S01]  /*0410*/  IMAD.HI.U32 R7, R7, R10, RZ ;  /* 0x0000000a07077227 */ /* 0x000fe200078e00ff */
[----:B------:R-:W-:-:S04]  /*0420*/  ISETP.GE.AND P2, PT, R6, RZ, PT ;  /* 0x000000ff0600720c */ /* 0x000fc80003f46270 */
[----:B------:R-:W-:-:S05]  /*0430*/  IADD3 R8, PT, PT, -R7, RZ, RZ ;  /* 0x000000ff07087210 */ /* 0x000fca0007ffe1ff */
[----:B------:R-:W-:Y:S01]  /*0440*/  IMAD R8, R9, R8, R10 ;  /* 0x0000000809087224 */ /* 0x000fe200078e020a */
[----:B------:R-:W-:-:S04]  /*0450*/  MOV R10, UR6 ;  /* 0x00000006000a7c02 */ /* 0x000fc80008000f00 */
[----:B------:R-:W-:Y:S02]  /*0460*/  ISETP.GT.U32.AND P4, PT, R9, R8, PT ;  /* 0x000000080900720c */ /* 0x000fe40003f84070 */
[----:B------:R-:W2:Y:S11]  /*0470*/  LDG.E.64 R10, desc[UR16][R10.64] ;  /* 0x000000100a0a7981 */ /* 0x000eb6000c1e1b00 */
[----:B------:R-:W-:-:S02]  /*0480*/  @!P4 IADD3 R8, PT, PT, R8, -R9, RZ ;  /* 0x800000090808c210 */ /* 0x000fc40007ffe0ff */
[----:B------:R-:W-:Y:S02]  /*0490*/  @!P4 IADD3 R7, PT, PT, R7, 0x1, RZ ;  /* 0x000000010707c810 */ /* 0x000fe40007ffe0ff */
[CC--:B------:R-:W-:Y:S02]  /*04a0*/  ISETP.GE.U32.AND P3, PT, R8.reuse, R9.reuse, PT ;  /* 0x000000090800720c */ /* 0x0c0fe40003f66070 */
[----:B------:R-:W-:Y:S02]  /*04b0*/  ISETP.GT.U32.AND P4, PT, R9, R8, PT ;  /* 0x000000080900720c */ /* 0x000fe40003f84070 */
[----:B------:R-:W-:-:S04]  /*04c0*/  IADD3 R9, PT, PT, R8, -R9, RZ ;  /* 0x8000000908097210 */ /* 0x000fc80007ffe0ff */
[----:B------:R-:W-:Y:S02]  /*04d0*/  SEL R8, R9, R8, !P4 ;  /* 0x0000000809087207 */ /* 0x000fe40006000000 */
[----:B------:R-:W-:Y:S02]  /*04e0*/  LOP3.LUT R9, RZ, R12, RZ, 0x33, !PT ;  /* 0x0000000cff097212 */ /* 0x000fe400078e33ff */
[----:B------:R-:W-:Y:S02]  /*04f0*/  @!P1 IADD3 R8, PT, PT, -R8, RZ, RZ ;  /* 0x000000ff08089210 */ /* 0x000fe40007ffe1ff */
[----:B------:R-:W-:Y:S02]  /*0500*/  @P3 IADD3 R7, PT, PT, R7, 0x1, RZ ;  /* 0x0000000107073810 */ /* 0x000fe40007ffe0ff */
[----:B------:R-:W-:Y:S02]  /*0510*/  ISETP.NE.AND P3, PT, R12, RZ, PT ;  /* 0x000000ff0c00720c */ /* 0x000fe40003f65270 */
[----:B------:R-:W0:Y:S01]  /*0520*/  @!P0 LDC.64 R12, c[0x0][0x3f8] ;  /* 0x0000fe00ff0c8b82 */ /* 0x000e220000000a00 */
[----:B------:R-:W-:-:S02]  /*0530*/  @!P2 IADD3 R7, PT, PT, -R7, RZ, RZ ;  /* 0x000000ff0707a210 */ /* 0x000fc40007ffe1ff */
[C---:B------:R-:W-:Y:S02]  /*0540*/  SEL R33, R9.reuse, R8, !P3 ;  /* 0x0000000809217207 */ /* 0x040fe40005800000 */
[----:B------:R-:W-:Y:S02]  /*0550*/  SEL R9, R9, R7, !P3 ;  /* 0x0000000709097207 */ /* 0x000fe40005800000 */
[----:B------:R-:W-:Y:S01]  /*0560*/  ISETP.GE.U32.AND P1, PT, R28, UR28, PT ;  /* 0x0000001c1c007c0c */ /* 0x000fe2000bf26070 */
[----:B------:R-:W-:Y:S01]  /*0570*/  IMAD R21, R33, 0x1e, RZ ;  /* 0x0000001e21157824 */ /* 0x000fe200078e02ff */
[----:B------:R-:W-:Y:S02]  /*0580*/  SHF.R.S32.HI R6, RZ, 0x1f, R9 ;  /* 0x0000001fff067819 */ /* 0x000fe40000011409 */
[----:B------:R-:W-:Y:S02]  /*0590*/  ISETP.GE.AND.EX P1, PT, R5, UR29, PT, P1 ;  /* 0x0000001d05007c0c */ /* 0x000fe4000bf26310 */
[----:B------:R-:W-:Y:S01]  /*05a0*/  IADD3 R34, P2, PT, R21, R0, RZ ;  /* 0x0000000015227210 */ /* 0x000fe20007f5e0ff */
[----:B------:R-:W-:-:S02]  /*05b0*/  IMAD R8, R6, UR30, RZ ;  /* 0x0000001e06087c24 */ /* 0x000fc4000f8e02ff */
[----:B------:R-:W1:Y:S01]  /*05c0*/  @!P0 LDC.64 R6, c[0x0][0x3a0] ;  /* 0x0000e800ff068b82 */ /* 0x000e620000000a00 */
[----:B------:R-:W-:Y:S01]  /*05d0*/  LEA.HI.X.SX32 R35, R21, RZ, 0x1, P2 ;  /* 0x000000ff15237211 */ /* 0x000fe200010f0eff */
[C---:B------:R-:W-:Y:S02]  /*05e0*/  IMAD R37, R9.reuse, UR31, R8 ;  /* 0x0000001f09257c24 */ /* 0x040fe4000f8e0208 */
[----:B------:R-:W-:-:S04]  /*05f0*/  IMAD.WIDE.U32 R34, R9, UR30, R34 ;  /* 0x0000001e09227c25 */ /* 0x000fc8000f8e0022 */
[----:B------:R-:W4:Y:S01]  /*0600*/  @!P1 LDC.64 R14, c[0x0][0x3f8] ;  /* 0x0000fe00ff0e9b82 */ /* 0x000f220000000a00 */
[----:B0-----:R-:W-:Y:S01]  /*0610*/  @!P0 IMAD R8, R3, R12, RZ ;  /* 0x0000000c03088224 */ /* 0x001fe200078e02ff */
[----:B------:R-:W-:Y:S02]  /*0620*/  IADD3 R37, PT, PT, R35, R37, RZ ;  /* 0x0000002523257210 */ /* 0x000fe40007ffe0ff */
[----:B------:R-:W-:Y:S01]  /*0630*/  @!P0 MOV R36, R34 ;  /* 0x0000002200248202 */ /* 0x000fe20000000f00 */
[----:B------:R-:W-:-:S04]  /*0640*/  @!P0 IMAD R9, R31, R13, R8 ;  /* 0x0000000d1f098224 */ /* 0x000fc800078e0208 */
[----:B------:R-:W-:Y:S01]  /*0650*/  @!P0 IMAD.WIDE.U32 R12, R31, R12, R36 ;  /* 0x0000000c1f0c8225 */ /* 0x000fe200078e0024 */
[----:B------:R-:W-:-:S04]  /*0660*/  ISETP.NE.AND P2, PT, RZ, UR21, PT ;  /* 0x00000015ff007c0c */ /* 0x000fc8000bf45270 */
[----:B------:R-:W-:Y:S02]  /*0670*/  @!P0 IADD3 R13, PT, PT, R13, R9, RZ ;  /* 0x000000090d0d8210 */ /* 0x000fe40007ffe0ff */
[C---:B------:R-:W-:Y:S01]  /*0680*/  @!P0 SHF.L.U32 R25, R12.reuse, 0x1, RZ ;  /* 0x000000010c198819 */ /* 0x040fe200000006ff */
[----:B------:R-:W0:Y:S01]  /*0690*/  @!P0 LDC.64 R8, c[0x0][0x398] ;  /* 0x0000e600ff088b82 */ /* 0x000e220000000a00 */
[----:B------:R-:W-:Y:S02]  /*06a0*/  @!P0 SHF.L.U64.HI R20, R12, 0x1, R13 ;  /* 0x000000010c148819 */ /* 0x000fe4000001020d */
[----:B-1----:R-:W-:-:S04]  /*06b0*/  @!P0 IADD3 R16, P3, PT, R25, R6, RZ ;  /* 0x0000000619108210 */ /* 0x002fc80007f7e0ff */
[----:B------:R-:W-:Y:S01]  /*06c0*/  @!P0 IADD3.X R17, PT, PT, R20, R7, RZ, P3, !PT ;  /* 0x0000000714118210 */ /* 0x000fe20001ffe4ff */
[----:B------:R-:W1:Y:S01]  /*06d0*/  @!P1 LDC.64 R12, c[0x0][0x398] ;  /* 0x0000e600ff0c9b82 */ /* 0x000e620000000a00 */
[----:B----4-:R-:W-:-:S03]  /*06e0*/  @!P1 IMAD R22, R5, R14, RZ ;  /* 0x0000000e05169224 */ /* 0x010fc600078e02ff */
[----:B------:R4:W5:Y:S04]  /*06f0*/  @!P0 LDG.E R27, desc[UR16][R16.64] ;  /* 0x00000010101b8981 */ /* 0x000968000c1e1900 */
[----:B------:R-:W3:Y:S01]  /*0700*/  @!P1 LDC.64 R6, c[0x0][0x3a0] ;  /* 0x0000e800ff069b82 */ /* 0x000ee20000000a00 */
[----:B------:R-:W-:Y:S01]  /*0710*/  @!P1 IMAD R15, R28, R15, R22 ;  /* 0x0000000f1c0f9224 */ /* 0x000fe200078e0216 */
[----:B------:R-:W-:Y:S02]  /*0720*/  @!P1 MOV R22, R34 ;  /* 0x0000002200169202 */ /* 0x000fe40000000f00 */
[----:B------:R-:W-:-:S04]  /*0730*/  @!P1 MOV R23, R37 ;  /* 0x0000002500179202 */ /* 0x000fc80000000f00 */
[----:B----4-:R-:W4:Y:S01]  /*0740*/  @P2 LDC.64 R16, c[0x0][0x3b0] ;  /* 0x0000ec00ff102b82 */ /* 0x010f220000000a00 */
[----:B------:R-:W-:Y:S01]  /*0750*/  @!P1 IMAD.WIDE.U32 R22, R28, R14, R22 ;  /* 0x0000000e1c169225 */ /* 0x000fe200078e0016 */
[----:B0-----:R-:W-:-:S04]  /*0760*/  @!P0 IADD3 R8, P3, PT, R25, R8, RZ ;  /* 0x0000000819088210 */ /* 0x001fc80007f7e0ff */
[----:B------:R-:W-:Y:S02]  /*0770*/  @!P1 IADD3 R23, PT, PT, R23, R15, RZ ;  /* 0x0000000f17179210 */ /* 0x000fe40007ffe0ff */
[----:B------:R-:W-:Y:S02]  /*0780*/  @!P1 SHF.L.U32 R15, R22, 0x1, RZ ;  /* 0x00000001160f9819 */ /* 0x000fe400000006ff */
[----:B------:R-:W-:Y:S02]  /*0790*/  @!P0 IADD3.X R9, PT, PT, R20, R9, RZ, P3, !PT ;  /* 0x0000000914098210 */ /* 0x000fe40001ffe4ff */
[----:B------:R-:W-:Y:S02]  /*07a0*/  @!P1 SHF.L.U64.HI R22, R22, 0x1, R23 ;  /* 0x0000000116169819 */ /* 0x000fe40000010217 */
[----:B------:R-:W-:Y:S01]  /*07b0*/  IADD3 R21, PT, PT, R21, R0, RZ ;  /* 0x0000000015157210 */ /* 0x000fe20007ffe0ff */
[----:B------:R0:W5:Y:S01]  /*07c0*/  @!P0 LDG.E R26, desc[UR16][R8.64] ;  /* 0x00000010081a8981 */ /* 0x000162000c1e1900 */
[----:B---3--:R-:W-:-:S02]  /*07d0*/  @!P1 IADD3 R14, P3, PT, R15, R6, RZ ;  /* 0x000000060f0e9210 */ /* 0x008fc40007f7e0ff */
[----:B-1----:R-:W-:Y:S02]  /*07e0*/  @!P1 IADD3 R12, P4, PT, R15, R12, RZ ;  /* 0x0000000c0f0c9210 */ /* 0x002fe40007f9e0ff */
[----:B------:R-:W-:Y:S02]  /*07f0*/  @!P1 IADD3.X R15, PT, PT, R22, R7, RZ, P3, !PT ;  /* 0x00000007160f9210 */ /* 0x000fe40001ffe4ff */
[----:B------:R-:W-:Y:S01]  /*0800*/  CS2R R6, SRZ ;  /* 0x0000000000067805 */ /* 0x000fe2000001ff00 */
[----:B------:R-:W-:-:S04]  /*0810*/  IMAD.WIDE R18, R21, 0x4, R18 ;  /* 0x0000000415127825 */ /* 0x000fc800078e0212 */
[----:B----4-:R-:W-:Y:S01]  /*0820*/  @P2 IMAD.WIDE R16, R21, 0x4, R16 ;  /* 0x0000000415102825 */ /* 0x010fe200078e0210 */
[----:B------:R0:W5:Y:S04]  /*0830*/  LDG.E.64 R8, desc[UR16][R18.64] ;  /* 0x0000001012087981 */ /* 0x000168000c1e1b00 */
[----:B------:R0:W5:Y:S01]  /*0840*/  @P2 LDG.E.64 R6, desc[UR16][R16.64] ;  /* 0x0000001010062981 */ /* 0x000162000c1e1b00 */
[----:B------:R-:W-:Y:S02]  /*0850*/  CS2R R24, SRZ ;  /* 0x0000000000187805 */ /* 0x000fe4000001ff00 */
[----:B------:R-:W-:-:S04]  /*0860*/  @!P1 IADD3.X R13, PT, PT, R22, R13, RZ, P4, !PT ;  /* 0x0000000d160d9210 */ /* 0x000fc800027fe4ff */
[----:B------:R0:W5:Y:S04]  /*0870*/  @!P1 LDG.E R25, desc[UR16][R14.64] ;  /* 0x000000100e199981 */ /* 0x000168000c1e1900 */
[----:B------:R0:W5:Y:S01]  /*0880*/  @!P1 LDG.E R24, desc[UR16][R12.64] ;  /* 0x000000100c189981 */ /* 0x000162000c1e1900 */
        /* <DEDUP_REMOVED lines=13> */
[----:B0-----:R-:W-:Y:S05]  /*0960*/  BRA.U UP1, `(.L_x_620) ;  /* 0x0000000101947547 */ /* 0x001fea000b800000 */
[--C-:B-----5:R-:W-:Y:S02]  /*0970*/  HADD2.F32 R12, -RZ, R27.reuse.H0_H0 ;  /* 0x2000001bff0c7230 */ /* 0x120fe40000004100 */
[--C-:B------:R-:W-:Y:S02]  /*0980*/  HADD2.F32 R11, -RZ, R26.reuse.H0_H0 ;  /* 0x2000001aff0b7230 */ /* 0x100fe40000004100 */
[----:B------:R-:W-:Y:S02]  /*0990*/  HADD2.F32 R13, -RZ, R27.H1_H1 ;  /* 0x3000001bff0d7230 */ /* 0x000fe40000004100 */
[----:B------:R-:W-:Y:S01]  /*09a0*/  FADD.FTZ R12, R12, -UR36 ;  /* 0x800000240c0c7e21 */ /* 0x000fe20008010000 */
[----:B------:R-:W-:Y:S02]  /*09b0*/  HADD2.F32 R10, -RZ, R26.H1_H1 ;  /* 0x3000001aff0a7230 */ /* 0x000fe40000004100 */
[----:B------:R-:W-:Y:S01]  /*09c0*/  FMUL.FTZ R15, R8, R11 ;  /* 0x0000000b080f7220 */ /* 0x000fe20000410000 */
[----:B------:R-:W-:-:S02]  /*09d0*/  HADD2.F32 R18, -RZ, R25.H0_H0 ;  /* 0x20000019ff127230 */ /* 0x000fc40000004100 */
[----:B------:R-:W-:Y:S01]  /*09e0*/  FADD.FTZ R13, R13, -UR36 ;  /* 0x800000240d0d7e21 */ /* 0x000fe20008010000 */
[----:B------:R-:W-:Y:S01]  /*09f0*/  FMUL.FTZ R12, R12, UR25 ;  /* 0x000000190c0c7c20 */ /* 0x000fe20008410000 */
[----:B------:R-:W-:Y:S01]  /*0a00*/  FMUL.FTZ R14, R9, R10 ;  /* 0x0000000a090e7220 */ /* 0x000fe20000410000 */
[----:B------:R-:W-:Y:S01]  /*0a10*/  FADD.FTZ R17, RZ, R15 ;  /* 0x0000000fff117221 */ /* 0x000fe20000010000 */
[----:B------:R-:W-:Y:S01]  /*0a20*/  FMUL.FTZ R13, R13, UR25 ;  /* 0x000000190d0d7c20 */ /* 0x000fe20008410000 */
[----:B------:R-:W-:Y:S01]  /*0a30*/  FFMA.FTZ R16, R12, R15, RZ ;  /* 0x0000000f0c107223 */ /* 0x000fe200000100ff */
[----:B------:R-:W-:Y:S02]  /*0a40*/  HADD2.F32 R15, -RZ, R24.H0_H0 ;  /* 0x20000018ff0f7230 */ /* 0x000fe40000004100 */
[----:B------:R-:W-:Y:S01]  /*0a50*/  FADD.FTZ R19, R14, R17 ;  /* 0x000000110e137221 */ /* 0x000fe20000010000 */
[----:B------:R-:W-:Y:S01]  /*0a60*/  FADD.FTZ R18, R18, -UR36 ;  /* 0x8000002412127e21 */ /* 0x000fe20008010000 */
[----:B------:R-:W-:Y:S01]  /*0a70*/  FFMA.FTZ R17, R13, R14, R16 ;  /* 0x0000000e0d117223 */ /* 0x000fe20000010010 */
[----:B------:R-:W-:-:S02]  /*0a80*/  HADD2.F32 R14, -RZ, R25.H1_H1 ;  /* 0x30000019ff0e7230 */ /* 0x000fc40000004100 */
[----:B------:R-:W-:Y:S01]  /*0a90*/  FMUL.FTZ R16, R8, R15 ;  /* 0x0000000f08107220 */ /* 0x000fe20000410000 */
[----:B------:R-:W-:Y:S01]  /*0aa0*/  FMUL.FTZ R20, R18, UR25 ;  /* 0x0000001912147c20 */ /* 0x000fe20008410000 */
[----:B------:R-:W-:Y:S02]  /*0ab0*/  HADD2.F32 R18, -RZ, R24.H1_H1 ;  /* 0x30000018ff127230 */ /* 0x000fe40000004100 */
        /* <DEDUP_REMOVED lines=10> */
[C---:B------:R-:W-:Y:S01]  /*0b60*/  FADD.FTZ R14, R15.reuse, R14 ;  /* 0x0000000e0f0e7221 */ /* 0x040fe20000010000 */
[----:B------:R-:W-:Y:S01]  /*0b70*/  FFMA.FTZ R12, R15, R20, R12 ;  /* 0x000000140f0c7223 */ /* 0x000fe2000001000c */
[----:B------:R-:W-:Y:S01]  /*0b80*/  FFMA.FTZ R16, R19, R16, R22 ;  /* 0x0000001013107223 */ /* 0x000fe20000010016 */
[C---:B------:R-:W-:Y:S01]  /*0b90*/  FADD.FTZ R15, R18.reuse, R11 ;  /* 0x0000000b120f7221 */ /* 0x040fe20000010000 */
[----:B------:R-:W-:Y:S01]  /*0ba0*/  FFMA.FTZ R13, R18, R19, R13 ;  /* 0x00000013120d7223 */ /* 0x000fe2000001000d */
[----:B------:R-:W-:Y:S06]  /*0bb0*/  BRA `(.L_x_621) ;  /* 0x0000000400207947 */ /* 0x000fec0003800000 */
.L_x_620:
[----:B-----5:R-:W-:Y:S02]  /*0bc0*/  HADD2.F32 R10, -RZ, R27.H0_H0 ;  /* 0x2000001bff0a7230 */ /* 0x020fe40000004100 */
[--C-:B------:R-:W-:Y:S02]  /*0bd0*/  HADD2.F32 R12, -RZ, R25.reuse.H0_H0 ;  /* 0x20000019ff0c7230 */ /* 0x100fe40000004100 */
[----:B------:R-:W-:Y:S02]  /*0be0*/  HADD2.F32 R18, -RZ, R25.H1_H1 ;  /* 0x30000019ff127230 */ /* 0x000fe40000004100 */
[----:B------:R-:W-:Y:S01]  /*0bf0*/  FADD.FTZ R10, R10, -UR36 ;  /* 0x800000240a0a7e21 */ /* 0x000fe20008010000 */
[----:B------:R-:W-:-:S03]  /*0c00*/  FADD.FTZ R12, R12, -UR36 ;  /* 0x800000240c0c7e21 */ /* 0x000fc60008010000 */
[----:B------:R-:W-:Y:S01]  /*0c10*/  FMUL.FTZ R11, R10, UR25 ;  /* 0x000000190a0b7c20 */ /* 0x000fe20008410000 */
[----:B------:R-:W-:Y:S02]  /*0c20*/  HADD2.F32 R10, -RZ, R27.H1_H1 ;  /* 0x3000001bff0a7230 */ /* 0x000fe40000004100 */
[----:B------:R-:W-:Y:S01]  /*0c30*/  FMUL.FTZ R13, R12, UR25 ;  /* 0x000000190c0d7c20 */ /* 0x000fe20008410000 */
[----:B------:R-:W-:Y:S01]  /*0c40*/  FADD.FTZ R18, R18, -UR36 ;  /* 0x8000002412127e21 */ /* 0x000fe20008010000 */
[--C-:B------:R-:W-:Y:S01]  /*0c50*/  FFMA.FTZ R17, R8, R11, R6.reuse ;  /* 0x0000000b08117223 */ /* 0x100fe20000010006 */
[----:B------:R-:W-:Y:S01]  /*0c60*/  FADD.FTZ R10, R10, -UR36 ;  /* 0x800000240a0a7e21 */ /* 0x000fe20008010000 */
[----:B------:R-:W-:Y:S02]  /*0c70*/  FFMA.FTZ R12, R8, R13, R6 ;  /* 0x0000000d080c7223 */ /* 0x000fe40000010006 */
[----:B------:R-:W-:Y:S01]  /*0c80*/  FMUL.FTZ R14, R17, -1.4426950216293334961 ;  /* 0xbfb8aa3b110e7820 */ /* 0x000fe20000410000 */
[----:B------:R-:W-:Y:S01]  /*0c90*/  FMUL.FTZ R18, R18, UR25 ;  /* 0x0000001912127c20 */ /* 0x000fe20008410000 */
[----:B------:R-:W-:Y:S01]  /*0ca0*/  FMUL.FTZ R10, R10, UR25 ;  /* 0x000000190a0a7c20 */ /* 0x000fe20008410000 */
[----:B------:R-:W-:-:S03]  /*0cb0*/  FMUL.FTZ R16, R12, -1.4426950216293334961 ;  /* 0xbfb8aa3b0c107820 */ /* 0x000fc60000410000 */
[----:B------:R-:W0:Y:S01]  /*0cc0*/  MUFU.EX2 R14, R14 ;  /* 0x0000000e000e7308 */ /* 0x000e220000000800 */
[----:B------:R-:W-:-:S03]  /*0cd0*/  FFMA.FTZ R19, R9, R10, R7 ;  /* 0x0000000a09137223 */ /* 0x000fc60000010007 */
[----:B------:R-:W1:Y:S01]  /*0ce0*/  MUFU.EX2 R16, R16 ;  /* 0x0000001000107308 */ /* 0x000e620000000800 */
[----:B------:R-:W-:-:S06]  /*0cf0*/  FMUL.FTZ R15, R19, -1.4426950216293334961 ;  /* 0xbfb8aa3b130f7820 */ /* 0x000fcc0000410000 */
[----:B------:R-:W2:Y:S01]  /*0d00*/  MUFU.EX2 R15, R15 ;  /* 0x0000000f000f7308 */ /* 0x000ea20000000800 */
[----:B0-----:R-:W-:Y:S01]  /*0d10*/  FADD.FTZ R21, R14, 1 ;  /* 0x3f8000000e157421 */ /* 0x001fe20000010000 */
[----:B------:R-:W-:Y:S01]  /*0d20*/  FFMA.FTZ R14, R9, R18, R7 ;  /* 0x00000012090e7223 */ /* 0x000fe20000010007 */
[----:B-1----:R-:W-:-:S04]  /*0d30*/  FADD.FTZ R32, R16, 1 ;  /* 0x3f80000010207421 */ /* 0x002fc80000010000 */
[----:B------:R-:W0:Y:S01]  /*0d40*/  MUFU.RCP R21, R21 ;  /* 0x0000001500157308 */ /* 0x000e220000001000 */
[----:B--2---:R-:W-:-:S07]  /*0d50*/  FADD.FTZ R23, R15, 1 ;  /* 0x3f8000000f177421 */ /* 0x004fce0000010000 */
[----:B------:R-:W-:Y:S08]  /*0d60*/  MUFU.RCP R16, R32 ;  /* 0x0000002000107308 */ /* 0x000ff00000001000 */
[----:B------:R1:W2:Y:S01]  /*0d70*/  MUFU.RCP R15, R23 ;  /* 0x00000017000f7308 */ /* 0x0002a20000001000 */
[----:B0-----:R-:W-:-:S04]  /*0d80*/  FADD.FTZ R22, -R21, 1 ;  /* 0x3f80000015167421 */ /* 0x001fc80000010100 */
[----:B------:R-:W-:Y:S01]  /*0d90*/  FFMA.FTZ R17, R17, R22, 1 ;  /* 0x3f80000011117423 */ /* 0x000fe20000010016 */
[----:B------:R-:W-:Y:S02]  /*0da0*/  HADD2.F32 R22, -RZ, R26.H0_H0 ;  /* 0x2000001aff167230 */ /* 0x000fe40000004100 */
[----:B-1----:R-:W-:-:S03]  /*0db0*/  FMUL.FTZ R23, R14, -1.4426950216293334961 ;  /* 0xbfb8aa3b0e177820 */ /* 0x002fc60000410000 */
[----:B------:R-:W-:Y:S01]  /*0dc0*/  FMUL.FTZ R22, R22, R21 ;  /* 0x0000001516167220 */ /* 0x000fe20000410000 */
[----:B------:R0:W1:Y:S02]  /*0dd0*/  MUFU.EX2 R20, R23 ;  /* 0x0000001700147308 */ /* 0x0000640000000800 */
[----:B0-----:R-:W-:Y:S02]  /*0de0*/  HADD2.F32 R23, -RZ, R26.H1_H1 ;  /* 0x3000001aff177230 */ /* 0x001fe40000004100 */
[----:B-1----:R-:W-:Y:S01]  /*0df0*/  FADD.FTZ R21, R20, 1 ;  /* 0x3f80000014157421 */ /* 0x002fe20000010000 */
[----:B--2---:R-:W-:-:S04]  /*0e00*/  FADD.FTZ R20, -R15, 1 ;  /* 0x3f8000000f147421 */ /* 0x004fc80000010100 */
[----:B------:R-:W-:Y:S02]  /*0e10*/  FFMA.FTZ R20, R19, R20, 1 ;  /* 0x3f80000013147423 */ /* 0x000fe40000010014 */
[----:B------:R0:W1:Y:S02]  /*0e20*/  MUFU.RCP R19, R21 ;  /* 0x0000001500137308 */ /* 0x0000640000001000 */
[----:B0-----:R-:W-:Y:S01]  /*0e30*/  FMUL.FTZ R21, R23, R15 ;  /* 0x0000000f17157220 */ /* 0x001fe20000410000 */
[----:B------:R-:W-:Y:S01]  /*0e40*/  FMUL.FTZ R15, R22, R17 ;  /* 0x00000011160f7220 */ /* 0x000fe20000410000 */
[--C-:B------:R-:W-:Y:S02]  /*0e50*/  HADD2.F32 R23, -RZ, R24.reuse.H0_H0 ;  /* 0x20000018ff177230 */ /* 0x100fe40000004100 */
[----:B------:R-:W-:Y:S01]  /*0e60*/  FADD.FTZ R17, -R16, 1 ;  /* 0x3f80000010117421 */ /* 0x000fe20000010100 */
[----:B------:R-:W-:Y:S02]  /*0e70*/  HADD2.F32 R22, -RZ, R24.H1_H1 ;  /* 0x30000018ff167230 */ /* 0x000fe40000004100 */
[----:B------:R-:W-:Y:S01]  /*0e80*/  FMUL.FTZ R20, R21, R20 ;  /* 0x0000001415147220 */ /* 0x000fe20000410000 */
[----:B------:R-:W-:Y:S01]  /*0e90*/  FFMA.FTZ R12, R12, R17, 1 ;  /* 0x3f8000000c0c7423 */ /* 0x000fe20000010011 */
[----:B------:R-:W-:Y:S01]  /*0ea0*/  FMUL.FTZ R17, R23, R16 ;  /* 0x0000001017117220 */ /* 0x000fe20000410000 */
[----:B-1----:R-:W-:Y:S01]  /*0eb0*/  FADD.FTZ R23, -R19, 1 ;  /* 0x3f80000013177421 */ /* 0x002fe20000010100 */
[----:B------:R-:W-:-:S03]  /*0ec0*/  FMUL.FTZ R19, R22, R19 ;  /* 0x0000001316137220 */ /* 0x000fc60000410000 */
[----:B------:R-:W-:Y:S01]  /*0ed0*/  FFMA.FTZ R16, R14, R23, 1 ;  /* 0x3f8000000e107423 */ /* 0x000fe20000010017 */
[----:B------:R-:W-:Y:S01]  /*0ee0*/  FMUL.FTZ R14, R17, R12 ;  /* 0x0000000c110e7220 */ /* 0x000fe20000410000 */
[----:B------:R-:W-:Y:S01]  /*0ef0*/  FMUL.FTZ R12, R8, R15 ;  /* 0x0000000f080c7220 */ /* 0x000fe20000410000 */
[----:B------:R-:W-:Y:S01]  /*0f00*/  FMUL.FTZ R17, R9, R20 ;  /* 0x0000001409117220 */ /* 0x000fe20000410000 */
[----:B------:R-:W-:Y:S02]  /*0f10*/  FMUL.FTZ R19, R19, R16 ;  /* 0x0000001013137220 */ /* 0x000fe40000410000 */
[----:B------:R-:W-:Y:S01]  /*0f20*/  FFMA.FTZ R21, R11, R12, RZ ;  /* 0x0000000c0b157223 */ /* 0x000fe200000100ff */
[----:B------:R-:W-:-:S03]  /*0f30*/  FADD.FTZ R16, RZ, R12 ;  /* 0x0000000cff107221 */ /* 0x000fc60000010000 */
[----:B------:R-:W-:Y:S01]  /*0f40*/  FFMA.FTZ R12, R10, R17, R21 ;  /* 0x000000110a0c7223 */ /* 0x000fe20000010015 */
[----:B------:R-:W-:Y:S01]  /*0f50*/  FADD.FTZ R16, R17, R16 ;  /* 0x0000001011107221 */ /* 0x000fe20000010000 */
[----:B------:R-:W-:-:S04]  /*0f60*/  FMUL.FTZ R17, R8, R14 ;  /* 0x0000000e08117220 */ /* 0x000fc80000410000 */
[----:B------:R-:W-:Y:S01]  /*0f70*/  FFMA.FTZ R21, R13, R17, R12 ;  /* 0x000000110d157223 */ /* 0x000fe2000001000c */
[----:B------:R-:W-:Y:S01]  /*0f80*/  FADD.FTZ R12, R16, R17 ;  /* 0x00000011100c7221 */ /* 0x000fe20000010000 */
[----:B------:R-:W-:-:S04]  /*0f90*/  FMUL.FTZ R17, R9, R19 ;  /* 0x0000001309117220 */ /* 0x000fc80000410000 */
[----:B------:R-:W-:Y:S01]  /*0fa0*/  FFMA.FTZ R16, R18, R17, R21 ;  /* 0x0000001112107223 */ /* 0x000fe20000010015 */
[----:B------:R-:W-:Y:S01]  /*0fb0*/  FADD.FTZ R17, R17, R12 ;  /* 0x0000000c11117221 */ /* 0x000fe20000010000 */
[----:B------:R-:W-:Y:S01]  /*0fc0*/  FFMA.FTZ R12, R11, R15, RZ ;  /* 0x0000000f0b0c7223 */ /* 0x000fe200000100ff */
[----:B------:R-:W-:Y:S01]  /*0fd0*/  FADD.FTZ R15, RZ, R15 ;  /* 0x0000000fff0f7221 */ /* 0x000fe20000010000 */
[----:B------:R-:W-:Y:S01]  /*0fe0*/  FFMA.FTZ R11, R10, R20, RZ ;  /* 0x000000140a0b7223 */ /* 0x000fe200000100ff */
[----:B------:R-:W-:Y:S01]  /*0ff0*/  FADD.FTZ R20, RZ, R20 ;  /* 0x00000014ff147221 */ /* 0x000fe20000010000 */
[----:B------:R-:W-:Y:S01]  /*1000*/  FFMA.FTZ R12, R13, R14, R12 ;  /* 0x0000000e0d0c7223 */ /* 0x000fe2000001000c */
[----:B------:R-:W-:Y:S01]  /*1010*/  FADD.FTZ R14, R15, R14 ;  /* 0x0000000e0f0e7221 */ /* 0x000fe20000010000 */
[----:B------:R-:W-:Y:S01]  /*1020*/  FFMA.FTZ R13, R18, R19, R11 ;  /* 0x00000013120d7223 */ /* 0x000fe2000001000b */
[----:B------:R-:W-:-:S07]  /*1030*/  FADD.FTZ R15, R20, R19 ;  /* 0x00000013140f7221 */ /* 0x000fce0000010000 */
.L_x_621:
        /* <DEDUP_REMOVED lines=34> */
.L_x_623:
[----:B------:R-:W-:Y:S05]  /*1260*/  BSYNC.RECONVERGENT B0 ;  /* 0x0000000000007941 */ /* 0x000fea0003800200 */
.L_x_622:
[----:B------:R-:W-:Y:S06]  /*1270*/  BAR.SYNC.DEFER_BLOCKING 0x0 ;  /* 0x0000000000007b1d */ /* 0x000fec0000010000 */
[----:B------:R-:W-:Y:S04]  /*1280*/  BSSY.RECONVERGENT B0, `(.L_x_624) ;  /* 0x0000029000007945 */ /* 0x000fe80003800200 */
[----:B------:R-:W-:Y:S05]  /*1290*/  @P3 BRA `(.L_x_625) ;  /* 0x00000000009c3947 */ /* 0x000fea0003800000 */
[----:B------:R-:W4:Y:S01]  /*12a0*/  S2UR UR7, SR_CgaCtaId ;  /* 0x00000000000779c3 */ /* 0x000f220000008800 */
[----:B------:R-:W-:Y:S02]  /*12b0*/  UMOV UR6, 0x400 ;  /* 0x0000040000067882 */ /* 0x000fe40000000000 */
[----:B----4-:R-:W-:-:S09]  /*12c0*/  ULEA UR6, UR7, UR6, 0x18 ;  /* 0x0000000607067291 */ /* 0x010fd2000f8ec0ff */
[----:B------:R-:W4:Y:S04]  /*12d0*/  LDS.64 R20, [UR6+0x18] ;  /* 0x00001806ff147984 */ /* 0x000f280008000a00 */
[----:B-12---:R-:W1:Y:S01]  /*12e0*/  LDS.128 R16, [UR6+0x20] ;  /* 0x00002006ff107984 */ /* 0x006e620008000c00 */
[----:B----4-:R-:W-:Y:S01]  /*12f0*/  FADD.FTZ R23, R10, R20 ;  /* 0x000000140a177221 */ /* 0x010fe20000010000 */
[----:B0--3--:R-:W-:-:S03]  /*1300*/  FADD.FTZ R10, R11, R21 ;  /* 0x000000150b0a7221 */ /* 0x009fc60000010000 */
[----:B-1----:R-:W-:Y:S01]  /*1310*/  FADD.FTZ R11, R23, R16 ;  /* 0x00000010170b7221 */ /* 0x002fe20000010000 */
[----:B------:R-:W-:Y:S01]  /*1320*/  FADD.FTZ R10, R10, R17 ;  /* 0x000000110a0a7221 */ /* 0x000fe20000010000 */
[----:B------:R-:W0:Y:S02]  /*1330*/  LDS.128 R20, [UR6+0x30] ;  /* 0x00003006ff147984 */ /* 0x000e240008000c00 */
[----:B------:R-:W-:Y:S01]  /*1340*/  FADD.FTZ R11, R11, R18 ;  /* 0x000000120b0b7221 */ /* 0x000fe20000010000 */
[----:B------:R-:W-:Y:S02]  /*1350*/  FADD.FTZ R10, R10, R19 ;  /* 0x000000130a0a7221 */ /* 0x000fe40000010000 */
[----:B------:R-:W1:Y:S01]  /*1360*/  LDS.128 R16, [UR6+0x40] ;  /* 0x00004006ff107984 */ /* 0x000e620008000c00 */
[----:B0-----:R-:W-:Y:S01]  /*1370*/  FADD.FTZ R11, R11, R20 ;  /* 0x000000140b0b7221 */ /* 0x001fe20000010000 */
[----:B------:R-:W-:-:S03]  /*1380*/  FADD.FTZ R10, R10, R21 ;  /* 0x000000150a0a7221 */ /* 0x000fc60000010000 */
[----:B------:R-:W-:Y:S01]  /*1390*/  FADD.FTZ R11, R11, R22 ;  /* 0x000000160b0b7221 */ /* 0x000fe20000010000 */
[----:B------:R-:W-:Y:S02]  /*13a0*/  FADD.FTZ R10, R10, R23 ;  /* 0x000000170a0a7221 */ /* 0x000fe40000010000 */
[----:B------:R-:W0:Y:S01]  /*13b0*/  LDS.128 R20, [UR6+0x50] ;  /* 0x00005006ff147984 */ /* 0x000e220008000c00 */
        /* <DEDUP_REMOVED lines=13> */
[----:B------:R-:W-:Y:S01]  /*1490*/  FADD.FTZ R16, R16, R19 ;  /* 0x0000001310107221 */ /* 0x000fe20000010000 */
[----:B------:R-:W1:Y:S02]  /*14a0*/  LDS.64 R10, [UR6+0x80] ;  /* 0x00008006ff0a7984 */ /* 0x000e640008000a00 */
[----:B0-----:R-:W-:Y:S01]  /*14b0*/  FADD.FTZ R17, R17, R20 ;  /* 0x0000001411117221 */ /* 0x001fe20000010000 */
[----:B------:R-:W-:-:S03]  /*14c0*/  FADD.FTZ R16, R16, R21 ;  /* 0x0000001510107221 */ /* 0x000fc60000010000 */
[----:B------:R-:W-:Y:S01]  /*14d0*/  FADD.FTZ R17, R17, R22 ;  /* 0x0000001611117221 */ /* 0x000fe20000010000 */
[----:B------:R-:W-:-:S03]  /*14e0*/  FADD.FTZ R16, R16, R23 ;  /* 0x0000001710107221 */ /* 0x000fc60000010000 */
[----:B-1----:R-:W-:Y:S01]  /*14f0*/  FADD.FTZ R10, R17, R10 ;  /* 0x0000000a110a7221 */ /* 0x002fe20000010000 */
[----:B------:R-:W-:-:S07]  /*1500*/  FADD.FTZ R11, R16, R11 ;  /* 0x0000000b100b7221 */ /* 0x000fce0000010000 */
.L_x_625:
[----:B------:R-:W-:Y:S05]  /*1510*/  BSYNC.RECONVERGENT B0 ;  /* 0x0000000000007941 */ /* 0x000fea0003800200 */
.L_x_624:
[----:B------:R-:W-:Y:S06]  /*1520*/  BAR.SYNC.DEFER_BLOCKING 0x0 ;  /* 0x0000000000007b1d */ /* 0x000fec0000010000 */
[----:B------:R-:W-:Y:S04]  /*1530*/  BSSY.RECONVERGENT B0, `(.L_x_626) ;  /* 0x000009d000007945 */ /* 0x000fe80003800200 */
[----:B------:R-:W-:Y:S05]  /*1540*/  @P5 BRA `(.L_x_627) ;  /* 0x00000008006c5947 */ /* 0x000fea0003800000 */
[----:B-12---:R-:W1:Y:S04]  /*1550*/  LDS.128 R16, [R30+0xf0] ;  /* 0x0000f0001e107984 */ /* 0x006e680000000c00 */
[----:B------:R-:W2:Y:S01]  /*1560*/  LDS.128 R20, [R30+0x1e0] ;  /* 0x0001e0001e147984 */ /* 0x000ea20000000c00 */
[----:B-1----:R-:W-:Y:S01]  /*1570*/  FADD.FTZ R12, R12, R16 ;  /* 0x000000100c0c7221 */ /* 0x002fe20000010000 */
[----:B------:R-:W-:Y:S01]  /*1580*/  FADD.FTZ R16, R13, R17 ;  /* 0x000000110d107221 */ /* 0x000fe20000010000 */
[----:B------:R-:W-:Y:S01]  /*1590*/  FADD.FTZ R17, R14, R18 ;  /* 0x000000120e117221 */ /* 0x000fe20000010000 */
[----:B------:R-:W-:Y:S01]  /*15a0*/  FADD.FTZ R18, R15, R19 ;  /* 0x000000130f127221 */ /* 0x000fe20000010000 */
[----:B--2---:R-:W-:Y:S01]  /*15b0*/  FADD.FTZ R19, R12, R20 ;  /* 0x000000140c137221 */ /* 0x004fe20000010000 */
[----:B------:R-:W-:Y:S01]  /*15c0*/  FADD.FTZ R20, R16, R21 ;  /* 0x0000001510147221 */ /* 0x000fe20000010000 */
[----:B------:R-:W1:Y:S01]  /*15d0*/  LDS.128 R12, [R30+0x2d0] ;  /* 0x0002d0001e0c7984 */ /* 0x000e620000000c00 */
[----:B------:R-:W-:Y:S01]  /*15e0*/  FADD.FTZ R21, R17, R22 ;  /* 0x0000001611157221 */ /* 0x000fe20000010000 */
[----:B------:R-:W-:Y:S01]  /*15f0*/  FADD.FTZ R22, R18, R23 ;  /* 0x0000001712167221 */ /* 0x000fe20000010000 */
[----:B-1----:R-:W-:Y:S01]  /*1600*/  FADD.FTZ R23, R19, R12 ;  /* 0x0000000c13177221 */ /* 0x002fe20000010000 */
[----:B------:R-:W-:Y:S01]  /*1610*/  FADD.FTZ R20, R20, R13 ;  /* 0x0000000d14147221 */ /* 0x000fe20000010000 */
[----:B------:R-:W1:Y:S01]  /*1620*/  LDS.128 R16, [R30+0x3c0] ;  /* 0x0003c0001e107984 */ /* 0x000e620000000c00 */
[----:B------:R-:W-:Y:S01]  /*1630*/  FADD.FTZ R21, R21, R14 ;  /* 0x0000000e15157221 */ /* 0x000fe20000010000 */
[----:B------:R-:W-:-:S02]  /*1640*/  FADD.FTZ R22, R22, R15 ;  /* 0x0000000f16167221 */ /* 0x000fc40000010000 */
        /* <DEDUP_REMOVED lines=9> */
[----:B------:R-:W-:Y:S02]  /*16e0*/  FADD.FTZ R22, R22, R15 ;  /* 0x0000000f16167221 */ /* 0x000fe40000010000 */
[----:B------:R-:W2:Y:S01]  /*16f0*/  LDS.128 R12, [R30+0x690] ;  /* 0x000690001e0c7984 */ /* 0x000ea20000000c00 */
        /* <DEDUP_REMOVED lines=123> */
[----:B------:R-:W-:Y:S01]  /*1eb0*/  FADD.FTZ R22, R22, R19 ;  /* 0x0000001316167221 */ /* 0x000fe20000010000 */
[----:B--2---:R-:W-:Y:S01]  /*1ec0*/  FADD.FTZ R12, R23, R12 ;  /* 0x0000000c170c7221 */ /* 0x004fe20000010000 */
[----:B------:R-:W-:Y:S01]  /*1ed0*/  FADD.FTZ R13, R20, R13 ;  /* 0x0000000d140d7221 */ /* 0x000fe20000010000 */
[----:B------:R-:W-:Y:S01]  /*1ee0*/  FADD.FTZ R14, R21, R14 ;  /* 0x0000000e150e7221 */ /* 0x000fe20000010000 */
[----:B------:R-:W-:-:S07]  /*1ef0*/  FADD.FTZ R15, R22, R15 ;  /* 0x0000000f160f7221 */ /* 0x000fce0000010000 */
.L_x_627:
[----:B------:R-:W-:Y:S05]  /*1f00*/  BSYNC.RECONVERGENT B0 ;  /* 0x0000000000007941 */ /* 0x000fea0003800200 */
.L_x_626:
[----:B------:R-:W-:Y:S04]  /*1f10*/  BSSY.RECONVERGENT B0, `(.L_x_628) ;  /* 0x000001d000007945 */ /* 0x000fe80003800200 */
[----:B------:R-:W-:Y:S05]  /*1f20*/  @P5 BRA `(.L_x_629) ;  /* 0x00000000006c5947 */ /* 0x000fea0003800000 */
[----:B------:R-:W4:Y:S01]  /*1f30*/  LDC.64 R18, c[0x0][0x3d8] ;  /* 0x0000f600ff127b82 */ /* 0x000f220000000a00 */
[----:B------:R-:W-:-:S07]  /*1f40*/  IMAD R21, R33, 0xf, R4 ;  /* 0x0000000f21157824 */ /* 0x000fce00078e0204 */
[----:B-12---:R-:W1:Y:S01]  /*1f50*/  LDC.64 R16, c[0x0][0x3f8] ;  /* 0x0000fe00ff107b82 */ /* 0x006e620000000a00 */
[----:B----4-:R-:W-:-:S05]  /*1f60*/  IMAD.WIDE R20, R21, 0x4, R18 ;  /* 0x0000000415147825 */ /* 0x010fca00078e0212 */
[----:B------:R2:W-:Y:S01]  /*1f70*/  REDG.E.ADD.F32.FTZ.RN.STRONG.GPU desc[UR16][R20.64], R12 ;  /* 0x0000000c140079a6 */ /* 0x0005e2000c12f310 */
[----:B-1----:R-:W-:Y:S01]  /*1f80*/  IMAD.WIDE.U32 R18, R16, 0x3, RZ ;  /* 0x0000000310127825 */ /* 0x002fe200078e00ff */
[----:B------:R-:W-:-:S04]  /*1f90*/  LEA R23, R17, R17, 0x1 ;  /* 0x0000001111177211 */ /* 0x000fc800078e08ff */
[----:B------:R-:W-:Y:S02]  /*1fa0*/  IADD3 R23, PT, PT, R19, R23, RZ ;  /* 0x0000001713177210 */ /* 0x000fe40007ffe0ff */
[----:B------:R-:W-:Y:S02]  /*1fb0*/  LEA.HI R32, P1, R17, R16, RZ, 0x1 ;  /* 0x0000001011207211 */ /* 0x000fe400078308ff */
[----:B------:R-:W-:Y:S02]  /*1fc0*/  LEA.HI R22, P5, R23, R18, RZ, 0x1 ;  /* 0x0000001217167211 */ /* 0x000fe400078b08ff */
[----:B------:R-:W-:-:S04]  /*1fd0*/  LEA R18, P4, R16, R20, 0x2 ;  /* 0x0000001410127211 */ /* 0x000fc800078810ff */
[----:B------:R-:W-:Y:S02]  /*1fe0*/  LEA.HI.X R19, R16, R21, R17, 0x2, P4 ;  /* 0x0000001510137211 */ /* 0x000fe400020f1411 */
[----:B------:R-:W-:Y:S02]  /*1ff0*/  SHF.L.U32 R16, R32, 0x1, RZ ;  /* 0x0000000120107819 */ /* 0x000fe400000006ff */
[----:B------:R-:W-:Y:S02]  /*2000*/  SHF.L.U32 R33, R22, 0x1, RZ ;  /* 0x0000000116217819 */ /* 0x000fe400000006ff */
[----:B------:R-:W-:Y:S02]  /*2010*/  IADD3.X R17, PT, PT, RZ, R17, RZ, P1, !PT ;  /* 0x00000011ff117210 */ /* 0x000fe40000ffe4ff */
[----:B------:R-:W-:Y:S02]  /*2020*/  LOP3.LUT R16, R16, 0xfffffffc, RZ, 0xc0, !PT ;  /* 0xfffffffc10107812 */ /* 0x000fe400078ec0ff */
[----:B------:R-:W-:-:S02]  /*2030*/  IADD3.X R23, PT, PT, RZ, R23, RZ, P5, !PT ;  /* 0x00000017ff177210 */ /* 0x000fc40002ffe4ff */
[----:B------:R-:W-:Y:S02]  /*2040*/  LOP3.LUT R33, R33, 0xfffffffc, RZ, 0xc0, !PT ;  /* 0xfffffffc21217812 */ /* 0x000fe400078ec0ff */
[----:B------:R-:W-:Y:S02]  /*2050*/  SHF.L.U64.HI R17, R32, 0x1, R17 ;  /* 0x0000000120117819 */ /* 0x000fe40000010211 */
[----:B------:R-:W-:Y:S02]  /*2060*/  IADD3 R16, P1, PT, R20, R16, RZ ;  /* 0x0000001014107210 */ /* 0x000fe40007f3e0ff */
[----:B------:R-:W-:Y:S02]  /*2070*/  SHF.L.U64.HI R23, R22, 0x1, R23 ;  /* 0x0000000116177819 */ /* 0x000fe40000010217 */
[----:B--2---:R-:W-:Y:S02]  /*2080*/  IADD3 R20, P4, PT, R20, R33, RZ ;  /* 0x0000002114147210 */ /* 0x004fe40007f9e0ff */
[----:B------:R-:W-:-:S02]  /*2090*/  IADD3.X R17, PT, PT, R21, R17, RZ, P1, !PT ;  /* 0x0000001115117210 */ /* 0x000fc40000ffe4ff */
[----:B------:R-:W-:-:S03]  /*20a0*/  IADD3.X R21, PT, PT, R21, R23, RZ, P4, !PT ;  /* 0x0000001715157210 */ /* 0x000fc600027fe4ff */
[----:B------:R4:W-:Y:S04]  /*20b0*/  REDG.E.ADD.F32.FTZ.RN.STRONG.GPU desc[UR16][R16.64], R13 ;  /* 0x0000000d100079a6 */ /* 0x0009e8000c12f310 */
[----:B------:R4:W-:Y:S04]  /*20c0*/  REDG.E.ADD.F32.FTZ.RN.STRONG.GPU desc[UR16][R18.64], R14 ;  /* 0x0000000e120079a6 */ /* 0x0009e8000c12f310 */
[----:B------:R4:W-:Y:S02]  /*20d0*/  REDG.E.ADD.F32.FTZ.RN.STRONG.GPU desc[UR16][R20.64], R15 ;  /* 0x0000000f140079a6 */ /* 0x0009e4000c12f310 */
.L_x_629:
[----:B------:R-:W-:Y:S05]  /*20e0*/  BSYNC.RECONVERGENT B0 ;  /* 0x0000000000007941 */ /* 0x000fea0003800200 */
.L_x_628:
        /* <DEDUP_REMOVED lines=12> */
[----:B-1----:R-:W-:Y:S01]  /*21b0*/  MOV R16, UR4 ;  /* 0x0000000400107c02 */ /* 0x002fe20008000f00 */
[----:B------:R-:W-:Y:S02]  /*21c0*/  UIADD3 UR13, UPT, UPT, UR14, UR5, URZ ;  /* 0x000000050e0d7290 */ /* 0x000fe4000fffe0ff */
[----:B------:R-:W-:Y:S01]  /*21d0*/  UIMAD.WIDE.U32 UR26, UR22, 0x8, UR6 ;  /* 0x00000008161a78a5 */ /* 0x000fe2000f8e0006 */
[----:B------:R-:W-:-:S03]  /*21e0*/  LOP3.LUT P1, R16, R16, 0x2, RZ, 0xc0, !PT ;  /* 0x0000000210107812 */ /* 0x000fc6000782c0ff */
[----:B--2---:R-:W-:Y:S02]  /*21f0*/  MOV R17, UR13 ;  /* 0x0000000d00117c02 */ /* 0x004fe40008000f00 */
[----:B------:R-:W-:Y:S02]  /*2200*/  SEL R19, RZ, UR20, P1 ;  /* 0x00000014ff137c07 */ /* 0x000fe40008800000 */
[----:B------:R-:W-:Y:S02]  /*2210*/  MOV R12, UR26 ;  /* 0x0000001a000c7c02 */ /* 0x000fe40008000f00 */
[----:B------:R-:W-:Y:S02]  /*2220*/  ISETP.NE.AND P1, PT, R19, -0x1, PT ;  /* 0xffffffff1300780c */ /* 0x000fe40003f25270 */
[----:B------:R-:W-:-:S05]  /*2230*/  MOV R13, UR27 ;  /* 0x0000001b000d7c02 */ /* 0x000fca0008000f00 */
        /* <DEDUP_REMOVED lines=8> */
.L_x_632:
[----:B-1----:R-:W2:Y:S04]  /*22c0*/  LDG.E.STRONG.GPU R12, desc[UR16][R14.64] ;  /* 0x000000100e0c7981 */ /* 0x002ea8000c1ef900 */
[----:B--2---:R-:W-:Y:S01]  /*22d0*/  CCTL.IVALL ;  /* 0x00000000ff00798f */ /* 0x004fe20002000000 */
[----:B------:R-:W-:Y:S05]  /*22e0*/  YIELD ;  /* 0x0000000000007946 */ /* 0x000fea0003800000 */
[----:B------:R-:W-:-:S13]  /*22f0*/  ISETP.NE.AND P1, PT, R12, R19, PT ;  /* 0x000000130c00720c */ /* 0x000fda0003f25270 */
[----:B------:R-:W-:Y:S05]  /*2300*/  @P1 BRA `(.L_x_632) ;  /* 0xfffffffc00ec1947 */ /* 0x000fea000383ffff */
.L_x_631:
[----:B------:R-:W-:Y:S05]  /*2310*/  WARPSYNC.ALL ;  /* 0x0000000000007948 */ /* 0x000fea0003800000 */
[----:B------:R-:W-:Y:S01]  /*2320*/  BAR.SYNC.DEFER_BLOCKING 0x0 ;  /* 0x0000000000007b1d */ /* 0x000fe20000010000 */
[----:B----4-:R-:W-:-:S05]  /*2330*/  HFMA2 R20, -RZ, RZ, 0, 0 ;  /* 0x00000000ff147431 */ /* 0x010fca00000001ff */
        /* <DEDUP_REMOVED lines=11> */
.L_x_634:
[----:B------:R-:W-:Y:S02]  /*23f0*/  ISETP.EQ.OR P1, PT, RZ, UR31, P3 ;  /* 0x0000001fff007c0c */ /* 0x000fe40009f22670 */
[C---:B-1----:R-:W-:Y:S02]  /*2400*/  IADD3 R12, PT, PT, R20.reuse, 0x1, RZ ;  /* 0x00000001140c7810 */ /* 0x042fe40007ffe0ff */
[----:B------:R-:W-:Y:S02]  /*2410*/  IADD3 R13, PT, PT, R20, 0x2, RZ ;  /* 0x00000002140d7810 */ /* 0x000fe40007ffe0ff */
[----:B------:R-:W-:Y:S02]  /*2420*/  ISETP.EQ.OR P4, PT, R12, UR18, P3 ;  /* 0x000000120c007c0c */ /* 0x000fe40009f82670 */
[----:B------:R-:W-:Y:S02]  /*2430*/  ISETP.EQ.OR P6, PT, R13, UR18, P3 ;  /* 0x000000120d007c0c */ /* 0x000fe40009fc2670 */
[----:B------:R-:W-:-:S03]  /*2440*/  IADD3 R12, PT, PT, R20, 0x3, RZ ;  /* 0x00000003140c7810 */ /* 0x000fc60007ffe0ff */
[----:B------:R-:W-:Y:S01]  /*2450*/  VOTEU.ALL UP0, P1 ;  /* 0x0000000000ff7886 */ /* 0x000fe20000800000 */
[----:B------:R-:W-:-:S04]  /*2460*/  ISETP.EQ.OR P5, PT, R12, UR18, P3 ;  /* 0x000000120c007c0c */ /* 0x000fc80009fa2670 */
[----:B------:R-:W-:Y:S01]  /*2470*/  @!UP0 UIMAD.WIDE.U32 UR32, UR13, 0x8, UR6 ;  /* 0x000000080d2088a5 */ /* 0x000fe2000f8e0006 */
[----:B------:R-:W-:Y:S02]  /*2480*/  VOTEU.ALL UP0, P4 ;  /* 0x0000000000ff7886 */ /* 0x000fe40002000000 */
[----:B------:R-:W-:-:S03]  /*2490*/  VOTEU.ALL UP1, P6 ;  /* 0x0000000000ff7886 */ /* 0x000fc60003020000 */
[----:B------:R-:W-:Y:S01]  /*24a0*/  MOV R12, UR32 ;  /* 0x00000020000c7c02 */ /* 0x000fe20008000f00 */
[----:B------:R-:W-:Y:S01]  /*24b0*/  @!UP0 UIMAD.WIDE.U32 UR34, UR30, 0x8, UR6 ;  /* 0x000000081e2288a5 */ /* 0x000fe2000f8e0006 */
[----:B------:R-:W-:Y:S01]  /*24c0*/  MOV R13, UR33 ;  /* 0x00000021000d7c02 */ /* 0x000fe20008000f00 */
[----:B------:R-:W-:Y:S01]  /*24d0*/  @!UP1 UIMAD.WIDE.U32 UR32, UR27, 0x8, UR6 ;  /* 0x000000081b2098a5 */ /* 0x000fe2000f8e0006 */
[----:B------:R-:W-:-:S03]  /*24e0*/  VOTEU.ALL UP0, P5 ;  /* 0x0000000000ff7886 */ /* 0x000fc60002800000 */
[----:B------:R-:W-:Y:S01]  /*24f0*/  MOV R14, UR34 ;  /* 0x00000022000e7c02 */ /* 0x000fe20008000f00 */
[----:B------:R-:W0:Y:S01]  /*2500*/  @!P1 LDG.E.64 R12, desc[UR16][R12.64] ;  /* 0x000000100c0c9981 */ /* 0x000e22000c1e1b00 */
[----:B------:R-:W-:Y:S02]  /*2510*/  MOV R15, UR35 ;  /* 0x00000023000f7c02 */ /* 0x000fe40008000f00 */
[----:B------:R-:W-:Y:S02]  /*2520*/  MOV R16, UR32 ;  /* 0x0000002000107c02 */ /* 0x000fe40008000f00 */
[----:B--2---:R-:W-:Y:S01]  /*2530*/  MOV R17, UR33 ;  /* 0x0000002100117c02 */ /* 0x004fe20008000f00 */
        /* <DEDUP_REMOVED lines=8> */
[----:B------:R-:W-:Y:S01]  /*25c0*/  @!P1 FADD.FTZ R11, R11, R13 ;  /* 0x0000000d0b0b9221 */ /* 0x000fe20000010000 */
[----:B------:R-:W-:Y:S02]  /*25d0*/  IADD3 R12, PT, PT, R20, 0x5, RZ ;  /* 0x00000005140c7810 */ /* 0x000fe40007ffe0ff */
[----:B------:R-:W-:Y:S01]  /*25e0*/  ISETP.EQ.OR P1, PT, R21, UR18, P3 ;  /* 0x0000001215007c0c */ /* 0x000fe20009f22670 */
[----:B--2---:R-:W-:Y:S01]  /*25f0*/  @!P4 FADD.FTZ R10, R10, R14 ;  /* 0x0000000e0a0ac221 */ /* 0x004fe20000010000 */
[----:B------:R-:W-:Y:S01]  /*2600*/  @!P4 FADD.FTZ R11, R11, R15 ;  /* 0x0000000f0b0bc221 */ /* 0x000fe20000010000 */
[----:B------:R-:W-:Y:S02]  /*2610*/  ISETP.EQ.OR P4, PT, R12, UR18, P3 ;  /* 0x000000120c007c0c */ /* 0x000fe40009f82670 */
[----:B------:R-:W-:Y:S01]  /*2620*/  IADD3 R12, PT, PT, R20, 0x6, RZ ;  /* 0x00000006140c7810 */ /* 0x000fe20007ffe0ff */
[----:B----4-:R-:W-:Y:S01]  /*2630*/  @!P6 FADD.FTZ R10, R10, R16 ;  /* 0x000000100a0ae221 */ /* 0x010fe20000010000 */
[----:B------:R-:W-:-:S02]  /*2640*/  @!P6 FADD.FTZ R11, R11, R17 ;  /* 0x000000110b0be221 */ /* 0x000fc40000010000 */
[----:B------:R-:W-:Y:S02]  /*2650*/  ISETP.EQ.OR P6, PT, R12, UR18, P3 ;  /* 0x000000120c007c0c */ /* 0x000fe40009fc2670 */
[----:B------:R-:W-:Y:S02]  /*2660*/  IADD3 R12, PT, PT, R20, 0x7, RZ ;  /* 0x00000007140c7810 */ /* 0x000fe40007ffe0ff */
[----:B------:R-:W-:Y:S01]  /*2670*/  VOTEU.ALL UP1, P1 ;  /* 0x0000000000ff7886 */ /* 0x000fe20000820000 */
[----:B-----5:R-:W-:Y:S01]  /*2680*/  @!P5 FADD.FTZ R10, R10, R18 ;  /* 0x000000120a0ad221 */ /* 0x020fe20000010000 */
[----:B------:R-:W-:Y:S01]  /*2690*/  @!P5 FADD.FTZ R11, R11, R19 ;  /* 0x000000130b0bd221 */ /* 0x000fe20000010000 */
[----:B------:R-:W-:Y:S02]  /*26a0*/  ISETP.EQ.OR P5, PT, R12, UR18, P3 ;  /* 0x000000120c007c0c */ /* 0x000fe40009fa2670 */
[----:B------:R-:W-:Y:S01]  /*26b0*/  @!UP1 UIMAD.WIDE.U32 UR32, UR29, 0x8, UR6 ;  /* 0x000000081d2098a5 */ /* 0x000fe2000f8e0006 */
[----:B------:R-:W-:-:S03]  /*26c0*/  VOTEU.ALL UP0, P4 ;  /* 0x0000000000ff7886 */ /* 0x000fc60002000000 */
[----:B------:R-:W-:Y:S02]  /*26d0*/  VOTEU.ALL UP1, P6 ;  /* 0x0000000000ff7886 */ /* 0x000fe40003020000 */
[----:B------:R-:W-:Y:S01]  /*26e0*/  MOV R12, UR32 ;  /* 0x00000020000c7c02 */ /* 0x000fe20008000f00 */
[----:B------:R-:W-:Y:S01]  /*26f0*/  @!UP0 UIMAD.WIDE.U32 UR34, UR28, 0x8, UR6 ;  /* 0x000000081c2288a5 */ /* 0x000fe2000f8e0006 */
[----:B------:R-:W-:Y:S01]  /*2700*/  MOV R13, UR33 ;  /* 0x00000021000d7c02 */ /* 0x000fe20008000f00 */
[----:B------:R-:W-:Y:S02]  /*2710*/  @!UP1 UIMAD.WIDE.U32 UR32, UR14, 0x8, UR6 ;  /* 0x000000080e2098a5 */ /* 0x000fe4000f8e0006 */
        /* <DEDUP_REMOVED lines=33> */
.L_x_633:
[----:B------:R-:W-:-:S09]  /*2930*/  UISETP.NE.AND UP0, UPT, UR23, URZ, UPT ;  /* 0x000000ff1700728c */ /* 0x000fd2000bf05270 */
[----:B------:R-:W-:Y:S05]  /*2940*/  BRA.U !UP0, `(.L_x_630) ;  /* 0x0000000508287547 */ /* 0x000fea000b800000 */
[----:B------:R-:W-:Y:S02]  /*2950*/  UIADD3 UR13, UPT, UPT, UR23, -0x1, URZ ;  /* 0xffffffff170d7890 */ /* 0x000fe4000fffe0ff */
[----:B------:R-:W-:Y:S02]  /*2960*/  ULOP3.LUT UP1, UR14, UR20, 0x3, URZ, 0xc0, !UPT ;  /* 0x00000003140e7892 */ /* 0x000fe4000f82c0ff */
[----:B------:R-:W-:-:S09]  /*2970*/  UISETP.GE.U32.AND UP0, UPT, UR13, 0x3, UPT ;  /* 0x000000030d00788c */ /* 0x000fd2000bf06070 */
[----:B------:R-:W-:Y:S05]  /*2980*/  BRA.U !UP0, `(.L_x_635) ;  /* 0x00000001088c7547 */ /* 0x000fea000b800000 */
[C---:B-1----:R-:W-:Y:S01]  /*2990*/  IADD3 R14, PT, PT, R20.reuse, 0x1, RZ ;  /* 0x00000001140e7810 */ /* 0x042fe20007ffe0ff */
[----:B------:R-:W-:Y:S01]  /*29a0*/  HFMA2 R21, -RZ, RZ, 0, 4.76837158203125e-07 ;  /* 0x00000008ff157431 */ /* 0x000fe200000001ff */
[C---:B------:R-:W-:Y:S02]  /*29b0*/  ISETP.EQ.OR P1, PT, R20.reuse, UR18, P3 ;  /* 0x0000001214007c0c */ /* 0x040fe40009f22670 */
[----:B------:R-:W-:Y:S02]  /*29c0*/  IADD3 R18, PT, PT, R20, 0x2, RZ ;  /* 0x0000000214127810 */ /* 0x000fe40007ffe0ff */
[----:B------:R-:W-:Y:S02]  /*29d0*/  ISETP.EQ.OR P4, PT, R14, UR18, P3 ;  /* 0x000000120e007c0c */ /* 0x000fe40009f82670 */
[----:B------:R-:W-:Y:S02]  /*29e0*/  ISETP.EQ.OR P5, PT, R18, UR18, P3 ;  /* 0x0000001212007c0c */ /* 0x000fe40009fa2670 */
[----:B------:R-:W-:-:S02]  /*29f0*/  IADD3 R16, PT, PT, R20, 0x3, RZ ;  /* 0x0000000314107810 */ /* 0x000fc40007ffe0ff */
[----:B------:R-:W-:Y:S02]  /*2a00*/  MOV R13, UR19 ;  /* 0x00000013000d7c02 */ /* 0x000fe40008000f00 */
[----:B------:R-:W-:Y:S02]  /*2a10*/  ISETP.EQ.OR P6, PT, R16, UR18, P3 ;  /* 0x0000001210007c0c */ /* 0x000fe40009fc2670 */
[----:B--2---:R-:W-:Y:S01]  /*2a20*/  MOV R17, UR19 ;  /* 0x0000001300117c02 */ /* 0x004fe20008000f00 */
[----:B------:R-:W-:Y:S01]  /*2a30*/  @!P1 IMAD R12, R20, R13, UR5 ;  /* 0x00000005140c9e24 */ /* 0x000fe2000f8e020d */
[----:B------:R-:W-:Y:S02]  /*2a40*/  MOV R15, 0x8 ;  /* 0x00000008000f7802 */ /* 0x000fe40000000f00 */
[----:B------:R-:W-:Y:S01]  /*2a50*/  MOV R19, UR19 ;  /* 0x0000001300137c02 */ /* 0x000fe20008000f00 */
[----:B------:R-:W-:Y:S02]  /*2a60*/  @!P4 IMAD R14, R14, R17, UR5 ;  /* 0x000000050e0ece24 */ /* 0x000fe4000f8e0211 */
[----:B------:R-:W-:-:S04]  /*2a70*/  @!P1 IMAD.WIDE.U32 R12, R12, R15, UR6 ;  /* 0x000000060c0c9e25 */ /* 0x000fc8000f8e000f */
[----:B------:R-:W-:Y:S01]  /*2a80*/  @!P5 IMAD R18, R18, R19, UR5 ;  /* 0x000000051212de24 */ /* 0x000fe2000f8e0213 */
[----:B------:R-:W-:Y:S01]  /*2a90*/  MOV R19, 0x8 ;  /* 0x0000000800137802 */ /* 0x000fe20000000f00 */
[----:B------:R-:W-:Y:S01]  /*2aa0*/  @!P4 IMAD.WIDE.U32 R14, R14, R21, UR6 ;  /* 0x000000060e0ece25 */ /* 0x000fe2000f8e0015 */
[----:B------:R-:W0:Y:S03]  /*2ab0*/  @!P1 LDG.E.64 R12, desc[UR16][R12.64] ;  /* 0x000000100c0c9981 */ /* 0x000e26000c1e1b00 */
[----:B------:R-:W-:Y:S02]  /*2ac0*/  HFMA2 R22, -RZ, RZ, 0, 4.76837158203125e-07 ;  /* 0x00000008ff167431 */ /* 0x000fe400000001ff */
[----:B------:R-:W-:Y:S02]  /*2ad0*/  @!P6 IMAD R21, R16, R17, UR5 ;  /* 0x000000051015ee24 */ /* 0x000fe4000f8e0211 */
        /* <DEDUP_REMOVED lines=14> */
.L_x_635:
[----:B------:R-:W-:Y:S05]  /*2bc0*/  BRA.U !UP1, `(.L_x_630) ;  /* 0x0000000109887547 */ /* 0x000fea000b800000 */
[----:B------:R-:W-:Y:S02]  /*2bd0*/  UISETP.NE.AND UP0, UPT, UR14, 0x1, UPT ;  /* 0x000000010e00788c */ /* 0x000fe4000bf05270 */
[----:B------:R-:W-:-:S06]  /*2be0*/  ULOP3.LUT UR13, UR20, 0x1, URZ, 0xc0, !UPT ;  /* 0x00000001140d7892 */ /* 0x000fcc000f8ec0ff */
[----:B-1----:R-:W-:Y:S01]  /*2bf0*/  MOV R16, UR13 ;  /* 0x0000000d00107c02 */ /* 0x002fe20008000f00 */
[----:B------:R-:W-:Y:S06]  /*2c00*/  BRA.U !UP0, `(.L_x_636) ;  /* 0x0000000108487547 */ /* 0x000fec000b800000 */
[C---:B------:R-:W-:Y:S02]  /*2c10*/  IADD3 R14, PT, PT, R20.reuse, 0x1, RZ ;  /* 0x00000001140e7810 */ /* 0x040fe40007ffe0ff */
[----:B------:R-:W-:Y:S02]  /*2c20*/  ISETP.EQ.OR P4, PT, R20, UR18, P3 ;  /* 0x0000001214007c0c */ /* 0x000fe40009f82670 */
[----:B------:R-:W-:Y:S02]  /*2c30*/  ISETP.EQ.OR P1, PT, R14, UR18, P3 ;  /* 0x000000120e007c0c */ /* 0x000fe40009f22670 */
[----:B------:R-:W-:Y:S02]  /*2c40*/  MOV R13, UR19 ;  /* 0x00000013000d7c02 */ /* 0x000fe40008000f00 */
[----:B--2---:R-:W-:Y:S02]  /*2c50*/  MOV R17, UR19 ;  /* 0x0000001300117c02 */ /* 0x004fe40008000f00 */
[----:B------:R-:W-:-:S05]  /*2c60*/  MOV R15, 0x8 ;  /* 0x00000008000f7802 */ /* 0x000fca0000000f00 */
[----:B------:R-:W-:Y:S02]  /*2c70*/  @!P4 IMAD R12, R20, R13, UR5 ;  /* 0x00000005140cce24 */ /* 0x000fe4000f8e020d */
[----:B------:R-:W-:Y:S02]  /*2c80*/  @!P1 IMAD R14, R14, R17, UR5 ;  /* 0x000000050e0e9e24 */ /* 0x000fe4000f8e0211 */
[----:B------:R-:W-:Y:S02]  /*2c90*/  HFMA2 R17, -RZ, RZ, 0, 4.76837158203125e-07 ;  /* 0x00000008ff117431 */ /* 0x000fe400000001ff */
        /* <DEDUP_REMOVED lines=9> */
.L_x_636:
[----:B------:R-:W-:Y:S01]  /*2d30*/  ISETP.EQ.OR P1, PT, R20, UR18, P3 ;  /* 0x0000001214007c0c */ /* 0x000fe20009f22670 */
[----:B------:R-:W-:Y:S03]  /*2d40*/  BSSY.RECONVERGENT B0, `(.L_x_630) ;  /* 0x000000a000007945 */ /* 0x000fe60003800200 */
[----:B------:R-:W-:-:S13]  /*2d50*/  ISETP.NE.U32.OR P1, PT, R16, 0x1, P1 ;  /* 0x000000011000780c */ /* 0x000fda0000f25470 */
[----:B------:R-:W-:Y:S05]  /*2d60*/  @P1 BRA `(.L_x_637) ;  /* 0x00000000001c1947 */ /* 0x000fea0003800000 */
[----:B------:R-:W-:Y:S02]  /*2d70*/  MOV R13, UR19 ;  /* 0x00000013000d7c02 */ /* 0x000fe40008000f00 */
[----:B------:R-:W-:-:S03]  /*2d80*/  MOV R15, 0x8 ;  /* 0x00000008000f7802 */ /* 0x000fc60000000f00 */
[----:B------:R-:W-:-:S04]  /*2d90*/  IMAD R12, R20, R13, UR5 ;  /* 0x00000005140c7e24 */ /* 0x000fc8000f8e020d */
[----:B------:R-:W-:-:S06]  /*2da0*/  IMAD.WIDE.U32 R12, R12, R15, UR6 ;  /* 0x000000060c0c7e25 */ /* 0x000fcc000f8e000f */
[----:B------:R-:W0:Y:S02]  /*2db0*/  LDG.E.64 R12, desc[UR16][R12.64] ;  /* 0x000000100c0c7981 */ /* 0x000e24000c1e1b00 */
[----:B0--3--:R-:W-:Y:S01]  /*2dc0*/  FADD.FTZ R10, R10, R12 ;  /* 0x0000000c0a0a7221 */ /* 0x009fe20000010000 */
[----:B------:R-:W-:-:S07]  /*2dd0*/  FADD.FTZ R11, R11, R13 ;  /* 0x0000000d0b0b7221 */ /* 0x000fce0000010000 */
.L_x_637:
[----:B------:R-:W-:Y:S05]  /*2de0*/  BSYNC.RECONVERGENT B0 ;  /* 0x0000000000007941 */ /* 0x000fea0003800200 */
.L_x_630:
[----:B------:R-:W5:Y:S01]  /*2df0*/  S2UR UR7, SR_CgaCtaId ;  /* 0x00000000000779c3 */ /* 0x000f620000008800 */
[----:B------:R-:W-:Y:S01]  /*2e00*/  UMOV UR6, 0x400 ;  /* 0x0000040000067882 */ /* 0x000fe20000000000 */
[--C-:B-1--4-:R-:W-:Y:S02]  /*2e10*/  HADD2.F32 R16, -RZ, R27.reuse.H0_H0 ;  /* 0x2000001bff107230 */ /* 0x112fe40000004100 */
[----:B------:R-:W-:Y:S02]  /*2e20*/  HADD2.F32 R27, -RZ, R27.H1_H1 ;  /* 0x3000001bff1b7230 */ /* 0x000fe40000004100 */
[--C-:B--2---:R-:W-:Y:S02]  /*2e30*/  HADD2.F32 R17, -RZ, R25.reuse.H0_H0 ;  /* 0x20000019ff117230 */ /* 0x104fe40000004100 */
[----:B------:R-:W-:Y:S02]  /*2e40*/  HADD2.F32 R25, -RZ, R25.H1_H1 ;  /* 0x30000019ff197230 */ /* 0x000fe40000004100 */
[----:B------:R-:W-:-:S02]  /*2e50*/  HADD2.F32 R19, -RZ, R26.H0_H0 ;  /* 0x2000001aff137230 */ /* 0x000fc40000004100 */
[----:B------:R-:W-:Y:S01]  /*2e60*/  FADD.FTZ R17, R17, -UR36 ;  /* 0x8000002411117e21 */ /* 0x000fe20008010000 */
[----:B------:R-:W-:Y:S01]  /*2e70*/  HADD2.F32 R26, -RZ, R26.H1_H1 ;  /* 0x3000001aff1a7230 */ /* 0x000fe20000004100 */
[----:B-----5:R-:W-:-:S09]  /*2e80*/  ULEA UR6, UR7, UR6, 0x18 ;  /* 0x0000000607067291 */ /* 0x020fd2000f8ec0ff */
[----:B------:R0:W-:Y:S01]  /*2e90*/  @!P3 STS.64 [UR6+0x90], R10 ;  /* 0x0000900aff00b988 */ /* 0x0001e20008000a06 */
[----:B------:R-:W-:Y:S01]  /*2ea0*/  BAR.SYNC.DEFER_BLOCKING 0x0 ;  /* 0x0000000000007b1d */ /* 0x000fe20000010000 */
[----:B0--3--:R-:W-:Y:S01]  /*2eb0*/  FADD.FTZ R11, R16, -UR36 ;  /* 0x80000024100b7e21 */ /* 0x009fe20008010000 */
[----:B------:R-:W-:Y:S01]  /*2ec0*/  FADD.FTZ R10, R27, -UR36 ;  /* 0x800000241b0a7e21 */ /* 0x000fe20008010000 */
[----:B------:R-:W-:Y:S02]  /*2ed0*/  FADD.FTZ R16, R25, -UR36 ;  /* 0x8000002419107e21 */ /* 0x000fe40008010000 */
[----:B------:R-:W-:Y:S01]  /*2ee0*/  FMUL.FTZ R11, R11, UR25 ;  /* 0x000000190b0b7c20 */ /* 0x000fe20008410000 */
[----:B------:R-:W-:Y:S01]  /*2ef0*/  FMUL.FTZ R10, R10, UR25 ;  /* 0x000000190a0a7c20 */ /* 0x000fe20008410000 */
[----:B------:R-:W0:Y:S01]  /*2f00*/  LDS.64 R12, [UR6+0x90] ;  /* 0x00009006ff0c7984 */ /* 0x000e220008000a00 */
        /* <DEDUP_REMOVED lines=22> */
.L_x_638:
        /* <DEDUP_REMOVED lines=10> */
[----:B------:R-:W-:Y:S01]  /*3110*/  FMUL.FTZ R19, R19, UR25 ;  /* 0x0000001913137c20 */ /* 0x000fe20008410000 */
[----:B------:R-:W-:Y:S01]  /*3120*/  FMUL.FTZ R18, R18, UR25 ;  /* 0x0000001912127c20 */ /* 0x000fe20008410000 */
[----:B0-----:R-:W-:-:S02]  /*3130*/  IMAD R12, R3, UR14, RZ ;  /* 0x0000000e030c7c24 */ /* 0x001fc4000f8e02ff */
[----:B------:R-:W-:-:S04]  /*3140*/  IMAD.WIDE.U32 R10, R31, UR14, R10 ;  /* 0x0000000e1f0a7c25 */ /* 0x000fc8000f8e000a */
[----:B------:R-:W-:Y:S01]  /*3150*/  IMAD R13, R31, UR15, R12 ;  /* 0x0000000f1f0d7c24 */ /* 0x000fe2000f8e020c */
[----:B-1----:R-:W-:-:S04]  /*3160*/  LEA R12, P0, R10, UR6, 0x1 ;  /* 0x000000060a0c7c11 */ /* 0x002fc8000f8008ff */
[----:B------:R-:W-:Y:S02]  /*3170*/  IADD3 R13, PT, PT, R11, R13, RZ ;  /* 0x0000000d0b0d7210 */ /* 0x000fe40007ffe0ff */
[----:B------:R-:W-:Y:S02]  /*3180*/  F2FP.F16.F32.PACK_AB R11, R18, R19 ;  /* 0x00000013120b723e */ /* 0x000fe400000000ff */
[----:B------:R-:W-:-:S05]  /*3190*/  LEA.HI.X R13, R10, UR7, R13, 0x1, P0 ;  /* 0x000000070a0d7c11 */ /* 0x000fca00080f0c0d */
[----:B------:R0:W-:Y:S02]  /*31a0*/  STG.E desc[UR16][R12.64], R11 ;  /* 0x0000000b0c007986 */ /* 0x0001e4000c101910 */
.L_x_640:
[----:B------:R-:W-:Y:S05]  /*31b0*/  BSYNC.RECONVERGENT B0 ;  /* 0x0000000000007941 */ /* 0x000fea0003800200 */
.L_x_639:
[----:B------:R-:W-:Y:S01]  /*31c0*/  UISETP.NE.AND UP0, UPT, UR21, URZ, UPT ;  /* 0x000000ff1500728c */ /* 0x000fe2000bf05270 */
[--C-:B0-----:R-:W-:Y:S02]  /*31d0*/  HADD2.F32 R11, -RZ, R24.reuse.H0_H0 ;  /* 0x20000018ff0b7230 */ /* 0x101fe40000004100 */
[----:B------:R-:W-:Y:S01]  /*31e0*/  FMUL.FTZ R17, R17, UR25 ;  /* 0x0000001911117c20 */ /* 0x000fe20008410000 */
[----:B------:R-:W-:Y:S02]  /*31f0*/  HADD2.F32 R24, -RZ, R24.H1_H1 ;  /* 0x30000018ff187230 */ /* 0x000fe40000004100 */
[----:B------:R-:W-:-:S03]  /*3200*/  FMUL.FTZ R16, R16, UR25 ;  /* 0x0000001910107c20 */ /* 0x000fc60008410000 */
        /* <DEDUP_REMOVED lines=19> */
.L_x_641:
        /* <DEDUP_REMOVED lines=13> */
[----:B------:R-:W-:Y:S01]  /*3410*/  F2FP.F16.F32.PACK_AB R9, R14, R9 ;  /* 0x000000090e09723e */ /* 0x000fe200000000ff */
        /* <DEDUP_REMOVED lines=8> */
.L_x_643:
[----:B------:R-:W-:Y:S05]  /*34a0*/  BSYNC.RECONVERGENT B0 ;  /* 0x0000000000007941 */ /* 0x000fea0003800200 */
.L_x_642:
[----:B------:R-:W-:Y:S02]  /*34b0*/  UIADD3 UR12, UPT, UPT, UR19, UR12, URZ ;  /* 0x0000000c130c7290 */ /* 0x000fe4000fffe0ff */
[----:B------:R-:W-:Y:S02]  /*34c0*/  UIADD3 UR4, UPT, UPT, UR4, 0x1, URZ ;  /* 0x0000000104047890 */ /* 0x000fe4000fffe0ff */
[----:B------:R-:W-:-:S09]  /*34d0*/  UISETP.GE.AND UP0, UPT, UR12, UR8, UPT ;  /* 0x000000080c00728c */ /* 0x000fd2000bf06270 */
[----:B------:R-:W-:Y:S05]  /*34e0*/  BRA.U !UP0, `(.L_x_644) ;  /* 0xffffffcd08747547 */ /* 0x000fea000b83ffff */
.L_x_619:
[----:B0-----:R-:W0:Y:S01]  /*34f0*/  LDC R6, c[0x0][0x370] ;  /* 0x0000dc00ff067b82 */ /* 0x001e220000000800 */
[----:B------:R-:W-:Y:S01]  /*3500*/  ISETP.NE.AND P2, PT, R4, RZ, PT ;  /* 0x000000ff0400720c */ /* 0x000fe20003f45270 */
[----:B------:R-:W-:Y:S06]  /*3510*/  BSSY.RECONVERGENT B0, `(.L_x_645) ;  /* 0x0000011000007945 */ /* 0x000fec0003800200 */
[----:B------:R-:W1:Y:S08]  /*3520*/  LDC R7, c[0x0][0x374] ;  /* 0x0000dd00ff077b82 */ /* 0x000e700000000800 */
[----:B------:R-:W2:Y:S01]  /*3530*/  LDC.64 R2, c[0x0][0x3c8] ;  /* 0x0000f200ff027b82 */ /* 0x000ea20000000a00 */
[----:B0-----:R-:W-:-:S02]  /*3540*/  IADD3 R5, PT, PT, R6, -0x1, RZ ;  /* 0xffffffff06057810 */ /* 0x001fc40007ffe0ff */
[----:B------:R-:W-:Y:S02]  /*3550*/  ISETP.NE.AND P1, PT, R6, 0x1, PT ;  /* 0x000000010600780c */ /* 0x000fe40003f25270 */
[----:B-1----:R-:W-:-:S04]  /*3560*/  IADD3 R0, PT, PT, R7, -0x1, RZ ;  /* 0xffffffff07007810 */ /* 0x002fc80007ffe0ff */
[----:B------:R-:W-:Y:S02]  /*3570*/  ISETP.NE.AND P0, PT, R0, UR5, PT ;  /* 0x0000000500007c0c */ /* 0x000fe4000bf05270 */
[----:B------:R-:W-:Y:S02]  /*3580*/  SHF.L.U32 R0, R7, 0x1, RZ ;  /* 0x0000000107007819 */ /* 0x000fe400000006ff */
[----:B------:R-:W-:Y:S02]  /*3590*/  ISETP.NE.OR P0, PT, R5, UR18, P0 ;  /* 0x0000001205007c0c */ /* 0x000fe40008705670 */
[----:B------:R-:W-:-:S05]  /*35a0*/  SEL R5, R0, RZ, P1 ;  /* 0x000000ff00057207 */ /* 0x000fca0000800000 */
[----:B--2---:R-:W-:Y:S01]  /*35b0*/  IMAD.WIDE.U32 R2, R5, 0x4, R2 ;  /* 0x0000000405027825 */ /* 0x004fe200078e0002 */
[----:B------:R-:W-:Y:S06]  /*35c0*/  @P2 BRA `(.L_x_646) ;  /* 0x0000000000142947 */ /* 0x000fec0003800000 */
[----:B------:R-:W-:Y:S01]  /*35d0*/  HFMA2 R5, -RZ, RZ, 0, 5.9604644775390625e-08 ;  /* 0x00000001ff057431 */ /* 0x000fe200000001ff */
[----:B------:R-:W-:Y:S06]  /*35e0*/  MEMBAR.ALL.GPU ;  /* 0x0000000000007992 */ /* 0x000fec000000a000 */
[----:B------:R-:W-:-:S00]  /*35f0*/  ERRBAR ;  /* 0x00000000000079ab */ /* 0x000fc00000000000 */
[----:B------:R-:W-:Y:S06]  /*3600*/  CGAERRBAR ;  /* 0x00000000000075ab */ /* 0x000fec0000000000 */
[----:B------:R0:W-:Y:S02]  /*3610*/  REDG.E.ADD.S32.STRONG.GPU desc[UR16][R2.64], R5 ;  /* 0x000000050200798e */ /* 0x0001e4000c12e310 */
.L_x_646:
[----:B------:R-:W-:Y:S05]  /*3620*/  BSYNC.RECONVERGENT B0 ;  /* 0x0000000000007941 */ /* 0x000fea0003800200 */
.L_x_645:
[----:B------:R-:W-:Y:S05]  /*3630*/  @P0 EXIT ;  /* 0x000000000000094d */ /* 0x000fea0003800000 */
[----:B------:R-:W-:Y:S05]  /*3640*/  @P2 BRA `(.L_x_647) ;  /* 0x0000000000202947 */ /* 0x000fea0003800000 */
[----:B------:R-:W-:-:S05]  /*3650*/  IMAD R0, R6, R7, RZ ;  /* 0x0000000706007224 */ /* 0x000fca00078e02ff */
[----:B------:R-:W-:-:S13]  /*3660*/  ISETP.NE.AND P0, PT, R0, -0x1, PT ;  /* 0xffffffff0000780c */ /* 0x000fda0003f05270 */
[----:B------:R-:W-:Y:S05]  /*3670*/  @!P0 BRA `(.L_x_647) ;  /* 0x0000000000148947 */ /* 0x000fea0003800000 */
.L_x_648:
[----:B0-----:R-:W2:Y:S04]  /*3680*/  LDG.E.STRONG.GPU R5, desc[UR16][R2.64] ;  /* 0x0000001002057981 */ /* 0x001ea8000c1ef900 */
[----:B--2---:R-:W-:Y:S01]  /*3690*/  CCTL.IVALL ;  /* 0x00000000ff00798f */ /* 0x004fe20002000000 */
[----:B------:R-:W-:Y:S05]  /*36a0*/  YIELD ;  /* 0x0000000000007946 */ /* 0x000fea0003800000 */
[----:B------:R-:W-:-:S13]  /*36b0*/  ISETP.NE.AND P0, PT, R5, R0, PT ;  /* 0x000000000500720c */ /* 0x000fda0003f05270 */
[----:B------:R-:W-:Y:S05]  /*36c0*/  @P0 BRA `(.L_x_648) ;  /* 0xfffffffc00ec0947 */ /* 0x000fea000383ffff */
.L_x_647:
[----:B------:R-:W-:Y:S05]  /*36d0*/  WARPSYNC.ALL ;  /* 0x0000000000007948 */ /* 0x000fea0003800000 */
[----:B------:R-:W1:Y:S08]  /*36e0*/  LDC.64 R26, c[0x0][0x3f8] ;  /* 0x0000fe00ff1a7b82 */ /* 0x000e700000000a00 */
[----:B------:R-:W-:Y:S01]  /*36f0*/  BAR.SYNC.DEFER_BLOCKING 0x0 ;  /* 0x0000000000007b1d */ /* 0x000fe20000010000 */
[----:B-1----:R-:W-:-:S04]  /*3700*/  LEA.HI R25, P0, R27, R26, RZ, 0x1 ;  /* 0x0000001a1b197211 */ /* 0x002fc800078108ff */
[----:B------:R-:W-:-:S04]  /*3710*/  IADD3.X R0, PT, PT, RZ, R27, RZ, P0, !PT ;  /* 0x0000001bff007210 */ /* 0x000fc800007fe4ff */
[--C-:B------:R-:W-:Y:S02]  /*3720*/  SHF.R.S64 R25, R25, 0x1, R0.reuse ;  /* 0x0000000119197819 */ /* 0x100fe40000001000 */
[----:B------:R-:W-:Y:S02]  /*3730*/  SHF.R.S32.HI R0, RZ, 0x1, R0 ;  /* 0x00000001ff007819 */ /* 0x000fe40000011400 */
[----:B------:R-:W-:-:S04]  /*3740*/  ISETP.GT.U32.AND P0, PT, R25, R4, PT ;  /* 0x000000041900720c */ /* 0x000fc80003f04070 */
[----:B------:R-:W-:-:S13]  /*3750*/  ISETP.GT.AND.EX P0, PT, R0, RZ, PT, P0 ;  /* 0x000000ff0000720c */ /* 0x000fda0003f04300 */
[----:B------:R-:W-:Y:S05]  /*3760*/  @!P0 EXIT ;  /* 0x000000000000894d */ /* 0x000fea0003800000 */
[----:B------:R-:W-:Y:S01]  /*3770*/  MOV R24, R4 ;  /* 0x0000000400187202 */ /* 0x000fe20000000f00 */
[----:B0-----:R-:W-:Y:S01]  /*3780*/  HFMA2 R3, -RZ, RZ, 0, 0 ;  /* 0x00000000ff037431 */ /* 0x001fe200000001ff */
        /* <DEDUP_REMOVED lines=47> */
[----:B------:R-:W-:-:S02]  /*3a80*/  SHF.L.U64.HI R28, R25, 0x2, R0 ;  /* 0x00000002191c7819 */ /* 0x000fc40000010200 */
[----:B------:R-:W-:Y:S02]  /*3a90*/  SHF.L.U64.HI R22, R37, 0x2, R2 ;  /* 0x0000000225167819 */ /* 0x000fe40000010202 */
[C---:B0-----:R-:W-:Y:S01]  /*3aa0*/  LEA R16, P1, R24.reuse, UR4, 0x2 ;  /* 0x0000000418107c11 */ /* 0x041fe2000f8210ff */
        /* <DEDUP_REMOVED lines=13> */
.L_x_651:
[----:B0-----:R-:W-:Y:S01]  /*3b80*/  LEA R10, P1, R25, R16, 0x2 ;  /* 0x00000010190a7211 */ /* 0x001fe200078210ff */
[----:B------:R-:W2:Y:S01]  /*3b90*/  LDG.E R6, desc[UR16][R16.64] ;  /* 0x0000001010067981 */ /* 0x000ea2000c1e1900 */
[----:B------:R-:W-:Y:S02]  /*3ba0*/  IADD3 R12, P2, PT, R16, R4, RZ ;  /* 0x00000004100c7210 */ /* 0x000fe40007f5e0ff */
[----:B------:R-:W-:Y:S02]  /*3bb0*/  LEA R8, P3, R37, R16, 0x2 ;  /* 0x0000001025087211 */ /* 0x000fe400078610ff */
[C---:B------:R-:W-:Y:S02]  /*3bc0*/  IADD3.X R11, PT, PT, R17.reuse, R28, RZ, P1, !PT ;  /* 0x0000001c110b7210 */ /* 0x040fe40000ffe4ff */
[C---:B------:R-:W-:Y:S02]  /*3bd0*/  IADD3.X R13, PT, PT, R17.reuse, R32, RZ, P2, !PT ;  /* 0x00000020110d7210 */ /* 0x040fe400017fe4ff */
[----:B------:R-:W-:Y:S01]  /*3be0*/  IADD3.X R9, PT, PT, R17, R22, RZ, P3, !PT ;  /* 0x0000001611097210 */ /* 0x000fe20001ffe4ff */
[----:B------:R0:W2:Y:S04]  /*3bf0*/  LDG.E R7, desc[UR16][R10.64] ;  /* 0x000000100a077981 */ /* 0x0000a8000c1e1900 */
[----:B------:R-:W3:Y:S04]  /*3c00*/  LDG.E R14, desc[UR16][R12.64] ;  /* 0x000000100c0e7981 */ /* 0x000ee8000c1e1900 */
[----:B------:R1:W3:Y:S01]  /*3c10*/  LDG.E R15, desc[UR16][R8.64] ;  /* 0x00000010080f7981 */ /* 0x0002e2000c1e1900 */
[----:B------:R-:W-:-:S02]  /*3c20*/  IADD3 R20, P1, PT, R20, 0x1, RZ ;  /* 0x0000000114147810 */ /* 0x000fc40007f3e0ff */
[----:B0-----:R-:W-:Y:S02]  /*3c30*/  MOV R10, R18 ;  /* 0x00000012000a7202 */ /* 0x001fe40000000f00 */
[----:B------:R-:W-:Y:S02]  /*3c40*/  MOV R11, R19 ;  /* 0x00000013000b7202 */ /* 0x000fe40000000f00 */
[----:B-1----:R-:W-:Y:S02]  /*3c50*/  MOV R8, R21 ;  /* 0x0000001500087202 */ /* 0x002fe40000000f00 */
[----:B------:R-:W-:Y:S02]  /*3c60*/  MOV R9, R30 ;  /* 0x0000001e00097202 */ /* 0x000fe40000000f00 */
        /* <DEDUP_REMOVED lines=12> */
.L_x_650:
[----:B------:R-:W-:Y:S05]  /*3d30*/  BSYNC.RECONVERGENT B0 ;  /* 0x0000000000007941 */ /* 0x000fea0003800200 */
.L_x_649:
[----:B------:R-:W-:Y:S05]  /*3d40*/  @!P0 EXIT ;  /* 0x000000000000894d */ /* 0x000fea0003800000 */
[C---:B------:R-:W-:Y:S01]  /*3d50*/  SHF.L.U64.HI R35, R37.reuse, 0x2, R2 ;  /* 0x0000000225237819 */ /* 0x040fe20000010202 */
[----:B------:R-:W1:Y:S01]  /*3d60*/  LDCU.64 UR4, c[0x0][0x3d8] ;  /* 0x00007b00ff0477ac */ /* 0x000e620008000a00 */
[C---:B------:R-:W-:Y:S02]  /*3d70*/  SHF.L.U64.HI R27, R26.reuse, 0x2, R27 ;  /* 0x000000021a1b7819 */ /* 0x040fe4000001021b */
[----:B------:R-:W-:Y:S01]  /*3d80*/  SHF.L.U32 R33, R26, 0x2, RZ ;  /* 0x000000021a217819 */ /* 0x000fe200000006ff */
[----:B------:R-:W2:Y:S01]  /*3d90*/  LDCU.64 UR6, c[0x0][0x388] ;  /* 0x00007100ff0677ac */ /* 0x000ea20008000a00 */
[----:B------:R-:W-:Y:S02]  /*3da0*/  SHF.L.U32 R37, R37, 0x2, RZ ;  /* 0x0000000225257819 */ /* 0x000fe400000006ff */
[C---:B------:R-:W-:Y:S01]  /*3db0*/  SHF.L.U64.HI R29, R25.reuse, 0x2, R0 ;  /* 0x00000002191d7819 */ /* 0x040fe20000010200 */
[----:B------:R-:W3:Y:S01]  /*3dc0*/  LDCU.64 UR8, c[0x0][0x390] ;  /* 0x00007200ff0877ac */ /* 0x000ee20008000a00 */
[----:B------:R-:W-:-:S07]  /*3dd0*/  SHF.L.U32 R31, R25, 0x2, RZ ;  /* 0x00000002191f7819 */ /* 0x000fce00000006ff */
.L_x_652:
[C---:B------:R-:W-:Y:S02]  /*3de0*/  SHF.L.U32 R2, R24.reuse, 0x2, RZ ;  /* 0x0000000218027819 */ /* 0x040fe400000006ff */
[----:B----4-:R-:W-:Y:S02]  /*3df0*/  SHF.L.U64.HI R12, R24, 0x2, R3 ;  /* 0x00000002180c7819 */ /* 0x010fe40000010203 */
[----:B-1----:R-:W-:-:S04]  /*3e00*/  IADD3 R4, P0, PT, R2, UR4, RZ ;  /* 0x0000000402047c10 */ /* 0x002fc8000ff1e0ff */
[----:B------:R-:W-:Y:S02]  /*3e10*/  IADD3.X R5, PT, PT, R12, UR5, RZ, P0, !PT ;  /* 0x000000050c057c10 */ /* 0x000fe400087fe4ff */
[C---:B0-----:R-:W-:Y:S02]  /*3e20*/  IADD3 R6, P0, PT, R4.reuse, R31, RZ ;  /* 0x0000001f04067210 */ /* 0x041fe40007f1e0ff */
        /* <DEDUP_REMOVED lines=13> */
[----:B--2---:R-:W-:Y:S02]  /*3f00*/  IADD3 R16, P0, PT, R20, UR6, RZ ;  /* 0x0000000614107c10 */ /* 0x004fe4000ff1e0ff */
[----:B0-----:R-:W-:Y:S02]  /*3f10*/  LOP3.LUT R4, R28, 0x3, RZ, 0xc0, !PT ;  /* 0x000000031c047812 */ /* 0x001fe400078ec0ff */
[----:B---3--:R-:W-:Y:S02]  /*3f20*/  IADD3 R20, P1, PT, R20, UR8, RZ ;  /* 0x0000000814147c10 */ /* 0x008fe4000ff3e0ff */
[----:B------:R-:W-:Y:S02]  /*3f30*/  LOP3.LUT R3, R12, 0x3, RZ, 0xc0, !PT ;  /* 0x000000030c037812 */ /* 0x000fe400078ec0ff */
[----:B------:R-:W-:Y:S02]  /*3f40*/  IADD3 R2, P2, PT, R2, UR4, RZ ;  /* 0x0000000402027c10 */ /* 0x000fe4000ff5e0ff */
        /* <DEDUP_REMOVED lines=39> */
[----:B--2---:R1:W2:Y:S04]  /*41c0*/  LDG.E R12, desc[UR16][R2.64+0x1680] ;  /* 0x00168010020c7981 */ /* 0x0042a8000c1e1900 */
[----:B------:R-:W2:Y:S04]  /*41d0*/  LDG.E R13, desc[UR16][R4.64+0x1680] ;  /* 0x00168010040d7981 */ /* 0x000ea8000c1e1900 */
[----:B------:R-:W3:Y:S04]  /*41e0*/  LDG.E R14, desc[UR16][R6.64+0x1680] ;  /* 0x00168010060e7981 */ /* 0x000ee8000c1e1900 */
[----:B------:R-:W3:Y:S01]  /*41f0*/  LDG.E R15, desc[UR16][R8.64+0x1680] ;  /* 0x00168010080f7981 */ /* 0x000ee2000c1e1900 */
        /* <DEDUP_REMOVED lines=11> */
[----:B-1----:R-:W-:Y:S01]  /*42b0*/  HFMA2 R3, -RZ, RZ, 0, 0 ;  /* 0x00000000ff037431 */ /* 0x002fe200000001ff */
[----:B--2---:R4:W-:Y:S04]  /*42c0*/  STG.E.64 desc[UR16][R16.64], R12 ;  /* 0x0000000c10007986 */ /* 0x0049e8000c101b10 */
[----:B---3--:R4:W-:Y:S07]  /*42d0*/  STG.E.64 desc[UR16][R18.64], R14 ;  /* 0x0000000e12007986 */ /* 0x0089ee000c101b10 */
[----:B------:R-:W-:Y:S05]  /*42e0*/  @P0 BRA `(.L_x_652) ;  /* 0xfffffff800bc0947 */ /* 0x000fea000383ffff */
[----:B------:R-:W-:Y:S05]  /*42f0*/  EXIT ;  /* 0x000000000000794d */ /* 0x000fea0003800000 */
.L_x_653:
        /* <DEDUP_REMOVED lines=16> */
.L_x_3419:


//--------------------- .text._Z35group_norm_nhwc_bwd_one_pass_kernelI11Fp16IOFp32WLi128ELi30ELi480EEv26Group_norm_nhwc_bwd_params --------------------------
	.section	.text._Z35group_norm_nhwc_bwd_one_pass_kernelI11Fp16IOFp32WLi128ELi30ELi480EEv26Group_norm_nhwc_bwd_params,"ax",@progbits
	.align	128
        .global         _Z35group_norm_nhwc_bwd_one_pass_kernelI11Fp16IOFp32WLi128ELi30ELi480EEv26Group_norm_nhwc_bwd_params
        .type           _Z35group_norm_nhwc_bwd_one_pass_kernelI11Fp16IOFp32WLi128ELi30ELi480EEv26Group_norm_nhwc_bwd_params,@function
        .size           _Z35group_norm_nhwc_bwd_one_pass_kernelI11Fp16IOFp32WLi128ELi30ELi480EEv26Group_norm_nhwc_bwd_params,(.L_x_3420 - _Z35group_norm_nhwc_bwd_one_pass_kernelI11Fp16IOFp32WLi128ELi30ELi480EEv26Group_norm_nhwc_bwd_params)
        .other          _Z35group_norm_nhwc_bwd_one_pass_kernelI11Fp16IOFp32WLi128ELi30ELi480EEv26Group_norm_nhwc_bwd_params,@"STO_CUDA_ENTRY STV_DEFAULT"
_Z35group_norm_nhwc_bwd_one_pass_kernelI11Fp16IOFp32WLi128ELi30ELi480EEv26Group_norm_nhwc_bwd_params:
.text._Z35group_norm_nhwc_bwd_one_pass_kernelI11Fp16IOFp32WLi128ELi30ELi480EEv26Group_norm_nhwc_bwd_params:
        /* <DEDUP_REMOVED lines=9> */
[----:B------:R-:W-:Y:S01]  /*0090*/  UMOV UR4, URZ ;  /* 0x000000ff00047c82 */ /* 0x000fe20008000000 */
[----:B------:R-:W1:Y:S01]  /*00a0*/  S2R R10, SR_LANEID ;  /* 0x00000000000a7919 */ /* 0x000e620000000000 */
[----:B0-----:R-:W-:-:S05]  /*00b0*/  LOP3.LUT R0, R2, 0xffff, RZ, 0xc0, !PT ;  /* 0x0000ffff02007812 */ /* 0x001fca00078ec0ff */
[----:B------:R-:W-:-:S05]  /*00c0*/  IMAD R0, R0, 0x1112, RZ ;  /* 0x0000111200007824 */ /* 0x000fca00078e02ff */
[----:B------:R-:W-:-:S04]  /*00d0*/  SHF.R.U32.HI R53, RZ, 0x10, R0 ;  /* 0x00000010ff357819 */ /* 0x000fc80000011600 */
[----:B------:R-:W-:-:S04]  /*00e0*/  PRMT R0, R53, 0x9910, RZ ;  /* 0x0000991035007816 */ /* 0x000fc800000000ff */
[----:B------:R-:W-:-:S04]  /*00f0*/  LEA R0, R0, -R0, 0x4 ;  /* 0x8000000000007211 */ /* 0x000fc800078e20ff */
[----:B------:R-:W-:-:S04]  /*0100*/  IADD3 R0, PT, PT, RZ, -R0, RZ ;  /* 0x80000000ff007210 */ /* 0x000fc80007ffe0ff */
[----:B------:R-:W-:-:S04]  /*0110*/  PRMT R51, R0, 0x7710, RZ ;  /* 0x0000771000337816 */ /* 0x000fc800000000ff */
[----:B------:R-:W-:-:S04]  /*0120*/  IADD3 R51, PT, PT, R51, R2, RZ ;  /* 0x0000000233337210 */ /* 0x000fc80007ffe0ff */
[----:B------:R-:W-:-:S04]  /*0130*/  SHF.L.U32 R51, R51, 0x1, RZ ;  /* 0x0000000133337819 */ /* 0x000fc800000006ff */
[----:B-1----:R-:W-:-:S07]  /*0140*/  LOP3.LUT R0, R51, 0xffff, RZ, 0xc0, !PT ;  /* 0x0000ffff33007812 */ /* 0x002fce00078ec0ff */
.L_x_685:
[----:B0-----:R-:W0:Y:S01]  /*0150*/  LDC R8, c[0x0][0x410] ;  /* 0x00010400ff087b82 */ /* 0x001e220000000800 */
[----:B--2---:R-:W-:Y:S01]  /*0160*/  HFMA2 R2, -RZ, RZ, 0, 0 ;  /* 0x00000000ff027431 */ /* 0x004fe200000001ff */
[----:B------:R-:W-:Y:S01]  /*0170*/  IABS R7, UR8 ;  /* 0x0000000800077c13 */ /* 0x000fe20008000000 */
[----:B-1----:R-:W1:Y:S01]  /*0180*/  LDCU UR5, c[0x0][0x41c] ;  /* 0x00008380ff0577ac */ /* 0x002e620008000800 */
[----:B------:R-:W-:Y:S01]  /*0190*/  ISETP.LE.AND P1, PT, RZ, UR8, PT ;  /* 0x00000008ff007c0c */ /* 0x000fe2000bf23270 */
[----:B------:R-:W2:Y:S01]  /*01a0*/  LDCU.128 UR16, c[0x0][0x400] ;  /* 0x00008000ff1077ac */ /* 0x000ea20008000c00 */
[----:B------:R-:W3:Y:S01]  /*01b0*/  LDCU.64 UR6, c[0x0][0x3b8] ;  /* 0x00007700ff0677ac */ /* 0x000ee20008000a00 */
[----:B------:R-:W4:Y:S01]  /*01c0*/  LDCU.U8 UR9, c[0x0][0x414] ;  /* 0x00008280ff0977ac */ /* 0x000f220008000000 */
[----:B0-----:R-:W-:-:S04]  /*01d0*/  IABS R6, R8 ;  /* 0x0000000800067213 */ /* 0x001fc80000000000 */
[----:B------:R-:W0:Y:S01]  /*01e0*/  I2F.RP R4, R6 ;  /* 0x0000000600047306 */ /* 0x000e220000209400 */
[----:B---3--:R-:W-:-:S06]  /*01f0*/  UIMAD.WIDE UR6, UR8, 0x8, UR6 ;  /* 0x00000008080678a5 */ /* 0x008fcc000f8e0206 */
[----:B------:R-:W-:Y:S01]  /*0200*/  MOV R9, UR7 ;  /* 0x0000000700097c02 */ /* 0x000fe20008000f00 */
[----:B0-----:R-:W0:Y:S02]  /*0210*/  MUFU.RCP R4, R4 ;  /* 0x0000000400047308 */ /* 0x001e240000001000 */
[----:B0-----:R-:W-:-:S06]  /*0220*/  IADD3 R3, PT, PT, R4, 0xffffffe, RZ ;  /* 0x0ffffffe04037810 */ /* 0x001fcc0007ffe0ff */
[----:B------:R-:W0:Y:S02]  /*0230*/  F2I.FTZ.U32.TRUNC.NTZ R3, R3 ;  /* 0x0000000300037305 */ /* 0x000e24000021f000 */
[----:B0-----:R-:W-:-:S05]  /*0240*/  IADD3 R5, PT, PT, RZ, -R3, RZ ;  /* 0x80000003ff057210 */ /* 0x001fca0007ffe0ff */
[----:B------:R-:W-:-:S04]  /*0250*/  IMAD R5, R5, R6, RZ ;  /* 0x0000000605057224 */ /* 0x000fc800078e02ff */
[----:B------:R-:W-:Y:S02]  /*0260*/  IMAD.HI.U32 R5, R3, R5, R2 ;  /* 0x0000000503057227 */ /* 0x000fe400078e0002 */
[----:B------:R-:W1:Y:S04]  /*0270*/  S2R R2, SR_CTAID.X ;  /* 0x0000000000027919 */ /* 0x000e680000002500 */
[----:B------:R-:W-:-:S05]  /*0280*/  IMAD.HI.U32 R5, R5, R7, RZ ;  /* 0x0000000705057227 */ /* 0x000fca00078e00ff */
[----:B------:R-:W-:-:S05]  /*0290*/  IADD3 R4, PT, PT, -R5, RZ, RZ ;  /* 0x000000ff05047210 */ /* 0x000fca0007ffe1ff */
[----:B------:R-:W-:Y:S01]  /*02a0*/  IMAD R3, R6, R4, R7 ;  /* 0x0000000406037224 */ /* 0x000fe200078e0207 */
[----:B------:R-:W-:-:S04]  /*02b0*/  LOP3.LUT R7, R8, UR8, RZ, 0x3c, !PT ;  /* 0x0000000808077c12 */ /* 0x000fc8000f8e3cff */
[----:B------:R-:W-:Y:S02]  /*02c0*/  ISETP.GT.U32.AND P4, PT, R6, R3, PT ;  /* 0x000000030600720c */ /* 0x000fe40003f84070 */
[----:B------:R-:W-:-:S11]  /*02d0*/  ISETP.GE.AND P3, PT, R7, RZ, PT ;  /* 0x000000ff0700720c */ /* 0x000fd60003f66270 */
[-C--:B------:R-:W-:Y:S01]  /*02e0*/  @!P4 IADD3 R3, PT, PT, R3, -R6.reuse, RZ ;  /* 0x800000060303c210 */ /* 0x080fe20007ffe0ff */
[----:B-1----:R-:W-:Y:S01]  /*02f0*/  IMAD R11, R2, UR5, R53 ;  /* 0x00000005020b7c24 */ /* 0x002fe2000f8e0235 */
[----:B------:R-:W-:Y:S02]  /*0300*/  @!P4 IADD3 R5, PT, PT, R5, 0x1, RZ ;  /* 0x000000010505c810 */ /* 0x000fe40007ffe0ff */
[-C--:B------:R-:W-:Y:S02]  /*0310*/  ISETP.GT.U32.AND P0, PT, R6, R3.reuse, PT ;  /* 0x000000030600720c */ /* 0x080fe40003f04070 */
[CC--:B------:R-:W-:Y:S02]  /*0320*/  IADD3 R4, PT, PT, R3.reuse, -R6.reuse, RZ ;  /* 0x8000000603047210 */ /* 0x0c0fe40007ffe0ff */
[----:B------:R-:W-:Y:S02]  /*0330*/  ISETP.GE.U32.AND P2, PT, R3, R6, PT ;  /* 0x000000060300720c */ /* 0x000fe40003f46070 */
[----:B------:R-:W-:-:S02]  /*0340*/  SEL R3, R4, R3, !P0 ;  /* 0x0000000304037207 */ /* 0x000fc40004000000 */
[----:B--2---:R-:W-:Y:S02]  /*0350*/  ISETP.GE.U32.AND P0, PT, R11, UR16, PT ;  /* 0x000000100b007c0c */ /* 0x004fe4000bf06070 */
[----:B------:R-:W-:Y:S02]  /*0360*/  SHF.R.S32.HI R15, RZ, 0x1f, R11 ;  /* 0x0000001fff0f7819 */ /* 0x000fe4000001140b */
[----:B------:R-:W-:Y:S02]  /*0370*/  ISETP.NE.AND P4, PT, R8, RZ, PT ;  /* 0x000000ff0800720c */ /* 0x000fe40003f85270 */
[----:B------:R-:W-:Y:S02]  /*0380*/  ISETP.GE.AND.EX P0, PT, R15, UR17, PT, P0 ;  /* 0x000000110f007c0c */ /* 0x000fe4000bf06300 */
[----:B------:R-:W-:Y:S02]  /*0390*/  LOP3.LUT R6, RZ, R8, RZ, 0x33, !PT ;  /* 0x00000008ff067212 */ /* 0x000fe400078e33ff */
[----:B------:R-:W-:-:S02]  /*03a0*/  @P2 IADD3 R5, PT, PT, R5, 0x1, RZ ;  /* 0x0000000105052810 */ /* 0x000fc40007ffe0ff */
[----:B------:R-:W-:Y:S02]  /*03b0*/  @!P1 IADD3 R3, PT, PT, -R3, RZ, RZ ;  /* 0x000000ff03039210 */ /* 0x000fe40007ffe1ff */
[----:B------:R-:W-:Y:S02]  /*03c0*/  MOV R7, R5 ;  /* 0x0000000500077202 */ /* 0x000fe40000000f00 */
[----:B------:R-:W-:Y:S02]  /*03d0*/  SEL R41, R6, R3, !P4 ;  /* 0x0000000306297207 */ /* 0x000fe40006000000 */
[----:B------:R-:W-:Y:S01]  /*03e0*/  IADD3 R18, PT, PT, R11, 0x20, RZ ;  /* 0x000000200b127810 */ /* 0x000fe20007ffe0ff */
[----:B------:R-:W0:Y:S01]  /*03f0*/  @!P0 LDC.64 R4, c[0x0][0x3f8] ;  /* 0x0000fe00ff048b82 */ /* 0x000e220000000a00 */
[----:B------:R-:W-:Y:S01]  /*0400*/  @!P3 IADD3 R7, PT, PT, -R7, RZ, RZ ;  /* 0x000000ff0707b210 */ /* 0x000fe20007ffe1ff */
[----:B------:R-:W-:Y:S01]  /*0410*/  IMAD R3, R41, 0x1e, RZ ;  /* 0x0000001e29037824 */ /* 0x000fe200078e02ff */
[----:B------:R-:W-:-:S02]  /*0420*/  MOV R8, UR6 ;  /* 0x0000000600087c02 */ /* 0x000fc40008000f00 */
[----:B------:R-:W-:Y:S02]  /*0430*/  ISETP.GE.U32.AND P1, PT, R18, UR16, PT ;  /* 0x0000001012007c0c */ /* 0x000fe4000bf26070 */
[----:B------:R-:W-:Y:S01]  /*0440*/  SHF.R.S32.HI R19, RZ, 0x1f, R18 ;  /* 0x0000001fff137819 */ /* 0x000fe20000011412 */
[----:B------:R-:W1:Y:S01]  /*0450*/  @!P0 LDC.64 R24, c[0x0][0x3a0] ;  /* 0x0000e800ff188b82 */ /* 0x000e620000000a00 */
[----:B------:R-:W-:Y:S01]  /*0460*/  SEL R7, R6, R7, !P4 ;  /* 0x0000000706077207 */ /* 0x000fe20006000000 */
[----:B------:R-:W2:Y:S01]  /*0470*/  LDG.E.64 R8, desc[UR12][R8.64] ;  /* 0x0000000c08087981 */ /* 0x000ea2000c1e1b00 */
[----:B----4-:R-:W-:Y:S02]  /*0480*/  ISETP.NE.AND P4, PT, RZ, UR9, PT ;  /* 0x00000009ff007c0c */ /* 0x010fe4000bf85270 */
[----:B------:R-:W-:Y:S02]  /*0490*/  IADD3 R56, P2, PT, R3, R0, RZ ;  /* 0x0000000003387210 */ /* 0x000fe40007f5e0ff */
[----:B------:R-:W-:Y:S01]  /*04a0*/  ISETP.GE.AND.EX P1, PT, R19, UR17, PT, P1 ;  /* 0x0000001113007c0c */ /* 0x000fe2000bf26310 */
[----:B------:R-:W3:Y:S01]  /*04b0*/  @!P0 LDC.64 R22, c[0x0][0x398] ;  /* 0x0000e600ff168b82 */ /* 0x000ee20000000a00 */
[----:B------:R-:W-:-:S02]  /*04c0*/  SHF.R.S32.HI R0, RZ, 0x1f, R7 ;  /* 0x0000001fff007819 */ /* 0x000fc40000011407 */
[----:B------:R-:W-:Y:S02]  /*04d0*/  LEA.HI.X.SX32 R57, R3, RZ, 0x1, P2 ;  /* 0x000000ff03397211 */ /* 0x000fe400010f0eff */
[----:B------:R-:W-:Y:S01]  /*04e0*/  IADD3 R26, PT, PT, R11, 0x40, RZ ;  /* 0x000000400b1a7810 */ /* 0x000fe20007ffe0ff */
[----:B------:R-:W-:Y:S02]  /*04f0*/  IMAD R0, R0, UR18, RZ ;  /* 0x0000001200007c24 */ /* 0x000fe4000f8e02ff */
[C---:B------:R-:W-:Y:S01]  /*0500*/  IMAD.WIDE.U32 R56, R7.reuse, UR18, R56 ;  /* 0x0000001207387c25 */ /* 0x040fe2000f8e0038 */
[----:B------:R-:W4:Y:S03]  /*0510*/  @P4 LDC.64 R12, c[0x0][0x3b0] ;  /* 0x0000ec00ff0c4b82 */ /* 0x000f260000000a00 */
[----:B------:R-:W-:Y:S01]  /*0520*/  IMAD R59, R7, UR19, R0 ;  /* 0x00000013073b7c24 */ /* 0x000fe2000f8e0200 */
[----:B------:R-:W-:-:S04]  /*0530*/  ISETP.GE.U32.AND P2, PT, R26, UR16, PT ;  /* 0x000000101a007c0c */ /* 0x000fc8000bf46070 */
[----:B------:R-:W1:Y:S01]  /*0540*/  LDC.64 R6, c[0x0][0x3a8] ;  /* 0x0000ea00ff067b82 */ /* 0x000e620000000a00 */
[----:B------:R-:W-:Y:S01]  /*0550*/  SHF.R.S32.HI R27, RZ, 0x1f, R26 ;  /* 0x0000001fff1b7819 */ /* 0x000fe2000001141a */
[----:B0-----:R-:W-:Y:S01]  /*0560*/  @!P0 IMAD R0, R15, R4, RZ ;  /* 0x000000040f008224 */ /* 0x001fe200078e02ff */
[----:B------:R-:W-:Y:S02]  /*0570*/  IADD3 R59, PT, PT, R57, R59, RZ ;  /* 0x0000003b393b7210 */ /* 0x000fe40007ffe0ff */
[----:B------:R-:W-:-:S03]  /*0580*/  @!P0 MOV R58, R56 ;  /* 0x00000038003a8202 */ /* 0x000fc60000000f00 */
[----:B------:R-:W0:Y:S01]  /*0590*/  @!P1 LDC.64 R16, c[0x0][0x3f8] ;  /* 0x0000fe00ff109b82 */ /* 0x000e220000000a00 */
[----:B------:R-:W-:Y:S01]  /*05a0*/  ISETP.GE.AND.EX P2, PT, R27, UR17, PT, P2 ;  /* 0x000000111b007c0c */ /* 0x000fe2000bf46320 */
[C---:B------:R-:W-:Y:S01]  /*05b0*/  @!P0 IMAD R15, R11.reuse, R5, R0 ;  /* 0x000000050b0f8224 */ /* 0x040fe200078e0200 */
[C---:B------:R-:W-:Y:S01]  /*05c0*/  IADD3 R3, PT, PT, R11.reuse, 0x60, RZ ;  /* 0x000000600b037810 */ /* 0x040fe20007ffe0ff */
[----:B------:R-:W-:Y:S01]  /*05d0*/  @!P0 IMAD.WIDE.U32 R4, R11, R4, R58 ;  /* 0x000000040b048225 */ /* 0x000fe200078e003a */
[----:B------:R-:W-:Y:S02]  /*05e0*/  LOP3.LUT R0, R51, 0xffff, RZ, 0xc0, !PT ;  /* 0x0000ffff33007812 */ /* 0x000fe400078ec0ff */
[----:B------:R-:W-:Y:S01]  /*05f0*/  ISETP.GE.U32.AND P3, PT, R3, UR16, PT ;  /* 0x0000001003007c0c */ /* 0x000fe2000bf66070 */
[----:B------:R-:W3:Y:S01]  /*0600*/  @!P1 LDC.64 R20, c[0x0][0x3a0] ;  /* 0x0000e800ff149b82 */ /* 0x000ee20000000a00 */
[----:B------:R-:W-:Y:S02]  /*0610*/  SHF.R.S32.HI R11, RZ, 0x1f, R3 ;  /* 0x0000001fff0b7819 */ /* 0x000fe40000011403 */
[----:B------:R-:W-:-:S02]  /*0620*/  @!P0 IADD3 R5, PT, PT, R5, R15, RZ ;  /* 0x0000000f05058210 */ /* 0x000fc40007ffe0ff */
[----:B------:R-:W-:Y:S01]  /*0630*/  ISETP.GE.AND.EX P3, PT, R11, UR17, PT, P3 ;  /* 0x000000110b007c0c */ /* 0x000fe2000bf66330 */
[----:B------:R-:W-:Y:S01]  /*0640*/  IMAD R29, R41, 0x1e, R0 ;  /* 0x0000001e291d7824 */ /* 0x000fe200078e0200 */
[C---:B------:R-:W-:Y:S02]  /*0650*/  @!P0 SHF.L.U32 R15, R4.reuse, 0x1, RZ ;  /* 0x00000001040f8819 */ /* 0x040fe400000006ff */
[----:B------:R-:W-:Y:S02]  /*0660*/  @!P0 SHF.L.U64.HI R14, R4, 0x1, R5 ;  /* 0x00000001040e8819 */ /* 0x000fe40000010205 */
[----:B------:R-:W3:Y:S01]  /*0670*/  @!P2 LDC.64 R4, c[0x0][0x3f8] ;  /* 0x0000fe00ff04ab82 */ /* 0x000ee20000000a00 */
[----:B-1----:R-:W-:Y:S01]  /*0680*/  IMAD.WIDE R6, R29, 0x4, R6 ;  /* 0x000000041d067825 */ /* 0x002fe200078e0206 */
[----:B------:R-:W-:-:S03]  /*0690*/  @!P1 MOV R28, R56 ;  /* 0x00000038001c9202 */ /* 0x000fc60000000f00 */
[----:B----4-:R-:W-:Y:S01]  /*06a0*/  @P4 IMAD.WIDE R12, R29, 0x4, R12 ;  /* 0x000000041d0c4825 */ /* 0x010fe200078e020c */
[----:B------:R-:W-:Y:S02]  /*06b0*/  @!P1 MOV R29, R59 ;  /* 0x0000003b001d9202 */ /* 0x000fe40000000f00 */
[----:B------:R-:W-:Y:S01]  /*06c0*/  CS2R R48, SRZ ;  /* 0x0000000000307805 */ /* 0x000fe2000001ff00 */
[----:B0-----:R-:W-:Y:S01]  /*06d0*/  @!P1 IMAD R19, R19, R16, RZ ;  /* 0x0000001013139224 */ /* 0x001fe200078e02ff */
[C---:B------:R-:W-:Y:S01]  /*06e0*/  @!P0 IADD3 R24, P5, PT, R15.reuse, R24, RZ ;  /* 0x000000180f188210 */ /* 0x040fe20007fbe0ff */
[----:B------:R-:W-:Y:S01]  /*06f0*/  @!P1 IMAD.WIDE.U32 R28, R18, R16, R28 ;  /* 0x00000010121c9225 */ /* 0x000fe200078e001c */
[----:B---3--:R-:W-:-:S03]  /*0700*/  @!P0 IADD3 R22, P6, PT, R15, R22, RZ ;  /* 0x000000160f168210 */ /* 0x008fc60007fde0ff */
[----:B------:R-:W-:Y:S01]  /*0710*/  HFMA2 R50, -RZ, RZ, 0, 0 ;  /* 0x00000000ff327431 */ /* 0x000fe200000001ff */
[----:B------:R-:W-:Y:S01]  /*0720*/  CS2R R46, SRZ ;  /* 0x00000000002e7805 */ /* 0x000fe2000001ff00 */
[----:B------:R-:W-:Y:S01]  /*0730*/  @!P1 IMAD R31, R18, R17, R19 ;  /* 0x00000011121f9224 */ /* 0x000fe200078e0213 */
[----:B------:R-:W-:Y:S01]  /*0740*/  CS2R R44, SRZ ;  /* 0x00000000002c7805 */ /* 0x000fe2000001ff00 */
[----:B------:R-:W0:Y:S01]  /*0750*/  @!P3 LDC.64 R16, c[0x0][0x3f8] ;  /* 0x0000fe00ff10bb82 */ /* 0x000e220000000a00 */
[C---:B------:R-:W-:Y:S01]  /*0760*/  @!P0 IADD3.X R25, PT, PT, R14.reuse, R25, RZ, P5, !PT ;  /* 0x000000190e198210 */ /* 0x040fe20002ffe4ff */
[----:B------:R-:W5:Y:S01]  /*0770*/  LDG.E.64 R6, desc[UR12][R6.64] ;  /* 0x0000000c06067981 */ /* 0x000f62000c1e1b00 */
[----:B------:R-:W-:Y:S02]  /*0780*/  @!P0 IADD3.X R23, PT, PT, R14, R23, RZ, P6, !PT ;  /* 0x000000170e178210 */ /* 0x000fe400037fe4ff */
[----:B------:R-:W-:Y:S01]  /*0790*/  @!P1 IADD3 R29, PT, PT, R29, R31, RZ ;  /* 0x0000001f1d1d9210 */ /* 0x000fe20007ffe0ff */
[----:B------:R-:W5:Y:S01]  /*07a0*/  @!P0 LDG.E R50, desc[UR12][R24.64] ;  /* 0x0000000c18328981 */ /* 0x000f62000c1e1900 */
[C---:B------:R-:W-:Y:S01]  /*07b0*/  @!P1 SHF.L.U32 R31, R28.reuse, 0x1, RZ ;  /* 0x000000011c1f9819 */ /* 0x040fe200000006ff */
[----:B------:R-:W1:Y:S01]  /*07c0*/  @!P1 LDC.64 R14, c[0x0][0x398] ;  /* 0x0000e600ff0e9b82 */ /* 0x000e620000000a00 */
[----:B------:R-:W-:Y:S01]  /*07d0*/  @!P1 SHF.L.U64.HI R30, R28, 0x1, R29 ;  /* 0x000000011c1e9819 */ /* 0x000fe2000001021d */
[----:B------:R3:W5:Y:S01]  /*07e0*/  @!P0 LDG.E R49, desc[UR12][R22.64] ;  /* 0x0000000c16318981 */ /* 0x000762000c1e1900 */
[----:B------:R-:W-:-:S05]  /*07f0*/  @!P1 IADD3 R28, P5, PT, R31, R20, RZ ;  /* 0x000000141f1c9210 */ /* 0x000fca0007fbe0ff */
[----:B------:R-:W4:Y:S01]  /*0800*/  @!P2 LDC.64 R18, c[0x0][0x3a0] ;  /* 0x0000e800ff12ab82 */ /* 0x000f220000000a00 */
[----:B------:R-:W-:Y:S01]  /*0810*/  @!P1 IADD3.X R29, PT, PT, R30, R21, RZ, P5, !PT ;  /* 0x000000151e1d9210 */ /* 0x000fe20002ffe4ff */
[----:B------:R-:W-:Y:S01]  /*0820*/  @!P2 IMAD R27, R27, R4, RZ ;  /* 0x000000041b1ba224 */ /* 0x000fe200078e02ff */
[----:B---3--:R-:W-:Y:S02]  /*0830*/  @!P2 MOV R22, R56 ;  /* 0x000000380016a202 */ /* 0x008fe40000000f00 */
[----:B------:R-:W-:-:S03]  /*0840*/  @!P2 MOV R23, R59 ;  /* 0x0000003b0017a202 */ /* 0x000fc60000000f00 */
[----:B------:R-:W3:Y:S01]  /*0850*/  @!P2 LDC.64 R20, c[0x0][0x398] ;  /* 0x0000e600ff14ab82 */ /* 0x000ee20000000a00 */
[C---:B------:R-:W-:Y:S01]  /*0860*/  @!P2 IMAD R33, R26.reuse, R5, R27 ;  /* 0x000000051a21a224 */ /* 0x040fe200078e021b */
[----:B------:R0:W5:Y:S01]  /*0870*/  @!P1 LDG.E R48, desc[UR12][R28.64] ;  /* 0x0000000c1c309981 */ /* 0x000162000c1e1900 */
[----:B------:R-:W-:-:S05]  /*0880*/  @!P2 IMAD.WIDE.U32 R26, R26, R4, R22 ;  /* 0x000000041a1aa225 */ /* 0x000fca00078e0016 */
[----:B------:R-:W3:Y:S01]  /*0890*/  @!P3 LDC.64 R4, c[0x0][0x3a0] ;  /* 0x0000e800ff04bb82 */ /* 0x000ee20000000a00 */
[----:B------:R-:W-:Y:S01]  /*08a0*/  @!P2 IADD3 R25, PT, PT, R27, R33, RZ ;  /* 0x000000211b19a210 */ /* 0x000fe20007ffe0ff */
[----:B0-----:R-:W-:Y:S01]  /*08b0*/  @!P3 IMAD R24, R11, R16, RZ ;  /* 0x000000100b18b224 */ /* 0x001fe200078e02ff */
[----:B------:R-:W-:-:S05]  /*08c0*/  @!P2 SHF.L.U32 R11, R26, 0x1, RZ ;  /* 0x000000011a0ba819 */ /* 0x000fca00000006ff */
[----:B------:R-:W0:Y:S01]  /*08d0*/  @!P3 LDC.64 R22, c[0x0][0x398] ;  /* 0x0000e600ff16bb82 */ /* 0x000e220000000a00 */
[----:B-1----:R-:W-:Y:S01]  /*08e0*/  @!P1 IADD3 R14, P0, PT, R31, R14, RZ ;  /* 0x0000000e1f0e9210 */ /* 0x002fe20007f1e0ff */
[----:B------:R-:W-:Y:S01]  /*08f0*/  @!P3 IMAD R27, R3, R17, R24 ;  /* 0x00000011031bb224 */ /* 0x000fe200078e0218 */
[----:B------:R-:W-:Y:S02]  /*0900*/  @!P2 SHF.L.U64.HI R26, R26, 0x1, R25 ;  /* 0x000000011a1aa819 */ /* 0x000fe40000010219 */
[----:B------:R-:W-:Y:S02]  /*0910*/  @!P3 MOV R24, R56 ;  /* 0x000000380018b202 */ /* 0x000fe40000000f00 */
[----:B------:R-:W-:Y:S02]  /*0920*/  @!P3 MOV R25, R59 ;  /* 0x0000003b0019b202 */ /* 0x000fe40000000f00 */
[----:B------:R-:W-:Y:S02]  /*0930*/  @!P1 IADD3.X R15, PT, PT, R30, R15, RZ, P0, !PT ;  /* 0x0000000f1e0f9210 */ /* 0x000fe400007fe4ff */
[----:B----4-:R-:W-:Y:S01]  /*0940*/  @!P2 IADD3 R18, P0, PT, R11, R18, RZ ;  /* 0x000000120b12a210 */ /* 0x010fe20007f1e0ff */
[----:B------:R-:W-:-:S02]  /*0950*/  @!P3 IMAD.WIDE.U32 R16, R3, R16, R24 ;  /* 0x000000100310b225 */ /* 0x000fc400078e0018 */
[----:B------:R1:W5:Y:S01]  /*0960*/  @!P1 LDG.E R47, desc[UR12][R14.64] ;  /* 0x0000000c0e2f9981 */ /* 0x000362000c1e1900 */
[----:B------:R-:W-:Y:S02]  /*0970*/  @!P2 IADD3.X R19, PT, PT, R26, R19, RZ, P0, !PT ;  /* 0x000000131a13a210 */ /* 0x000fe400007fe4ff */
[----:B---3--:R-:W-:Y:S02]  /*0980*/  @!P2 IADD3 R20, P0, PT, R11, R20, RZ ;  /* 0x000000140b14a210 */ /* 0x008fe40007f1e0ff */
[----:B------:R-:W-:Y:S01]  /*0990*/  @!P3 IADD3 R11, PT, PT, R17, R27, RZ ;  /* 0x0000001b110bb210 */ /* 0x000fe20007ffe0ff */
[----:B------:R1:W5:Y:S01]  /*09a0*/  @!P2 LDG.E R46, desc[UR12][R18.64] ;  /* 0x0000000c122ea981 */ /* 0x000362000c1e1900 */
[----:B------:R-:W-:Y:S02]  /*09b0*/  @!P3 SHF.L.U32 R3, R16, 0x1, RZ ;  /* 0x000000011003b819 */ /* 0x000fe400000006ff */
[----:B------:R-:W-:Y:S02]  /*09c0*/  @!P2 IADD3.X R21, PT, PT, R26, R21, RZ, P0, !PT ;  /* 0x000000151a15a210 */ /* 0x000fe400007fe4ff */
[----:B------:R-:W-:-:S02]  /*09d0*/  @!P3 SHF.L.U64.HI R24, R16, 0x1, R11 ;  /* 0x000000011018b819 */ /* 0x000fc4000001020b */
[C---:B------:R-:W-:Y:S02]  /*09e0*/  @!P3 IADD3 R16, P0, PT, R3.reuse, R4, RZ ;  /* 0x000000040310b210 */ /* 0x040fe40007f1e0ff */
[----:B0-----:R-:W-:Y:S01]  /*09f0*/  @!P3 IADD3 R22, P1, PT, R3, R22, RZ ;  /* 0x000000160316b210 */ /* 0x001fe20007f3e0ff */
[----:B------:R-:W-:Y:S01]  /*0a00*/  HFMA2 R11, -RZ, RZ, 0, 0 ;  /* 0x00000000ff0b7431 */ /* 0x000fe200000001ff */
[C---:B------:R-:W-:Y:S02]  /*0a10*/  @!P3 IADD3.X R17, PT, PT, R24.reuse, R5, RZ, P0, !PT ;  /* 0x000000051811b210 */ /* 0x040fe400007fe4ff */
[----:B------:R-:W-:Y:S02]  /*0a20*/  CS2R R4, SRZ ;  /* 0x0000000000047805 */ /* 0x000fe4000001ff00 */
[----:B------:R-:W-:Y:S01]  /*0a30*/  @!P3 IADD3.X R23, PT, PT, R24, R23, RZ, P1, !PT ;  /* 0x000000171817b210 */ /* 0x000fe20000ffe4ff */
[----:B------:R1:W5:Y:S04]  /*0a40*/  @!P2 LDG.E R45, desc[UR12][R20.64] ;  /* 0x0000000c142da981 */ /* 0x000368000c1e1900 */
[----:B------:R1:W5:Y:S04]  /*0a50*/  @!P3 LDG.E R44, desc[UR12][R16.64] ;  /* 0x0000000c102cb981 */ /* 0x000368000c1e1900 */
[----:B------:R1:W5:Y:S04]  /*0a60*/  @!P3 LDG.E R11, desc[UR12][R22.64] ;  /* 0x0000000c160bb981 */ /* 0x000368000c1e1900 */
[----:B------:R1:W5:Y:S01]  /*0a70*/  @P4 LDG.E.64 R4, desc[UR12][R12.64] ;  /* 0x0000000c0c044981 */ /* 0x000362000c1e1b00 */
[----:B------:R-:W-:-:S03]  /*0a80*/  UISETP.NE.AND UP1, UPT, UR9, URZ, UPT ;  /* 0x000000ff0900728c */ /* 0x000fc6000bf25270 */
        /* <DEDUP_REMOVED lines=12> */
[----:B-1----:R-:W-:Y:S05]  /*0b50*/  BRA.U UP1, `(.L_x_655) ;  /* 0x0000000501247547 */ /* 0x002fea000b800000 */
[--C-:B-----5:R-:W-:Y:S02]  /*0b60*/  HADD2.F32 R9, -RZ, R50.reuse.H0_H0 ;  /* 0x20000032ff097230 */ /* 0x120fe40000004100 */
[----:B------:R-:W-:Y:S02]  /*0b70*/  HADD2.F32 R12, -RZ, R50.H1_H1 ;  /* 0x30000032ff0c7230 */ /* 0x000fe40000004100 */
[--C-:B------:R-:W-:Y:S02]  /*0b80*/  HADD2.F32 R3, -RZ, R49.reuse.H0_H0 ;  /* 0x20000031ff037230 */ /* 0x100fe40000004100 */
[----:B------:R-:W-:Y:S01]  /*0b90*/  FADD.FTZ R9, R9, -UR14 ;  /* 0x8000000e09097e21 */ /* 0x000fe20008010000 */
[----:B------:R-:W-:Y:S02]  /*0ba0*/  HADD2.F32 R8, -RZ, R49.H1_H1 ;  /* 0x30000031ff087230 */ /* 0x000fe40000004100 */
[----:B------:R-:W-:Y:S01]  /*0bb0*/  FADD.FTZ R13, R12, -UR14 ;  /* 0x8000000e0c0d7e21 */ /* 0x000fe20008010000 */
[----:B------:R-:W-:-:S02]  /*0bc0*/  HADD2.F32 R17, -RZ, R48.H0_H0 ;  /* 0x20000030ff117230 */ /* 0x000fc40000004100 */
[----:B------:R-:W-:Y:S01]  /*0bd0*/  FMUL.FTZ R15, R6, R3 ;  /* 0x00000003060f7220 */ /* 0x000fe20000410000 */
[----:B------:R-:W-:Y:S01]  /*0be0*/  FMUL.FTZ R12, R9, UR9 ;  /* 0x00000009090c7c20 */ /* 0x000fe20008410000 */
[----:B------:R-:W-:Y:S01]  /*0bf0*/  FMUL.FTZ R14, R7, R8 ;  /* 0x00000008070e7220 */ /* 0x000fe20000410000 */
[----:B------:R-:W-:Y:S01]  /*0c00*/  FMUL.FTZ R13, R13, UR9 ;  /* 0x000000090d0d7c20 */ /* 0x000fe20008410000 */
[----:B------:R-:W-:Y:S01]  /*0c10*/  FADD.FTZ R9, RZ, R15 ;  /* 0x0000000fff097221 */ /* 0x000fe20000010000 */
[----:B------:R-:W-:Y:S01]  /*0c20*/  FFMA.FTZ R16, R12, R15, RZ ;  /* 0x0000000f0c107223 */ /* 0x000fe200000100ff */
[----:B------:R-:W-:Y:S02]  /*0c30*/  HADD2.F32 R15, -RZ, R47.H0_H0 ;  /* 0x2000002fff0f7230 */ /* 0x000fe40000004100 */
[----:B------:R-:W-:Y:S01]  /*0c40*/  FADD.FTZ R17, R17, -UR14 ;  /* 0x8000000e11117e21 */ /* 0x000fe20008010000 */
[----:B------:R-:W-:Y:S01]  /*0c50*/  FADD.FTZ R9, R14, R9 ;  /* 0x000000090e097221 */ /* 0x000fe20000010000 */
[----:B------:R-:W-:Y:S01]  /*0c60*/  FFMA.FTZ R16, R13, R14, R16 ;  /* 0x0000000e0d107223 */ /* 0x000fe20000010010 */
[----:B------:R-:W-:-:S02]  /*0c70*/  HADD2.F32 R14, -RZ, R48.H1_H1 ;  /* 0x30000030ff0e7230 */ /* 0x000fc40000004100 */
[----:B------:R-:W-:Y:S01]  /*0c80*/  FMUL.FTZ R20, R6, R15 ;  /* 0x0000000f06147220 */ /* 0x000fe20000410000 */
[----:B------:R-:W-:Y:S01]  /*0c90*/  FMUL.FTZ R17, R17, UR9 ;  /* 0x0000000911117c20 */ /* 0x000fe20008410000 */
[----:B------:R-:W-:Y:S02]  /*0ca0*/  HADD2.F32 R18, -RZ, R47.H1_H1 ;  /* 0x3000002fff127230 */ /* 0x000fe40000004100 */
[----:B------:R-:W-:Y:S01]  /*0cb0*/  FFMA.FTZ R12, R3, R12, RZ ;  /* 0x0000000c030c7223 */ /* 0x000fe200000100ff */
[----:B------:R-:W-:Y:S01]  /*0cc0*/  FADD.FTZ R14, R14, -UR14 ;  /* 0x8000000e0e0e7e21 */ /* 0x000fe20008010000 */
[----:B------:R-:W-:Y:S02]  /*0cd0*/  HADD2.F32 R22, -RZ, R46.H0_H0 ;  /* 0x2000002eff167230 */ /* 0x000fe40000004100 */
[----:B------:R-:W-:Y:S01]  /*0ce0*/  FADD.FTZ R21, R9, R20 ;  /* 0x0000001409157221 */ /* 0x000fe20000010000 */
[----:B------:R-:W-:Y:S01]  /*0cf0*/  FFMA.FTZ R20, R17, R20, R16 ;  /* 0x0000001411147223 */ /* 0x000fe20000010010 */
[----:B------:R-:W-:-:S02]  /*0d00*/  HADD2.F32 R9, -RZ, R45.H0_H0 ;  /* 0x2000002dff097230 */ /* 0x000fc40000004100 */
[----:B------:R-:W-:Y:S01]  /*0d10*/  FMUL.FTZ R16, R7, R18 ;  /* 0x0000001207107220 */ /* 0x000fe20000410000 */
[----:B------:R-:W-:Y:S01]  /*0d20*/  FMUL.FTZ R19, R14, UR9 ;  /* 0x000000090e137c20 */ /* 0x000fe20008410000 */
[----:B------:R-:W-:Y:S01]  /*0d30*/  FADD.FTZ R14, RZ, R3 ;  /* 0x00000003ff0e7221 */ /* 0x000fe20000010000 */
[----:B------:R-:W-:Y:S01]  /*0d40*/  FADD.FTZ R22, R22, -UR14 ;  /* 0x8000000e16167e21 */ /* 0x000fe20008010000 */
[----:B------:R-:W-:Y:S01]  /*0d50*/  FADD.FTZ R21, R16, R21 ;  /* 0x0000001510157221 */ /* 0x000fe20000010000 */
[----:B------:R-:W-:Y:S01]  /*0d60*/  FFMA.FTZ R20, R19, R16, R20 ;  /* 0x0000001013147223 */ /* 0x000fe20000010014 */
[----:B------:R-:W-:Y:S01]  /*0d70*/  FMUL.FTZ R16, R6, R9 ;  /* 0x0000000906107220 */ /* 0x000fe20000410000 */
[C---:B------:R-:W-:Y:S01]  /*0d80*/  FADD.FTZ R14, R15.reuse, R14 ;  /* 0x0000000e0f0e7221 */ /* 0x040fe20000010000 */
[----:B------:R-:W-:Y:S01]  /*0d90*/  FMUL.FTZ R23, R22, UR9 ;  /* 0x0000000916177c20 */ /* 0x000fe20008410000 */
[----:B------:R-:W-:Y:S01]  /*0da0*/  FFMA.FTZ R12, R15, R17, R12 ;  /* 0x000000110f0c7223 */ /* 0x000fe2000001000c */
[----:B------:R-:W-:-:S02]  /*0db0*/  HADD2.F32 R15, -RZ, R46.H1_H1 ;  /* 0x3000002eff0f7230 */ /* 0x000fc40000004100 */
[----:B------:R-:W-:Y:S01]  /*0dc0*/  FADD.FTZ R21, R21, R16 ;  /* 0x0000001015157221 */ /* 0x000fe20000010000 */
[----:B------:R-:W-:Y:S01]  /*0dd0*/  FFMA.FTZ R20, R23, R16, R20 ;  /* 0x0000001017147223 */ /* 0x000fe20000010014 */
[----:B------:R-:W-:Y:S02]  /*0de0*/  HADD2.F32 R16, -RZ, R45.H1_H1 ;  /* 0x3000002dff107230 */ /* 0x000fe40000004100 */
[----:B------:R-:W-:Y:S01]  /*0df0*/  FFMA.FTZ R13, R8, R13, RZ ;  /* 0x0000000d080d7223 */ /* 0x000fe200000100ff */
[----:B------:R-:W-:Y:S01]  /*0e00*/  FADD.FTZ R15, R15, -UR14 ;  /* 0x8000000e0f0f7e21 */ /* 0x000fe20008010000 */
[----:B------:R-:W-:Y:S01]  /*0e10*/  FADD.FTZ R3, RZ, R8 ;  /* 0x00000008ff037221 */ /* 0x000fe20000010000 */
[----:B------:R-:W-:Y:S02]  /*0e20*/  HADD2.F32 R17, -RZ, R44.H0_H0 ;  /* 0x2000002cff117230 */ /* 0x000fe40000004100 */
[----:B------:R-:W-:Y:S01]  /*0e30*/  FMUL.FTZ R8, R7, R16 ;  /* 0x0000001007087220 */ /* 0x000fe20000410000 */
[----:B------:R-:W-:Y:S01]  /*0e40*/  FMUL.FTZ R15, R15, UR9 ;  /* 0x000000090f0f7c20 */ /* 0x000fe20008410000 */
[----:B------:R-:W-:Y:S01]  /*0e50*/  FFMA.FTZ R13, R18, R19, R13 ;  /* 0x00000013120d7223 */ /* 0x000fe2000001000d */
[----:B------:R-:W-:-:S02]  /*0e60*/  HADD2.F32 R19, -RZ, R11.H0_H0 ;  /* 0x2000000bff137230 */ /* 0x000fc40000004100 */
[----:B------:R-:W-:Y:S01]  /*0e70*/  FADD.FTZ R21, R8, R21 ;  /* 0x0000001508157221 */ /* 0x000fe20000010000 */
[----:B------:R-:W-:Y:S01]  /*0e80*/  FFMA.FTZ R20, R15, R8, R20 ;  /* 0x000000080f147223 */ /* 0x000fe20000010014 */
[----:B------:R-:W-:Y:S02]  /*0e90*/  HADD2.F32 R8, -RZ, R44.H1_H1 ;  /* 0x3000002cff087230 */ /* 0x000fe40000004100 */
[----:B------:R-:W-:Y:S01]  /*0ea0*/  FADD.FTZ R17, R17, -UR14 ;  /* 0x8000000e11117e21 */ /* 0x000fe20008010000 */
[----:B------:R-:W-:Y:S01]  /*0eb0*/  FADD.FTZ R3, R18, R3 ;  /* 0x0000000312037221 */ /* 0x000fe20000010000 */
[----:B------:R-:W-:Y:S02]  /*0ec0*/  HADD2.F32 R18, -RZ, R11.H1_H1 ;  /* 0x3000000bff127230 */ /* 0x000fe40000004100 */
[----:B------:R-:W-:Y:S01]  /*0ed0*/  FMUL.FTZ R22, R6, R19 ;  /* 0x0000001306167220 */ /* 0x000fe20000410000 */
[----:B------:R-:W-:Y:S01]  /*0ee0*/  FMUL.FTZ R17, R17, UR9 ;  /* 0x0000000911117c20 */ /* 0x000fe20008410000 */
[----:B------:R-:W-:Y:S01]  /*0ef0*/  FADD.FTZ R8, R8, -UR14 ;  /* 0x8000000e08087e21 */ /* 0x000fe20008010000 */
[----:B------:R-:W-:Y:S01]  /*0f00*/  FADD.FTZ R14, R14, R9 ;  /* 0x000000090e0e7221 */ /* 0x000fe20000010000 */
[----:B------:R-:W-:Y:S01]  /*0f10*/  FFMA.FTZ R12, R9, R23, R12 ;  /* 0x00000017090c7223 */ /* 0x000fe2000001000c */
[----:B------:R-:W-:Y:S01]  /*0f20*/  FADD.FTZ R24, R21, R22 ;  /* 0x0000001615187221 */ /* 0x000fe20000010000 */
[----:B------:R-:W-:Y:S01]  /*0f30*/  FMUL.FTZ R9, R7, R18 ;  /* 0x0000001207097220 */ /* 0x000fe20000410000 */
[----:B------:R-:W-:Y:S01]  /*0f40*/  FFMA.FTZ R21, R17, R22, R20 ;  /* 0x0000001611157223 */ /* 0x000fe20000010014 */
[----:B------:R-:W-:Y:S01]  /*0f50*/  FMUL.FTZ R8, R8, UR9 ;  /* 0x0000000908087c20 */ /* 0x000fe20008410000 */
        /* <DEDUP_REMOVED lines=9> */
.L_x_655:
[--C-:B-----5:R-:W-:Y:S02]  /*0ff0*/  HADD2.F32 R3, -RZ, R50.reuse.H0_H0 ;  /* 0x20000032ff037230 */ /* 0x120fe40000004100 */
[----:B------:R-:W-:Y:S02]  /*1000*/  HADD2.F32 R8, -RZ, R50.H1_H1 ;  /* 0x30000032ff087230 */ /* 0x000fe40000004100 */
[----:B------:R-:W-:Y:S02]  /*1010*/  HADD2.F32 R9, -RZ, R48.H0_H0 ;  /* 0x20000030ff097230 */ /* 0x000fe40000004100 */
[----:B------:R-:W-:Y:S01]  /*1020*/  FADD.FTZ R3, R3, -UR14 ;  /* 0x8000000e03037e21 */ /* 0x000fe20008010000 */
[----:B------:R-:W-:Y:S02]  /*1030*/  HADD2.F32 R14, -RZ, R46.H1_H1 ;  /* 0x3000002eff0e7230 */ /* 0x000fe40000004100 */
[----:B------:R-:W-:Y:S01]  /*1040*/  FADD.FTZ R8, R8, -UR14 ;  /* 0x8000000e08087e21 */ /* 0x000fe20008010000 */
[----:B------:R-:W-:-:S02]  /*1050*/  HADD2.F32 R12, -RZ, R48.H1_H1 ;  /* 0x30000030ff0c7230 */ /* 0x000fc40000004100 */
[----:B------:R-:W-:Y:S01]  /*1060*/  FMUL.FTZ R3, R3, UR9 ;  /* 0x0000000903037c20 */ /* 0x000fe20008410000 */
[----:B------:R-:W-:Y:S01]  /*1070*/  FADD.FTZ R9, R9, -UR14 ;  /* 0x8000000e09097e21 */ /* 0x000fe20008010000 */
[----:B------:R-:W-:Y:S01]  /*1080*/  FMUL.FTZ R8, R8, UR9 ;  /* 0x0000000908087c20 */ /* 0x000fe20008410000 */
[----:B------:R-:W-:Y:S02]  /*1090*/  HADD2.F32 R13, -RZ, R46.H0_H0 ;  /* 0x2000002eff0d7230 */ /* 0x000fe40000004100 */
[--C-:B------:R-:W-:Y:S01]  /*10a0*/  FFMA.FTZ R26, R6, R3, R4.reuse ;  /* 0x00000003061a7223 */ /* 0x100fe20000010004 */
[--C-:B------:R-:W-:Y:S02]  /*10b0*/  HADD2.F32 R15, -RZ, R44.reuse.H0_H0 ;  /* 0x2000002cff0f7230 */ /* 0x100fe40000004100 */
[----:B------:R-:W-:Y:S01]  /*10c0*/  FADD.FTZ R16, R14, -UR14 ;  /* 0x8000000e0e107e21 */ /* 0x000fe20008010000 */
[----:B------:R-:W-:Y:S01]  /*10d0*/  FMUL.FTZ R9, R9, UR9 ;  /* 0x0000000909097c20 */ /* 0x000fe20008410000 */
[----:B------:R-:W-:Y:S01]  /*10e0*/  FADD.FTZ R12, R12, -UR14 ;  /* 0x8000000e0c0c7e21 */ /* 0x000fe20008010000 */
[----:B------:R-:W-:Y:S01]  /*10f0*/  FMUL.FTZ R14, R26, -1.4426950216293334961 ;  /* 0xbfb8aa3b1a0e7820 */ /* 0x000fe20000410000 */
[----:B------:R-:W-:Y:S01]  /*1100*/  FFMA.FTZ R23, R7, R8, R5 ;  /* 0x0000000807177223 */ /* 0x000fe20000010005 */
[----:B------:R-:W-:Y:S01]  /*1110*/  FADD.FTZ R13, R13, -UR14 ;  /* 0x8000000e0d0d7e21 */ /* 0x000fe20008010000 */
[----:B------:R-:W-:Y:S01]  /*1120*/  FFMA.FTZ R21, R6, R9, R4 ;  /* 0x0000000906157223 */ /* 0x000fe20000010004 */
[----:B------:R-:W-:Y:S01]  /*1130*/  FADD.FTZ R19, R15, -UR14 ;  /* 0x8000000e0f137e21 */ /* 0x000fe20008010000 */
[----:B------:R-:W-:Y:S01]  /*1140*/  FMUL.FTZ R18, R12, UR9 ;  /* 0x000000090c127c20 */ /* 0x000fe20008410000 */
[----:B------:R0:W1:Y:S01]  /*1150*/  MUFU.EX2 R24, R14 ;  /* 0x0000000e00187308 */ /* 0x0000620000000800 */
[----:B------:R-:W-:-:S02]  /*1160*/  HADD2.F32 R17, -RZ, R44.H1_H1 ;  /* 0x3000002cff117230 */ /* 0x000fc40000004100 */
[----:B------:R-:W-:Y:S01]  /*1170*/  FMUL.FTZ R20, R23, -1.4426950216293334961 ;  /* 0xbfb8aa3b17147820 */ /* 0x000fe20000410000 */
[----:B------:R-:W-:Y:S01]  /*1180*/  FMUL.FTZ R15, R13, UR9 ;  /* 0x000000090d0f7c20 */ /* 0x000fe20008410000 */
[----:B------:R-:W-:Y:S01]  /*1190*/  FMUL.FTZ R25, R21, -1.4426950216293334961 ;  /* 0xbfb8aa3b15197820 */ /* 0x000fe20000410000 */
[----:B------:R-:W-:Y:S01]  /*11a0*/  FMUL.FTZ R16, R16, UR9 ;  /* 0x0000000910107c20 */ /* 0x000fe20008410000 */
[--C-:B------:R-:W-:Y:S01]  /*11b0*/  FFMA.FTZ R22, R7, R18, R5.reuse ;  /* 0x0000001207167223 */ /* 0x100fe20000010005 */
[----:B------:R-:W-:Y:S01]  /*11c0*/  FMUL.FTZ R13, R19, UR9 ;  /* 0x00000009130d7c20 */ /* 0x000fe20008410000 */
[----:B------:R2:W3:Y:S01]  /*11d0*/  MUFU.EX2 R27, R20 ;  /* 0x00000014001b7308 */ /* 0x0004e20000000800 */
[----:B------:R-:W-:Y:S01]  /*11e0*/  FADD.FTZ R29, R17, -UR14 ;  /* 0x8000000e111d7e21 */ /* 0x000fe20008010000 */
[--C-:B------:R-:W-:Y:S01]  /*11f0*/  FFMA.FTZ R17, R7, R16, R5.reuse ;  /* 0x0000001007117223 */ /* 0x100fe20000010005 */
[--C-:B------:R-:W-:Y:S01]  /*1200*/  FFMA.FTZ R12, R6, R15, R4.reuse ;  /* 0x0000000f060c7223 */ /* 0x100fe20000010004 */
[----:B------:R-:W4:Y:S01]  /*1210*/  MUFU.EX2 R28, R25 ;  /* 0x00000019001c7308 */ /* 0x000f220000000800 */
[----:B------:R-:W-:Y:S01]  /*1220*/  FMUL.FTZ R30, R22, -1.4426950216293334961 ;  /* 0xbfb8aa3b161e7820 */ /* 0x000fe20000410000 */
[----:B------:R-:W-:Y:S01]  /*1230*/  FFMA.FTZ R19, R6, R13, R4 ;  /* 0x0000000d06137223 */ /* 0x000fe20000010004 */
[----:B0-----:R-:W-:Y:S01]  /*1240*/  FMUL.FTZ R14, R29, UR9 ;  /* 0x000000091d0e7c20 */ /* 0x001fe20008410000 */
[----:B------:R-:W-:Y:S01]  /*1250*/  FMUL.FTZ R35, R17, -1.4426950216293334961 ;  /* 0xbfb8aa3b11237820 */ /* 0x000fe20000410000 */
[----:B------:R-:W-:Y:S01]  /*1260*/  FMUL.FTZ R31, R12, -1.4426950216293334961 ;  /* 0xbfb8aa3b0c1f7820 */ /* 0x000fe20000410000 */
[----:B------:R-:W-:Y:S01]  /*1270*/  FMUL.FTZ R36, R19, -1.4426950216293334961 ;  /* 0xbfb8aa3b13247820 */ /* 0x000fe20000410000 */
[----:B------:R-:W0:Y:S01]  /*1280*/  MUFU.EX2 R30, R30 ;  /* 0x0000001e001e7308 */ /* 0x000e220000000800 */
[----:B--2---:R-:W-:Y:S01]  /*1290*/  FFMA.FTZ R20, R7, R14, R5 ;  /* 0x0000000e07147223 */ /* 0x004fe20000010005 */
[----:B-1----:R-:W-:Y:S01]  /*12a0*/  FADD.FTZ R24, R24, 1 ;  /* 0x3f80000018187421 */ /* 0x002fe20000010000 */
[----:B---3--:R-:W-:Y:S01]  /*12b0*/  FADD.FTZ R34, R27, 1 ;  /* 0x3f8000001b227421 */ /* 0x008fe20000010000 */
[----:B------:R-:W1:Y:S01]  /*12c0*/  MUFU.EX2 R32, R31 ;  /* 0x0000001f00207308 */ /* 0x000e620000000800 */
[----:B------:R-:W-:Y:S01]  /*12d0*/  FMUL.FTZ R29, R20, -1.4426950216293334961 ;  /* 0xbfb8aa3b141d7820 */ /* 0x000fe20000410000 */
[----:B------:R-:W-:-:S02]  /*12e0*/  HADD2.F32 R39, -RZ, R49.H1_H1 ;  /* 0x30000031ff277230 */ /* 0x000fc40000004100 */
[----:B----4-:R-:W-:Y:S01]  /*12f0*/  FADD.FTZ R33, R28, 1 ;  /* 0x3f8000001c217421 */ /* 0x010fe20000010000 */
[----:B------:R-:W2:Y:S01]  /*1300*/  MUFU.EX2 R35, R35 ;  /* 0x0000002300237308 */ /* 0x000ea20000000800 */
[----:B------:R-:W-:-:S03]  /*1310*/  HADD2.F32 R38, -RZ, R47.H1_H1 ;  /* 0x3000002fff267230 */ /* 0x000fc60000004100 */
[----:B------:R-:W3:Y:S01]  /*1320*/  MUFU.EX2 R36, R36 ;  /* 0x0000002400247308 */ /* 0x000ee20000000800 */
[----:B0-----:R-:W-:-:S03]  /*1330*/  FADD.FTZ R30, R30, 1 ;  /* 0x3f8000001e1e7421 */ /* 0x001fc60000010000 */
[----:B------:R3:W0:Y:S01]  /*1340*/  MUFU.RCP R25, R24 ;  /* 0x0000001800197308 */ /* 0x0006220000001000 */
[----:B-1----:R-:W-:Y:S01]  /*1350*/  FADD.FTZ R27, R32, 1 ;  /* 0x3f800000201b7421 */ /* 0x002fe20000010000 */
[----:B------:R-:W-:Y:S02]  /*1360*/  HADD2.F32 R32, -RZ, R49.H0_H0 ;  /* 0x20000031ff207230 */ /* 0x000fe40000004100 */
[----:B--2---:R-:W-:-:S04]  /*1370*/  FADD.FTZ R28, R35, 1 ;  /* 0x3f800000231c7421 */ /* 0x004fc80000010000 */
[----:B------:R-:W1:Y:S01]  /*1380*/  MUFU.EX2 R29, R29 ;  /* 0x0000001d001d7308 */ /* 0x000e620000000800 */
[----:B---3--:R-:W-:-:S03]  /*1390*/  FADD.FTZ R24, R36, 1 ;  /* 0x3f80000024187421 */ /* 0x008fc60000010000 */
[----:B------:R-:W2:Y:S01]  /*13a0*/  MUFU.RCP R34, R34 ;  /* 0x0000002200227308 */ /* 0x000ea20000001000 */
[----:B0-----:R-:W-:Y:S01]  /*13b0*/  FADD.FTZ R35, -R25, 1 ;  /* 0x3f80000019237421 */ /* 0x001fe20000010100 */
[----:B------:R-:W-:-:S06]  /*13c0*/  FMUL.FTZ R25, R32, R25 ;  /* 0x0000001920197220 */ /* 0x000fcc0000410000 */
[----:B------:R-:W0:Y:S01]  /*13d0*/  MUFU.RCP R33, R33 ;  /* 0x0000002100217308 */ /* 0x000e220000001000 */
[----:B-1----:R-:W-:Y:S01]  /*13e0*/  FADD.FTZ R37, R29, 1 ;  /* 0x3f8000001d257421 */ /* 0x002fe20000010000 */
[----:B------:R-:W-:Y:S01]  /*13f0*/  FFMA.FTZ R32, R26, R35, 1 ;  /* 0x3f8000001a207423 */ /* 0x000fe20000010023 */
[----:B------:R-:W-:-:S03]  /*1400*/  HADD2.F32 R26, -RZ, R47.H0_H0 ;  /* 0x2000002fff1a7230 */ /* 0x000fc60000004100 */
[----:B------:R-:W-:Y:S02]  /*1410*/  FMUL.FTZ R25, R25, R32 ;  /* 0x0000002019197220 */ /* 0x000fe40000410000 */
[----:B------:R2:W1:Y:S08]  /*1420*/  MUFU.RCP R31, R30 ;  /* 0x0000001e001f7308 */ /* 0x0004700000001000 */
[----:B------:R-:W3:Y:S01]  /*1430*/  MUFU.RCP R27, R27 ;  /* 0x0000001b001b7308 */ /* 0x000ee20000001000 */
[----:B--2---:R-:W-:Y:S01]  /*1440*/  FMUL.FTZ R30, R39, R34 ;  /* 0x00000022271e7220 */ /* 0x004fe20000410000 */
[----:B------:R-:W-:Y:S01]  /*1450*/  FADD.FTZ R34, -R34, 1 ;  /* 0x3f80000022227421 */ /* 0x000fe20000010100 */
[----:B0-----:R-:W-:Y:S01]  /*1460*/  FADD.FTZ R36, -R33, 1 ;  /* 0x3f80000021247421 */ /* 0x001fe20000010100 */
[----:B------:R-:W-:Y:S01]  /*1470*/  FMUL.FTZ R29, R26, R33 ;  /* 0x000000211a1d7220 */ /* 0x000fe20000410000 */
[----:B------:R-:W-:-:S02]  /*1480*/  HADD2.F32 R39, -RZ, R11.H0_H0 ;  /* 0x2000000bff277230 */ /* 0x000fc40000004100 */
[----:B------:R-:W-:Y:S01]  /*1490*/  FFMA.FTZ R23, R23, R34, 1 ;  /* 0x3f80000017177423 */ /* 0x000fe20000010022 */
[----:B------:R-:W-:Y:S01]  /*14a0*/  FFMA.FTZ R34, R21, R36, 1 ;  /* 0x3f80000015227423 */ /* 0x000fe20000010024 */
[----:B------:R-:W0:Y:S01]  /*14b0*/  MUFU.RCP R28, R28 ;  /* 0x0000001c001c7308 */ /* 0x000e220000001000 */
[--C-:B------:R-:W-:Y:S02]  /*14c0*/  HADD2.F32 R21, -RZ, R45.reuse.H1_H1 ;  /* 0x3000002dff157230 */ /* 0x100fe40000004100 */
[----:B-1----:R-:W-:Y:S01]  /*14d0*/  FADD.FTZ R33, -R31, 1 ;  /* 0x3f8000001f217421 */ /* 0x002fe20000010100 */
[----:B------:R-:W-:Y:S02]  /*14e0*/  HADD2.F32 R36, -RZ, R45.H0_H0 ;  /* 0x2000002dff247230 */ /* 0x000fe40000004100 */
[----:B------:R-:W-:Y:S01]  /*14f0*/  FMUL.FTZ R26, R38, R31 ;  /* 0x0000001f261a7220 */ /* 0x000fe20000410000 */
[----:B------:R-:W-:Y:S02]  /*1500*/  HADD2.F32 R38, -RZ, R11.H1_H1 ;  /* 0x3000000bff267230 */ /* 0x000fe40000004100 */
[----:B------:R-:W-:Y:S01]  /*1510*/  FFMA.FTZ R33, R22, R33, 1 ;  /* 0x3f80000016217423 */ /* 0x000fe20000010021 */
[----:B------:R-:W-:Y:S01]  /*1520*/  FMUL.FTZ R30, R30, R23 ;  /* 0x000000171e1e7220 */ /* 0x000fe20000410000 */
[----:B------:R-:W1:Y:S01]  /*1530*/  MUFU.RCP R24, R24 ;  /* 0x0000001800187308 */ /* 0x000e620000001000 */
[----:B------:R-:W-:Y:S01]  /*1540*/  FMUL.FTZ R29, R29, R34 ;  /* 0x000000221d1d7220 */ /* 0x000fe20000410000 */
[----:B---3--:R-:W-:-:S03]  /*1550*/  FMUL.FTZ R31, R36, R27 ;  /* 0x0000001b241f7220 */ /* 0x008fc60000410000 */
[----:B------:R-:W-:-:S03]  /*1560*/  FMUL.FTZ R23, R6, R29 ;  /* 0x0000001d06177220 */ /* 0x000fc60000410000 */
[----:B------:R2:W3:Y:S01]  /*1570*/  MUFU.RCP R35, R37 ;  /* 0x0000002500237308 */ /* 0x0004e20000001000 */
[----:B0-----:R-:W-:Y:S01]  /*1580*/  FMUL.FTZ R22, R21, R28 ;  /* 0x0000001c15167220 */ /* 0x001fe20000410000 */
[----:B------:R-:W-:Y:S01]  /*1590*/  FADD.FTZ R28, -R28, 1 ;  /* 0x3f8000001c1c7421 */ /* 0x000fe20000010100 */
[----:B--2---:R-:W-:Y:S01]  /*15a0*/  FADD.FTZ R37, -R27, 1 ;  /* 0x3f8000001b257421 */ /* 0x004fe20000010100 */
[----:B-1----:R-:W-:Y:S01]  /*15b0*/  FMUL.FTZ R21, R39, R24 ;  /* 0x0000001827157220 */ /* 0x002fe20000410000 */
[----:B------:R-:W-:Y:S02]  /*15c0*/  FADD.FTZ R24, -R24, 1 ;  /* 0x3f80000018187421 */ /* 0x000fe40000010100 */
[----:B------:R-:W-:Y:S02]  /*15d0*/  FFMA.FTZ R12, R12, R37, 1 ;  /* 0x3f8000000c0c7423 */ /* 0x000fe40000010025 */
[----:B------:R-:W-:Y:S02]  /*15e0*/  FFMA.FTZ R24, R19, R24, 1 ;  /* 0x3f80000013187423 */ /* 0x000fe40000010018 */
[----:B------:R-:W-:Y:S01]  /*15f0*/  FMUL.FTZ R19, R31, R12 ;  /* 0x0000000c1f137220 */ /* 0x000fe20000410000 */
[----:B---3--:R-:W-:Y:S01]  /*1600*/  FMUL.FTZ R27, R38, R35 ;  /* 0x00000023261b7220 */ /* 0x008fe20000410000 */
[----:B------:R-:W-:Y:S01]  /*1610*/  FADD.FTZ R39, -R35, 1 ;  /* 0x3f80000023277421 */ /* 0x000fe20000010100 */
[----:B------:R-:W-:Y:S01]  /*1620*/  FFMA.FTZ R35, R17, R28, 1 ;  /* 0x3f80000011237423 */ /* 0x000fe2000001001c */
[----:B------:R-:W-:Y:S01]  /*1630*/  FMUL.FTZ R12, R6, R25 ;  /* 0x00000019060c7220 */ /* 0x000fe20000410000 */
[----:B------:R-:W-:Y:S01]  /*1640*/  FMUL.FTZ R17, R26, R33 ;  /* 0x000000211a117220 */ /* 0x000fe20000410000 */
[----:B------:R-:W-:Y:S01]  /*1650*/  FFMA.FTZ R28, R20, R39, 1 ;  /* 0x3f800000141c7423 */ /* 0x000fe20000010027 */
[----:B------:R-:W-:Y:S01]  /*1660*/  FMUL.FTZ R20, R22, R35 ;  /* 0x0000002316147220 */ /* 0x000fe20000410000 */
[----:B------:R-:W-:Y:S01]  /*1670*/  FMUL.FTZ R26, R21, R24 ;  /* 0x00000018151a7220 */ /* 0x000fe20000410000 */
[----:B------:R-:W-:Y:S01]  /*1680*/  FFMA.FTZ R22, R3, R25, RZ ;  /* 0x0000001903167223 */ /* 0x000fe200000100ff */
[----:B------:R-:W-:Y:S01]  /*1690*/  FMUL.FTZ R21, R7, R30 ;  /* 0x0000001e07157220 */ /* 0x000fe20000410000 */
[----:B------:R-:W-:Y:S01]  /*16a0*/  FFMA.FTZ R3, R3, R12, RZ ;  /* 0x0000000c03037223 */ /* 0x000fe200000100ff */
[----:B------:R-:W-:Y:S01]  /*16b0*/  FADD.FTZ R24, RZ, R12 ;  /* 0x0000000cff187221 */ /* 0x000fe20000010000 */
[----:B------:R-:W-:Y:S01]  /*16c0*/  FFMA.FTZ R22, R9, R29, R22 ;  /* 0x0000001d09167223 */ /* 0x000fe20000010016 */
[----:B------:R-:W-:Y:S01]  /*16d0*/  FADD.FTZ R25, RZ, R25 ;  /* 0x00000019ff197221 */ /* 0x000fe20000010000 */
[----:B------:R-:W-:Y:S01]  /*16e0*/  FFMA.FTZ R12, R8, R21, R3 ;  /* 0x00000015080c7223 */ /* 0x000fe20000010003 */
[----:B------:R-:W-:Y:S01]  /*16f0*/  FADD.FTZ R24, R21, R24 ;  /* 0x0000001815187221 */ /* 0x000fe20000010000 */
[----:B------:R-:W-:Y:S01]  /*1700*/  FMUL.FTZ R21, R6, R19 ;  /* 0x0000001306157220 */ /* 0x000fe20000410000 */
[----:B------:R-:W-:Y:S01]  /*1710*/  FFMA.FTZ R3, R8, R30, RZ ;  /* 0x0000001e08037223 */ /* 0x000fe200000100ff */
[----:B------:R-:W-:Y:S01]  /*1720*/  FFMA.FTZ R12, R9, R23, R12 ;  /* 0x00000017090c7223 */ /* 0x000fe2000001000c */
[----:B------:R-:W-:Y:S01]  /*1730*/  FMUL.FTZ R9, R7, R17 ;  /* 0x0000001107097220 */ /* 0x000fe20000410000 */
[----:B------:R-:W-:Y:S01]  /*1740*/  FADD.FTZ R24, R24, R23 ;  /* 0x0000001718187221 */ /* 0x000fe20000010000 */
[----:B------:R-:W-:Y:S01]  /*1750*/  FADD.FTZ R30, RZ, R30 ;  /* 0x0000001eff1e7221 */ /* 0x000fe20000010000 */
[----:B------:R-:W-:Y:S01]  /*1760*/  FFMA.FTZ R22, R15, R19, R22 ;  /* 0x000000130f167223 */ /* 0x000fe20000010016 */
[----:B------:R-:W-:Y:S01]  /*1770*/  FFMA.FTZ R12, R18, R9, R12 ;  /* 0x00000009120c7223 */ /* 0x000fe2000001000c */
[----:B------:R-:W-:Y:S01]  /*1780*/  FADD.FTZ R24, R9, R24 ;  /* 0x0000001809187221 */ /* 0x000fe20000010000 */
[----:B------:R-:W-:Y:S01]  /*1790*/  FMUL.FTZ R9, R7, R20 ;  /* 0x0000001407097220 */ /* 0x000fe20000410000 */
[----:B------:R-:W-:Y:S01]  /*17a0*/  FMUL.FTZ R27, R27, R28 ;  /* 0x0000001c1b1b7220 */ /* 0x000fe20000410000 */
[----:B------:R-:W-:Y:S01]  /*17b0*/  FFMA.FTZ R23, R15, R21, R12 ;  /* 0x000000150f177223 */ /* 0x000fe2000001000c */
[----:B------:R-:W-:Y:S01]  /*17c0*/  FADD.FTZ R24, R24, R21 ;  /* 0x0000001518187221 */ /* 0x000fe20000010000 */
[----:B------:R-:W-:Y:S01]  /*17d0*/  FMUL.FTZ R15, R6, R26 ;  /* 0x0000001a060f7220 */ /* 0x000fe20000410000 */
[----:B------:R-:W-:Y:S01]  /*17e0*/  FFMA.FTZ R3, R18, R17, R3 ;  /* 0x0000001112037223 */ /* 0x000fe20000010003 */
[----:B------:R-:W-:Y:S01]  /*17f0*/  FADD.FTZ R28, R25, R29 ;  /* 0x0000001d191c7221 */ /* 0x000fe20000010000 */
[----:B------:R-:W-:Y:S01]  /*1800*/  FADD.FTZ R24, R9, R24 ;  /* 0x0000001809187221 */ /* 0x000fe20000010000 */
[----:B------:R-:W-:Y:S01]  /*1810*/  FADD.FTZ R17, R30, R17 ;  /* 0x000000111e117221 */ /* 0x000fe20000010000 */
[----:B------:R-:W-:Y:S01]  /*1820*/  FFMA.FTZ R8, R16, R9, R23 ;  /* 0x0000000910087223 */ /* 0x000fe20000010017 */
[----:B------:R-:W-:Y:S01]  /*1830*/  FMUL.FTZ R21, R7, R27 ;  /* 0x0000001b07157220 */ /* 0x000fe20000410000 */
[----:B------:R-:W-:Y:S01]  /*1840*/  FADD.FTZ R24, R24, R15 ;  /* 0x0000000f18187221 */ /* 0x000fe20000010000 */
[----:B------:R-:W-:Y:S01]  /*1850*/  FFMA.FTZ R3, R16, R20, R3 ;  /* 0x0000001410037223 */ /* 0x000fe20000010003 */
[----:B------:R-:W-:Y:S01]  /*1860*/  FADD.FTZ R19, R28, R19 ;  /* 0x000000131c137221 */ /* 0x000fe20000010000 */
[----:B------:R-:W-:Y:S01]  /*1870*/  FFMA.FTZ R9, R13, R15, R8 ;  /* 0x0000000f0d097223 */ /* 0x000fe20000010008 */
[----:B------:R-:W-:Y:S01]  /*1880*/  FADD.FTZ R20, R17, R20 ;  /* 0x0000001411147221 */ /* 0x000fe20000010000 */
[----:B------:R-:W-:Y:S01]  /*1890*/  FADD.FTZ R15, R21, R24 ;  /* 0x00000018150f7221 */ /* 0x000fe20000010000 */
[----:B------:R-:W-:Y:S01]  /*18a0*/  FFMA.FTZ R24, R13, R26, R22 ;  /* 0x0000001a0d187223 */ /* 0x000fe20000010016 */
[C---:B------:R-:W-:Y:S01]  /*18b0*/  FFMA.FTZ R25, R14.reuse, R27, R3 ;  /* 0x0000001b0e197223 */ /* 0x040fe20000010003 */
[----:B------:R-:W-:Y:S01]  /*18c0*/  FFMA.FTZ R9, R14, R21, R9 ;  /* 0x000000150e097223 */ /* 0x000fe20000010009 */
[----:B------:R-:W-:Y:S01]  /*18d0*/  FADD.FTZ R26, R19, R26 ;  /* 0x0000001a131a7221 */ /* 0x000fe20000010000 */
[----:B------:R-:W-:-:S07]  /*18e0*/  FADD.FTZ R27, R20, R27 ;  /* 0x0000001b141b7221 */ /* 0x000fce0000010000 */
.L_x_656:
[----:B------:R-:W-:Y:S01]  /*18f0*/  MOV R12, R9 ;  /* 0x00000009000c7202 */ /* 0x000fe20000000f00 */
[----:B------:R-:W0:Y:S01]  /*1900*/  SHFL.DOWN PT, R8, R15, 0x1, 0x1f ;  /* 0x08201f000f087f89 */ /* 0x000e2200000e0000 */
[C---:B------:R-:W-:Y:S01]  /*1910*/  ISETP.GT.AND P0, PT, R10.reuse, 0x1e, PT ;  /* 0x0000001e0a00780c */ /* 0x040fe20003f04270 */
[----:B------:R-:W1:Y:S01]  /*1920*/  S2UR UR10, SR_CgaCtaId ;  /* 0x00000000000a79c3 */ /* 0x000e620000008800 */
[----:B------:R-:W-:Y:S01]  /*1930*/  UMOV UR7, 0x400 ;  /* 0x0000040000077882 */ /* 0x000fe20000000000 */
[----:B------:R-:W2:Y:S01]  /*1940*/  SHFL.DOWN PT, R3, R12, 0x1, 0x1f ;  /* 0x08201f000c037f89 */ /* 0x000ea200000e0000 */
[----:B------:R-:W-:Y:S01]  /*1950*/  UIADD3 UR5, UPT, UPT, UR7, 0xa0, URZ ;  /* 0x000000a007057890 */ /* 0x000fe2000fffe0ff */
[C---:B------:R-:W-:Y:S01]  /*1960*/  ISETP.GT.AND P3, PT, R10.reuse, 0xf, PT ;  /* 0x0000000f0a00780c */ /* 0x040fe20003f64270 */
[----:B------:R-:W3:Y:S01]  /*1970*/  LDCU UR6, c[0x0][0x374] ;  /* 0x00006e80ff0677ac */ /* 0x000ee20008000800 */
[----:B------:R-:W4:Y:S01]  /*1980*/  S2R R54, SR_TID.X ;  /* 0x0000000000367919 */ /* 0x000f220000002100 */
[----:B------:R-:W-:Y:S01]  /*1990*/  ISETP.GT.AND P2, PT, R10, 0x17, PT ;  /* 0x000000170a00780c */ /* 0x000fe20003f44270 */
[----:B------:R-:W-:Y:S04]  /*19a0*/  BSSY.RECONVERGENT B0, `(.L_x_657) ;  /* 0x0000025000007945 */ /* 0x000fe80003800200 */
[----:B0-----:R-:W-:Y:S01]  /*19b0*/  @!P0 FADD.FTZ R15, R8, R15 ;  /* 0x0000000f080f8221 */ /* 0x001fe20000010000 */
[----:B-1----:R-:W-:Y:S01]  /*19c0*/  ULEA UR5, UR10, UR5, 0x18 ;  /* 0x000000050a057291 */ /* 0x002fe2000f8ec0ff */
[----:B--2---:R-:W-:-:S03]  /*19d0*/  @!P0 FADD.FTZ R12, R3, R12 ;  /* 0x0000000c030c8221 */ /* 0x004fc60000010000 */
[----:B------:R-:W0:Y:S01]  /*19e0*/  SHFL.DOWN PT, R8, R15, 0x2, 0x1f ;  /* 0x08401f000f087f89 */ /* 0x000e2200000e0000 */
[----:B------:R-:W-:-:S03]  /*19f0*/  ISETP.GT.AND P0, PT, R10, 0x1d, PT ;  /* 0x0000001d0a00780c */ /* 0x000fc60003f04270 */
[----:B------:R-:W1:Y:S01]  /*1a00*/  SHFL.DOWN PT, R3, R12, 0x2, 0x1f ;  /* 0x08401f000c037f89 */ /* 0x000e6200000e0000 */
[C---:B----4-:R-:W-:Y:S02]  /*1a10*/  LEA R52, R54.reuse, UR5, 0x4 ;  /* 0x0000000536347c11 */ /* 0x050fe4000f8e20ff */
        /* <DEDUP_REMOVED lines=11> */
[----:B------:R-:W1:Y:S03]  /*1ad0*/  LDC R3, c[0x0][0x370] ;  /* 0x0000dc00ff037b82 */ /* 0x000e660000000800 */
[----:B------:R-:W2:Y:S01]  /*1ae0*/  SHFL.DOWN PT, R8, R12, 0x8, 0x1f ;  /* 0x09001f000c087f89 */ /* 0x000ea200000e0000 */
[----:B0-----:R-:W-:Y:S01]  /*1af0*/  FADD.FTZ R14, R15, R9 ;  /* 0x000000090f0e7221 */ /* 0x001fe20000010000 */
[----:B-1----:R-:W-:Y:S01]  /*1b00*/  ISETP.GE.U32.AND P0, PT, R3, 0x2, PT ;  /* 0x000000020300780c */ /* 0x002fe20003f06070 */
[----:B--2---:R-:W-:-:S03]  /*1b10*/  FADD.FTZ R13, R12, R8 ;  /* 0x000000080c0d7221 */ /* 0x004fc60000010000 */
[----:B------:R-:W-:Y:S02]  /*1b20*/  FSEL R9, R15, R14, P2 ;  /* 0x0000000e0f097208 */ /* 0x000fe40001000000 */
[----:B------:R-:W-:-:S03]  /*1b30*/  FSEL R8, R12, R13, P2 ;  /* 0x0000000d0c087208 */ /* 0x000fc60001000000 */
[----:B------:R0:W1:Y:S04]  /*1b40*/  SHFL.DOWN PT, R15, R9, 0x10, 0x1f ;  /* 0x0a001f00090f7f89 */ /* 0x00006800000e0000 */
[----:B------:R0:W2:Y:S01]  /*1b50*/  SHFL.DOWN PT, R16, R8, 0x10, 0x1f ;  /* 0x0a001f0008107f89 */ /* 0x0000a200000e0000 */
[----:B---3--:R-:W-:Y:S05]  /*1b60*/  @P3 BRA `(.L_x_658) ;  /* 0x0000000000203947 */ /* 0x008fea0003800000 */
[----:B------:R-:W-:Y:S01]  /*1b70*/  ISETP.NE.AND P2, PT, R10, RZ, PT ;  /* 0x000000ff0a00720c */ /* 0x000fe20003f45270 */
[----:B0-2---:R-:W-:Y:S01]  /*1b80*/  FADD.FTZ R8, R13, R16 ;  /* 0x000000100d087221 */ /* 0x005fe20000010000 */
[----:B-1----:R-:W-:-:S11]  /*1b90*/  FADD.FTZ R9, R14, R15 ;  /* 0x0000000f0e097221 */ /* 0x002fd60000010000 */
[----:B------:R-:W-:Y:S01]  /*1ba0*/  VOTEU.ALL UP0, P2 ;  /* 0x0000000000ff7886 */ /* 0x000fe20001000000 */
[----:B------:R-:W-:-:S04]  /*1bb0*/  @!P2 SHF.R.U32.HI R12, RZ, 0x2, R54 ;  /* 0x00000002ff0ca819 */ /* 0x000fc80000011636 */
[----:B------:R-:W-:Y:S01]  /*1bc0*/  @!UP0 ULEA UR5, UR10, UR7, 0x18 ;  /* 0x000000070a058291 */ /* 0x000fe2000f8ec0ff */
[----:B------:R-:W-:-:S08]  /*1bd0*/  @!P2 LOP3.LUT R12, R12, 0xf8, RZ, 0xc0, !PT ;  /* 0x000000f80c0ca812 */ /* 0x000fd000078ec0ff */
[----:B------:R3:W-:Y:S03]  /*1be0*/  @!P2 STS.64 [R12+UR5+0x10], R8 ;  /* 0x000010080c00a988 */ /* 0x0007e60008000a05 */
.L_x_658:
[----:B------:R-:W-:Y:S05]  /*1bf0*/  BSYNC.RECONVERGENT B0 ;  /* 0x0000000000007941 */ /* 0x000fea0003800200 */
.L_x_657:
[----:B------:R-:W-:Y:S06]  /*1c00*/  BAR.SYNC.DEFER_BLOCKING 0x0 ;  /* 0x0000000000007b1d */ /* 0x000fec0000010000 */
[----:B------:R-:W-:Y:S04]  /*1c10*/  BSSY.RECONVERGENT B0, `(.L_x_659) ;  /* 0x0000027000007945 */ /* 0x000fe80003800200 */
[----:B------:R-:W-:Y:S05]  /*1c20*/  @P1 BRA `(.L_x_660) ;  /* 0x0000000000941947 */ /* 0x000fea0003800000 */
[----:B------:R-:W-:-:S09]  /*1c30*/  ULEA UR5, UR10, UR7, 0x18 ;  /* 0x000000070a057291 */ /* 0x000fd2000f8ec0ff */
[----:B------:R-:W4:Y:S04]  /*1c40*/  LDS.64 R36, [UR5+0x18] ;  /* 0x00001805ff247984 */ /* 0x000f280008000a00 */
[----:B-1-3--:R-:W1:Y:S04]  /*1c50*/  LDS.128 R12, [UR5+0x20] ;  /* 0x00002005ff0c7984 */ /* 0x00ae680008000c00 */
[----:B--2---:R-:W2:Y:S04]  /*1c60*/  LDS.128 R16, [UR5+0x30] ;  /* 0x00003005ff107984 */ /* 0x004ea80008000c00 */
[----:B------:R-:W3:Y:S04]  /*1c70*/  LDS.128 R32, [UR5+0x40] ;  /* 0x00004005ff207984 */ /* 0x000ee80008000c00 */
[----:B------:R-:W5:Y:S04]  /*1c80*/  LDS.128 R28, [UR5+0x50] ;  /* 0x00005005ff1c7984 */ /* 0x000f680008000c00 */
[----:B------:R-:W5:Y:S01]  /*1c90*/  LDS.128 R20, [UR5+0x60] ;  /* 0x00006005ff147984 */ /* 0x000f620008000c00 */
[----:B----4-:R-:W-:Y:S01]  /*1ca0*/  FADD.FTZ R39, R8, R36 ;  /* 0x0000002408277221 */ /* 0x010fe20000010000 */
[----:B0-----:R-:W-:-:S03]  /*1cb0*/  FADD.FTZ R8, R9, R37 ;  /* 0x0000002509087221 */ /* 0x001fc60000010000 */
        /* <DEDUP_REMOVED lines=28> */
.L_x_660:
[----:B------:R-:W-:Y:S05]  /*1e80*/  BSYNC.RECONVERGENT B0 ;  /* 0x0000000000007941 */ /* 0x000fea0003800200 */
.L_x_659:
[----:B------:R-:W-:Y:S01]  /*1e90*/  BAR.SYNC.DEFER_BLOCKING 0x0 ;  /* 0x0000000000007b1d */ /* 0x000fe20000010000 */
[----:B------:R-:W-:-:S05]  /*1ea0*/  IMAD R54, R41, 0xf, R54 ;  /* 0x0000000f29367824 */ /* 0x000fca00078e0236 */
[----:B------:R-:W-:Y:S04]  /*1eb0*/  BSSY.RECONVERGENT B0, `(.L_x_661) ;  /* 0x000009d000007945 */ /* 0x000fe80003800200 */
[----:B------:R-:W-:Y:S05]  /*1ec0*/  @P4 BRA `(.L_x_662) ;  /* 0x00000008006c4947 */ /* 0x000fea0003800000 */
[----:B------:R-:W4:Y:S04]  /*1ed0*/  LDS.128 R40, [R52+0xf0] ;  /* 0x0000f00034287984 */ /* 0x000f280000000c00 */
[----:B--2---:R-:W2:Y:S04]  /*1ee0*/  LDS.128 R16, [R52+0x1e0] ;  /* 0x0001e00034107984 */ /* 0x004ea80000000c00 */
[----:B------:R-:W5:Y:S04]  /*1ef0*/  LDS.128 R32, [R52+0x2d0] ;  /* 0x0002d00034207984 */ /* 0x000f680000000c00 */
[----:B------:R-:W0:Y:S04]  /*1f00*/  LDS.128 R28, [R52+0x3c0] ;  /* 0x0003c000341c7984 */ /* 0x000e280000000c00 */
[----:B------:R-:W0:Y:S04]  /*1f10*/  LDS.128 R36, [R52+0x4b0] ;  /* 0x0004b00034247984 */ /* 0x000e280000000c00 */
[----:B-1-3--:R-:W1:Y:S04]  /*1f20*/  LDS.128 R12, [R52+0x5a0] ;  /* 0x0005a000340c7984 */ /* 0x00ae680000000c00 */
[----:B------:R-:W3:Y:S01]  /*1f30*/  LDS.128 R20, [R52+0x690] ;  /* 0x0006900034147984 */ /* 0x000ee20000000c00 */
[----:B----4-:R-:W-:Y:S01]  /*1f40*/  FADD.FTZ R55, R24, R40 ;  /* 0x0000002818377221 */ /* 0x010fe20000010000 */
[----:B------:R-:W-:Y:S01]  /*1f50*/  FADD.FTZ R40, R25, R41 ;  /* 0x0000002919287221 */ /* 0x000fe20000010000 */
[----:B------:R-:W-:Y:S01]  /*1f60*/  FADD.FTZ R41, R26, R42 ;  /* 0x0000002a1a297221 */ /* 0x000fe20000010000 */
[----:B------:R-:W-:Y:S01]  /*1f70*/  FADD.FTZ R42, R27, R43 ;  /* 0x0000002b1b2a7221 */ /* 0x000fe20000010000 */
[----:B--2---:R-:W-:Y:S01]  /*1f80*/  FADD.FTZ R55, R55, R16 ;  /* 0x0000001037377221 */ /* 0x004fe20000010000 */
[----:B------:R-:W2:Y:S01]  /*1f90*/  LDS.128 R24, [R52+0x780] ;  /* 0x0007800034187984 */ /* 0x000ea20000000c00 */
        /* <DEDUP_REMOVED lines=14> */
[----:B------:R-:W-:Y:S01]  /*2080*/  FADD.FTZ R40, R40, R37 ;  /* 0x0000002528287221 */ /* 0x000fe20000010000 */
[----:B------:R-:W-:Y:S01]  /*2090*/  FADD.FTZ R43, R43, R38 ;  /* 0x000000262b2b7221 */ /* 0x000fe20000010000 */
[----:B------:R-:W-:Y:S01]  /*20a0*/  FADD.FTZ R42, R42, R39 ;  /* 0x000000272a2a7221 */ /* 0x000fe20000010000 */
[----:B-1----:R-:W-:Y:S01]  /*20b0*/  FADD.FTZ R29, R41, R12 ;  /* 0x0000000c291d7221 */ /* 0x002fe20000010000 */
[----:B------:R-:W1:Y:S01]  /*20c0*/  LDS.128 R36, [R52+0xa50] ;  /* 0x000a500034247984 */ /* 0x000e620000000c00 */
        /* <DEDUP_REMOVED lines=8> */
[----:B------:R-:W5:Y:S01]  /*2150*/  LDS.128 R12, [R52+0xc30] ;  /* 0x000c3000340c7984 */ /* 0x000f620000000c00 */
[----:B--2---:R-:W-:Y:S01]  /*2160*/  FADD.FTZ R29, R29, R24 ;  /* 0x000000181d1d7221 */ /* 0x004fe20000010000 */
[----:B------:R-:W-:Y:S01]  /*2170*/  FADD.FTZ R24, R20, R25 ;  /* 0x0000001914187221 */ /* 0x000fe20000010000 */
[----:B------:R-:W-:Y:S01]  /*2180*/  FADD.FTZ R25, R21, R26 ;  /* 0x0000001a15197221 */ /* 0x000fe20000010000 */
[----:B------:R-:W-:Y:S01]  /*2190*/  FADD.FTZ R60, R28, R27 ;  /* 0x0000001b1c3c7221 */ /* 0x000fe20000010000 */
[----:B------:R-:W2:Y:S01]  /*21a0*/  LDS.128 R20, [R52+0xd20] ;  /* 0x000d200034147984 */ /* 0x000ea20000000c00 */
[----:B----4-:R-:W-:Y:S01]  /*21b0*/  FADD.FTZ R55, R29, R16 ;  /* 0x000000101d377221 */ /* 0x010fe20000010000 */
[----:B------:R-:W-:Y:S01]  /*21c0*/  FADD.FTZ R16, R24, R17 ;  /* 0x0000001118107221 */ /* 0x000fe20000010000 */
[----:B------:R-:W-:Y:S01]  /*21d0*/  FADD.FTZ R17, R25, R18 ;  /* 0x0000001219117221 */ /* 0x000fe20000010000 */
[----:B------:R-:W4:Y:S01]  /*21e0*/  LDS.128 R28, [R52+0xe10] ;  /* 0x000e1000341c7984 */ /* 0x000f220000000c00 */
[----:B------:R-:W-:Y:S01]  /*21f0*/  FADD.FTZ R60, R60, R19 ;  /* 0x000000133c3c7221 */ /* 0x000fe20000010000 */
[----:B0-----:R-:W-:Y:S01]  /*2200*/  FADD.FTZ R55, R55, R32 ;  /* 0x0000002037377221 */ /* 0x001fe20000010000 */
[----:B------:R-:W-:Y:S01]  /*2210*/  FADD.FTZ R32, R16, R33 ;  /* 0x0000002110207221 */ /* 0x000fe20000010000 */
[----:B------:R-:W0:Y:S01]  /*2220*/  LDS.128 R24, [R52+0xf00] ;  /* 0x000f000034187984 */ /* 0x000e220000000c00 */
[----:B------:R-:W-:Y:S01]  /*2230*/  FADD.FTZ R33, R17, R34 ;  /* 0x0000002211217221 */ /* 0x000fe20000010000 */
[----:B------:R-:W-:-:S02]  /*2240*/  FADD.FTZ R60, R60, R35 ;  /* 0x000000233c3c7221 */ /* 0x000fc40000010000 */
[----:B------:R-:W0:Y:S01]  /*2250*/  LDS.128 R16, [R52+0xff0] ;  /* 0x000ff00034107984 */ /* 0x000e220000000c00 */
[----:B-1----:R-:W-:Y:S01]  /*2260*/  FADD.FTZ R55, R55, R36 ;  /* 0x0000002437377221 */ /* 0x002fe20000010000 */
        /* <DEDUP_REMOVED lines=8> */
[----:B------:R-:W1:Y:S01]  /*22f0*/  LDS.128 R32, [R52+0x10e0] ;  /* 0x0010e00034207984 */ /* 0x000e620000000c00 */
[----:B------:R-:W-:Y:S01]  /*2300*/  FADD.FTZ R12, R36, R13 ;  /* 0x0000000d240c7221 */ /* 0x000fe20000010000 */
[----:B------:R-:W-:Y:S01]  /*2310*/  FADD.FTZ R13, R37, R14 ;  /* 0x0000000e250d7221 */ /* 0x000fe20000010000 */
[----:B------:R-:W-:Y:S01]  /*2320*/  FADD.FTZ R60, R60, R15 ;  /* 0x0000000f3c3c7221 */ /* 0x000fe20000010000 */
[----:B------:R-:W3:Y:S01]  /*2330*/  LDS.128 R36, [R52+0x11d0] ;  /* 0x0011d00034247984 */ /* 0x000ee20000000c00 */
        /* <DEDUP_REMOVED lines=14> */
[----:B------:R-:W-:Y:S01]  /*2420*/  FADD.FTZ R55, R55, R16 ;  /* 0x0000001037377221 */ /* 0x000fe20000010000 */
[----:B------:R-:W-:Y:S01]  /*2430*/  FADD.FTZ R16, R24, R17 ;  /* 0x0000001118107221 */ /* 0x000fe20000010000 */
[----:B------:R-:W-:Y:S01]  /*2440*/  FADD.FTZ R60, R60, R27 ;  /* 0x0000001b3c3c7221 */ /* 0x000fe20000010000 */
[----:B------:R-:W5:Y:S01]  /*2450*/  LDS.128 R40, [R52+0x1590] ;  /* 0x0015900034287984 */ /* 0x000f620000000c00 */
[----:B------:R-:W-:-:S02]  /*2460*/  FADD.FTZ R17, R25, R18 ;  /* 0x0000001219117221 */ /* 0x000fc40000010000 */
[----:B------:R-:W-:Y:S01]  /*2470*/  FADD.FTZ R60, R60, R19 ;  /* 0x000000133c3c7221 */ /* 0x000fe20000010000 */
[----:B------:R-:W5:Y:S01]  /*2480*/  LDS.128 R24, [R52+0x1680] ;  /* 0x0016800034187984 */ /* 0x000f620000000c00 */
        /* <DEDUP_REMOVED lines=8> */
[----:B--2---:R-:W-:Y:S01]  /*2510*/  FADD.FTZ R55, R55, R12 ;  /* 0x0000000c37377221 */ /* 0x004fe20000010000 */
[----:B------:R-:W-:Y:S01]  /*2520*/  FADD.FTZ R12, R16, R13 ;  /* 0x0000000d100c7221 */ /* 0x000fe20000010000 */
[----:B------:R-:W-:Y:S01]  /*2530*/  FADD.FTZ R33, R17, R14 ;  /* 0x0000000e11217221 */ /* 0x000fe20000010000 */
[----:B------:R-:W-:Y:S01]  /*2540*/  FADD.FTZ R60, R60, R15 ;  /* 0x0000000f3c3c7221 */ /* 0x000fe20000010000 */
[----:B------:R-:W1:Y:S01]  /*2550*/  LDS.128 R16, [R52+0x1770] ;  /* 0x0017700034107984 */ /* 0x000e620000000c00 */
[----:B----4-:R-:W-:Y:S01]  /*2560*/  FADD.FTZ R32, R12, R21 ;  /* 0x000000150c207221 */ /* 0x010fe20000010000 */
[----:B------:R-:W-:Y:S01]  /*2570*/  FADD.FTZ R55, R55, R20 ;  /* 0x0000001437377221 */ /* 0x000fe20000010000 */
[----:B------:R-:W-:Y:S01]  /*2580*/  FADD.FTZ R33, R33, R22 ;  /* 0x0000001621217221 */ /* 0x000fe20000010000 */
[----:B------:R-:W2:Y:S01]  /*2590*/  LDS.128 R12, [R52+0x1860] ;  /* 0x00186000340c7984 */ /* 0x000ea20000000c00 */
[----:B------:R-:W-:Y:S01]  /*25a0*/  FADD.FTZ R60, R60, R23 ;  /* 0x000000173c3c7221 */ /* 0x000fe20000010000 */
[----:B0-----:R-:W-:Y:S01]  /*25b0*/  FADD.FTZ R55, R55, R28 ;  /* 0x0000001c37377221 */ /* 0x001fe20000010000 */
[----:B------:R-:W-:Y:S01]  /*25c0*/  FADD.FTZ R28, R32, R29 ;  /* 0x0000001d201c7221 */ /* 0x000fe20000010000 */
[----:B------:R-:W0:Y:S01]  /*25d0*/  LDS.128 R20, [R52+0x1950] ;  /* 0x0019500034147984 */ /* 0x000e220000000c00 */
[----:B------:R-:W-:Y:S01]  /*25e0*/  FADD.FTZ R29, R33, R30 ;  /* 0x0000001e211d7221 */ /* 0x000fe20000010000 */
[----:B-----5:R-:W-:Y:S01]  /*25f0*/  FADD.FTZ R61, R55, R40 ;  /* 0x00000028373d7221 */ /* 0x020fe20000010000 */
[----:B------:R-:W-:Y:S01]  /*2600*/  FADD.FTZ R36, R28, R41 ;  /* 0x000000291c247221 */ /* 0x000fe20000010000 */
[----:B------:R-:W3:Y:S01]  /*2610*/  LDS.128 R32, [R52+0x1a40] ;  /* 0x001a400034207984 */ /* 0x000ee20000000c00 */
[----:B------:R-:W-:Y:S01]  /*2620*/  FADD.FTZ R60, R60, R31 ;  /* 0x0000001f3c3c7221 */ /* 0x000fe20000010000 */
[----:B------:R-:W-:Y:S01]  /*2630*/  FADD.FTZ R55, R29, R42 ;  /* 0x0000002a1d377221 */ /* 0x000fe20000010000 */
[----:B------:R-:W-:Y:S01]  /*2640*/  FADD.FTZ R61, R61, R24 ;  /* 0x000000183d3d7221 */ /* 0x000fe20000010000 */
[----:B------:R-:W4:Y:S01]  /*2650*/  LDS.128 R28, [R52+0x1b30] ;  /* 0x001b3000341c7984 */ /* 0x000f220000000c00 */
[----:B------:R-:W-:Y:S01]  /*2660*/  FADD.FTZ R24, R36, R25 ;  /* 0x0000001924187221 */ /* 0x000fe20000010000 */
[----:B------:R-:W-:Y:S01]  /*2670*/  FADD.FTZ R60, R60, R43 ;  /* 0x0000002b3c3c7221 */ /* 0x000fe20000010000 */
[----:B------:R-:W-:Y:S01]  /*2680*/  FADD.FTZ R55, R55, R26 ;  /* 0x0000001a37377221 */ /* 0x000fe20000010000 */
[----:B------:R-:W5:Y:S02]  /*2690*/  LDS.128 R36, [R52+0x1c20] ;  /* 0x001c200034247984 */ /* 0x000f640000000c00 */
[----:B------:R-:W-:-:S02]  /*26a0*/  FADD.FTZ R60, R60, R27 ;  /* 0x0000001b3c3c7221 */ /* 0x000fc40000010000 */
[----:B------:R-:W5:Y:S01]  /*26b0*/  LDS.128 R40, [R52+0x1d10] ;  /* 0x001d100034287984 */ /* 0x000f620000000c00 */
        /* <DEDUP_REMOVED lines=27> */
[----:B------:R-:W-:-:S07]  /*2870*/  FADD.FTZ R27, R60, R43 ;  /* 0x0000002b3c1b7221 */ /* 0x000fce0000010000 */
.L_x_662:
[----:B------:R-:W-:Y:S05]  /*2880*/  BSYNC.RECONVERGENT B0 ;  /* 0x0000000000007941 */ /* 0x000fea0003800200 */
.L_x_661:
        /* <DEDUP_REMOVED lines=8> */
[----:B------:R-:W-:Y:S01]  /*2910*/  SHF.L.U32 R15, R21, 0x1, RZ ;  /* 0x00000001150f7819 */ /* 0x000fe200000006ff */
[----:B--2---:R-:W-:Y:S01]  /*2920*/  IMAD.WIDE R54, R54, 0x4, R16 ;  /* 0x0000000436367825 */ /* 0x004fe200078e0210 */
[----:B------:R-:W-:Y:S02]  /*2930*/  IADD3.X R16, PT, PT, RZ, R13, RZ, P2, !PT ;  /* 0x0000000dff107210 */ /* 0x000fe400017fe4ff */
        /* <DEDUP_REMOVED lines=17> */
.L_x_664:
[----:B------:R-:W-:Y:S05]  /*2a50*/  BSYNC.RECONVERGENT B0 ;  /* 0x0000000000007941 */ /* 0x000fea0003800200 */
.L_x_663:
[----:B------:R-:W-:Y:S05]  /*2a60*/  @!P0 BRA `(.L_x_665) ;  /* 0x0000000800e08947 */ /* 0x000fea0003800000 */
[----:B------:R-:W-:Y:S01]  /*2a70*/  ULOP3.LUT UR5, UR4, 0x1, URZ, 0xc0, !UPT ;  /* 0x0000000104057892 */ /* 0x000fe2000f8ec0ff */
[----:B--2-4-:R-:W2:Y:S01]  /*2a80*/  LDC.64 R16, c[0x0][0x3d0] ;  /* 0x0000f400ff107b82 */ /* 0x014ea20000000a00 */
[----:B------:R-:W4:Y:S01]  /*2a90*/  S2R R13, SR_CTAID.Y ;  /* 0x00000000000d7919 */ /* 0x000f220000002600 */
[----:B------:R-:W-:-:S03]  /*2aa0*/  ISETP.GE.U32.AND P2, PT, R3, 0x8, PT ;  /* 0x000000080300780c */ /* 0x000fc60003f46070 */
[----:B------:R-:W-:-:S05]  /*2ab0*/  MOV R18, UR5 ;  /* 0x0000000500127c02 */ /* 0x000fca0008000f00 */
[----:B------:R-:W-:-:S04]  /*2ac0*/  IMAD R18, R18, UR6, RZ ;  /* 0x0000000612127c24 */ /* 0x000fc8000f8e02ff */
[----:B---3--:R-:W-:-:S05]  /*2ad0*/  IMAD R12, R18, R3, RZ ;  /* 0x00000003120c7224 */ /* 0x008fca00078e02ff */
[----:B-1----:R-:W-:-:S05]  /*2ae0*/  SHF.L.U32 R15, R12, 0x1, RZ ;  /* 0x000000010c0f7819 */ /* 0x002fca00000006ff */
[----:B--2---:R-:W-:Y:S01]  /*2af0*/  IMAD.WIDE R16, R15, 0x4, R16 ;  /* 0x000000040f107825 */ /* 0x004fe200078e0210 */
[----:B----4-:R-:W-:Y:S06]  /*2b00*/  @P1 BRA `(.L_x_666) ;  /* 0x0000000000581947 */ /* 0x010fec0003800000 */
[----:B------:R-:W1:Y:S01]  /*2b10*/  LDC.64 R14, c[0x0][0x3c8] ;  /* 0x0000f200ff0e7b82 */ /* 0x000e620000000a00 */
[----:B------:R-:W-:Y:S01]  /*2b20*/  ULOP3.LUT UP0, UR5, UR4, 0x2, URZ, 0xc0, !UPT ;  /* 0x0000000204057892 */ /* 0x000fe2000f80c0ff */
[----:B------:R-:W-:Y:S01]  /*2b30*/  IADD3 R19, PT, PT, R18, R13, RZ ;  /* 0x0000000d12137210 */ /* 0x000fe20007ffe0ff */
[----:B------:R-:W-:Y:S02]  /*2b40*/  IMAD R21, R2, UR6, R13 ;  /* 0x0000000602157c24 */ /* 0x000fe4000f8e020d */
[----:B------:R-:W-:Y:S02]  /*2b50*/  UIADD3 UR5, UPT, UPT, -UR5, 0x1, URZ ;  /* 0x0000000105057890 */ /* 0x000fe4000fffe1ff */
[----:B------:R-:W-:-:S04]  /*2b60*/  PLOP3.LUT P0, PT, PT, PT, UP0, 0x80, 0x8 ;  /* 0x000000000008781c */ /* 0x000fc80003f0f008 */
[----:B------:R-:W-:-:S04]  /*2b70*/  SEL R12, R3, RZ, !P0 ;  /* 0x000000ff030c7207 */ /* 0x000fc80004000000 */
[----:B------:R-:W-:Y:S01]  /*2b80*/  ISETP.NE.AND P0, PT, R12, -0x1, PT ;  /* 0xffffffff0c00780c */ /* 0x000fe20003f05270 */
[----:B-1----:R-:W-:-:S04]  /*2b90*/  IMAD.WIDE.U32 R18, R19, 0x4, R14 ;  /* 0x0000000413127825 */ /* 0x002fc800078e000e */
[----:B------:R-:W-:Y:S01]  /*2ba0*/  IMAD.WIDE.U32 R14, R21, 0x8, R16 ;  /* 0x00000008150e7825 */ /* 0x000fe200078e0010 */
[----:B------:R-:W-:-:S04]  /*2bb0*/  MOV R21, UR5 ;  /* 0x0000000500157c02 */ /* 0x000fc80008000f00 */
[----:B------:R1:W-:Y:S01]  /*2bc0*/  STG.E.64 desc[UR12][R14.64], R8 ;  /* 0x000000080e007986 */ /* 0x0003e2000c101b0c */
[----:B------:R-:W-:Y:S06]  /*2bd0*/  MEMBAR.ALL.GPU ;  /* 0x0000000000007992 */ /* 0x000fec000000a000 */
[----:B------:R-:W-:-:S00]  /*2be0*/  ERRBAR ;  /* 0x00000000000079ab */ /* 0x000fc00000000000 */
[----:B------:R-:W-:Y:S06]  /*2bf0*/  CGAERRBAR ;  /* 0x00000000000075ab */ /* 0x000fec0000000000 */
[----:B------:R1:W-:Y:S01]  /*2c00*/  REDG.E.ADD.S32.STRONG.GPU desc[UR12][R18.64], R21 ;  /* 0x000000151200798e */ /* 0x0003e2000c12e30c */
[----:B------:R-:W-:Y:S05]  /*2c10*/  @!P0 BRA `(.L_x_666) ;  /* 0x0000000000148947 */ /* 0x000fea0003800000 */
.L_x_667:
[----:B------:R-:W2:Y:S04]  /*2c20*/  LDG.E.STRONG.GPU R3, desc[UR12][R18.64] ;  /* 0x0000000c12037981 */ /* 0x000ea8000c1ef900 */
[----:B--2---:R-:W-:Y:S01]  /*2c30*/  CCTL.IVALL ;  /* 0x00000000ff00798f */ /* 0x004fe20002000000 */
[----:B------:R-:W-:Y:S05]  /*2c40*/  YIELD ;  /* 0x0000000000007946 */ /* 0x000fea0003800000 */
[----:B------:R-:W-:-:S13]  /*2c50*/  ISETP.NE.AND P0, PT, R3, R12, PT ;  /* 0x0000000c0300720c */ /* 0x000fda0003f05270 */
[----:B------:R-:W-:Y:S05]  /*2c60*/  @P0 BRA `(.L_x_667) ;  /* 0xfffffffc00ec0947 */ /* 0x000fea000383ffff */
.L_x_666:
[----:B------:R-:W-:Y:S05]  /*2c70*/  WARPSYNC.ALL ;  /* 0x0000000000007948 */ /* 0x000fea0003800000 */
[----:B------:R-:W-:Y:S01]  /*2c80*/  BAR.SYNC.DEFER_BLOCKING 0x0 ;  /* 0x0000000000007b1d */ /* 0x000fe20000010000 */
[----:B------:R-:W-:-:S05]  /*2c90*/  HFMA2 R3, -RZ, RZ, 0, 0 ;  /* 0x00000000ff037431 */ /* 0x000fca00000001ff */
[----:B------:R-:W-:Y:S05]  /*2ca0*/  @!P2 BRA `(.L_x_668) ;  /* 0x000000040050a947 */ /* 0x000fea0003800000 */
[----:B------:R-:W-:Y:S01]  /*2cb0*/  MOV R12, UR6 ;  /* 0x00000006000c7c02 */ /* 0x000fe20008000f00 */
[----:B------:R-:W-:Y:S01]  /*2cc0*/  UMOV UR5, URZ ;  /* 0x000000ff00057c82 */ /* 0x000fe20008000000 */
[----:B------:R-:W-:Y:S02]  /*2cd0*/  MOV R20, UR6 ;  /* 0x0000000600147c02 */ /* 0x000fe40008000f00 */
[----:B------:R-:W-:Y:S01]  /*2ce0*/  MOV R24, UR6 ;  /* 0x0000000600187c02 */ /* 0x000fe20008000f00 */
[--C-:B------:R-:W-:Y:S01]  /*2cf0*/  IMAD R33, R12, 0x3, R13.reuse ;  /* 0x000000030c217824 */ /* 0x100fe200078e020d */
[----:B------:R-:W-:Y:S01]  /*2d00*/  MOV R26, UR6 ;  /* 0x00000006001a7c02 */ /* 0x000fe20008000f00 */
[--C-:B------:R-:W-:Y:S01]  /*2d10*/  IMAD R3, R20, 0x5, R13.reuse ;  /* 0x0000000514037824 */ /* 0x100fe200078e020d */
[----:B-1----:R-:W-:Y:S01]  /*2d20*/  MOV R18, UR6 ;  /* 0x0000000600127c02 */ /* 0x002fe20008000f00 */
[--C-:B------:R-:W-:Y:S01]  /*2d30*/  IMAD R35, R24, 0x6, R13.reuse ;  /* 0x0000000618237824 */ /* 0x100fe200078e020d */
[----:B------:R-:W-:Y:S01]  /*2d40*/  MOV R22, UR6 ;  /* 0x0000000600167c02 */ /* 0x000fe20008000f00 */
[----:B------:R-:W-:Y:S01]  /*2d50*/  IMAD R31, R26, 0x7, R13 ;  /* 0x000000071a1f7824 */ /* 0x000fe200078e020d */
[----:B------:R-:W-:-:S02]  /*2d60*/  IADD3 R15, PT, PT, R13, UR6, RZ ;  /* 0x000000060d0f7c10 */ /* 0x000fc4000fffe0ff */
[----:B------:R-:W-:Y:S02]  /*2d70*/  IADD3 R30, PT, PT, -R2, RZ, RZ ;  /* 0x000000ff021e7210 */ /* 0x000fe40007ffe1ff */
[-C--:B------:R-:W-:Y:S02]  /*2d80*/  MOV R14, R13.reuse ;  /* 0x0000000d000e7202 */ /* 0x080fe40000000f00 */
[-C--:B------:R-:W-:Y:S02]  /*2d90*/  LEA R37, R18, R13.reuse, 0x1 ;  /* 0x0000000d12257211 */ /* 0x080fe400078e08ff */
[----:B------:R-:W-:-:S07]  /*2da0*/  LEA R12, R22, R13, 0x2 ;  /* 0x0000000d160c7211 */ /* 0x000fce00078e10ff */
.L_x_669:
        /* <DEDUP_REMOVED lines=16> */
[----:B------:R-:W-:-:S03]  /*2eb0*/  UIADD3 UR10, UPT, UPT, UR5, 0x7, URZ ;  /* 0x00000007050a7890 */ /* 0x000fc6000fffe0ff */
[----:B------:R-:W-:-:S04]  /*2ec0*/  @!P5 IMAD.WIDE.U32 R26, R37, 0x8, R16 ;  /* 0x00000008251ad825 */ /* 0x000fc800078e0010 */
[--C-:B------:R-:W-:Y:S02]  /*2ed0*/  @!P4 IMAD.WIDE.U32 R22, R33, 0x8, R16.reuse ;  /* 0x000000082116c825 */ /* 0x100fe400078e0010 */
[----:B------:R-:W3:Y:S02]  /*2ee0*/  @!P5 LDG.E.64 R26, desc[UR12][R26.64] ;  /* 0x0000000c1a1ad981 */ /* 0x000ee4000c1e1b00 */
[----:B------:R-:W-:Y:S02]  /*2ef0*/  @!P3 IMAD.WIDE.U32 R24, R12, 0x8, R16 ;  /* 0x000000080c18b825 */ /* 0x000fe400078e0010 */
[----:B------:R-:W4:Y:S04]  /*2f00*/  @!P4 LDG.E.64 R22, desc[UR12][R22.64] ;  /* 0x0000000c1616c981 */ /* 0x000f28000c1e1b00 */
[----:B------:R-:W5:Y:S01]  /*2f10*/  @!P3 LDG.E.64 R24, desc[UR12][R24.64] ;  /* 0x0000000c1818b981 */ /* 0x000f62000c1e1b00 */
[----:B0-----:R-:W-:Y:S01]  /*2f20*/  @!P0 FADD.FTZ R8, R8, R20 ;  /* 0x0000001408088221 */ /* 0x001fe20000010000 */
[----:B------:R-:W-:Y:S01]  /*2f30*/  @!P0 FADD.FTZ R9, R9, R21 ;  /* 0x0000001509098221 */ /* 0x000fe20000010000 */
[----:B------:R-:W-:Y:S01]  /*2f40*/  @!P2 IMAD.WIDE.U32 R20, R3, 0x8, R16 ;  /* 0x000000080314a825 */ /* 0x000fe200078e0010 */
[----:B------:R-:W-:-:S03]  /*2f50*/  ISETP.EQ.OR P0, PT, R2, UR7, P1 ;  /* 0x0000000702007c0c */ /* 0x000fc60008f02670 */
[----:B--2---:R-:W-:Y:S01]  /*2f60*/  @!P6 FADD.FTZ R8, R8, R18 ;  /* 0x000000120808e221 */ /* 0x004fe20000010000 */
[----:B------:R-:W-:Y:S01]  /*2f70*/  @!P6 FADD.FTZ R9, R9, R19 ;  /* 0x000000130909e221 */ /* 0x000fe20000010000 */
[----:B------:R-:W2:Y:S01]  /*2f80*/  @!P2 LDG.E.64 R20, desc[UR12][R20.64] ;  /* 0x0000000c1414a981 */ /* 0x000ea2000c1e1b00 */
[----:B------:R-:W-:-:S07]  /*2f90*/  ISETP.EQ.OR P6, PT, R2, UR10, P1 ;  /* 0x0000000a02007c0c */ /* 0x000fce0008fc2670 */
[----:B------:R-:W-:-:S06]  /*2fa0*/  @!P0 IMAD.WIDE.U32 R18, R35, 0x8, R16 ;  /* 0x0000000823128825 */ /* 0x000fcc00078e0010 */
[----:B------:R-:W2:Y:S01]  /*2fb0*/  @!P0 LDG.E.64 R18, desc[UR12][R18.64] ;  /* 0x0000000c12128981 */ /* 0x000ea2000c1e1b00 */
[----:B------:R-:W-:-:S06]  /*2fc0*/  @!P6 IMAD.WIDE.U32 R28, R31, 0x8, R16 ;  /* 0x000000081f1ce825 */ /* 0x000fcc00078e0010 */
[----:B------:R-:W2:Y:S01]  /*2fd0*/  @!P6 LDG.E.64 R28, desc[UR12][R28.64] ;  /* 0x0000000c1c1ce981 */ /* 0x000ea2000c1e1b00 */
[----:B------:R-:W0:Y:S01]  /*2fe0*/  LDC R32, c[0x0][0x370] ;  /* 0x0000dc00ff207b82 */ /* 0x000e220000000800 */
[----:B---3--:R-:W-:Y:S01]  /*2ff0*/  @!P5 FADD.FTZ R8, R8, R26 ;  /* 0x0000001a0808d221 */ /* 0x008fe20000010000 */
[----:B------:R-:W-:-:S03]  /*3000*/  @!P5 FADD.FTZ R9, R9, R27 ;  /* 0x0000001b0909d221 */ /* 0x000fc60000010000 */
[----:B----4-:R-:W-:Y:S01]  /*3010*/  @!P4 FADD.FTZ R8, R8, R22 ;  /* 0x000000160808c221 */ /* 0x010fe20000010000 */
[----:B------:R-:W-:-:S03]  /*3020*/  @!P4 FADD.FTZ R9, R9, R23 ;  /* 0x000000170909c221 */ /* 0x000fc60000010000 */
[----:B-----5:R-:W-:Y:S01]  /*3030*/  @!P3 FADD.FTZ R8, R8, R24 ;  /* 0x000000180808b221 */ /* 0x020fe20000010000 */
[----:B------:R-:W-:Y:S01]  /*3040*/  UIADD3 UR5, UPT, UPT, UR5, 0x8, URZ ;  /* 0x0000000805057890 */ /* 0x000fe2000fffe0ff */
[----:B------:R-:W-:Y:S01]  /*3050*/  @!P3 FADD.FTZ R9, R9, R25 ;  /* 0x000000190909b221 */ /* 0x000fe20000010000 */
[----:B------:R-:W-:Y:S02]  /*3060*/  MOV R39, UR6 ;  /* 0x0000000600277c02 */ /* 0x000fe40008000f00 */
[----:B------:R-:W-:Y:S02]  /*3070*/  MOV R34, UR6 ;  /* 0x0000000600227c02 */ /* 0x000fe40008000f00 */
[----:B------:R-:W-:Y:S02]  /*3080*/  MOV R36, UR6 ;  /* 0x0000000600247c02 */ /* 0x000fe40008000f00 */
[----:B------:R-:W-:Y:S02]  /*3090*/  MOV R27, UR6 ;  /* 0x00000006001b7c02 */ /* 0x000fe40008000f00 */
[----:B------:R-:W-:-:S02]  /*30a0*/  MOV R22, UR6 ;  /* 0x0000000600167c02 */ /* 0x000fc40008000f00 */
[----:B------:R-:W-:Y:S02]  /*30b0*/  LEA R14, R39, R14, 0x3 ;  /* 0x0000000e270e7211 */ /* 0x000fe400078e18ff */
[----:B------:R-:W-:Y:S02]  /*30c0*/  LEA R31, R34, R31, 0x3 ;  /* 0x0000001f221f7211 */ /* 0x000fe400078e18ff */
[----:B------:R-:W-:Y:S02]  /*30d0*/  LEA R35, R36, R35, 0x3 ;  /* 0x0000002324237211 */ /* 0x000fe400078e18ff */
[----:B------:R-:W-:Y:S02]  /*30e0*/  LEA R3, R34, R3, 0x3 ;  /* 0x0000000322037211 */ /* 0x000fe400078e18ff */
[----:B------:R-:W-:Y:S02]  /*30f0*/  LEA R12, R27, R12, 0x3 ;  /* 0x0000000c1b0c7211 */ /* 0x000fe400078e18ff */
[----:B------:R-:W-:-:S02]  /*3100*/  LEA R33, R22, R33, 0x3 ;  /* 0x0000002116217211 */ /* 0x000fc400078e18ff */
[----:B------:R-:W-:Y:S02]  /*3110*/  LEA R15, R22, R15, 0x3 ;  /* 0x0000000f160f7211 */ /* 0x000fe400078e18ff */
[----:B------:R-:W-:Y:S01]  /*3120*/  IADD3 R30, PT, PT, R30, 0x8, RZ ;  /* 0x000000081e1e7810 */ /* 0x000fe20007ffe0ff */
[----:B--2---:R-:W-:Y:S01]  /*3130*/  @!P2 FADD.FTZ R8, R8, R20 ;  /* 0x000000140808a221 */ /* 0x004fe20000010000 */
[----:B0-----:R-:W-:Y:S01]  /*3140*/  LOP3.LUT R20, R32, 0x7ffffff8, RZ, 0xc0, !PT ;  /* 0x7ffffff820147812 */ /* 0x001fe200078ec0ff */
[----:B------:R-:W-:-:S03]  /*3150*/  @!P2 FADD.FTZ R9, R9, R21 ;  /* 0x000000150909a221 */ /* 0x000fc60000010000 */
[----:B------:R-:W-:Y:S01]  /*3160*/  ISETP.NE.AND P2, PT, R20, UR5, PT ;  /* 0x0000000514007c0c */ /* 0x000fe2000bf45270 */
[----:B------:R-:W-:Y:S01]  /*3170*/  @!P0 FADD.FTZ R8, R8, R18 ;  /* 0x0000001208088221 */ /* 0x000fe20000010000 */
[----:B------:R-:W-:Y:S01]  /*3180*/  MOV R18, UR6 ;  /* 0x0000000600127c02 */ /* 0x000fe20008000f00 */
[----:B------:R-:W-:-:S03]  /*3190*/  @!P0 FADD.FTZ R9, R9, R19 ;  /* 0x0000001309098221 */ /* 0x000fc60000010000 */
[----:B------:R-:W-:Y:S01]  /*31a0*/  LEA R37, R18, R37, 0x3 ;  /* 0x0000002512257211 */ /* 0x000fe200078e18ff */
[----:B------:R-:W-:Y:S01]  /*31b0*/  @!P6 FADD.FTZ R8, R8, R28 ;  /* 0x0000001c0808e221 */ /* 0x000fe20000010000 */
[----:B------:R-:W-:-:S05]  /*31c0*/  @!P6 FADD.FTZ R9, R9, R29 ;  /* 0x0000001d0909e221 */ /* 0x000fca0000010000 */
[----:B------:R-:W-:Y:S05]  /*31d0*/  @P2 BRA `(.L_x_669) ;  /* 0xfffffff800f42947 */ /* 0x000fea000383ffff */
[----:B------:R-:W-:-:S07]  /*31e0*/  MOV R3, R20 ;  /* 0x0000001400037202 */ /* 0x000fce0000000f00 */
.L_x_668:
[----:B------:R-:W2:Y:S02]  /*31f0*/  LDCU UR7, c[0x0][0x370] ;  /* 0x00006e00ff0777ac */ /* 0x000ea40008000800 */
[----:B--2---:R-:W-:-:S09]  /*3200*/  ULOP3.LUT UP0, UR5, UR7, 0x7, URZ, 0xc0, !UPT ;  /* 0x0000000707057892 */ /* 0x004fd2000f80c0ff */
[----:B------:R-:W-:Y:S05]  /*3210*/  BRA.U !UP0, `(.L_x_665) ;  /* 0x0000000108f47547 */ /* 0x000fea000b800000 */
[----:B------:R-:W-:Y:S02]  /*3220*/  UIADD3 UR5, UPT, UPT, UR5, -0x1, URZ ;  /* 0xffffffff05057890 */ /* 0x000fe4000fffe0ff */
[----:B------:R-:W-:Y:S02]  /*3230*/  ULOP3.LUT UP1, UR10, UR7, 0x3, URZ, 0xc0, !UPT ;  /* 0x00000003070a7892 */ /* 0x000fe4000f82c0ff */
[----:B------:R-:W-:-:S09]  /*3240*/  UISETP.GE.U32.AND UP0, UPT, UR5, 0x3, UPT ;  /* 0x000000030500788c */ /* 0x000fd2000bf06070 */
[----:B------:R-:W-:Y:S05]  /*3250*/  BRA.U !UP0, `(.L_x_670) ;  /* 0x0000000108707547 */ /* 0x000fea000b800000 */
[C---:B-1----:R-:W-:Y:S02]  /*3260*/  IADD3 R19, PT, PT, R3.reuse, 0x1, RZ ;  /* 0x0000000103137810 */ /* 0x042fe40007ffe0ff */
[CC--:B------:R-:W-:Y:S02]  /*3270*/  ISETP.EQ.OR P0, PT, R3.reuse, R2.reuse, P1 ;  /* 0x000000020300720c */ /* 0x0c0fe40000f02670 */
[----:B------:R-:W-:Y:S02]  /*3280*/  IADD3 R21, PT, PT, R3, 0x2, RZ ;  /* 0x0000000203157810 */ /* 0x000fe40007ffe0ff */
[-C--:B------:R-:W-:Y:S02]  /*3290*/  ISETP.EQ.OR P2, PT, R19, R2.reuse, P1 ;  /* 0x000000021300720c */ /* 0x080fe40000f42670 */
[----:B------:R-:W-:Y:S02]  /*32a0*/  IADD3 R23, PT, PT, R3, 0x3, RZ ;  /* 0x0000000303177810 */ /* 0x000fe40007ffe0ff */
[----:B------:R-:W-:-:S02]  /*32b0*/  ISETP.EQ.OR P3, PT, R21, R2, P1 ;  /* 0x000000021500720c */ /* 0x000fc40000f62670 */
[----:B------:R-:W-:-:S03]  /*32c0*/  ISETP.EQ.OR P4, PT, R23, R2, P1 ;  /* 0x000000021700720c */ /* 0x000fc60000f82670 */
[----:B------:R-:W-:-:S04]  /*32d0*/  @!P0 IMAD R15, R3, UR6, R13 ;  /* 0x00000006030f8c24 */ /* 0x000fc8000f8e020d */
[----:B------:R-:W-:Y:S02]  /*32e0*/  @!P2 IMAD R19, R19, UR6, R13 ;  /* 0x000000061313ac24 */ /* 0x000fe4000f8e020d */
[----:B------:R-:W-:-:S04]  /*32f0*/  @!P0 IMAD.WIDE.U32 R14, R15, 0x8, R16 ;  /* 0x000000080f0e8825 */ /* 0x000fc800078e0010 */
[----:B------:R-:W-:Y:S02]  /*3300*/  @!P3 IMAD R21, R21, UR6, R13 ;  /* 0x000000061515bc24 */ /* 0x000fe4000f8e020d */
[----:B------:R-:W-:Y:S01]  /*3310*/  @!P2 IMAD.WIDE.U32 R18, R19, 0x8, R16 ;  /* 0x000000081312a825 */ /* 0x000fe200078e0010 */
[----:B------:R-:W0:Y:S03]  /*3320*/  @!P0 LDG.E.64 R14, desc[UR12][R14.64] ;  /* 0x0000000c0e0e8981 */ /* 0x000e26000c1e1b00 */
[----:B------:R-:W-:Y:S02]  /*3330*/  @!P4 IMAD R23, R23, UR6, R13 ;  /* 0x000000061717cc24 */ /* 0x000fe4000f8e020d */
        /* <DEDUP_REMOVED lines=14> */
.L_x_670:
[----:B------:R-:W-:Y:S05]  /*3420*/  BRA.U !UP1, `(.L_x_665) ;  /* 0x0000000109707547 */ /* 0x000fea000b800000 */
[----:B------:R-:W-:Y:S02]  /*3430*/  UISETP.NE.AND UP0, UPT, UR10, 0x1, UPT ;  /* 0x000000010a00788c */ /* 0x000fe4000bf05270 */
[----:B------:R-:W-:-:S06]  /*3440*/  ULOP3.LUT UR5, UR7, 0x1, URZ, 0xc0, !UPT ;  /* 0x0000000107057892 */ /* 0x000fcc000f8ec0ff */
[----:B------:R-:W-:Y:S01]  /*3450*/  MOV R12, UR5 ;  /* 0x00000005000c7c02 */ /* 0x000fe20008000f00 */
[----:B------:R-:W-:Y:S06]  /*3460*/  BRA.U !UP0, `(.L_x_671) ;  /* 0x0000000108387547 */ /* 0x000fec000b800000 */
[C---:B-1----:R-:W-:Y:S02]  /*3470*/  IADD3 R15, PT, PT, R3.reuse, 0x1, RZ ;  /* 0x00000001030f7810 */ /* 0x042fe40007ffe0ff */
[-C--:B------:R-:W-:Y:S02]  /*3480*/  ISETP.EQ.OR P2, PT, R3, R2.reuse, P1 ;  /* 0x000000020300720c */ /* 0x080fe40000f42670 */
[----:B------:R-:W-:-:S11]  /*3490*/  ISETP.EQ.OR P0, PT, R15, R2, P1 ;  /* 0x000000020f00720c */ /* 0x000fd60000f02670 */
[--C-:B------:R-:W-:Y:S02]  /*34a0*/  @!P2 IMAD R19, R3, UR6, R13.reuse ;  /* 0x000000060313ac24 */ /* 0x100fe4000f8e020d */
[----:B------:R-:W-:Y:S02]  /*34b0*/  @!P0 IMAD R15, R15, UR6, R13 ;  /* 0x000000060f0f8c24 */ /* 0x000fe4000f8e020d */
        /* <DEDUP_REMOVED lines=9> */
.L_x_671:
[----:B------:R-:W-:Y:S01]  /*3550*/  ISETP.EQ.OR P0, PT, R3, R2, P1 ;  /* 0x000000020300720c */ /* 0x000fe20000f02670 */
[----:B------:R-:W-:Y:S03]  /*3560*/  BSSY.RECONVERGENT B0, `(.L_x_665) ;  /* 0x0000008000007945 */ /* 0x000fe60003800200 */
[----:B------:R-:W-:-:S13]  /*3570*/  ISETP.NE.U32.OR P0, PT, R12, 0x1, P0 ;  /* 0x000000010c00780c */ /* 0x000fda0000705470 */
[----:B------:R-:W-:Y:S05]  /*3580*/  @P0 BRA `(.L_x_672) ;  /* 0x0000000000140947 */ /* 0x000fea0003800000 */
[----:B------:R-:W-:-:S04]  /*3590*/  IMAD R3, R3, UR6, R13 ;  /* 0x0000000603037c24 */ /* 0x000fc8000f8e020d */
[----:B------:R-:W-:-:S06]  /*35a0*/  IMAD.WIDE.U32 R16, R3, 0x8, R16 ;  /* 0x0000000803107825 */ /* 0x000fcc00078e0010 */
[----:B------:R-:W0:Y:S02]  /*35b0*/  LDG.E.64 R16, desc[UR12][R16.64] ;  /* 0x0000000c10107981 */ /* 0x000e24000c1e1b00 */
[----:B01----:R-:W-:Y:S01]  /*35c0*/  FADD.FTZ R8, R8, R16 ;  /* 0x0000001008087221 */ /* 0x003fe20000010000 */
[----:B------:R-:W-:-:S07]  /*35d0*/  FADD.FTZ R9, R9, R17 ;  /* 0x0000001109097221 */ /* 0x000fce0000010000 */
.L_x_672:
[----:B------:R-:W-:Y:S05]  /*35e0*/  BSYNC.RECONVERGENT B0 ;  /* 0x0000000000007941 */ /* 0x000fea0003800200 */
.L_x_665:
[----:B------:R-:W5:Y:S01]  /*35f0*/  S2UR UR7, SR_CgaCtaId ;  /* 0x00000000000779c3 */ /* 0x000f620000008800 */
[----:B------:R-:W-:Y:S01]  /*3600*/  UMOV UR5, 0x400 ;  /* 0x0000040000057882 */ /* 0x000fe20000000000 */
[--C-:B---34-:R-:W-:Y:S02]  /*3610*/  HADD2.F32 R12, -RZ, R50.reuse.H0_H0 ;  /* 0x20000032ff0c7230 */ /* 0x118fe40000004100 */
[----:B------:R-:W-:Y:S02]  /*3620*/  HADD2.F32 R50, -RZ, R50.H1_H1 ;  /* 0x30000032ff327230 */ /* 0x000fe40000004100 */
[----:B------:R-:W-:Y:S02]  /*3630*/  HADD2.F32 R13, -RZ, R49.H0_H0 ;  /* 0x20000031ff0d7230 */ /* 0x000fe40000004100 */
[----:B------:R-:W-:Y:S02]  /*3640*/  HADD2.F32 R22, -RZ, R48.H0_H0 ;  /* 0x20000030ff167230 */ /* 0x000fe40000004100 */
[----:B------:R-:W-:-:S04]  /*3650*/  FADD.FTZ R50, R50, -UR14 ;  /* 0x8000000e32327e21 */ /* 0x000fc80008010000 */
[----:B------:R-:W-:Y:S01]  /*3660*/  FMUL.FTZ R50, R50, UR9 ;  /* 0x0000000932327c20 */ /* 0x000fe20008410000 */
[----:B-----5:R-:W-:Y:S01]  /*3670*/  ULEA UR5, UR7, UR5, 0x18 ;  /* 0x0000000507057291 */ /* 0x020fe2000f8ec0ff */
[----:B------:R-:W3:Y:S08]  /*3680*/  LDCU.U8 UR7, c[0x0][0x414] ;  /* 0x00008280ff0777ac */ /* 0x000ef00008000000 */
[----:B------:R0:W-:Y:S01]  /*3690*/  @!P1 STS.64 [UR5+0x90], R8 ;  /* 0x00009008ff009988 */ /* 0x0001e20008000a05 */
[----:B------:R-:W-:Y:S01]  /*36a0*/  BAR.SYNC.DEFER_BLOCKING 0x0 ;  /* 0x0000000000007b1d */ /* 0x000fe20000010000 */
[----:B01----:R-:W-:Y:S01]  /*36b0*/  FADD.FTZ R8, R12, -UR14 ;  /* 0x8000000e0c087e21 */ /* 0x003fe20008010000 */
[----:B---3--:R-:W-:Y:S01]  /*36c0*/  UISETP.NE.AND UP0, UPT, UR7, URZ, UPT ;  /* 0x000000ff0700728c */ /* 0x008fe2000bf05270 */
[----:B------:R-:W-:-:S02]  /*36d0*/  HADD2.F32 R12, -RZ, R49.H1_H1 ;  /* 0x30000031ff0c7230 */ /* 0x000fc40000004100 */
[----:B------:R-:W-:Y:S01]  /*36e0*/  FMUL.FTZ R29, R8, UR9 ;  /* 0x00000009081d7c20 */ /* 0x000fe20008410000 */
        /* <DEDUP_REMOVED lines=14> */
[----:B--2---:R-:W1:Y:S01]  /*37d0*/  MUFU.RCP R16, R15 ;  /* 0x0000000f00107308 */ /* 0x004e620000001000 */
        /* <DEDUP_REMOVED lines=8> */
.L_x_673:
[----:B------:R-:W0:Y:S01]  /*3860*/  LDCU UR5, c[0x0][0x41c] ;  /* 0x00008380ff0577ac */ /* 0x000e220008000800 */
[----:B------:R-:W-:Y:S02]  /*3870*/  HADD2.F32 R8, -RZ, R46.H0_H0 ;  /* 0x2000002eff087230 */ /* 0x000fe40000004100 */
[----:B------:R-:W-:Y:S01]  /*3880*/  FADD.FTZ R22, R22, -UR14 ;  /* 0x8000000e16167e21 */ /* 0x000fe20008010000 */
[----:B------:R-:W-:Y:S01]  /*3890*/  HADD2.F32 R48, -RZ, R48.H1_H1 ;  /* 0x30000030ff307230 */ /* 0x000fe20000004100 */
[----:B------:R-:W1:Y:S01]  /*38a0*/  LDCU.64 UR16, c[0x0][0x400] ;  /* 0x00008000ff1077ac */ /* 0x000e620008000a00 */
[----:B------:R-:W-:Y:S02]  /*38b0*/  HADD2.F32 R46, -RZ, R46.H1_H1 ;  /* 0x3000002eff2e7230 */ /* 0x000fe40000004100 */
[----:B------:R-:W-:Y:S01]  /*38c0*/  FADD.FTZ R8, R8, -UR14 ;  /* 0x8000000e08087e21 */ /* 0x000fe20008010000 */
[--C-:B------:R-:W-:Y:S02]  /*38d0*/  HADD2.F32 R9, -RZ, R44.reuse.H0_H0 ;  /* 0x2000002cff097230 */ /* 0x100fe40000004100 */
[----:B------:R-:W-:Y:S01]  /*38e0*/  FADD.FTZ R28, R48, -UR14 ;  /* 0x8000000e301c7e21 */ /* 0x000fe20008010000 */
[----:B------:R-:W-:-:S02]  /*38f0*/  HADD2.F32 R44, -RZ, R44.H1_H1 ;  /* 0x3000002cff2c7230 */ /* 0x000fc40000004100 */
[----:B------:R-:W-:Y:S01]  /*3900*/  FADD.FTZ R20, R46, -UR14 ;  /* 0x8000000e2e147e21 */ /* 0x000fe20008010000 */
[----:B------:R-:W-:Y:S01]  /*3910*/  FMUL.FTZ R27, R22, UR9 ;  /* 0x00000009161b7c20 */ /* 0x000fe20008410000 */
[----:B------:R-:W-:Y:S01]  /*3920*/  FADD.FTZ R9, R9, -UR14 ;  /* 0x8000000e09097e21 */ /* 0x000fe20008010000 */
[----:B------:R-:W-:Y:S01]  /*3930*/  FMUL.FTZ R28, R28, UR9 ;  /* 0x000000091c1c7c20 */ /* 0x000fe20008410000 */
[----:B------:R-:W-:Y:S01]  /*3940*/  FADD.FTZ R14, R44, -UR14 ;  /* 0x8000000e2c0e7e21 */ /* 0x000fe20008010000 */
[----:B------:R-:W-:Y:S01]  /*3950*/  FMUL.FTZ R17, R8, UR9 ;  /* 0x0000000908117c20 */ /* 0x000fe20008410000 */
[----:B------:R-:W-:Y:S01]  /*3960*/  FMUL.FTZ R20, R20, UR9 ;  /* 0x0000000914147c20 */ /* 0x000fe20008410000 */
[----:B------:R-:W-:Y:S01]  /*3970*/  FMUL.FTZ R9, R9, UR9 ;  /* 0x0000000909097c20 */ /* 0x000fe20008410000 */
[----:B0-----:R-:W-:Y:S02]  /*3980*/  IMAD R31, R2, UR5, R53 ;  /* 0x00000005021f7c24 */ /* 0x001fe4000f8e0235 */
[----:B------:R-:W-:Y:S01]  /*3990*/  FMUL.FTZ R14, R14, UR9 ;  /* 0x000000090e0e7c20 */ /* 0x000fe20008410000 */
[C-C-:B------:R-:W-:Y:S01]  /*39a0*/  FFMA.FTZ R29, R18.reuse, R29, R3.reuse ;  /* 0x0000001d121d7223 */ /* 0x140fe20000010003 */
[C-C-:B------:R-:W-:Y:S01]  /*39b0*/  FFMA.FTZ R2, R18.reuse, R50, R3.reuse ;  /* 0x0000003212027223 */ /* 0x140fe20000010003 */
[----:B------:R-:W-:Y:S01]  /*39c0*/  BSSY.RECONVERGENT B0, `(.L_x_674) ;  /* 0x0000025000007945 */ /* 0x000fe20003800200 */
[C---:B-1----:R-:W-:Y:S01]  /*39d0*/  ISETP.GE.U32.AND P0, PT, R31.reuse, UR16, PT ;  /* 0x000000101f007c0c */ /* 0x042fe2000bf06070 */
[C---:B------:R-:W-:Y:S01]  /*39e0*/  FFMA.FTZ R25, R18.reuse, R27, R3 ;  /* 0x0000001b12197223 */ /* 0x040fe20000010003 */
[----:B------:R-:W-:Y:S01]  /*39f0*/  SHF.R.S32.HI R30, RZ, 0x1f, R31 ;  /* 0x0000001fff1e7819 */ /* 0x000fe2000001141f */
[C-C-:B------:R-:W-:Y:S01]  /*3a00*/  FFMA.FTZ R26, R18.reuse, R28, R3.reuse ;  /* 0x0000001c121a7223 */ /* 0x140fe20000010003 */
[C---:B------:R-:W-:Y:S01]  /*3a10*/  IADD3 R23, PT, PT, R31.reuse, 0x20, RZ ;  /* 0x000000201f177810 */ /* 0x040fe20007ffe0ff */
[--C-:B------:R-:W-:Y:S01]  /*3a20*/  FFMA.FTZ R21, R18, R17, R3.reuse ;  /* 0x0000001112157223 */ /* 0x100fe20000010003 */
[----:B------:R-:W-:Y:S01]  /*3a30*/  ISETP.GE.AND.EX P1, PT, R30, UR17, PT, P0 ;  /* 0x000000111e007c0c */ /* 0x000fe2000bf26300 */
[C-C-:B------:R-:W-:Y:S01]  /*3a40*/  FFMA.FTZ R22, R18.reuse, R20, R3.reuse ;  /* 0x0000001412167223 */ /* 0x140fe20000010003 */
[C---:B--2---:R-:W-:Y:S01]  /*3a50*/  IADD3 R16, PT, PT, R31.reuse, 0x40, RZ ;  /* 0x000000401f107810 */ /* 0x044fe20007ffe0ff */
        /* <DEDUP_REMOVED lines=14> */
[----:B------:R-:W-:Y:S02]  /*3b40*/  MOV R2, R56 ;  /* 0x0000003800027202 */ /* 0x000fe40000000f00 */
[----:B------:R-:W-:Y:S01]  /*3b50*/  MOV R3, R59 ;  /* 0x0000003b00037202 */ /* 0x000fe20000000f00 */
[----:B------:R-:W1:Y:S01]  /*3b60*/  LDCU.64 UR10, c[0x0][0x380] ;  /* 0x00007000ff0a77ac */ /* 0x000e620008000a00 */
[----:B0-----:R-:W-:Y:S02]  /*3b70*/  IMAD R30, R30, UR18, RZ ;  /* 0x000000121e1e7c24 */ /* 0x001fe4000f8e02ff */
[----:B------:R-:W-:-:S04]  /*3b80*/  IMAD.WIDE.U32 R2, R31, UR18, R2 ;  /* 0x000000121f027c25 */ /* 0x000fc8000f8e0002 */
[----:B------:R-:W-:Y:S02]  /*3b90*/  IMAD R31, R31, UR19, R30 ;  /* 0x000000131f1f7c24 */ /* 0x000fe4000f8e021e */
[----:B------:R-:W-:Y:S01]  /*3ba0*/  FMUL.FTZ R30, R29, UR9 ;  /* 0x000000091d1e7c20 */ /* 0x000fe20008410000 */
[----:B------:R-:W-:Y:S01]  /*3bb0*/  FMUL.FTZ R29, R12, UR9 ;  /* 0x000000090c1d7c20 */ /* 0x000fe20008410000 */
[C---:B-1----:R-:W-:Y:S02]  /*3bc0*/  LEA R12, P1, R2.reuse, UR10, 0x1 ;  /* 0x0000000a020c7c11 */ /* 0x042fe4000f8208ff */
[----:B------:R-:W-:Y:S02]  /*3bd0*/  IADD3 R31, PT, PT, R3, R31, RZ ;  /* 0x0000001f031f7210 */ /* 0x000fe40007ffe0ff */
[----:B------:R-:W-:Y:S02]  /*3be0*/  F2FP.F16.F32.PACK_AB R29, R29, R30 ;  /* 0x0000001e1d1d723e */ /* 0x000fe400000000ff */
[----:B------:R-:W-:-:S05]  /*3bf0*/  LEA.HI.X R13, R2, UR11, R31, 0x1, P1 ;  /* 0x0000000b020d7c11 */ /* 0x000fca00088f0c1f */
[----:B------:R0:W-:Y:S02]  /*3c00*/  STG.E desc[UR12][R12.64], R29 ;  /* 0x0000001d0c007986 */ /* 0x0001e4000c10190c */
.L_x_675:
[----:B------:R-:W-:Y:S05]  /*3c10*/  BSYNC.RECONVERGENT B0 ;  /* 0x0000000000007941 */ /* 0x000fea0003800200 */
.L_x_674:
[--C-:B------:R-:W-:Y:S02]  /*3c20*/  HADD2.F32 R2, -RZ, R47.reuse.H0_H0 ;  /* 0x2000002fff027230 */ /* 0x100fe40000004100 */
[----:B------:R-:W-:Y:S01]  /*3c30*/  HADD2.F32 R47, -RZ, R47.H1_H1 ;  /* 0x3000002fff2f7230 */ /* 0x000fe20000004100 */
        /* <DEDUP_REMOVED lines=19> */
.L_x_676:
        /* <DEDUP_REMOVED lines=11> */
[----:B------:R-:W-:Y:S01]  /*3e20*/  FMUL.FTZ R24, R25, UR9 ;  /* 0x0000000919187c20 */ /* 0x000fe20008410000 */
[----:B------:R-:W-:Y:S01]  /*3e30*/  FMUL.FTZ R23, R26, UR9 ;  /* 0x000000091a177c20 */ /* 0x000fe20008410000 */
[C---:B--2---:R-:W-:Y:S02]  /*3e40*/  LEA R12, P1, R2.reuse, UR18, 0x1 ;  /* 0x00000012020c7c11 */ /* 0x044fe4000f8208ff */
[----:B------:R-:W-:Y:S02]  /*3e50*/  IADD3 R13, PT, PT, R3, R13, RZ ;  /* 0x0000000d030d7210 */ /* 0x000fe40007ffe0ff */
[----:B------:R-:W-:Y:S02]  /*3e60*/  F2FP.F16.F32.PACK_AB R23, R23, R24 ;  /* 0x000000181717723e */ /* 0x000fe400000000ff */
[----:B------:R-:W-:-:S05]  /*3e70*/  LEA.HI.X R13, R2, UR19, R13, 0x1, P1 ;  /* 0x00000013020d7c11 */ /* 0x000fca00088f0c0d */
[----:B------:R1:W-:Y:S02]  /*3e80*/  STG.E desc[UR12][R12.64], R23 ;  /* 0x000000170c007986 */ /* 0x0003e4000c10190c */
.L_x_678:
[----:B------:R-:W-:Y:S05]  /*3e90*/  BSYNC.RECONVERGENT B0 ;  /* 0x0000000000007941 */ /* 0x000fea0003800200 */
.L_x_677:
[--C-:B------:R-:W-:Y:S02]  /*3ea0*/  HADD2.F32 R2, -RZ, R45.reuse.H0_H0 ;  /* 0x2000002dff027230 */ /* 0x100fe40000004100 */
[----:B------:R-:W-:Y:S01]  /*3eb0*/  HADD2.F32 R45, -RZ, R45.H1_H1 ;  /* 0x3000002dff2d7230 */ /* 0x000fe20000004100 */
[----:B------:R-:W-:Y:S06]  /*3ec0*/  BRA.U !UP0, `(.L_x_679) ;  /* 0x0000000108487547 */ /* 0x000fec000b800000 */
[----:B------:R-:W-:Y:S01]  /*3ed0*/  FFMA.FTZ R20, R7, R20, R5 ;  /* 0x0000001407147223 */ /* 0x000fe20000010005 */
[----:B------:R-:W-:-:S03]  /*3ee0*/  FFMA.FTZ R17, R6, R17, R4 ;  /* 0x0000001106117223 */ /* 0x000fc60000010004 */
[----:B-1----:R-:W-:Y:S01]  /*3ef0*/  FMUL.FTZ R23, R20, -1.4426950216293334961 ;  /* 0xbfb8aa3b14177820 */ /* 0x002fe20000410000 */
[----:B------:R-:W-:-:S05]  /*3f00*/  FMUL.FTZ R3, R17, -1.4426950216293334961 ;  /* 0xbfb8aa3b11037820 */ /* 0x000fca0000410000 */
[----:B------:R-:W1:Y:S04]  /*3f10*/  MUFU.EX2 R23, R23 ;  /* 0x0000001700177308 */ /* 0x000e680000000800 */
[----:B------:R-:W0:Y:S01]  /*3f20*/  MUFU.EX2 R3, R3 ;  /* 0x0000000300037308 */ /* 0x000e220000000800 */
[----:B-1----:R-:W-:Y:S01]  /*3f30*/  FADD.FTZ R24, R23, 1 ;  /* 0x3f80000017187421 */ /* 0x002fe20000010000 */
        /* <DEDUP_REMOVED lines=11> */
.L_x_679:
[----:B------:R-:W-:Y:S01]  /*3ff0*/  BSSY.RECONVERGENT B0, `(.L_x_680) ;  /* 0x0000012000007945 */ /* 0x000fe20003800200 */
[----:B------:R-:W-:Y:S01]  /*4000*/  FFMA.FTZ R21, R6, R2, -R21 ;  /* 0x0000000206157223 */ /* 0x000fe20000010815 */
[----:B------:R-:W-:Y:S02]  /*4010*/  FFMA.FTZ R22, R7, R45, -R22 ;  /* 0x0000002d07167223 */ /* 0x000fe40000010816 */
[----:B------:R-:W-:Y:S05]  /*4020*/  @P3 BRA `(.L_x_681) ;  /* 0x0000000000383947 */ /* 0x000fea0003800000 */
[----:B------:R-:W2:Y:S01]  /*4030*/  LDCU.64 UR10, c[0x0][0x3f8] ;  /* 0x00007f00ff0a77ac */ /* 0x000ea20008000a00 */
[----:B------:R-:W-:Y:S01]  /*4040*/  MOV R2, R56 ;  /* 0x0000003800027202 */ /* 0x000fe20000000f00 */
[----:B------:R-:W-:Y:S01]  /*4050*/  FMUL.FTZ R21, R21, UR9 ;  /* 0x0000000915157c20 */ /* 0x000fe20008410000 */
[----:B------:R-:W-:Y:S01]  /*4060*/  MOV R3, R59 ;  /* 0x0000003b00037202 */ /* 0x000fe20000000f00 */
[----:B------:R-:W3:Y:S01]  /*4070*/  LDCU.64 UR18, c[0x0][0x380] ;  /* 0x00007000ff1277ac */ /* 0x000ee20008000a00 */
[----:B--2---:R-:W-:Y:S02]  /*4080*/  IMAD R19, R19, UR10, RZ ;  /* 0x0000000a13137c24 */ /* 0x004fe4000f8e02ff */
[----:B01----:R-:W-:-:S04]  /*4090*/  IMAD.WIDE.U32 R12, R16, UR10, R2 ;  /* 0x0000000a100c7c25 */ /* 0x003fc8000f8e0002 */
[----:B------:R-:W-:Y:S02]  /*40a0*/  IMAD R19, R16, UR11, R19 ;  /* 0x0000000b10137c24 */ /* 0x000fe4000f8e0213 */
[----:B------:R-:W-:Y:S01]  /*40b0*/  FMUL.FTZ R16, R22, UR9 ;  /* 0x0000000916107c20 */ /* 0x000fe20008410000 */
[----:B---3--:R-:W-:Y:S02]  /*40c0*/  LEA R2, P1, R12, UR18, 0x1 ;  /* 0x000000120c027c11 */ /* 0x008fe4000f8208ff */
[----:B------:R-:W-:Y:S02]  /*40d0*/  IADD3 R19, PT, PT, R13, R19, RZ ;  /* 0x000000130d137210 */ /* 0x000fe40007ffe0ff */
[----:B------:R-:W-:Y:S02]  /*40e0*/  F2FP.F16.F32.PACK_AB R13, R16, R21 ;  /* 0x00000015100d723e */ /* 0x000fe400000000ff */
[----:B------:R-:W-:-:S05]  /*40f0*/  LEA.HI.X R3, R12, UR19, R19, 0x1, P1 ;  /* 0x000000130c037c11 */ /* 0x000fca00088f0c13 */
[----:B------:R2:W-:Y:S02]  /*4100*/  STG.E desc[UR12][R2.64], R13 ;  /* 0x0000000d02007986 */ /* 0x0005e4000c10190c */
.L_x_681:
[----:B------:R-:W-:Y:S05]  /*4110*/  BSYNC.RECONVERGENT B0 ;  /* 0x0000000000007941 */ /* 0x000fea0003800200 */
.L_x_680:
[--C-:B--2---:R-:W-:Y:S01]  /*4120*/  HADD2.F32 R2, -RZ, R11.reuse.H0_H0 ;  /* 0x2000000bff027230 */ /* 0x104fe20000004100 */
[----:B------:R-:W-:Y:S01]  /*4130*/  SHF.R.S32.HI R19, RZ, 0x1f, R8 ;  /* 0x0000001fff137819 */ /* 0x000fe20000011408 */
[----:B------:R-:W-:Y:S01]  /*4140*/  HADD2.F32 R11, -RZ, R11.H1_H1 ;  /* 0x3000000bff0b7230 */ /* 0x000fe20000004100 */
[----:B------:R-:W-:Y:S06]  /*4150*/  BRA.U !UP0, `(.L_x_682) ;  /* 0x0000000108487547 */ /* 0x000fec000b800000 */
[----:B------:R-:W-:Y:S01]  /*4160*/  FFMA.FTZ R4, R6, R9, R4 ;  /* 0x0000000906047223 */ /* 0x000fe20000010004 */
[----:B------:R-:W-:-:S03]  /*4170*/  FFMA.FTZ R5, R7, R14, R5 ;  /* 0x0000000e07057223 */ /* 0x000fc60000010005 */
[----:B------:R-:W-:Y:S01]  /*4180*/  FMUL.FTZ R3, R4, -1.4426950216293334961 ;  /* 0xbfb8aa3b04037820 */ /* 0x000fe20000410000 */
[----:B01----:R-:W-:-:S05]  /*4190*/  FMUL.FTZ R12, R5, -1.4426950216293334961 ;  /* 0xbfb8aa3b050c7820 */ /* 0x003fca0000410000 */
        /* <DEDUP_REMOVED lines=14> */
.L_x_682:
[----:B------:R-:W-:Y:S01]  /*4280*/  ISETP.GE.AND.EX P0, PT, R19, UR17, PT, P0 ;  /* 0x0000001113007c0c */ /* 0x000fe2000bf06300 */
[----:B------:R-:W-:Y:S01]  /*4290*/  FFMA.FTZ R15, R6, R2, -R15 ;  /* 0x00000002060f7223 */ /* 0x000fe2000001080f */
[----:B------:R-:W-:Y:S01]  /*42a0*/  FFMA.FTZ R18, R7, R11, -R18 ;  /* 0x0000000b07127223 */ /* 0x000fe20000010812 */
[----:B------:R-:W-:Y:S02]  /*42b0*/  BSSY.RECONVERGENT B0, `(.L_x_683) ;  /* 0x000000f000007945 */ /* 0x000fe40003800200 */
[----:B------:R-:W-:Y:S01]  /*42c0*/  FMUL.FTZ R5, R15, UR9 ;  /* 0x000000090f057c20 */ /* 0x000fe20008410000 */
[----:B------:R-:W-:-:S07]  /*42d0*/  FMUL.FTZ R18, R18, UR9 ;  /* 0x0000000912127c20 */ /* 0x000fce0008410000 */
[----:B------:R-:W-:Y:S05]  /*42e0*/  @P0 BRA `(.L_x_684) ;  /* 0x00000000002c0947 */ /* 0x000fea0003800000 */
[----:B------:R-:W2:Y:S01]  /*42f0*/  LDCU.64 UR10, c[0x0][0x3f8] ;  /* 0x00007f00ff0a77ac */ /* 0x000ea20008000a00 */
[----:B------:R-:W-:Y:S02]  /*4300*/  MOV R57, R59 ;  /* 0x0000003b00397202 */ /* 0x000fe40000000f00 */
[----:B------:R-:W-:Y:S01]  /*4310*/  F2FP.F16.F32.PACK_AB R5, R18, R5 ;  /* 0x000000051205723e */ /* 0x000fe200000000ff */
[----:B------:R-:W3:Y:S01]  /*4320*/  LDCU.64 UR14, c[0x0][0x380] ;  /* 0x00007000ff0e77ac */ /* 0x000ee20008000a00 */
[----:B--2---:R-:W-:Y:S02]  /*4330*/  IMAD R19, R19, UR10, RZ ;  /* 0x0000000a13137c24 */ /* 0x004fe4000f8e02ff */
[----:B------:R-:W-:-:S04]  /*4340*/  IMAD.WIDE.U32 R56, R8, UR10, R56 ;  /* 0x0000000a08387c25 */ /* 0x000fc8000f8e0038 */
[----:B------:R-:W-:Y:S01]  /*4350*/  IMAD R19, R8, UR11, R19 ;  /* 0x0000000b08137c24 */ /* 0x000fe2000f8e0213 */
[----:B---3--:R-:W-:-:S04]  /*4360*/  LEA R2, P0, R56, UR14, 0x1 ;  /* 0x0000000e38027c11 */ /* 0x008fc8000f8008ff */
[----:B------:R-:W-:-:S04]  /*4370*/  IADD3 R19, PT, PT, R57, R19, RZ ;  /* 0x0000001339137210 */ /* 0x000fc80007ffe0ff */
[----:B------:R-:W-:-:S05]  /*4380*/  LEA.HI.X R3, R56, UR15, R19, 0x1, P0 ;  /* 0x0000000f38037c11 */ /* 0x000fca00080f0c13 */
[----:B------:R2:W-:Y:S02]  /*4390*/  STG.E desc[UR12][R2.64], R5 ;  /* 0x0000000502007986 */ /* 0x0005e4000c10190c */
.L_x_684:
[----:B------:R-:W-:Y:S05]  /*43a0*/  BSYNC.RECONVERGENT B0 ;  /* 0x0000000000007941 */ /* 0x000fea0003800200 */
.L_x_683:
[----:B------:R-:W3:Y:S01]  /*43b0*/  LDCU UR5, c[0x0][0x410] ;  /* 0x00008200ff0577ac */ /* 0x000ee20008000800 */
[----:B------:R-:W3:Y:S01]  /*43c0*/  LDCU UR7, c[0x0][0x3e0] ;  /* 0x00007c00ff0777ac */ /* 0x000ee20008000800 */
[----:B------:R-:W-:Y:S02]  /*43d0*/  UIADD3 UR8, UPT, UPT, UR6, UR8, URZ ;  /* 0x0000000806087290 */ /* 0x000fe4000fffe0ff */
[----:B------:R-:W-:Y:S02]  /*43e0*/  UIADD3 UR4, UPT, UPT, UR4, 0x1, URZ ;  /* 0x0000000104047890 */ /* 0x000fe4000fffe0ff */
[----:B---3--:R-:W-:-:S04]  /*43f0*/  UIMAD UR5, UR5, UR7, URZ ;  /* 0x00000007050572a4 */ /* 0x008fc8000f8e02ff */
[----:B------:R-:W-:-:S09]  /*4400*/  UISETP.GE.AND UP0, UPT, UR8, UR5, UPT ;  /* 0x000000050800728c */ /* 0x000fd2000bf06270 */
[----:B------:R-:W-:Y:S05]  /*4410*/  BRA.U !UP0, `(.L_x_685) ;  /* 0xffffffbd084c7547 */ /* 0x000fea000b83ffff */
.L_x_654:
[----:B------:R-:W3:Y:S01]  /*4420*/  S2R R6, SR_TID.X ;  /* 0x0000000000067919 */ /* 0x000ee20000002100 */
[----:B------:R-:W4:Y:S01]  /*4430*/  LDC R4, c[0x0][0x370] ;  /* 0x0000dc00ff047b82 */ /* 0x000f220000000800 */
[----:B------:R-:W-:Y:S07]  /*4440*/  BSSY.RECONVERGENT B0, `(.L_x_686) ;  /* 0x000000e000007945 */ /* 0x000fee0003800200 */
[----:B------:R-:W5:Y:S08]  /*4450*/  LDC R7, c[0x0][0x374] ;  /* 0x0000dd00ff077b82 */ /* 0x000f700000000800 */
[----:B--2---:R-:W2:Y:S01]  /*4460*/  LDC.64 R2, c[0x0][0x3c8] ;  /* 0x0000f200ff027b82 */ /* 0x004ea20000000a00 */
[----:B----4-:R-:W-:-:S02]  /*4470*/  ISETP.NE.AND P0, PT, R4, 0x1, PT ;  /* 0x000000010400780c */ /* 0x010fc40003f05270 */
[----:B---3--:R-:W-:Y:S02]  /*4480*/  ISETP.NE.AND P1, PT, R6, RZ, PT ;  /* 0x000000ff0600720c */ /* 0x008fe40003f25270 */
[----:B-----5:R-:W-:-:S04]  /*4490*/  SHF.L.U32 R0, R7, 0x1, RZ ;  /* 0x0000000107007819 */ /* 0x020fc800000006ff */
[----:B------:R-:W-:-:S05]  /*44a0*/  SEL R5, R0, RZ, P0 ;  /* 0x000000ff00057207 */ /* 0x000fca0000000000 */
[----:B--2---:R-:W-:Y:S02]  /*44b0*/  IMAD.WIDE.U32 R2, R5, 0x4, R2 ;  /* 0x0000000405027825 */ /* 0x004fe400078e0002 */
[----:B------:R-:W-:Y:S05]  /*44c0*/  @P1 BRA `(.L_x_687) ;  /* 0x0000000000141947 */ /* 0x000fea0003800000 */
[----:B------:R-:W-:Y:S01]  /*44d0*/  HFMA2 R5, -RZ, RZ, 0, 5.9604644775390625e-08 ;  /* 0x00000001ff057431 */ /* 0x000fe200000001ff */
[----:B------:R-:W-:Y:S06]  /*44e0*/  MEMBAR.ALL.GPU ;  /* 0x0000000000007992 */ /* 0x000fec000000a000 */
[----:B------:R-:W-:-:S00]  /*44f0*/  ERRBAR ;  /* 0x00000000000079ab */ /* 0x000fc00000000000 */
[----:B------:R-:W-:Y:S06]  /*4500*/  CGAERRBAR ;  /* 0x00000000000075ab */ /* 0x000fec0000000000 */
[----:B------:R2:W-:Y:S02]  /*4510*/  REDG.E.ADD.S32.STRONG.GPU desc[UR12][R2.64], R5 ;  /* 0x000000050200798e */ /* 0x0005e4000c12e30c */
.L_x_687:
[----:B------:R-:W-:Y:S05]  /*4520*/  BSYNC.RECONVERGENT B0 ;  /* 0x0000000000007941 */ /* 0x000fea0003800200 */
.L_x_686:
[----:B------:R-:W3:Y:S01]  /*4530*/  S2UR UR5, SR_CTAID.Y ;  /* 0x00000000000579c3 */ /* 0x000ee20000002600 */
[----:B--2---:R-:W-:Y:S02]  /*4540*/  IADD3 R5, PT, PT, R7, -0x1, RZ ;  /* 0xffffffff07057810 */ /* 0x004fe40007ffe0ff */
[----:B------:R-:W-:-:S05]  /*4550*/  IADD3 R0, PT, PT, R4, -0x1, RZ ;  /* 0xffffffff04007810 */ /* 0x000fca0007ffe0ff */
[----:B------:R-:W2:Y:S01]  /*4560*/  S2UR UR4, SR_CTAID.X ;  /* 0x00000000000479c3 */ /* 0x000ea20000002500 */
[----:B---3--:R-:W-:-:S04]  /*4570*/  ISETP.NE.AND P0, PT, R5, UR5, PT ;  /* 0x0000000505007c0c */ /* 0x008fc8000bf05270 */
[----:B--2---:R-:W-:-:S13]  /*4580*/  ISETP.NE.OR P0, PT, R0, UR4, P0 ;  /* 0x0000000400007c0c */ /* 0x004fda0008705670 */
[----:B------:R-:W-:Y:S05]  /*4590*/  @P0 EXIT ;  /* 0x000000000000094d */ /* 0x000fea0003800000 */
[----:B------:R-:W-:Y:S05]  /*45a0*/  @P1 BRA `(.L_x_688) ;  /* 0x0000000000201947 */ /* 0x000fea0003800000 */
[----:B------:R-:W-:-:S05]  /*45b0*/  IMAD R0, R4, R7, RZ ;  /* 0x0000000704007224 */ /* 0x000fca00078e02ff */
[----:B------:R-:W-:-:S13]  /*45c0*/  ISETP.NE.AND P0, PT, R0, -0x1, PT ;  /* 0xffffffff0000780c */ /* 0x000fda0003f05270 */
[----:B------:R-:W-:Y:S05]  /*45d0*/  @!P0 BRA `(.L_x_688) ;  /* 0x0000000000148947 */ /* 0x000fea0003800000 */
.L_x_689:
[----:B------:R-:W2:Y:S04]  /*45e0*/  LDG.E.STRONG.GPU R5, desc[UR12][R2.64] ;  /* 0x0000000c02057981 */ /* 0x000ea8000c1ef900 */
[----:B--2---:R-:W-:Y:S01]  /*45f0*/  CCTL.IVALL ;  /* 0x00000000ff00798f */ /* 0x004fe20002000000 */
[----:B------:R-:W-:Y:S05]  /*4600*/  YIELD ;  /* 0x0000000000007946 */ /* 0x000fea0003800000 */
[----:B------:R-:W-:-:S13]  /*4610*/  ISETP.NE.AND P0, PT, R5, R0, PT ;  /* 0x000000000500720c */ /* 0x000fda0003f05270 */
[----:B------:R-:W-:Y:S05]  /*4620*/  @P0 BRA `(.L_x_689) ;  /* 0xfffffffc00ec0947 */ /* 0x000fea000383ffff */
.L_x_688:
[----:B------:R-:W-:Y:S05]  /*4630*/  WARPSYNC.ALL ;  /* 0x0000000000007948 */ /* 0x000fea0003800000 */
[----:B------:R-:W2:Y:S02]  /*4640*/  LDCU.64 UR10, c[0x0][0x3f8] ;  /* 0x00007f00ff0a77ac */ /* 0x000ea40008000a00 */
[----:B--2---:R-:W-:-:S04]  /*4650*/  ULEA.HI UR8, UP0, UR11, UR10, URZ, 0x1 ;  /* 0x0000000a0b087291 */ /* 0x004fc8000f8108ff */
[----:B------:R-:W-:-:S04]  /*4660*/  UIADD3.X UR9, UPT, UPT, URZ, UR11, URZ, UP0, !UPT ;  /* 0x0000000bff097290 */ /* 0x000fc800087fe4ff */
[----:B------:R-:W-:Y:S02]  /*4670*/  USHF.R.S64 UR8, UR8, 0x1, UR9 ;  /* 0x0000000108087899 */ /* 0x000fe40008001009 */
[----:B------:R-:W-:Y:S01]  /*4680*/  USHF.R.S32.HI UR9, URZ, 0x1, UR9 ;  /* 0x00000001ff097899 */ /* 0x000fe20008011409 */
[----:B------:R-:W-:Y:S03]  /*4690*/  BAR.SYNC.DEFER_BLOCKING 0x0 ;  /* 0x0000000000007b1d */ /* 0x000fe60000010000 */
[----:B------:R-:W-:Y:S02]  /*46a0*/  ISETP.LT.U32.AND P0, PT, R6, UR8, PT ;  /* 0x0000000806007c0c */ /* 0x000fe4000bf01070 */
[----:B------:R-:W-:-:S04]  /*46b0*/  MOV R0, UR9 ;  /* 0x0000000900007c02 */ /* 0x000fc80008000f00 */
[----:B------:R-:W-:-:S13]  /*46c0*/  ISETP.GT.AND.EX P0, PT, R0, RZ, PT, P0 ;  /* 0x000000ff0000720c */ /* 0x000fda0003f04300 */
[----:B------:R-:W-:Y:S05]  /*46d0*/  @!P0 EXIT ;  /* 0x000000000000894d */ /* 0x000fea0003800000 */
[----:B------:R-:W-:Y:S01]  /*46e0*/  MOV R0, R6 ;  /* 0x0000000600007202 */ /* 0x000fe20000000f00 */
[----:B------:R-:W-:Y:S01]  /*46f0*/  HFMA2 R3, -RZ, RZ, 0, 0 ;  /* 0x00000000ff037431 */ /* 0x000fe200000001ff */
[----:B------:R-:W-:Y:S01]  /*4700*/  MOV R5, UR9 ;  /* 0x0000000900057c02 */ /* 0x000fe20008000f00 */
[----:B------:R-:W-:Y:S01]  /*4710*/  UIMAD.WIDE.U32 UR4, UR10, 0x3, URZ ;  /* 0x000000030a0478a5 */ /* 0x000fe2000f8e00ff */
[----:B------:R-:W-:Y:S01]  /*4720*/  IADD3 R9, P1, PT, R0, 0x1e0, RZ ;  /* 0x000001e000097810 */ /* 0x000fe20007f3e0ff */
[----:B------:R-:W-:Y:S01]  /*4730*/  UIMAD UR6, UR11, 0x3, URZ ;  /* 0x000000030b0678a4 */ /* 0x000fe2000f8e02ff */
[----:B------:R-:W-:Y:S02]  /*4740*/  BSSY.RECONVERGENT B0, `(.L_x_690) ;  /* 0x000005f000007945 */ /* 0x000fe40003800200 */
[----:B------:R-:W-:Y:S01]  /*4750*/  ISETP.LT.U32.AND P0, PT, R9, UR8, PT ;  /* 0x0000000809007c0c */ /* 0x000fe2000bf01070 */
[----:B------:R-:W-:Y:S01]  /*4760*/  UIADD3 UR6, UPT, UPT, UR5, UR6, URZ ;  /* 0x0000000605067290 */ /* 0x000fe2000fffe0ff */
[----:B------:R-:W-:-:S03]  /*4770*/  IADD3.X R2, PT, PT, RZ, R3, RZ, P1, !PT ;  /* 0x00000003ff027210 */ /* 0x000fc60000ffe4ff */
[----:B------:R-:W-:Y:S01]  /*4780*/  ULEA.HI UR4, UP0, UR6, UR4, URZ, 0x1 ;  /* 0x0000000406047291 */ /* 0x000fe2000f8108ff */
[----:B------:R-:W-:-:S03]  /*4790*/  ISETP.GT.AND.EX P0, PT, R5, R2, PT, P0 ;  /* 0x000000020500720c */ /* 0x000fc60003f04300 */
[----:B------:R-:W-:Y:S01]  /*47a0*/  UIADD3.X UR7, UPT, UPT, URZ, UR6, URZ, UP0, !UPT ;  /* 0x00000006ff077290 */ /* 0x000fe200087fe4ff */
[----:B------:R-:W-:Y:S02]  /*47b0*/  SEL R9, R9, UR8, !P0 ;  /* 0x0000000809097c07 */ /* 0x000fe4000c000000 */
[----:B------:R-:W-:Y:S01]  /*47c0*/  SEL R2, R2, UR9, !P0 ;  /* 0x0000000902027c07 */ /* 0x000fe2000c000000 */
[----:B------:R-:W-:Y:S01]  /*47d0*/  USHF.R.S64 UR6, UR4, 0x1, UR7 ;  /* 0x0000000104067899 */ /* 0x000fe20008001007 */
[----:B------:R-:W-:Y:S01]  /*47e0*/  IADD3 R9, P0, PT, R9, -0x1e0, RZ ;  /* 0xfffffe2009097810 */ /* 0x000fe20007f1e0ff */
[----:B------:R-:W-:-:S03]  /*47f0*/  USHF.R.S32.HI UR7, URZ, 0x1, UR7 ;  /* 0x00000001ff077899 */ /* 0x000fc60008011407 */
[----:B------:R-:W-:Y:S02]  /*4800*/  IADD3.X R2, PT, PT, R2, -0x1, RZ, P0, !PT ;  /* 0xffffffff02027810 */ /* 0x000fe400007fe4ff */
[----:B------:R-:W-:-:S04]  /*4810*/  ISETP.NE.U32.AND P0, PT, R9, R0, PT ;  /* 0x000000000900720c */ /* 0x000fc80003f05070 */
[----:B------:R-:W-:-:S04]  /*4820*/  ISETP.NE.AND.EX P0, PT, R2, R3, PT, P0 ;  /* 0x000000030200720c */ /* 0x000fc80003f05300 */
[----:B01----:R-:W-:-:S04]  /*4830*/  SEL R13, RZ, 0x1, !P0 ;  /* 0x00000001ff0d7807 */ /* 0x003fc80004000000 */
[----:B------:R-:W-:-:S04]  /*4840*/  IADD3 R9, P0, P1, R9, -R13, -R0 ;  /* 0x8000000d09097210 */ /* 0x000fc8000791e800 */
[----:B------:R-:W-:-:S05]  /*4850*/  IADD3.X R11, PT, PT, R2, -0x1, ~R3, P0, P1 ;  /* 0xffffffff020b7810 */ /* 0x000fca00007e2c03 */
[----:B------:R-:W-:-:S04]  /*4860*/  IMAD.WIDE.U32 R4, R11, -0x77777777, RZ ;  /* 0x888888890b047825 */ /* 0x000fc800078e00ff */
[----:B------:R-:W-:-:S04]  /*4870*/  IMAD.WIDE.U32 R6, P0, R9, -0x77777778, R4 ;  /* 0x8888888809067825 */ /* 0x000fc80007800004 */
[----:B------:R-:W-:Y:S01]  /*4880*/  IMAD.WIDE.U32 R4, R9, -0x77777777, RZ ;  /* 0x8888888909047825 */ /* 0x000fe200078e00ff */
[----:B------:R-:W-:Y:S02]  /*4890*/  IADD3.X R9, PT, PT, RZ, RZ, RZ, P0, !PT ;  /* 0x000000ffff097210 */ /* 0x000fe400007fe4ff */
[----:B------:R-:W-:Y:S02]  /*48a0*/  MOV R8, R7 ;  /* 0x0000000700087202 */ /* 0x000fe40000000f00 */
[----:B------:R-:W-:-:S05]  /*48b0*/  IADD3 RZ, P0, PT, R5, R6, RZ ;  /* 0x0000000605ff7210 */ /* 0x000fca0007f1e0ff */
[----:B------:R-:W-:-:S05]  /*48c0*/  IMAD.WIDE.U32.X R4, R11, -0x77777778, R8, P0 ;  /* 0x888888880b047825 */ /* 0x000fca00000e0408 */
[----:B------:R-:W-:-:S04]  /*48d0*/  SHF.R.U64 R2, R4, 0x8, R5 ;  /* 0x0000000804027819 */ /* 0x000fc80000001205 */
[----:B------:R-:W-:-:S04]  /*48e0*/  IADD3 R2, P0, PT, R2, R13, RZ ;  /* 0x0000000d02027210 */ /* 0x000fc80007f1e0ff */
[----:B------:R-:W-:Y:S02]  /*48f0*/  LOP3.LUT R6, R2, 0x3, RZ, 0xc0, !PT ;  /* 0x0000000302067812 */ /* 0x000fe400078ec0ff */
[----:B------:R-:W-:Y:S02]  /*4900*/  LEA.HI.X R4, R5, RZ, RZ, 0x18, P0 ;  /* 0x000000ff05047211 */ /* 0x000fe400000fc4ff */
[----:B------:R-:W-:Y:S02]  /*4910*/  ISETP.NE.U32.AND P1, PT, R6, 0x3, PT ;  /* 0x000000030600780c */ /* 0x000fe40003f25070 */
[----:B------:R-:W-:Y:S02]  /*4920*/  ISETP.GE.U32.AND P0, PT, R2, 0x3, PT ;  /* 0x000000030200780c */ /* 0x000fe40003f06070 */
[----:B------:R-:W-:Y:S02]  /*4930*/  ISETP.NE.AND.EX P1, PT, RZ, RZ, PT, P1 ;  /* 0x000000ffff00720c */ /* 0x000fe40003f25310 */
[----:B------:R-:W-:-:S11]  /*4940*/  ISETP.GE.U32.AND.EX P0, PT, R4, RZ, PT, P0 ;  /* 0x000000ff0400720c */ /* 0x000fd60003f06100 */
[----:B------:R-:W-:Y:S05]  /*4950*/  @!P1 BRA `(.L_x_691) ;  /* 0x0000000000f49947 */ /* 0x000fea0003800000 */
[----:B------:R-:W0:Y:S01]  /*4960*/  LDCU.64 UR4, c[0x0][0x3d8] ;  /* 0x00007b00ff0477ac */ /* 0x000e220008000a00 */
[----:B------:R-:W-:Y:S02]  /*4970*/  MOV R29, UR8 ;  /* 0x00000008001d7c02 */ /* 0x000fe40008000f00 */
[----:B------:R-:W-:Y:S01]  /*4980*/  MOV R4, UR9 ;  /* 0x0000000900047c02 */ /* 0x000fe20008000f00 */
[----:B------:R-:W1:Y:S01]  /*4990*/  LDCU.64 UR14, c[0x0][0x390] ;  /* 0x00007200ff0e77ac */ /* 0x000e620008000a00 */
[----:B------:R-:W-:Y:S02]  /*49a0*/  IADD3 R7, PT, PT, R2, 0x1, RZ ;  /* 0x0000000102077810 */ /* 0x000fe40007ffe0ff */
[----:B------:R-:W-:Y:S01]  /*49b0*/  SHF.L.U64.HI R29, R29, 0x2, R4 ;  /* 0x000000021d1d7819 */ /* 0x000fe20000010204 */
[----:B------:R-:W2:Y:S01]  /*49c0*/  LDCU.64 UR16, c[0x0][0x388] ;  /* 0x00007100ff1077ac */ /* 0x000ea20008000a00 */
[----:B------:R-:W-:Y:S02]  /*49d0*/  LOP3.LUT R7, R7, 0x3, RZ, 0xc0, !PT ;  /* 0x0000000307077812 */ /* 0x000fe400078ec0ff */
[----:B------:R-:W-:-:S02]  /*49e0*/  MOV R2, R0 ;  /* 0x0000000000027202 */ /* 0x000fc40000000f00 */
[----:B------:R-:W-:Y:S02]  /*49f0*/  MOV R4, UR10 ;  /* 0x0000000a00047c02 */ /* 0x000fe40008000f00 */
[C---:B------:R-:W-:Y:S02]  /*4a00*/  SHF.L.U32 R19, R0.reuse, 0x3, RZ ;  /* 0x0000000300137819 */ /* 0x040fe400000006ff */
[--C-:B------:R-:W-:Y:S01]  /*4a10*/  SHF.L.U64.HI R20, R0, 0x3, R3.reuse ;  /* 0x0000000300147819 */ /* 0x100fe20000010203 */
[----:B------:R-:W-:Y:S01]  /*4a20*/  IMAD.WIDE.U32 R4, R4, 0x4, RZ ;  /* 0x0000000404047825 */ /* 0x000fe200078e00ff */
[C---:B0-----:R-:W-:Y:S01]  /*4a30*/  LEA R23, P1, R0.reuse, UR4, 0x2 ;  /* 0x0000000400177c11 */ /* 0x041fe2000f8210ff */
[----:B------:R-:W-:Y:S01]  /*4a40*/  UMOV UR4, URZ ;  /* 0x000000ff00047c82 */ /* 0x000fe20008000000 */
[----:B------:R-:W-:Y:S02]  /*4a50*/  MOV R25, UR6 ;  /* 0x0000000600197c02 */ /* 0x000fe40008000f00 */
[--C-:B------:R-:W-:Y:S01]  /*4a60*/  LEA.HI.X R24, R0, UR5, R3.reuse, 0x2, P1 ;  /* 0x0000000500187c11 */ /* 0x100fe200088f1403 */
[----:B------:R-:W-:Y:S01]  /*4a70*/  USHF.L.U32 UR5, UR11, 0x2, URZ ;  /* 0x000000020b057899 */ /* 0x000fe200080006ff */
[----:B------:R-:W-:Y:S01]  /*4a80*/  IMAD.WIDE.U32 R2, R7, 0x1e0, R2 ;  /* 0x000001e007027825 */ /* 0x000fe200078e0002 */
[----:B-1----:R-:W-:-:S02]  /*4a90*/  IADD3 R21, P1, PT, R19, UR14, RZ ;  /* 0x0000000e13157c10 */ /* 0x002fc4000ff3e0ff */
[----:B------:R-:W-:Y:S02]  /*4aa0*/  MOV R6, UR7 ;  /* 0x0000000700067c02 */ /* 0x000fe40008000f00 */
[----:B--2---:R-:W-:Y:S02]  /*4ab0*/  IADD3 R19, P2, PT, R19, UR16, RZ ;  /* 0x0000001013137c10 */ /* 0x004fe4000ff5e0ff */
[----:B------:R-:W-:Y:S02]  /*4ac0*/  IADD3 R18, P3, PT, RZ, -R7, RZ ;  /* 0x80000007ff127210 */ /* 0x000fe40007f7e0ff */
[----:B------:R-:W-:Y:S02]  /*4ad0*/  MOV R0, R2 ;  /* 0x0000000200007202 */ /* 0x000fe40000000f00 */
[----:B------:R-:W-:Y:S02]  /*4ae0*/  IADD3.X R22, PT, PT, R20, UR15, RZ, P1, !PT ;  /* 0x0000000f14167c10 */ /* 0x000fe40008ffe4ff */
[----:B------:R-:W-:-:S02]  /*4af0*/  SHF.L.U64.HI R25, R25, 0x2, R6 ;  /* 0x0000000219197819 */ /* 0x000fc40000010206 */
[----:B------:R-:W-:Y:S02]  /*4b00*/  IADD3 R3, PT, PT, R3, UR4, RZ ;  /* 0x0000000403037c10 */ /* 0x000fe4000fffe0ff */
[----:B------:R-:W-:Y:S02]  /*4b10*/  IADD3.X R20, PT, PT, R20, UR17, RZ, P2, !PT ;  /* 0x0000001114147c10 */ /* 0x000fe400097fe4ff */
[----:B------:R-:W-:Y:S02]  /*4b20*/  IADD3 R27, PT, PT, R5, UR5, RZ ;  /* 0x00000005051b7c10 */ /* 0x000fe4000fffe0ff */
[----:B------:R-:W-:-:S07]  /*4b30*/  IADD3.X R2, PT, PT, RZ, -0x1, RZ, P3, !PT ;  /* 0xffffffffff027810 */ /* 0x000fce0001ffe4ff */
.L_x_692:
[----:B0-----:R-:W-:Y:S02]  /*4b40*/  MOV R8, UR8 ;  /* 0x0000000800087c02 */ /* 0x001fe40008000f00 */
[----:B------:R-:W-:Y:S02]  /*4b50*/  MOV R12, UR6 ;  /* 0x00000006000c7c02 */ /* 0x000fe40008000f00 */
[-C--:B------:R-:W-:Y:S02]  /*4b60*/  LEA R8, P1, R8, R23.reuse, 0x2 ;  /* 0x0000001708087211 */ /* 0x080fe400078210ff */
[----:B------:R-:W-:Y:S02]  /*4b70*/  IADD3 R10, P2, PT, R23, R4, RZ ;  /* 0x00000004170a7210 */ /* 0x000fe40007f5e0ff */
[-C--:B------:R-:W-:Y:S02]  /*4b80*/  LEA R12, P3, R12, R23.reuse, 0x2 ;  /* 0x000000170c0c7211 */ /* 0x080fe400078610ff */
[----:B------:R-:W-:-:S02]  /*4b90*/  MOV R6, R23 ;  /* 0x0000001700067202 */ /* 0x000fc40000000f00 */
[----:B------:R-:W-:Y:S02]  /*4ba0*/  MOV R7, R24 ;  /* 0x0000001800077202 */ /* 0x000fe40000000f00 */
[C---:B------:R-:W-:Y:S02]  /*4bb0*/  IADD3.X R9, PT, PT, R24.reuse, R29, RZ, P1, !PT ;  /* 0x0000001d18097210 */ /* 0x040fe40000ffe4ff */
[C---:B------:R-:W-:Y:S01]  /*4bc0*/  IADD3.X R11, PT, PT, R24.reuse, R27, RZ, P2, !PT ;  /* 0x0000001b180b7210 */ /* 0x040fe200017fe4ff */
[----:B------:R0:W2:Y:S01]  /*4bd0*/  LDG.E R14, desc[UR12][R6.64] ;  /* 0x0000000c060e7981 */ /* 0x0000a2000c1e1900 */
[----:B------:R-:W-:-:S03]  /*4be0*/  IADD3.X R13, PT, PT, R24, R25, RZ, P3, !PT ;  /* 0x00000019180d7210 */ /* 0x000fc60001ffe4ff */
[----:B------:R1:W2:Y:S04]  /*4bf0*/  LDG.E R15, desc[UR12][R8.64] ;  /* 0x0000000c080f7981 */ /* 0x0002a8000c1e1900 */
[----:B------:R-:W3:Y:S04]  /*4c00*/  LDG.E R16, desc[UR12][R10.64] ;  /* 0x0000000c0a107981 */ /* 0x000ee8000c1e1900 */
[----:B------:R-:W3:Y:S01]  /*4c10*/  LDG.E R17, desc[UR12][R12.64] ;  /* 0x0000000c0c117981 */ /* 0x000ee2000c1e1900 */
[----:B0-----:R-:W-:Y:S02]  /*4c20*/  MOV R6, R19 ;  /* 0x0000001300067202 */ /* 0x001fe40000000f00 */
[----:B------:R-:W-:-:S02]  /*4c30*/  MOV R7, R20 ;  /* 0x0000001400077202 */ /* 0x000fc40000000f00 */
[----:B-1----:R-:W-:Y:S02]  /*4c40*/  MOV R8, R21 ;  /* 0x0000001500087202 */ /* 0x002fe40000000f00 */
        /* <DEDUP_REMOVED lines=14> */
.L_x_691:
[----:B------:R-:W-:Y:S05]  /*4d30*/  BSYNC.RECONVERGENT B0 ;  /* 0x0000000000007941 */ /* 0x000fea0003800200 */
.L_x_690:
[----:B------:R-:W-:Y:S05]  /*4d40*/  @!P0 EXIT ;  /* 0x000000000000894d */ /* 0x000fea0003800000 */
[----:B------:R-:W-:Y:S01]  /*4d50*/  BSSY.RECONVERGENT B0, `(.L_x_693) ;  /* 0x000005c000007945 */ /* 0x000fe20003800200 */
[----:B------:R-:W-:Y:S02]  /*4d60*/  USHF.L.U64.HI UR5, UR10, 0x2, UR11 ;  /* 0x000000020a057899 */ /* 0x000fe4000801020b */
[----:B------:R-:W-:Y:S02]  /*4d70*/  USHF.L.U32 UR4, UR10, 0x2, URZ ;  /* 0x000000020a047899 */ /* 0x000fe400080006ff */
[----:B------:R-:W-:Y:S01]  /*4d80*/  USHF.L.U64.HI UR7, UR6, 0x2, UR7 ;  /* 0x0000000206077899 */ /* 0x000fe20008010207 */
[----:B------:R-:W1:Y:S01]  /*4d90*/  LDCU.64 UR14, c[0x0][0x3d8] ;  /* 0x00007b00ff0e77ac */ /* 0x000e620008000a00 */
[----:B------:R-:W2:Y:S01]  /*4da0*/  LDCU.64 UR16, c[0x0][0x388] ;  /* 0x00007100ff1077ac */ /* 0x000ea20008000a00 */
[----:B------:R-:W3:Y:S01]  /*4db0*/  LDCU.64 UR18, c[0x0][0x390] ;  /* 0x00007200ff1277ac */ /* 0x000ee20008000a00 */
[----:B------:R-:W-:Y:S02]  /*4dc0*/  USHF.L.U64.HI UR10, UR8, 0x2, UR9 ;  /* 0x00000002080a7899 */ /* 0x000fe40008010209 */
[----:B------:R-:W-:-:S02]  /*4dd0*/  USHF.L.U32 UR11, UR8, 0x2, URZ ;  /* 0x00000002080b7899 */ /* 0x000fc400080006ff */
[----:B------:R-:W-:-:S12]  /*4de0*/  USHF.L.U32 UR6, UR6, 0x2, URZ ;  /* 0x0000000206067899 */ /* 0x000fd800080006ff */
.L_x_694:
[C---:B0-----:R-:W-:Y:S02]  /*4df0*/  SHF.L.U32 R16, R0.reuse, 0x2, RZ ;  /* 0x0000000200107819 */ /* 0x041fe400000006ff */
[----:B------:R-:W-:Y:S02]  /*4e00*/  SHF.L.U64.HI R2, R0, 0x2, R3 ;  /* 0x0000000200027819 */ /* 0x000fe40000010203 */
[----:B-1----:R-:W-:-:S04]  /*4e10*/  IADD3 R4, P0, PT, R16, UR14, RZ ;  /* 0x0000000e10047c10 */ /* 0x002fc8000ff1e0ff */
[----:B------:R-:W-:Y:S02]  /*4e20*/  IADD3.X R5, PT, PT, R2, UR15, RZ, P0, !PT ;  /* 0x0000000f02057c10 */ /* 0x000fe400087fe4ff */
[C---:B------:R-:W-:Y:S02]  /*4e30*/  IADD3 R6, P0, PT, R4.reuse, UR11, RZ ;  /* 0x0000000b04067c10 */ /* 0x040fe4000ff1e0ff */
[C---:B----4-:R-:W-:Y:S01]  /*4e40*/  IADD3 R10, P1, PT, R4.reuse, UR6, RZ ;  /* 0x00000006040a7c10 */ /* 0x050fe2000ff3e0ff */
[----:B------:R0:W4:Y:S01]  /*4e50*/  LDG.E R18, desc[UR12][R4.64] ;  /* 0x0000000c04127981 */ /* 0x000122000c1e1900 */
[C---:B------:R-:W-:Y:S02]  /*4e60*/  IADD3.X R7, PT, PT, R5.reuse, UR10, RZ, P0, !PT ;  /* 0x0000000a05077c10 */ /* 0x040fe400087fe4ff */
[----:B------:R-:W-:Y:S02]  /*4e70*/  IADD3 R8, P0, PT, R4, UR4, RZ ;  /* 0x0000000404087c10 */ /* 0x000fe4000ff1e0ff */
[C---:B------:R-:W-:Y:S01]  /*4e80*/  IADD3.X R11, PT, PT, R5.reuse, UR7, RZ, P1, !PT ;  /* 0x00000007050b7c10 */ /* 0x040fe20008ffe4ff */
[----:B------:R1:W4:Y:S01]  /*4e90*/  LDG.E R19, desc[UR12][R6.64] ;  /* 0x0000000c06137981 */ /* 0x000322000c1e1900 */
[----:B------:R-:W-:-:S03]  /*4ea0*/  IADD3.X R9, PT, PT, R5, UR5, RZ, P0, !PT ;  /* 0x0000000505097c10 */ /* 0x000fc600087fe4ff */
[----:B------:R-:W5:Y:S04]  /*4eb0*/  LDG.E R21, desc[UR12][R10.64] ;  /* 0x0000000c0a157981 */ /* 0x000f68000c1e1900 */
[----:B------:R-:W5:Y:S01]  /*4ec0*/  LDG.E R20, desc[UR12][R8.64] ;  /* 0x0000000c08147981 */ /* 0x000f62000c1e1900 */
[C---:B------:R-:W-:Y:S02]  /*4ed0*/  SHF.L.U32 R26, R0.reuse, 0x3, RZ ;  /* 0x00000003001a7819 */ /* 0x040fe400000006ff */
[----:B------:R-:W-:Y:S02]  /*4ee0*/  SHF.L.U64.HI R27, R0, 0x3, R3 ;  /* 0x00000003001b7819 */ /* 0x000fe40000010203 */
[----:B------:R-:W-:Y:S02]  /*4ef0*/  LOP3.LUT R14, R26, 0xfffffff8, RZ, 0xc0, !PT ;  /* 0xfffffff81a0e7812 */ /* 0x000fe400078ec0ff */
[----:B------:R-:W-:-:S02]  /*4f00*/  LOP3.LUT R16, R16, 0xfffffffc, RZ, 0xc0, !PT ;  /* 0xfffffffc10107812 */ /* 0x000fc400078ec0ff */
[----:B------:R-:W-:Y:S02]  /*4f10*/  LOP3.LUT R3, R27, 0x3, RZ, 0xc0, !PT ;  /* 0x000000031b037812 */ /* 0x000fe400078ec0ff */
[----:B--2---:R-:W-:Y:S02]  /*4f20*/  IADD3 R12, P0, PT, R14, UR16, RZ ;  /* 0x000000100e0c7c10 */ /* 0x004fe4000ff1e0ff */
[----:B------:R-:W-:Y:S02]  /*4f30*/  LOP3.LUT R2, R2, 0x3, RZ, 0xc0, !PT ;  /* 0x0000000302027812 */ /* 0x000fe400078ec0ff */
[----:B------:R-:W-:Y:S02]  /*4f40*/  IADD3 R16, P2, PT, R16, UR14, RZ ;  /* 0x0000000e10107c10 */ /* 0x000fe4000ff5e0ff */
[----:B---3--:R-:W-:Y:S02]  /*4f50*/  IADD3 R14, P1, PT, R14, UR18, RZ ;  /* 0x000000120e0e7c10 */ /* 0x008fe4000ff3e0ff */
[----:B------:R-:W-:-:S02]  /*4f60*/  IADD3.X R13, PT, PT, R3, UR17, RZ, P0, !PT ;  /* 0x00000011030d7c10 */ /* 0x000fc400087fe4ff */
[----:B------:R-:W-:Y:S02]  /*4f70*/  IADD3.X R17, PT, PT, R2, UR15, RZ, P2, !PT ;  /* 0x0000000f02117c10 */ /* 0x000fe400097fe4ff */
[----:B------:R-:W-:Y:S02]  /*4f80*/  IADD3.X R15, PT, PT, R3, UR19, RZ, P1, !PT ;  /* 0x00000013030f7c10 */ /* 0x000fe40008ffe4ff */
[C---:B------:R-:W-:Y:S02]  /*4f90*/  IADD3 R2, P0, PT, R16.reuse, UR11, RZ ;  /* 0x0000000b10027c10 */ /* 0x040fe4000ff1e0ff */
[C---:B0-----:R-:W-:Y:S02]  /*4fa0*/  IADD3 R4, P1, PT, R16.reuse, UR4, RZ ;  /* 0x0000000410047c10 */ /* 0x041fe4000ff3e0ff */
[----:B-1----:R-:W-:Y:S02]  /*4fb0*/  IADD3 R6, P2, PT, R16, UR6, RZ ;  /* 0x0000000610067c10 */ /* 0x002fe4000ff5e0ff */
[----:B------:R-:W-:-:S02]  /*4fc0*/  IADD3.X R3, PT, PT, R17, UR10, RZ, P0, !PT ;  /* 0x0000000a11037c10 */ /* 0x000fc400087fe4ff */
[C---:B------:R-:W-:Y:S02]  /*4fd0*/  IADD3.X R5, PT, PT, R17.reuse, UR5, RZ, P1, !PT ;  /* 0x0000000511057c10 */ /* 0x040fe40008ffe4ff */
[----:B------:R-:W-:Y:S01]  /*4fe0*/  IADD3.X R7, PT, PT, R17, UR7, RZ, P2, !PT ;  /* 0x0000000711077c10 */ /* 0x000fe200097fe4ff */
[----:B----4-:R-:W-:Y:S04]  /*4ff0*/  STG.E.64 desc[UR12][R12.64], R18 ;  /* 0x000000120c007986 */ /* 0x010fe8000c101b0c */
[----:B-----5:R0:W-:Y:S04]  /*5000*/  STG.E.64 desc[UR12][R14.64], R20 ;  /* 0x000000140e007986 */ /* 0x0201e8000c101b0c */
        /* <DEDUP_REMOVED lines=14> */
[----:B0-----:R-:W3:Y:S04]  /*50f0*/  LDG.E R14, desc[UR12][R16.64+0xf00] ;  /* 0x000f000c100e7981 */ /* 0x001ee8000c1e1900 */
        /* <DEDUP_REMOVED lines=8> */
[----:B-1----:R-:W-:Y:S02]  /*5180*/  IADD3 R8, P1, PT, R13, UR18, RZ ;  /* 0x000000120d087c10 */ /* 0x002fe4000ff3e0ff */
[----:B------:R-:W-:-:S02]  /*5190*/  IADD3.X R13, PT, PT, R20, UR17, RZ, P0, !PT ;  /* 0x00000011140d7c10 */ /* 0x000fc400087fe4ff */
[----:B------:R-:W-:-:S03]  /*51a0*/  IADD3.X R9, PT, PT, R20, UR19, RZ, P1, !PT ;  /* 0x0000001314097c10 */ /* 0x000fc60008ffe4ff */
[----:B---3--:R0:W-:Y:S04]  /*51b0*/  STG.E.64 desc[UR12][R12.64], R14 ;  /* 0x0000000e0c007986 */ /* 0x0081e8000c101b0c */
[----:B----4-:R4:W-:Y:S04]  /*51c0*/  STG.E.64 desc[UR12][R8.64], R18 ;  /* 0x0000001208007986 */ /* 0x0109e8000c101b0c */
[----:B------:R-:W3:Y:S04]  /*51d0*/  LDG.E R20, desc[UR12][R16.64+0x1680] ;  /* 0x0016800c10147981 */ /* 0x000ee8000c1e1900 */
[----:B------:R1:W3:Y:S04]  /*51e0*/  LDG.E R21, desc[UR12][R2.64+0x1680] ;  /* 0x0016800c02157981 */ /* 0x0002e8000c1e1900 */
        /* <DEDUP_REMOVED lines=10> */
[----:B------:R-:W-:Y:S02]  /*5290*/  IADD3 R0, PT, PT, R0, 0x780, RZ ;  /* 0x0000078000007810 */ /* 0x000fe40007ffe0ff */
[----:B-1----:R-:W-:Y:S02]  /*52a0*/  MOV R2, UR9 ;  /* 0x0000000900027c02 */ /* 0x002fe40008000f00 */
[----:B------:R-:W-:-:S04]  /*52b0*/  ISETP.LT.U32.AND P0, PT, R0, UR8, PT ;  /* 0x0000000800007c0c */ /* 0x000fc8000bf01070 */
[----:B------:R-:W-:Y:S01]  /*52c0*/  ISETP.GT.AND.EX P0, PT, R2, RZ, PT, P0 ;  /* 0x000000ff0200720c */ /* 0x000fe20003f04300 */
[----:B------:R-:W-:Y:S01]  /*52d0*/  HFMA2 R3, -RZ, RZ, 0, 0 ;  /* 0x00000000ff037431 */ /* 0x000fe200000001ff */
[----:B---3--:R4:W-:Y:S04]  /*52e0*/  STG.E.64 desc[UR12][R10.64], R20 ;  /* 0x000000140a007986 */ /* 0x0089e8000c101b0c */
[----:B-----5:R4:W-:Y:S07]  /*52f0*/  STG.E.64 desc[UR12][R12.64], R22 ;  /* 0x000000160c007986 */ /* 0x0209ee000c101b0c */
[----:B------:R-:W-:Y:S05]  /*5300*/  @P0 BRA `(.L_x_694) ;  /* 0xfffffff800b80947 */ /* 0x000fea000383ffff */
[----:B------:R-:W-:Y:S05]  /*5310*/  BSYNC.RECONVERGENT B0 ;  /* 0x0000000000007941 */ /* 0x000fea0003800200 */
.L_x_693:
[----:B------:R-:W-:Y:S05]  /*5320*/  EXIT ;  /* 0x000000000000794d */ /* 0x000fea0003800000 */
.L_x_695:
        /* <DEDUP_REMOVED lines=13> */
.L_x_3420:


//--------------------- .text._Z35group_norm_nhwc_bwd_one_pass_kernelI11Fp16IOFp32WLi256ELi30ELi480EEv26Group_norm_nhwc_bwd_params --------------------------
	.section	.text._Z35group_norm_nhwc_bwd_one_pass_kernelI11Fp16IOFp32WLi256ELi30ELi480EEv26Group_norm_nhwc_bwd_params,"ax",@progbits
	.align	128
        .global         _Z35group_norm_nhwc_bwd_one_pass_kernelI11Fp16IOFp32WLi256ELi30ELi480EEv26Group_norm_nhwc_bwd_params
        .type           _Z35group_norm_nhwc_bwd_one_pass_kernelI11Fp16IOFp32WLi256ELi30ELi480EEv26Group_norm_nhwc_bwd_params,@function
        .size           _Z35group_norm_nhwc_bwd_one_pass_kernelI11Fp16IOFp32WLi256ELi30ELi480EEv26Group_norm_nhwc_bwd_params,(.L_x_3421 - _Z35group_norm_nhwc_bwd_one_pass_kernelI11Fp16IOFp32WLi256ELi30ELi480EEv26Group_norm_nhwc_bwd_params)
        .other          _Z35group_norm_nhwc_bwd_one_pass_kernelI11Fp16IOFp32WLi256ELi30ELi480EEv26Group_norm_nhwc_bwd_params,@"STO_CUDA_ENTRY STV_DEFAULT"
_Z35group_norm_nhwc_bwd_one_pass_kernelI11Fp16IOFp32WLi256ELi30ELi480EEv26Group_norm_nhwc_bwd_params:
.text._Z35group_norm_nhwc_bwd_one_pass_kernelI11Fp16IOFp32WLi256ELi30ELi480EEv26Group_norm_nhwc_bwd_params:
        /* <DEDUP_REMOVED lines=12> */
[----:B------:R-:W1:Y:S01]  /*00c0*/  S2R R3, SR_LANEID ;  /* 0x0000000000037919 */ /* 0x000e620000000000 */
[----:B------:R-:W-:Y:S01]  /*00d0*/  HFMA2 R41, -RZ, RZ, 0, 0 ;  /* 0x00000000ff297431 */ /* 0x000fe200000001ff */
[----:B------:R-:W-:Y:S01]  /*00e0*/  MOV R40, R0 ;  /* 0x0000000000287202 */ /* 0x000fe20000000f00 */
[----:B------:R-:W2:Y:S01]  /*00f0*/  LDCU.U8 UR11, c[0x0][0x414] ;  /* 0x00008280ff0b77ac */ /* 0x000ea20008000000 */
[----:B------:R-:W-:Y:S02]  /*0100*/  IMAD R48, R4, 0x1112, RZ ;  /* 0x0000111204307824 */ /* 0x000fe400078e02ff */
[----:B------:R-:W3:Y:S03]  /*0110*/  LDC R4, c[0x0][0x374] ;  /* 0x0000dd00ff047b82 */ /* 0x000ee60000000800 */
[----:B------:R-:W-:-:S05]  /*0120*/  SHF.R.U32.HI R48, RZ, 0x10, R48 ;  /* 0x00000010ff307819 */ /* 0x000fca0000011630 */
[----:B------:R-:W4:Y:S01]  /*0130*/  LDC R5, c[0x0][0x370] ;  /* 0x0000dc00ff057b82 */ /* 0x000f220000000800 */
[----:B0-----:R-:W-:-:S05]  /*0140*/  IMAD R42, R7, UR10, R48 ;  /* 0x0000000a072a7c24 */ /* 0x001fca000f8e0230 */
[C---:B------:R-:W-:Y:S02]  /*0150*/  IADD3 R47, PT, PT, R42.reuse, 0x20, RZ ;  /* 0x000000202a2f7810 */ /* 0x040fe40007ffe0ff */
[C---:B------:R-:W-:Y:S02]  /*0160*/  IADD3 R46, PT, PT, R42.reuse, 0x40, RZ ;  /* 0x000000402a2e7810 */ /* 0x040fe40007ffe0ff */
[C---:B------:R-:W-:Y:S02]  /*0170*/  IADD3 R45, PT, PT, R42.reuse, 0x60, RZ ;  /* 0x000000602a2d7810 */ /* 0x040fe40007ffe0ff */
[C---:B------:R-:W-:Y:S02]  /*0180*/  IADD3 R44, PT, PT, R42.reuse, 0xa0, RZ ;  /* 0x000000a02a2c7810 */ /* 0x040fe40007ffe0ff */
[C---:B------:R-:W-:Y:S02]  /*0190*/  IADD3 R43, PT, PT, R42.reuse, 0xc0, RZ ;  /* 0x000000c02a2b7810 */ /* 0x040fe40007ffe0ff */
[----:B-123--:R-:W-:-:S07]  /*01a0*/  IADD3 R42, PT, PT, R42, 0xe0, RZ ;  /* 0x000000e02a2a7810 */ /* 0x00efce0007ffe0ff */
.L_x_739:
[----:B0-----:R-:W0:Y:S01]  /*01b0*/  LDC R13, c[0x0][0x410] ;  /* 0x00010400ff0d7b82 */ /* 0x001e220000000800 */
[----:B-1----:R-:W1:Y:S01]  /*01c0*/  LDCU.128 UR12, c[0x0][0x400] ;  /* 0x00008000ff0c77ac */ /* 0x002e620008000c00 */
[----:B------:R-:W-:Y:S02]  /*01d0*/  ISETP.GE.AND P1, PT, R40, RZ, PT ;  /* 0x000000ff2800720c */ /* 0x000fe40003f26270 */
[----:B------:R-:W-:Y:S02]  /*01e0*/  CS2R R36, SRZ ;  /* 0x0000000000247805 */ /* 0x000fe4000001ff00 */
[----:B------:R-:W-:Y:S02]  /*01f0*/  SHF.R.S32.HI R15, RZ, 0x1f, R46 ;  /* 0x0000001fff0f7819 */ /* 0x000fe4000001142e */
[----:B------:R-:W-:Y:S02]  /*0200*/  SHF.R.S32.HI R19, RZ, 0x1f, R45 ;  /* 0x0000001fff137819 */ /* 0x000fe4000001142d */
[----:B------:R-:W-:Y:S01]  /*0210*/  SHF.R.S32.HI R23, RZ, 0x1f, R44 ;  /* 0x0000001fff177819 */ /* 0x000fe2000001142c */
[----:B------:R-:W2:Y:S01]  /*0220*/  LDC R29, c[0x0][0x41c] ;  /* 0x00010700ff1d7b82 */ /* 0x000ea20000000800 */
[----:B------:R-:W-:-:S02]  /*0230*/  SHF.R.S32.HI R21, RZ, 0x1f, R43 ;  /* 0x0000001fff157819 */ /* 0x000fc4000001142b */
[----:B-1----:R-:W-:-:S04]  /*0240*/  ISETP.GE.U32.AND P2, PT, R46, UR12, PT ;  /* 0x0000000c2e007c0c */ /* 0x002fc8000bf46070 */
[----:B------:R-:W-:Y:S02]  /*0250*/  ISETP.GE.AND.EX P2, PT, R15, UR13, PT, P2 ;  /* 0x0000000d0f007c0c */ /* 0x000fe4000bf46320 */
[----:B0-----:R-:W-:-:S04]  /*0260*/  IABS R9, R13 ;  /* 0x0000000d00097213 */ /* 0x001fc80000000000 */
[----:B------:R-:W0:Y:S07]  /*0270*/  I2F.RP R8, R9 ;  /* 0x0000000900087306 */ /* 0x000e2e0000209400 */
[----:B------:R-:W1:Y:S01]  /*0280*/  @!P2 LDC.64 R16, c[0x0][0x3a0] ;  /* 0x0000e800ff10ab82 */ /* 0x000e620000000a00 */
[----:B0-----:R-:W0:Y:S02]  /*0290*/  MUFU.RCP R8, R8 ;  /* 0x0000000800087308 */ /* 0x001e240000001000 */
[----:B0-----:R-:W-:-:S06]  /*02a0*/  IADD3 R6, PT, PT, R8, 0xffffffe, RZ ;  /* 0x0ffffffe08067810 */ /* 0x001fcc0007ffe0ff */
[----:B------:R0:W3:Y:S02]  /*02b0*/  F2I.FTZ.U32.TRUNC.NTZ R7, R6 ;  /* 0x0000000600077305 */ /* 0x0000e4000021f000 */
[----:B0-----:R-:W-:Y:S02]  /*02c0*/  MOV R6, RZ ;  /* 0x000000ff00067202 */ /* 0x001fe40000000f00 */
[----:B---3--:R-:W-:-:S05]  /*02d0*/  IADD3 R10, PT, PT, RZ, -R7, RZ ;  /* 0x80000007ff0a7210 */ /* 0x008fca0007ffe0ff */
[----:B------:R-:W-:Y:S01]  /*02e0*/  IMAD R11, R10, R9, RZ ;  /* 0x000000090a0b7224 */ /* 0x000fe200078e02ff */
[----:B------:R-:W-:-:S03]  /*02f0*/  IABS R10, R40 ;  /* 0x00000028000a7213 */ /* 0x000fc60000000000 */
[----:B------:R-:W-:Y:S01]  /*0300*/  IMAD.HI.U32 R7, R7, R11, R6 ;  /* 0x0000000b07077227 */ /* 0x000fe200078e0006 */
[----:B------:R-:W-:-:S04]  /*0310*/  PRMT R6, R48, 0x9910, RZ ;  /* 0x0000991030067816 */ /* 0x000fc800000000ff */
[----:B------:R-:W-:Y:S01]  /*0320*/  LEA R6, R6, -R6, 0x4 ;  /* 0x8000000606067211 */ /* 0x000fe200078e20ff */
[----:B------:R-:W-:-:S03]  /*0330*/  IMAD.HI.U32 R7, R7, R10, RZ ;  /* 0x0000000a07077227 */ /* 0x000fc600078e00ff */
[----:B------:R-:W-:Y:S02]  /*0340*/  IADD3 R6, PT, PT, RZ, -R6, RZ ;  /* 0x80000006ff067210 */ /* 0x000fe40007ffe0ff */
[----:B------:R-:W-:Y:S02]  /*0350*/  IADD3 R8, PT, PT, -R7, RZ, RZ ;  /* 0x000000ff07087210 */ /* 0x000fe40007ffe1ff */
[----:B------:R-:W-:-:S03]  /*0360*/  PRMT R11, R6, 0x7710, RZ ;  /* 0x00007710060b7816 */ /* 0x000fc600000000ff */
[----:B------:R-:W-:Y:S01]  /*0370*/  IMAD R8, R9, R8, R10 ;  /* 0x0000000809087224 */ /* 0x000fe200078e020a */
[----:B------:R-:W-:Y:S02]  /*0380*/  LOP3.LUT R10, R40, R13, RZ, 0x3c, !PT ;  /* 0x0000000d280a7212 */ /* 0x000fe400078e3cff */
[----:B------:R-:W-:Y:S02]  /*0390*/  IADD3 R11, PT, PT, R11, R2, RZ ;  /* 0x000000020b0b7210 */ /* 0x000fe40007ffe0ff */
[----:B------:R-:W-:Y:S02]  /*03a0*/  ISETP.GT.U32.AND P5, PT, R9, R8, PT ;  /* 0x000000080900720c */ /* 0x000fe40003fa4070 */
[----:B------:R-:W-:Y:S02]  /*03b0*/  ISETP.GE.AND P0, PT, R10, RZ, PT ;  /* 0x000000ff0a00720c */ /* 0x000fe40003f06270 */
[----:B------:R-:W-:-:S04]  /*03c0*/  SHF.L.U32 R11, R11, 0x1, RZ ;  /* 0x000000010b0b7819 */ /* 0x000fc800000006ff */
[----:B------:R-:W-:-:S05]  /*03d0*/  LOP3.LUT R22, R11, 0xffff, RZ, 0xc0, !PT ;  /* 0x0000ffff0b167812 */ /* 0x000fca00078ec0ff */
[-C--:B------:R-:W-:Y:S02]  /*03e0*/  @!P5 IADD3 R8, PT, PT, R8, -R9.reuse, RZ ;  /* 0x800000090808d210 */ /* 0x080fe40007ffe0ff */
[----:B------:R-:W-:Y:S02]  /*03f0*/  @!P5 IADD3 R7, PT, PT, R7, 0x1, RZ ;  /* 0x000000010707d810 */ /* 0x000fe40007ffe0ff */
[CC--:B------:R-:W-:Y:S02]  /*0400*/  ISETP.GE.U32.AND P4, PT, R8.reuse, R9.reuse, PT ;  /* 0x000000090800720c */ /* 0x0c0fe40003f86070 */
[----:B------:R-:W-:Y:S02]  /*0410*/  ISETP.GT.U32.AND P3, PT, R9, R8, PT ;  /* 0x000000080900720c */ /* 0x000fe40003f64070 */
[----:B------:R-:W-:Y:S02]  /*0420*/  IADD3 R9, PT, PT, R8, -R9, RZ ;  /* 0x8000000908097210 */ /* 0x000fe40007ffe0ff */
[----:B------:R-:W-:-:S02]  /*0430*/  ISETP.NE.AND P5, PT, R13, RZ, PT ;  /* 0x000000ff0d00720c */ /* 0x000fc40003fa5270 */
[----:B------:R-:W-:Y:S02]  /*0440*/  SEL R8, R9, R8, !P3 ;  /* 0x0000000809087207 */ /* 0x000fe40005800000 */
[----:B------:R-:W-:Y:S02]  /*0450*/  ISETP.GE.U32.AND P3, PT, R45, UR12, PT ;  /* 0x0000000c2d007c0c */ /* 0x000fe4000bf66070 */
[----:B------:R-:W-:Y:S02]  /*0460*/  LOP3.LUT R9, RZ, R13, RZ, 0x33, !PT ;  /* 0x0000000dff097212 */ /* 0x000fe400078e33ff */
[----:B------:R-:W-:Y:S02]  /*0470*/  @P4 IADD3 R7, PT, PT, R7, 0x1, RZ ;  /* 0x0000000107074810 */ /* 0x000fe40007ffe0ff */
[----:B------:R-:W-:Y:S02]  /*0480*/  ISETP.GE.AND.EX P3, PT, R19, UR13, PT, P3 ;  /* 0x0000000d13007c0c */ /* 0x000fe4000bf66330 */
[----:B------:R-:W-:-:S02]  /*0490*/  MOV R10, R7 ;  /* 0x00000007000a7202 */ /* 0x000fc40000000f00 */
[----:B------:R-:W-:Y:S01]  /*04a0*/  @!P1 IADD3 R8, PT, PT, -R8, RZ, RZ ;  /* 0x000000ff08089210 */ /* 0x000fe20007ffe1ff */
[----:B------:R-:W0:Y:S01]  /*04b0*/  @!P2 LDC.64 R6, c[0x0][0x3f8] ;  /* 0x0000fe00ff06ab82 */ /* 0x000e220000000a00 */
[----:B------:R-:W-:Y:S02]  /*04c0*/  @!P0 IADD3 R10, PT, PT, -R10, RZ, RZ ;  /* 0x000000ff0a0a8210 */ /* 0x000fe40007ffe1ff */
[C---:B------:R-:W-:Y:S02]  /*04d0*/  SEL R55, R9.reuse, R8, !P5 ;  /* 0x0000000809377207 */ /* 0x040fe40006800000 */
[----:B------:R-:W-:Y:S02]  /*04e0*/  SEL R9, R9, R10, !P5 ;  /* 0x0000000a09097207 */ /* 0x000fe40006800000 */
[----:B------:R-:W-:Y:S01]  /*04f0*/  ISETP.GE.U32.AND P1, PT, R44, UR12, PT ;  /* 0x0000000c2c007c0c */ /* 0x000fe2000bf26070 */
[----:B------:R-:W-:Y:S01]  /*0500*/  IMAD R13, R55, 0x1e, RZ ;  /* 0x0000001e370d7824 */ /* 0x000fe200078e02ff */
[----:B------:R-:W3:Y:S01]  /*0510*/  @!P3 LDC.64 R10, c[0x0][0x3f8] ;  /* 0x0000fe00ff0abb82 */ /* 0x000ee20000000a00 */
[----:B------:R-:W-:-:S02]  /*0520*/  SHF.R.S32.HI R8, RZ, 0x1f, R9 ;  /* 0x0000001fff087819 */ /* 0x000fc40000011409 */
[----:B------:R-:W-:Y:S02]  /*0530*/  ISETP.GE.AND.EX P1, PT, R23, UR13, PT, P1 ;  /* 0x0000000d17007c0c */ /* 0x000fe4000bf26310 */
[----:B------:R-:W-:Y:S01]  /*0540*/  IADD3 R60, P0, PT, R13, R22, RZ ;  /* 0x000000160d3c7210 */ /* 0x000fe20007f1e0ff */
[----:B------:R-:W-:-:S03]  /*0550*/  IMAD R8, R8, UR14, RZ ;  /* 0x0000000e08087c24 */ /* 0x000fc6000f8e02ff */
[----:B------:R-:W-:Y:S01]  /*0560*/  LEA.HI.X.SX32 R61, R13, RZ, 0x1, P0 ;  /* 0x000000ff0d3d7211 */ /* 0x000fe200000f0eff */
[----:B------:R-:W-:Y:S01]  /*0570*/  IMAD R59, R9, UR15, R8 ;  /* 0x0000000f093b7c24 */ /* 0x000fe2000f8e0208 */
[----:B------:R-:W-:Y:S01]  /*0580*/  ISETP.GE.U32.AND P0, PT, R43, UR12, PT ;  /* 0x0000000c2b007c0c */ /* 0x000fe2000bf06070 */
[----:B------:R-:W4:Y:S01]  /*0590*/  @!P3 LDC.64 R12, c[0x0][0x3a0] ;  /* 0x0000e800ff0cbb82 */ /* 0x000f220000000a00 */
[----:B------:R-:W-:Y:S02]  /*05a0*/  IMAD.WIDE.U32 R60, R9, UR14, R60 ;  /* 0x0000000e093c7c25 */ /* 0x000fe4000f8e003c */
[----:B------:R-:W-:Y:S02]  /*05b0*/  ISETP.GE.AND.EX P0, PT, R21, UR13, PT, P0 ;  /* 0x0000000d15007c0c */ /* 0x000fe4000bf06300 */
[----:B0-----:R-:W-:Y:S01]  /*05c0*/  @!P2 IMAD R8, R15, R6, RZ ;  /* 0x000000060f08a224 */ /* 0x001fe200078e02ff */
[----:B------:R-:W-:Y:S02]  /*05d0*/  IADD3 R59, PT, PT, R61, R59, RZ ;  /* 0x0000003b3d3b7210 */ /* 0x000fe40007ffe0ff */
[----:B------:R-:W0:Y:S01]  /*05e0*/  @!P2 LDC.64 R14, c[0x0][0x398] ;  /* 0x0000e600ff0eab82 */ /* 0x000e220000000a00 */
[-C--:B------:R-:W-:Y:S01]  /*05f0*/  @!P2 MOV R58, R60.reuse ;  /* 0x0000003c003aa202 */ /* 0x080fe20000000f00 */
[C---:B------:R-:W-:Y:S01]  /*0600*/  @!P2 IMAD R9, R46.reuse, R7, R8 ;  /* 0x000000072e09a224 */ /* 0x040fe200078e0208 */
[----:B------:R-:W-:Y:S01]  /*0610*/  @!P3 MOV R18, R60 ;  /* 0x0000003c0012b202 */ /* 0x000fe20000000f00 */
[----:B---3--:R-:W-:Y:S01]  /*0620*/  @!P3 IMAD R8, R19, R10, RZ ;  /* 0x0000000a1308b224 */ /* 0x008fe200078e02ff */
[----:B------:R-:W-:Y:S01]  /*0630*/  @!P3 MOV R19, R59 ;  /* 0x0000003b0013b202 */ /* 0x000fe20000000f00 */
[----:B------:R-:W-:-:S04]  /*0640*/  @!P2 IMAD.WIDE.U32 R6, R46, R6, R58 ;  /* 0x000000062e06a225 */ /* 0x000fc800078e003a */
[----:B------:R-:W-:Y:S01]  /*0650*/  @!P3 IMAD R25, R45, R11, R8 ;  /* 0x0000000b2d19b224 */ /* 0x000fe200078e0208 */
[----:B------:R-:W-:Y:S01]  /*0660*/  @!P2 IADD3 R7, PT, PT, R7, R9, RZ ;  /* 0x000000090707a210 */ /* 0x000fe20007ffe0ff */
[----:B------:R-:W-:Y:S01]  /*0670*/  @!P3 IMAD.WIDE.U32 R10, R45, R10, R18 ;  /* 0x0000000a2d0ab225 */ /* 0x000fe200078e0012 */
[----:B------:R-:W3:Y:S01]  /*0680*/  @!P3 LDC.64 R8, c[0x0][0x398] ;  /* 0x0000e600ff08bb82 */ /* 0x000ee20000000a00 */
[C---:B------:R-:W-:Y:S02]  /*0690*/  @!P2 SHF.L.U32 R27, R6.reuse, 0x1, RZ ;  /* 0x00000001061ba819 */ /* 0x040fe400000006ff */
[----:B------:R-:W-:Y:S02]  /*06a0*/  @!P2 SHF.L.U64.HI R24, R6, 0x1, R7 ;  /* 0x000000010618a819 */ /* 0x000fe40000010207 */
[----:B-1----:R-:W-:Y:S02]  /*06b0*/  @!P2 IADD3 R16, P4, PT, R27, R16, RZ ;  /* 0x000000101b10a210 */ /* 0x002fe40007f9e0ff */
[----:B------:R-:W-:Y:S01]  /*06c0*/  @!P3 IADD3 R11, PT, PT, R11, R25, RZ ;  /* 0x000000190b0bb210 */ /* 0x000fe20007ffe0ff */
[----:B------:R-:W1:Y:S01]  /*06d0*/  @!P1 LDC.64 R6, c[0x0][0x3f8] ;  /* 0x0000fe00ff069b82 */ /* 0x000e620000000a00 */
[----:B------:R-:W-:-:S02]  /*06e0*/  @!P2 IADD3.X R17, PT, PT, R24, R17, RZ, P4, !PT ;  /* 0x000000111811a210 */ /* 0x000fc400027fe4ff */
[----:B0-----:R-:W-:Y:S02]  /*06f0*/  @!P2 IADD3 R18, P4, PT, R27, R14, RZ ;  /* 0x0000000e1b12a210 */ /* 0x001fe40007f9e0ff */
[C---:B------:R-:W-:Y:S01]  /*0700*/  @!P3 SHF.L.U32 R25, R10.reuse, 0x1, RZ ;  /* 0x000000010a19b819 */ /* 0x040fe200000006ff */
[----:B------:R3:W5:Y:S01]  /*0710*/  @!P2 LDG.E R37, desc[UR8][R16.64] ;  /* 0x000000081025a981 */ /* 0x000762000c1e1900 */
[----:B------:R-:W-:Y:S02]  /*0720*/  @!P3 SHF.L.U64.HI R20, R10, 0x1, R11 ;  /* 0x000000010a14b819 */ /* 0x000fe4000001020b */
[----:B------:R-:W-:Y:S01]  /*0730*/  CS2R R34, SRZ ;  /* 0x0000000000227805 */ /* 0x000fe2000001ff00 */
[----:B------:R-:W0:Y:S01]  /*0740*/  @!P0 LDC.64 R10, c[0x0][0x3f8] ;  /* 0x0000fe00ff0a8b82 */ /* 0x000e220000000a00 */
[----:B------:R-:W-:Y:S02]  /*0750*/  @!P2 IADD3.X R19, PT, PT, R24, R15, RZ, P4, !PT ;  /* 0x0000000f1813a210 */ /* 0x000fe400027fe4ff */
[----:B----4-:R-:W-:-:S03]  /*0760*/  @!P3 IADD3 R12, P5, PT, R25, R12, RZ ;  /* 0x0000000c190cb210 */ /* 0x010fc60007fbe0ff */
[----:B------:R-:W5:Y:S01]  /*0770*/  @!P2 LDG.E R36, desc[UR8][R18.64] ;  /* 0x000000081224a981 */ /* 0x000f62000c1e1900 */
[----:B---3--:R-:W-:Y:S01]  /*0780*/  @!P3 IADD3 R16, P2, PT, R25, R8, RZ ;  /* 0x000000081910b210 */ /* 0x008fe20007f5e0ff */
[----:B--2---:R-:W-:Y:S01]  /*0790*/  IMAD R30, R29, UR10, R48 ;  /* 0x0000000a1d1e7c24 */ /* 0x004fe2000f8e0230 */
[C---:B------:R-:W-:Y:S01]  /*07a0*/  @!P3 IADD3.X R13, PT, PT, R20.reuse, R13, RZ, P5, !PT ;  /* 0x0000000d140db210 */ /* 0x040fe20002ffe4ff */
[----:B------:R-:W2:Y:S01]  /*07b0*/  @!P1 LDC.64 R14, c[0x0][0x3a0] ;  /* 0x0000e800ff0e9b82 */ /* 0x000ea20000000a00 */
[----:B------:R-:W-:Y:S02]  /*07c0*/  @!P3 IADD3.X R17, PT, PT, R20, R9, RZ, P2, !PT ;  /* 0x000000091411b210 */ /* 0x000fe400017fe4ff */
[----:B------:R-:W-:Y:S01]  /*07d0*/  @!P1 MOV R8, R60 ;  /* 0x0000003c00089202 */ /* 0x000fe20000000f00 */
[----:B------:R0:W5:Y:S01]  /*07e0*/  @!P3 LDG.E R35, desc[UR8][R12.64] ;  /* 0x000000080c23b981 */ /* 0x000162000c1e1900 */
[----:B-1----:R-:W-:Y:S01]  /*07f0*/  @!P1 IMAD R23, R23, R6, RZ ;  /* 0x0000000617179224 */ /* 0x002fe200078e02ff */
[----:B------:R-:W-:-:S02]  /*0800*/  @!P1 MOV R9, R59 ;  /* 0x0000003b00099202 */ /* 0x000fc40000000f00 */
[----:B------:R1:W5:Y:S01]  /*0810*/  @!P3 LDG.E R34, desc[UR8][R16.64] ;  /* 0x000000081022b981 */ /* 0x000362000c1e1900 */
[----:B------:R-:W-:Y:S01]  /*0820*/  @!P1 IMAD R23, R44, R7, R23 ;  /* 0x000000072c179224 */ /* 0x000fe200078e0217 */
[----:B------:R-:W-:Y:S01]  /*0830*/  ISETP.GE.U32.AND P3, PT, R30, UR12, PT ;  /* 0x0000000c1e007c0c */ /* 0x000fe2000bf66070 */
[----:B------:R-:W-:Y:S01]  /*0840*/  @!P1 IMAD.WIDE.U32 R6, R44, R6, R8 ;  /* 0x000000062c069225 */ /* 0x000fe200078e0008 */
[----:B------:R-:W-:Y:S01]  /*0850*/  SHF.R.S32.HI R27, RZ, 0x1f, R30 ;  /* 0x0000001fff1b7819 */ /* 0x000fe2000001141e */
[----:B------:R-:W3:Y:S03]  /*0860*/  @!P1 LDC.64 R8, c[0x0][0x398] ;  /* 0x0000e600ff089b82 */ /* 0x000ee60000000a00 */
[----:B------:R-:W-:Y:S02]  /*0870*/  @!P1 IADD3 R7, PT, PT, R7, R23, RZ ;  /* 0x0000001707079210 */ /* 0x000fe40007ffe0ff */
[----:B------:R-:W-:Y:S01]  /*0880*/  ISETP.GE.AND.EX P3, PT, R27, UR13, PT, P3 ;  /* 0x0000000d1b007c0c */ /* 0x000fe2000bf66330 */
[----:B0-----:R-:W-:Y:S01]  /*0890*/  @!P0 IMAD R12, R21, R10, RZ ;  /* 0x0000000a150c8224 */ /* 0x001fe200078e02ff */
[C---:B------:R-:W-:Y:S01]  /*08a0*/  @!P1 SHF.L.U32 R19, R6.reuse, 0x1, RZ ;  /* 0x0000000106139819 */ /* 0x040fe200000006ff */
[----:B-1----:R-:W0:Y:S01]  /*08b0*/  @!P0 LDC.64 R16, c[0x0][0x398] ;  /* 0x0000e600ff108b82 */ /* 0x002e220000000a00 */
[----:B------:R-:W-:Y:S01]  /*08c0*/  @!P1 SHF.L.U64.HI R20, R6, 0x1, R7 ;  /* 0x0000000106149819 */ /* 0x000fe20000010207 */
[----:B------:R-:W-:Y:S01]  /*08d0*/  @!P0 IMAD R21, R43, R11, R12 ;  /* 0x0000000b2b158224 */ /* 0x000fe200078e020c */
[----:B------:R-:W-:-:S02]  /*08e0*/  IADD3 R25, PT, PT, R30, 0x80, RZ ;  /* 0x000000801e197810 */ /* 0x000fc40007ffe0ff */
[----:B------:R-:W-:Y:S02]  /*08f0*/  @!P0 MOV R12, R60 ;  /* 0x0000003c000c8202 */ /* 0x000fe40000000f00 */
[----:B------:R-:W-:Y:S01]  /*0900*/  @!P0 MOV R13, R59 ;  /* 0x0000003b000d8202 */ /* 0x000fe20000000f00 */
[----:B------:R-:W1:Y:S01]  /*0910*/  @!P0 LDC.64 R6, c[0x0][0x3a0] ;  /* 0x0000e800ff068b82 */ /* 0x000e620000000a00 */
[----:B------:R-:W-:Y:S02]  /*0920*/  ISETP.GE.U32.AND P4, PT, R25, UR12, PT ;  /* 0x0000000c19007c0c */ /* 0x000fe4000bf86070 */
[----:B------:R-:W-:Y:S01]  /*0930*/  SHF.R.S32.HI R24, RZ, 0x1f, R25 ;  /* 0x0000001fff187819 */ /* 0x000fe20000011419 */
[----:B------:R-:W-:-:S03]  /*0940*/  @!P0 IMAD.WIDE.U32 R10, R43, R10, R12 ;  /* 0x0000000a2b0a8225 */ /* 0x000fc600078e000c */
[----:B------:R-:W-:Y:S01]  /*0950*/  ISETP.GE.AND.EX P4, PT, R24, UR13, PT, P4 ;  /* 0x0000000d18007c0c */ /* 0x000fe2000bf86340 */
[----:B------:R-:W4:Y:S01]  /*0960*/  @!P3 LDC.64 R12, c[0x0][0x3f8] ;  /* 0x0000fe00ff0cbb82 */ /* 0x000f220000000a00 */
[C---:B--2---:R-:W-:Y:S02]  /*0970*/  @!P1 IADD3 R14, P2, PT, R19.reuse, R14, RZ ;  /* 0x0000000e130e9210 */ /* 0x044fe40007f5e0ff */
[----:B------:R-:W-:Y:S02]  /*0980*/  CS2R R32, SRZ ;  /* 0x0000000000207805 */ /* 0x000fe4000001ff00 */
[----:B---3--:R-:W-:Y:S02]  /*0990*/  @!P1 IADD3 R18, P6, PT, R19, R8, RZ ;  /* 0x0000000813129210 */ /* 0x008fe40007fde0ff */
[----:B------:R-:W-:Y:S02]  /*09a0*/  @!P1 IADD3.X R15, PT, PT, R20, R15, RZ, P2, !PT ;  /* 0x0000000f140f9210 */ /* 0x000fe400017fe4ff */
[----:B------:R-:W-:Y:S01]  /*09b0*/  @!P0 IADD3 R11, PT, PT, R11, R21, RZ ;  /* 0x000000150b0b8210 */ /* 0x000fe20007ffe0ff */
[----:B------:R-:W2:Y:S01]  /*09c0*/  LDC.64 R28, c[0x0][0x3b8] ;  /* 0x0000ee00ff1c7b82 */ /* 0x000ea20000000a00 */
[----:B------:R-:W-:Y:S01]  /*09d0*/  @!P0 SHF.L.U32 R31, R10, 0x1, RZ ;  /* 0x000000010a1f8819 */ /* 0x000fe200000006ff */
[----:B------:R3:W5:Y:S01]  /*09e0*/  @!P1 LDG.E R33, desc[UR8][R14.64] ;  /* 0x000000080e219981 */ /* 0x000762000c1e1900 */
[----:B------:R-:W-:-:S02]  /*09f0*/  @!P1 IADD3.X R19, PT, PT, R20, R9, RZ, P6, !PT ;  /* 0x0000000914139210 */ /* 0x000fc400037fe4ff */
[----:B------:R-:W-:-:S03]  /*0a00*/  @!P0 SHF.L.U64.HI R38, R10, 0x1, R11 ;  /* 0x000000010a268819 */ /* 0x000fc6000001020b */
[----:B------:R-:W2:Y:S01]  /*0a10*/  @!P4 LDC.64 R8, c[0x0][0x3f8] ;  /* 0x0000fe00ff08cb82 */ /* 0x000ea20000000a00 */
[----:B-1----:R-:W-:Y:S01]  /*0a20*/  @!P0 IADD3 R20, P6, PT, R31, R6, RZ ;  /* 0x000000061f148210 */ /* 0x002fe20007fde0ff */
[----:B------:R1:W5:Y:S06]  /*0a30*/  @!P1 LDG.E R32, desc[UR8][R18.64] ;  /* 0x0000000812209981 */ /* 0x00036c000c1e1900 */
[----:B------:R-:W2:Y:S01]  /*0a40*/  @!P3 LDC.64 R10, c[0x0][0x3a0] ;  /* 0x0000e800ff0abb82 */ /* 0x000ea20000000a00 */
[----:B------:R-:W-:-:S07]  /*0a50*/  @!P0 IADD3.X R21, PT, PT, R38, R7, RZ, P6, !PT ;  /* 0x0000000726158210 */ /* 0x000fce00037fe4ff */
[----:B---3--:R-:W3:Y:S01]  /*0a60*/  @!P3 LDC.64 R14, c[0x0][0x398] ;  /* 0x0000e600ff0ebb82 */ /* 0x008ee20000000a00 */
[----:B------:R-:W-:Y:S01]  /*0a70*/  CS2R R6, SRZ ;  /* 0x0000000000067805 */ /* 0x000fe2000001ff00 */
[----:B----4-:R-:W-:Y:S01]  /*0a80*/  @!P3 IMAD R27, R27, R12, RZ ;  /* 0x0000000c1b1bb224 */ /* 0x010fe200078e02ff */
[----:B-1----:R-:W-:Y:S02]  /*0a90*/  @!P3 MOV R18, R60 ;  /* 0x0000003c0012b202 */ /* 0x002fe40000000f00 */
[----:B------:R-:W-:Y:S02]  /*0aa0*/  @!P3 MOV R19, R59 ;  /* 0x0000003b0013b202 */ /* 0x000fe40000000f00 */
[----:B------:R-:W-:Y:S01]  /*0ab0*/  SHF.R.S32.HI R26, RZ, 0x1f, R47 ;  /* 0x0000001fff1a7819 */ /* 0x000fe2000001142f */
[----:B------:R0:W5:Y:S01]  /*0ac0*/  @!P0 LDG.E R6, desc[UR8][R20.64] ;  /* 0x0000000814068981 */ /* 0x000162000c1e1900 */
[----:B------:R-:W-:Y:S01]  /*0ad0*/  ISETP.GE.U32.AND P2, PT, R47, UR12, PT ;  /* 0x0000000c2f007c0c */ /* 0x000fe2000bf46070 */
[----:B------:R-:W-:-:S02]  /*0ae0*/  @!P3 IMAD R27, R30, R13, R27 ;  /* 0x0000000d1e1bb224 */ /* 0x000fc400078e021b */
[----:B------:R-:W-:Y:S01]  /*0af0*/  @!P3 IMAD.WIDE.U32 R12, R30, R12, R18 ;  /* 0x0000000c1e0cb225 */ /* 0x000fe200078e0012 */
[----:B------:R-:W-:Y:S02]  /*0b00*/  ISETP.GE.AND.EX P2, PT, R26, UR13, PT, P2 ;  /* 0x0000000d1a007c0c */ /* 0x000fe4000bf46320 */
[----:B0-----:R-:W-:Y:S02]  /*0b10*/  @!P0 IADD3 R20, P1, PT, R31, R16, RZ ;  /* 0x000000101f148210 */ /* 0x001fe40007f3e0ff */
[----:B------:R-:W-:Y:S02]  /*0b20*/  SHF.R.S32.HI R23, RZ, 0x1f, R42 ;  /* 0x0000001fff177819 */ /* 0x000fe4000001142a */
[----:B------:R-:W-:Y:S02]  /*0b30*/  @!P0 IADD3.X R21, PT, PT, R38, R17, RZ, P1, !PT ;  /* 0x0000001126158210 */ /* 0x000fe40000ffe4ff */
[----:B------:R-:W-:Y:S02]  /*0b40*/  ISETP.GE.U32.AND P5, PT, R42, UR12, PT ;  /* 0x0000000c2a007c0c */ /* 0x000fe4000bfa6070 */
[----:B------:R-:W-:Y:S01]  /*0b50*/  @!P3 IADD3 R27, PT, PT, R13, R27, RZ ;  /* 0x0000001b0d1bb210 */ /* 0x000fe20007ffe0ff */
[----:B------:R0:W5:Y:S01]  /*0b60*/  @!P0 LDG.E R7, desc[UR8][R20.64] ;  /* 0x0000000814078981 */ /* 0x000162000c1e1900 */
[----:B------:R-:W-:Y:S01]  /*0b70*/  @!P3 SHF.L.U32 R13, R12, 0x1, RZ ;  /* 0x000000010c0db819 */ /* 0x000fe200000006ff */
[----:B--2---:R-:W-:Y:S01]  /*0b80*/  @!P4 IMAD R38, R24, R8, RZ ;  /* 0x000000081826c224 */ /* 0x004fe200078e02ff */
[----:B------:R-:W-:Y:S01]  /*0b90*/  ISETP.GE.AND.EX P5, PT, R23, UR13, PT, P5 ;  /* 0x0000000d17007c0c */ /* 0x000fe2000bfa6350 */
[----:B------:R-:W1:Y:S01]  /*0ba0*/  @!P4 LDC.64 R16, c[0x0][0x3a0] ;  /* 0x0000e800ff10cb82 */ /* 0x000e620000000a00 */
[----:B------:R-:W-:-:S02]  /*0bb0*/  @!P3 SHF.L.U64.HI R30, R12, 0x1, R27 ;  /* 0x000000010c1eb819 */ /* 0x000fc4000001021b */
[C---:B---3--:R-:W-:Y:S02]  /*0bc0*/  @!P3 IADD3 R24, P1, PT, R13.reuse, R14, RZ ;  /* 0x0000000e0d18b210 */ /* 0x048fe40007f3e0ff */
[----:B0-----:R-:W-:Y:S01]  /*0bd0*/  @!P3 IADD3 R20, P0, PT, R13, R10, RZ ;  /* 0x0000000a0d14b210 */ /* 0x001fe20007f1e0ff */
[----:B------:R-:W-:Y:S01]  /*0be0*/  IMAD.WIDE R12, R40, 0x8, R28 ;  /* 0x00000008280c7825 */ /* 0x000fe200078e021c */
[----:B------:R-:W-:Y:S01]  /*0bf0*/  @!P4 MOV R28, R60 ;  /* 0x0000003c001cc202 */ /* 0x000fe20000000f00 */
[----:B------:R-:W0:Y:S01]  /*0c00*/  @!P2 LDC.64 R18, c[0x0][0x3f8] ;  /* 0x0000fe00ff12ab82 */ /* 0x000e220000000a00 */
[----:B------:R-:W-:Y:S01]  /*0c10*/  @!P4 MOV R29, R59 ;  /* 0x0000003b001dc202 */ /* 0x000fe20000000f00 */
[C---:B------:R-:W-:Y:S01]  /*0c20*/  @!P4 IMAD R27, R25.reuse, R9, R38 ;  /* 0x00000009191bc224 */ /* 0x040fe200078e0226 */
[----:B------:R-:W-:Y:S01]  /*0c30*/  @!P3 IADD3.X R21, PT, PT, R30, R11, RZ, P0, !PT ;  /* 0x0000000b1e15b210 */ /* 0x000fe200007fe4ff */
[----:B------:R-:W-:Y:S02]  /*0c40*/  @!P4 IMAD.WIDE.U32 R28, R25, R8, R28 ;  /* 0x00000008191cc225 */ /* 0x000fe400078e001c */
[----:B------:R2:W3:Y:S02]  /*0c50*/  LDG.E.64 R8, desc[UR8][R12.64] ;  /* 0x000000080c087981 */ /* 0x0004e4000c1e1b00 */
[----:B------:R-:W4:Y:S01]  /*0c60*/  @!P4 LDC.64 R10, c[0x0][0x398] ;  /* 0x0000e600ff0acb82 */ /* 0x000f220000000a00 */
[----:B------:R-:W-:-:S02]  /*0c70*/  CS2R R38, SRZ ;  /* 0x0000000000267805 */ /* 0x000fc4000001ff00 */
[----:B------:R-:W-:-:S05]  /*0c80*/  @!P3 IADD3.X R25, PT, PT, R30, R15, RZ, P1, !PT ;  /* 0x0000000f1e19b210 */ /* 0x000fca0000ffe4ff */
[----:B--2---:R-:W2:Y:S01]  /*0c90*/  @!P5 LDC.64 R12, c[0x0][0x3f8] ;  /* 0x0000fe00ff0cdb82 */ /* 0x004ea20000000a00 */
[----:B------:R-:W-:Y:S01]  /*0ca0*/  @!P4 IADD3 R27, PT, PT, R29, R27, RZ ;  /* 0x0000001b1d1bc210 */ /* 0x000fe20007ffe0ff */
[----:B------:R1:W5:Y:S01]  /*0cb0*/  @!P3 LDG.E R39, desc[UR8][R20.64] ;  /* 0x000000081427b981 */ /* 0x000362000c1e1900 */
[C---:B------:R-:W-:Y:S02]  /*0cc0*/  @!P4 SHF.L.U32 R29, R28.reuse, 0x1, RZ ;  /* 0x000000011c1dc819 */ /* 0x040fe400000006ff */
[----:B------:R-:W-:Y:S01]  /*0cd0*/  @!P4 SHF.L.U64.HI R27, R28, 0x1, R27 ;  /* 0x000000011c1bc819 */ /* 0x000fe2000001021b */
[----:B------:R1:W5:Y:S01]  /*0ce0*/  @!P3 LDG.E R38, desc[UR8][R24.64] ;  /* 0x000000081826b981 */ /* 0x000362000c1e1900 */
[----:B0-----:R-:W-:Y:S01]  /*0cf0*/  @!P2 IMAD R26, R26, R18, RZ ;  /* 0x000000121a1aa224 */ /* 0x001fe200078e02ff */
[----:B------:R-:W0:Y:S01]  /*0d00*/  @!P2 LDC.64 R14, c[0x0][0x3a0] ;  /* 0x0000e800ff0eab82 */ /* 0x000e220000000a00 */
[----:B------:R-:W-:Y:S02]  /*0d10*/  ISETP.NE.AND P1, PT, RZ, UR11, PT ;  /* 0x0000000bff007c0c */ /* 0x000fe4000bf25270 */
[----:B-1----:R-:W-:-:S02]  /*0d20*/  @!P4 IADD3 R20, P0, PT, R29, R16, RZ ;  /* 0x000000101d14c210 */ /* 0x002fc40007f1e0ff */
[----:B------:R-:W-:Y:S02]  /*0d30*/  @!P2 MOV R24, R60 ;  /* 0x0000003c0018a202 */ /* 0x000fe40000000f00 */
[----:B------:R-:W-:Y:S01]  /*0d40*/  @!P2 MOV R25, R59 ;  /* 0x0000003b0019a202 */ /* 0x000fe20000000f00 */
[----:B------:R-:W-:Y:S01]  /*0d50*/  @!P2 IMAD R31, R47, R19, R26 ;  /* 0x000000132f1fa224 */ /* 0x000fe200078e021a */
[----:B------:R-:W-:Y:S02]  /*0d60*/  @!P4 IADD3.X R21, PT, PT, R27, R17, RZ, P0, !PT ;  /* 0x000000111b15c210 */ /* 0x000fe400007fe4ff */
[----:B------:R-:W-:Y:S01]  /*0d70*/  MOV R49, RZ ;  /* 0x000000ff00317202 */ /* 0x000fe20000000f00 */
[----:B------:R-:W1:Y:S01]  /*0d80*/  @!P2 LDC.64 R16, c[0x0][0x398] ;  /* 0x0000e600ff10ab82 */ /* 0x000e620000000a00 */
[----:B------:R-:W-:Y:S01]  /*0d90*/  @!P2 IMAD.WIDE.U32 R24, R47, R18, R24 ;  /* 0x000000122f18a225 */ /* 0x000fe200078e0018 */
[----:B----4-:R-:W-:-:S03]  /*0da0*/  @!P4 IADD3 R26, P0, PT, R29, R10, RZ ;  /* 0x0000000a1d1ac210 */ /* 0x010fc60007f1e0ff */
[----:B--2---:R-:W-:Y:S01]  /*0db0*/  @!P5 IMAD R10, R23, R12, RZ ;  /* 0x0000000c170ad224 */ /* 0x004fe200078e02ff */
[----:B------:R2:W5:Y:S01]  /*0dc0*/  @!P4 LDG.E R49, desc[UR8][R20.64] ;  /* 0x000000081431c981 */ /* 0x000562000c1e1900 */
[----:B------:R-:W-:Y:S01]  /*0dd0*/  @!P2 IADD3 R25, PT, PT, R25, R31, RZ ;  /* 0x0000001f1919a210 */ /* 0x000fe20007ffe0ff */
[----:B------:R-:W4:Y:S01]  /*0de0*/  @!P5 LDC.64 R18, c[0x0][0x3a0] ;  /* 0x0000e800ff12db82 */ /* 0x000f220000000a00 */
[----:B------:R-:W-:Y:S01]  /*0df0*/  @!P4 IADD3.X R27, PT, PT, R27, R11, RZ, P0, !PT ;  /* 0x0000000b1b1bc210 */ /* 0x000fe200007fe4ff */
[----:B------:R-:W-:Y:S01]  /*0e00*/  @!P5 IMAD R31, R42, R13, R10 ;  /* 0x0000000d2a1fd224 */ /* 0x000fe200078e020a */
[----:B------:R-:W-:-:S05]  /*0e10*/  @!P2 SHF.L.U32 R23, R24, 0x1, RZ ;  /* 0x000000011817a819 */ /* 0x000fca00000006ff */
[----:B--2---:R-:W2:Y:S01]  /*0e20*/  @!P5 LDC.64 R20, c[0x0][0x398] ;  /* 0x0000e600ff14db82 */ /* 0x004ea20000000a00 */
[----:B------:R-:W-:Y:S02]  /*0e30*/  @!P2 SHF.L.U64.HI R30, R24, 0x1, R25 ;  /* 0x00000001181ea819 */ /* 0x000fe40000010219 */
[----:B------:R-:W-:-:S05]  /*0e40*/  @!P5 MOV R28, R60 ;  /* 0x0000003c001cd202 */ /* 0x000fca0000000f00 */
[----:B------:R-:W2:Y:S01]  /*0e50*/  @P1 LDC.64 R10, c[0x0][0x3b0] ;  /* 0x0000ec00ff0a1b82 */ /* 0x000ea20000000a00 */
[----:B------:R-:W-:-:S07]  /*0e60*/  @!P5 MOV R29, R59 ;  /* 0x0000003b001dd202 */ /* 0x000fce0000000f00 */
[----:B------:R-:W2:Y:S01]  /*0e70*/  LDC.64 R24, c[0x0][0x3a8] ;  /* 0x0000ea00ff187b82 */ /* 0x000ea20000000a00 */
[----:B0-----:R-:W-:Y:S01]  /*0e80*/  @!P2 IADD3 R14, P0, PT, R23, R14, RZ ;  /* 0x0000000e170ea210 */ /* 0x001fe20007f1e0ff */
[----:B------:R-:W-:-:S03]  /*0e90*/  @!P5 IMAD.WIDE.U32 R12, R42, R12, R28 ;  /* 0x0000000c2a0cd225 */ /* 0x000fc600078e001c */
[----:B------:R-:W-:Y:S02]  /*0ea0*/  @!P2 IADD3.X R15, PT, PT, R30, R15, RZ, P0, !PT ;  /* 0x0000000f1e0fa210 */ /* 0x000fe400007fe4ff */
[----:B-1----:R-:W-:Y:S02]  /*0eb0*/  @!P2 IADD3 R16, P0, PT, R23, R16, RZ ;  /* 0x000000101710a210 */ /* 0x002fe40007f1e0ff */
[----:B------:R-:W-:Y:S02]  /*0ec0*/  @!P5 IADD3 R23, PT, PT, R13, R31, RZ ;  /* 0x0000001f0d17d210 */ /* 0x000fe40007ffe0ff */
[----:B------:R-:W-:Y:S02]  /*0ed0*/  CS2R R50, SRZ ;  /* 0x0000000000327805 */ /* 0x000fe4000001ff00 */
[----:B------:R-:W-:Y:S02]  /*0ee0*/  @!P5 SHF.L.U32 R13, R12, 0x1, RZ ;  /* 0x000000010c0dd819 */ /* 0x000fe400000006ff */
[----:B------:R-:W-:-:S02]  /*0ef0*/  @!P2 IADD3.X R17, PT, PT, R30, R17, RZ, P0, !PT ;  /* 0x000000111e11a210 */ /* 0x000fc400007fe4ff */
[----:B------:R-:W-:Y:S01]  /*0f00*/  @!P5 SHF.L.U64.HI R12, R12, 0x1, R23 ;  /* 0x000000010c0cd819 */ /* 0x000fe20000010217 */
[----:B------:R-:W-:Y:S01]  /*0f10*/  IMAD R23, R55, 0x1e, R22 ;  /* 0x0000001e37177824 */ /* 0x000fe200078e0216 */
[C---:B----4-:R-:W-:Y:S01]  /*0f20*/  @!P5 IADD3 R18, P0, PT, R13.reuse, R18, RZ ;  /* 0x000000120d12d210 */ /* 0x050fe20007f1e0ff */
[----:B------:R0:W5:Y:S01]  /*0f30*/  @!P2 LDG.E R51, desc[UR8][R14.64] ;  /* 0x000000080e33a981 */ /* 0x000162000c1e1900 */
[----:B--2---:R-:W-:Y:S02]  /*0f40*/  @!P5 IADD3 R20, P3, PT, R13, R20, RZ ;  /* 0x000000140d14d210 */ /* 0x004fe40007f7e0ff */
[----:B------:R-:W-:Y:S02]  /*0f50*/  CS2R R52, SRZ ;  /* 0x0000000000347805 */ /* 0x000fe4000001ff00 */
[C---:B------:R-:W-:Y:S01]  /*0f60*/  @!P5 IADD3.X R19, PT, PT, R12.reuse, R19, RZ, P0, !PT ;  /* 0x000000130c13d210 */ /* 0x040fe200007fe4ff */
[----:B------:R-:W5:Y:S01]  /*0f70*/  @!P4 LDG.E R50, desc[UR8][R26.64] ;  /* 0x000000081a32c981 */ /* 0x000f62000c1e1900 */
[----:B------:R-:W-:Y:S01]  /*0f80*/  @!P5 IADD3.X R21, PT, PT, R12, R21, RZ, P3, !PT ;  /* 0x000000150c15d210 */ /* 0x000fe20001ffe4ff */
[C---:B------:R-:W-:Y:S01]  /*0f90*/  IMAD.WIDE R12, R23.reuse, 0x4, R24 ;  /* 0x00000004170c7825 */ /* 0x040fe200078e0218 */
[----:B------:R-:W-:Y:S01]  /*0fa0*/  MOV R54, RZ ;  /* 0x000000ff00367202 */ /* 0x000fe20000000f00 */
[----:B------:R1:W5:Y:S02]  /*0fb0*/  @!P2 LDG.E R52, desc[UR8][R16.64] ;  /* 0x000000081034a981 */ /* 0x000364000c1e1900 */
[----:B0-----:R-:W-:Y:S01]  /*0fc0*/  @P1 IMAD.WIDE R14, R23, 0x4, R10 ;  /* 0x00000004170e1825 */ /* 0x001fe200078e020a */
[----:B------:R-:W-:Y:S01]  /*0fd0*/  CS2R R10, SRZ ;  /* 0x00000000000a7805 */ /* 0x000fe2000001ff00 */
[----:B------:R0:W5:Y:S04]  /*0fe0*/  @!P5 LDG.E R53, desc[UR8][R20.64] ;  /* 0x000000081435d981 */ /* 0x000168000c1e1900 */
[----:B------:R0:W5:Y:S04]  /*0ff0*/  @!P5 LDG.E R54, desc[UR8][R18.64] ;  /* 0x000000081236d981 */ /* 0x000168000c1e1900 */
[----:B------:R0:W5:Y:S04]  /*1000*/  @P1 LDG.E.64 R10, desc[UR8][R14.64] ;  /* 0x000000080e0a1981 */ /* 0x000168000c1e1b00 */
[----:B------:R-:W5:Y:S01]  /*1010*/  LDG.E.64 R12, desc[UR8][R12.64] ;  /* 0x000000080c0c7981 */ /* 0x000f62000c1e1b00 */
[----:B------:R-:W-:Y:S01]  /*1020*/  UISETP.NE.AND UP0, UPT, UR11, URZ, UPT ;  /* 0x000000ff0b00728c */ /* 0x000fe2000bf05270 */
[----:B---3--:R-:W-:-:S05]  /*1030*/  FFMA.FTZ R9, -R8, R8, R9 ;  /* 0x0000000808097223 */ /* 0x008fca0000010109 */
[----:B------:R-:W-:-:S13]  /*1040*/  FSETP.GTU.FTZ.AND P0, PT, R9, RZ, PT ;  /* 0x000000ff0900720b */ /* 0x000fda0003f1c000 */
[----:B-1----:R-:W1:Y:S02]  /*1050*/  @P0 LDC R16, c[0x0][0x3c0] ;  /* 0x0000f000ff100b82 */ /* 0x002e640000000800 */
[----:B-1----:R-:W-:Y:S01]  /*1060*/  @P0 FADD.FTZ R16, R9, R16 ;  /* 0x0000001009100221 */ /* 0x002fe20000010000 */
[----:B------:R-:W-:-:S06]  /*1070*/  MOV R9, 0x3f800000 ;  /* 0x3f80000000097802 */ /* 0x000fcc0000000f00 */
[----:B------:R0:W1:Y:S01]  /*1080*/  @P0 MUFU.RSQ R9, R16 ;  /* 0x0000001000090308 */ /* 0x0000620000001400 */
[----:B------:R-:W-:Y:S05]  /*1090*/  BRA.U UP0, `(.L_x_697) ;  /* 0x0000000900447547 */ /* 0x000fea000b800000 */
[--C-:B-----5:R-:W-:Y:S02]  /*10a0*/  HADD2.F32 R17, -RZ, R39.reuse.H0_H0 ;  /* 0x20000027ff117230 */ /* 0x120fe40000004100 */
[----:B0-----:R-:W-:Y:S02]  /*10b0*/  HADD2.F32 R21, -RZ, R39.H1_H1 ;  /* 0x30000027ff157230 */ /* 0x001fe40000004100 */
[--C-:B------:R-:W-:Y:S02]  /*10c0*/  HADD2.F32 R15, -RZ, R38.reuse.H0_H0 ;  /* 0x20000026ff0f7230 */ /* 0x100fe40000004100 */
[C---:B------:R-:W-:Y:S01]  /*10d0*/  FADD.FTZ R16, -R8.reuse, R17 ;  /* 0x0000001108107221 */ /* 0x040fe20000010100 */
[----:B------:R-:W-:Y:S02]  /*10e0*/  HADD2.F32 R23, -RZ, R51.H0_H0 ;  /* 0x20000033ff177230 */ /* 0x000fe40000004100 */
[----:B------:R-:W-:Y:S01]  /*10f0*/  FADD.FTZ R18, -R8, R21 ;  /* 0x0000001508127221 */ /* 0x000fe20000010100 */
[----:B------:R-:W-:-:S02]  /*1100*/  HADD2.F32 R14, -RZ, R38.H1_H1 ;  /* 0x30000026ff0e7230 */ /* 0x000fc40000004100 */
[----:B------:R-:W-:Y:S01]  /*1110*/  FMUL.FTZ R21, R12, R15 ;  /* 0x0000000f0c157220 */ /* 0x000fe20000410000 */
[-C--:B-1----:R-:W-:Y:S01]  /*1120*/  FMUL.FTZ R16, R16, R9.reuse ;  /* 0x0000000910107220 */ /* 0x082fe20000410000 */
[----:B------:R-:W-:Y:S01]  /*1130*/  FADD.FTZ R22, -R8, R23 ;  /* 0x0000001708167221 */ /* 0x000fe20000010100 */
[----:B------:R-:W-:Y:S02]  /*1140*/  HADD2.F32 R19, -RZ, R52.H0_H0 ;  /* 0x20000034ff137230 */ /* 0x000fe40000004100 */
[----:B------:R-:W-:Y:S01]  /*1150*/  FMUL.FTZ R20, R13, R14 ;  /* 0x0000000e0d147220 */ /* 0x000fe20000410000 */
[----:B------:R-:W-:Y:S01]  /*1160*/  FMUL.FTZ R17, R18, R9 ;  /* 0x0000000912117220 */ /* 0x000fe20000410000 */
[----:B------:R-:W-:Y:S01]  /*1170*/  FADD.FTZ R23, RZ, R21 ;  /* 0x00000015ff177221 */ /* 0x000fe20000010000 */
[----:B------:R-:W-:Y:S01]  /*1180*/  FFMA.FTZ R18, R16, R21, RZ ;  /* 0x0000001510127223 */ /* 0x000fe200000100ff */
[----:B------:R-:W-:Y:S01]  /*1190*/  FFMA.FTZ R24, R15, R16, RZ ;  /* 0x000000100f187223 */ /* 0x000fe200000100ff */
[----:B------:R-:W-:Y:S01]  /*11a0*/  FMUL.FTZ R25, R22, R9 ;  /* 0x0000000916197220 */ /* 0x000fe20000410000 */
[----:B------:R-:W-:Y:S01]  /*11b0*/  FADD.FTZ R16, R20, R23 ;  /* 0x0000001714107221 */ /* 0x000fe20000010000 */
[----:B------:R-:W-:Y:S01]  /*11c0*/  FFMA.FTZ R18, R17, R20, R18 ;  /* 0x0000001411127223 */ /* 0x000fe20000010012 */
[----:B------:R-:W-:Y:S01]  /*11d0*/  FMUL.FTZ R23, R12, R19 ;  /* 0x000000130c177220 */ /* 0x000fe20000410000 */
[----:B------:R-:W-:Y:S01]  /*11e0*/  FADD.FTZ R26, RZ, R15 ;  /* 0x0000000fff1a7221 */ /* 0x000fe20000010000 */
[----:B------:R-:W-:-:S02]  /*11f0*/  HADD2.F32 R21, -RZ, R51.H1_H1 ;  /* 0x30000033ff157230 */ /* 0x000fc40000004100 */
[----:B------:R-:W-:Y:S01]  /*1200*/  FFMA.FTZ R17, R14, R17, RZ ;  /* 0x000000110e117223 */ /* 0x000fe200000100ff */
[----:B------:R-:W-:Y:S01]  /*1210*/  FADD.FTZ R16, R16, R23 ;  /* 0x0000001710107221 */ /* 0x000fe20000010000 */
[----:B------:R-:W-:Y:S01]  /*1220*/  FFMA.FTZ R18, R25, R23, R18 ;  /* 0x0000001719127223 */ /* 0x000fe20000010012 */
[----:B------:R-:W-:Y:S02]  /*1230*/  HADD2.F32 R23, -RZ, R37.H0_H0 ;  /* 0x20000025ff177230 */ /* 0x000fe40000004100 */
[C---:B------:R-:W-:Y:S01]  /*1240*/  FADD.FTZ R15, R19.reuse, R26 ;  /* 0x0000001a130f7221 */ /* 0x040fe20000010000 */
[----:B------:R-:W-:Y:S01]  /*1250*/  FFMA.FTZ R19, R19, R25, R24 ;  /* 0x0000001913137223 */ /* 0x000fe20000010018 */
[----:B------:R-:W-:Y:S02]  /*1260*/  HADD2.F32 R22, -RZ, R52.H1_H1 ;  /* 0x30000034ff167230 */ /* 0x000fe40000004100 */
[C---:B------:R-:W-:Y:S01]  /*1270*/  FADD.FTZ R24, -R8.reuse, R21 ;  /* 0x0000001508187221 */ /* 0x040fe20000010100 */
[----:B------:R-:W-:Y:S01]  /*1280*/  FADD.FTZ R21, RZ, R14 ;  /* 0x0000000eff157221 */ /* 0x000fe20000010000 */
[----:B------:R-:W-:Y:S01]  /*1290*/  FADD.FTZ R26, -R8, R23 ;  /* 0x00000017081a7221 */ /* 0x000fe20000010100 */
[----:B------:R-:W-:-:S02]  /*12a0*/  HADD2.F32 R20, -RZ, R36.H0_H0 ;  /* 0x20000024ff147230 */ /* 0x000fc40000004100 */
[----:B------:R-:W-:Y:S01]  /*12b0*/  FMUL.FTZ R25, R13, R22 ;  /* 0x000000160d197220 */ /* 0x000fe20000410000 */
[----:B------:R-:W-:Y:S01]  /*12c0*/  FADD.FTZ R14, R22, R21 ;  /* 0x00000015160e7221 */ /* 0x000fe20000010000 */
[-C--:B------:R-:W-:Y:S01]  /*12d0*/  FMUL.FTZ R21, R26, R9.reuse ;  /* 0x000000091a157220 */ /* 0x080fe20000410000 */
[----:B------:R-:W-:Y:S01]  /*12e0*/  FMUL.FTZ R23, R24, R9 ;  /* 0x0000000918177220 */ /* 0x000fe20000410000 */
[----:B------:R-:W-:Y:S02]  /*12f0*/  HADD2.F32 R27, -RZ, R37.H1_H1 ;  /* 0x30000025ff1b7230 */ /* 0x000fe40000004100 */
[----:B------:R-:W-:Y:S01]  /*1300*/  FADD.FTZ R15, R15, R20 ;  /* 0x000000140f0f7221 */ /* 0x000fe20000010000 */
[----:B------:R-:W-:Y:S01]  /*1310*/  FFMA.FTZ R19, R20, R21, R19 ;  /* 0x0000001514137223 */ /* 0x000fe20000010013 */
[----:B------:R-:W-:Y:S01]  /*1320*/  FMUL.FTZ R29, R12, R20 ;  /* 0x000000140c1d7220 */ /* 0x000fe20000410000 */
[----:B------:R-:W-:Y:S01]  /*1330*/  FADD.FTZ R16, R25, R16 ;  /* 0x0000001019107221 */ /* 0x000fe20000010000 */
[----:B------:R-:W-:Y:S01]  /*1340*/  FFMA.FTZ R17, R22, R23, R17 ;  /* 0x0000001716117223 */ /* 0x000fe20000010011 */
[----:B------:R-:W-:Y:S01]  /*1350*/  FFMA.FTZ R18, R23, R25, R18 ;  /* 0x0000001917127223 */ /* 0x000fe20000010012 */
[----:B------:R-:W-:-:S02]  /*1360*/  HADD2.F32 R20, -RZ, R36.H1_H1 ;  /* 0x30000024ff147230 */ /* 0x000fc40000004100 */
[----:B------:R-:W-:Y:S01]  /*1370*/  FADD.FTZ R22, -R8, R27 ;  /* 0x0000001b08167221 */ /* 0x000fe20000010100 */
[----:B------:R-:W-:Y:S01]  /*1380*/  FADD.FTZ R16, R16, R29 ;  /* 0x0000001d10107221 */ /* 0x000fe20000010000 */
[----:B------:R-:W-:Y:S01]  /*1390*/  FFMA.FTZ R29, R21, R29, R18 ;  /* 0x0000001d151d7223 */ /* 0x000fe20000010012 */
[--C-:B------:R-:W-:Y:S02]  /*13a0*/  HADD2.F32 R23, -RZ, R35.reuse.H0_H0 ;  /* 0x20000023ff177230 */ /* 0x100fe40000004100 */
[----:B------:R-:W-:Y:S01]  /*13b0*/  FMUL.FTZ R22, R22, R9 ;  /* 0x0000000916167220 */ /* 0x000fe20000410000 */
[----:B------:R-:W-:Y:S01]  /*13c0*/  FMUL.FTZ R21, R13, R20 ;  /* 0x000000140d157220 */ /* 0x000fe20000410000 */
[----:B------:R-:W-:Y:S02]  /*13d0*/  HADD2.F32 R25, -RZ, R35.H1_H1 ;  /* 0x30000023ff197230 */ /* 0x000fe40000004100 */
[----:B------:R-:W-:Y:S01]  /*13e0*/  FADD.FTZ R14, R14, R20 ;  /* 0x000000140e0e7221 */ /* 0x000fe20000010000 */
[----:B------:R-:W-:Y:S01]  /*13f0*/  FFMA.FTZ R17, R20, R22, R17 ;  /* 0x0000001614117223 */ /* 0x000fe20000010011 */
[----:B------:R-:W-:Y:S01]  /*1400*/  FFMA.FTZ R18, R22, R21, R29 ;  /* 0x0000001516127223 */ /* 0x000fe2000001001d */
[----:B------:R-:W-:Y:S01]  /*1410*/  FADD.FTZ R20, -R8, R23 ;  /* 0x0000001708147221 */ /* 0x000fe20000010100 */
[----:B------:R-:W-:-:S02]  /*1420*/  HADD2.F32 R22, -RZ, R34.H0_H0 ;  /* 0x20000022ff167230 */ /* 0x000fc40000004100 */
[----:B------:R-:W-:Y:S01]  /*1430*/  FADD.FTZ R16, R21, R16 ;  /* 0x0000001015107221 */ /* 0x000fe20000010000 */
[----:B------:R-:W-:Y:S01]  /*1440*/  FADD.FTZ R26, -R8, R25 ;  /* 0x00000019081a7221 */ /* 0x000fe20000010100 */
[----:B------:R-:W-:Y:S02]  /*1450*/  HADD2.F32 R24, -RZ, R34.H1_H1 ;  /* 0x30000022ff187230 */ /* 0x000fe40000004100 */
[-C--:B------:R-:W-:Y:S01]  /*1460*/  FMUL.FTZ R21, R20, R9.reuse ;  /* 0x0000000914157220 */ /* 0x080fe20000410000 */
[----:B------:R-:W-:Y:S01]  /*1470*/  FMUL.FTZ R23, R12, R22 ;  /* 0x000000160c177220 */ /* 0x000fe20000410000 */
[----:B------:R-:W-:Y:S02]  /*1480*/  HADD2.F32 R27, -RZ, R49.H0_H0 ;  /* 0x20000031ff1b7230 */ /* 0x000fe40000004100 */
[----:B------:R-:W-:Y:S01]  /*1490*/  FMUL.FTZ R20, R26, R9 ;  /* 0x000000091a147220 */ /* 0x000fe20000410000 */
[----:B------:R-:W-:Y:S01]  /*14a0*/  FFMA.FTZ R19, R22, R21, R19 ;  /* 0x0000001516137223 */ /* 0x000fe20000010013 */
[----:B------:R-:W-:Y:S01]  /*14b0*/  FMUL.FTZ R25, R13, R24 ;  /* 0x000000180d197220 */ /* 0x000fe20000410000 */
[----:B------:R-:W-:Y:S01]  /*14c0*/  FFMA.FTZ R21, R21, R23, R18 ;  /* 0x0000001715157223 */ /* 0x000fe20000010012 */
[----:B------:R-:W-:Y:S01]  /*14d0*/  FADD.FTZ R14, R14, R24 ;  /* 0x000000180e0e7221 */ /* 0x000fe20000010000 */
[----:B------:R-:W-:Y:S01]  /*14e0*/  FFMA.FTZ R17, R24, R20, R17 ;  /* 0x0000001418117223 */ /* 0x000fe20000010011 */
[----:B------:R-:W-:Y:S01]  /*14f0*/  FADD.FTZ R15, R15, R22 ;  /* 0x000000160f0f7221 */ /* 0x000fe20000010000 */
[----:B------:R-:W-:Y:S01]  /*1500*/  FADD.FTZ R24, -R8, R27 ;  /* 0x0000001b08187221 */ /* 0x000fe20000010100 */
[----:B------:R-:W-:Y:S01]  /*1510*/  FADD.FTZ R16, R16, R23 ;  /* 0x0000001710107221 */ /* 0x000fe20000010000 */
[----:B------:R-:W-:-:S02]  /*1520*/  HADD2.F32 R22, -RZ, R50.H0_H0 ;  /* 0x20000032ff167230 */ /* 0x000fc40000004100 */
[----:B------:R-:W-:Y:S01]  /*1530*/  FFMA.FTZ R18, R20, R25, R21 ;  /* 0x0000001914127223 */ /* 0x000fe20000010015 */
[----:B------:R-:W-:Y:S02]  /*1540*/  HADD2.F32 R21, -RZ, R49.H1_H1 ;  /* 0x30000031ff157230 */ /* 0x000fe40000004100 */
[----:B------:R-:W-:Y:S01]  /*1550*/  FMUL.FTZ R23, R24, R9 ;  /* 0x0000000918177220 */ /* 0x000fe20000410000 */
[----:B------:R-:W-:Y:S01]  /*1560*/  FADD.FTZ R16, R25, R16 ;  /* 0x0000001019107221 */ /* 0x000fe20000010000 */
[----:B------:R-:W-:Y:S02]  /*1570*/  HADD2.F32 R27, -RZ, R33.H0_H0 ;  /* 0x20000021ff1b7230 */ /* 0x000fe40000004100 */
[----:B------:R-:W-:Y:S01]  /*1580*/  FMUL.FTZ R25, R12, R22 ;  /* 0x000000160c197220 */ /* 0x000fe20000410000 */
[----:B------:R-:W-:Y:S01]  /*1590*/  FADD.FTZ R20, -R8, R21 ;  /* 0x0000001508147221 */ /* 0x000fe20000010100 */
[----:B------:R-:W-:Y:S01]  /*15a0*/  FADD.FTZ R15, R15, R22 ;  /* 0x000000160f0f7221 */ /* 0x000fe20000010000 */
[----:B------:R-:W-:Y:S01]  /*15b0*/  FFMA.FTZ R19, R22, R23, R19 ;  /* 0x0000001716137223 */ /* 0x000fe20000010013 */
[----:B------:R-:W-:-:S02]  /*15c0*/  HADD2.F32 R22, -RZ, R50.H1_H1 ;  /* 0x30000032ff167230 */ /* 0x000fc40000004100 */
[----:B------:R-:W-:Y:S01]  /*15d0*/  FFMA.FTZ R18, R23, R25, R18 ;  /* 0x0000001917127223 */ /* 0x000fe20000010012 */
[----:B------:R-:W-:Y:S01]  /*15e0*/  FADD.FTZ R26, -R8, R27 ;  /* 0x0000001b081a7221 */ /* 0x000fe20000010100 */
[----:B------:R-:W-:Y:S01]  /*15f0*/  FMUL.FTZ R23, R20, R9 ;  /* 0x0000000914177220 */ /* 0x000fe20000410000 */
[----:B------:R-:W-:Y:S02]  /*1600*/  HADD2.F32 R27, -RZ, R33.H1_H1 ;  /* 0x30000021ff1b7230 */ /* 0x000fe40000004100 */
[----:B------:R-:W-:Y:S01]  /*1610*/  FADD.FTZ R16, R16, R25 ;  /* 0x0000001910107221 */ /* 0x000fe20000010000 */
[--C-:B------:R-:W-:Y:S02]  /*1620*/  HADD2.F32 R24, -RZ, R32.reuse.H0_H0 ;  /* 0x20000020ff187230 */ /* 0x100fe40000004100 */
[----:B------:R-:W-:Y:S01]  /*1630*/  FMUL.FTZ R25, R13, R22 ;  /* 0x000000160d197220 */ /* 0x000fe20000410000 */
[----:B------:R-:W-:Y:S01]  /*1640*/  FADD.FTZ R21, R14, R22 ;  /* 0x000000160e157221 */ /* 0x000fe20000010000 */
[----:B------:R-:W-:Y:S01]  /*1650*/  FFMA.FTZ R17, R22, R23, R17 ;  /* 0x0000001716117223 */ /* 0x000fe20000010011 */
[----:B------:R-:W-:Y:S01]  /*1660*/  FADD.FTZ R22, -R8, R27 ;  /* 0x0000001b08167221 */ /* 0x000fe20000010100 */
[----:B------:R-:W-:Y:S01]  /*1670*/  FMUL.FTZ R20, R26, R9 ;  /* 0x000000091a147220 */ /* 0x000fe20000410000 */
[----:B------:R-:W-:Y:S01]  /*1680*/  FADD.FTZ R14, R15, R24 ;  /* 0x000000180f0e7221 */ /* 0x000fe20000010000 */
[----:B------:R-:W-:Y:S01]  /*1690*/  FFMA.FTZ R23, R23, R25, R18 ;  /* 0x0000001917177223 */ /* 0x000fe20000010012 */
[----:B------:R-:W-:Y:S01]  /*16a0*/  FMUL.FTZ R15, R12, R24 ;  /* 0x000000180c0f7220 */ /* 0x000fe20000410000 */
[----:B------:R-:W-:Y:S01]  /*16b0*/  FADD.FTZ R16, R25, R16 ;  /* 0x0000001019107221 */ /* 0x000fe20000010000 */
[----:B------:R-:W-:-:S02]  /*16c0*/  HADD2.F32 R18, -RZ, R32.H1_H1 ;  /* 0x30000020ff127230 */ /* 0x000fc40000004100 */
[----:B------:R-:W-:Y:S01]  /*16d0*/  FMUL.FTZ R22, R22, R9 ;  /* 0x0000000916167220 */ /* 0x000fe20000410000 */
[--C-:B------:R-:W-:Y:S02]  /*16e0*/  HADD2.F32 R25, -RZ, R6.reuse.H0_H0 ;  /* 0x20000006ff197230 */ /* 0x100fe40000004100 */
[----:B------:R-:W-:Y:S01]  /*16f0*/  FFMA.FTZ R19, R24, R20, R19 ;  /* 0x0000001418137223 */ /* 0x000fe20000010013 */
[----:B------:R-:W-:Y:S01]  /*1700*/  FADD.FTZ R24, R16, R15 ;  /* 0x0000000f10187221 */ /* 0x000fe20000010000 */
[----:B------:R-:W-:Y:S01]  /*1710*/  FFMA.FTZ R23, R20, R15, R23 ;  /* 0x0000000f14177223 */ /* 0x000fe20000010017 */
[----:B------:R-:W-:Y:S01]  /*1720*/  FADD.FTZ R21, R21, R18 ;  /* 0x0000001215157221 */ /* 0x000fe20000010000 */
[----:B------:R-:W-:Y:S01]  /*1730*/  FFMA.FTZ R17, R18, R22, R17 ;  /* 0x0000001612117223 */ /* 0x000fe20000010011 */
[----:B------:R-:W-:Y:S01]  /*1740*/  FMUL.FTZ R15, R13, R18 ;  /* 0x000000120d0f7220 */ /* 0x000fe20000410000 */
[----:B------:R-:W-:Y:S02]  /*1750*/  HADD2.F32 R16, -RZ, R7.H0_H0 ;  /* 0x20000007ff107230 */ /* 0x000fe40000004100 */
[----:B------:R-:W-:Y:S01]  /*1760*/  FADD.FTZ R18, -R8, R25 ;  /* 0x0000001908127221 */ /* 0x000fe20000010100 */
[----:B------:R-:W-:-:S02]  /*1770*/  HADD2.F32 R27, -RZ, R6.H1_H1 ;  /* 0x30000006ff1b7230 */ /* 0x000fc40000004100 */
[----:B------:R-:W-:Y:S01]  /*1780*/  FFMA.FTZ R23, R22, R15, R23 ;  /* 0x0000000f16177223 */ /* 0x000fe20000010017 */
[----:B------:R-:W-:Y:S01]  /*1790*/  FADD.FTZ R24, R15, R24 ;  /* 0x000000180f187221 */ /* 0x000fe20000010000 */
[----:B------:R-:W-:Y:S01]  /*17a0*/  FMUL.FTZ R22, R18, R9 ;  /* 0x0000000912167220 */ /* 0x000fe20000410000 */
[----:B------:R-:W-:Y:S01]  /*17b0*/  FMUL.FTZ R15, R12, R16 ;  /* 0x000000100c0f7220 */ /* 0x000fe20000410000 */
[----:B------:R-:W-:Y:S02]  /*17c0*/  HADD2.F32 R18, -RZ, R7.H1_H1 ;  /* 0x30000007ff127230 */ /* 0x000fe40000004100 */
[----:B------:R-:W-:Y:S01]  /*17d0*/  FADD.FTZ R20, -R8, R27 ;  /* 0x0000001b08147221 */ /* 0x000fe20000010100 */
[--C-:B------:R-:W-:Y:S02]  /*17e0*/  HADD2.F32 R29, -RZ, R54.reuse.H1_H1 ;  /* 0x30000036ff1d7230 */ /* 0x100fe40000004100 */
[----:B------:R-:W-:Y:S01]  /*17f0*/  FADD.FTZ R25, R24, R15 ;  /* 0x0000000f18197221 */ /* 0x000fe20000010000 */
[----:B------:R-:W-:Y:S01]  /*1800*/  FFMA.FTZ R26, R22, R15, R23 ;  /* 0x0000000f161a7223 */ /* 0x000fe20000010017 */
[----:B------:R-:W-:-:S02]  /*1810*/  HADD2.F32 R23, -RZ, R54.H0_H0 ;  /* 0x20000036ff177230 */ /* 0x000fc40000004100 */
[----:B------:R-:W-:Y:S01]  /*1820*/  FMUL.FTZ R24, R13, R18 ;  /* 0x000000120d187220 */ /* 0x000fe20000410000 */
[-C--:B------:R-:W-:Y:S01]  /*1830*/  FMUL.FTZ R15, R20, R9.reuse ;  /* 0x00000009140f7220 */ /* 0x080fe20000410000 */
[--C-:B------:R-:W-:Y:S02]  /*1840*/  HADD2.F32 R20, -RZ, R53.reuse.H0_H0 ;  /* 0x20000035ff147230 */ /* 0x100fe40000004100 */
[----:B------:R-:W-:Y:S01]  /*1850*/  FFMA.FTZ R19, R16, R22, R19 ;  /* 0x0000001610137223 */ /* 0x000fe20000010013 */
[----:B------:R-:W-:Y:S01]  /*1860*/  FADD.FTZ R27, R24, R25 ;  /* 0x00000019181b7221 */ /* 0x000fe20000010000 */
[----:B------:R-:W-:Y:S01]  /*1870*/  FFMA.FTZ R26, R15, R24, R26 ;  /* 0x000000180f1a7223 */ /* 0x000fe2000001001a */
[----:B------:R-:W-:Y:S01]  /*1880*/  FADD.FTZ R24, -R8, R23 ;  /* 0x0000001708187221 */ /* 0x000fe20000010100 */
[----:B------:R-:W-:Y:S02]  /*1890*/  HADD2.F32 R22, -RZ, R53.H1_H1 ;  /* 0x30000035ff167230 */ /* 0x000fe40000004100 */
[----:B------:R-:W-:Y:S01]  /*18a0*/  FMUL.FTZ R28, R12, R20 ;  /* 0x000000140c1c7220 */ /* 0x000fe20000410000 */
[----:B------:R-:W-:Y:S01]  /*18b0*/  FADD.FTZ R25, R14, R16 ;  /* 0x000000100e197221 */ /* 0x000fe20000010000 */
[-C--:B------:R-:W-:Y:S01]  /*18c0*/  FMUL.FTZ R23, R24, R9.reuse ;  /* 0x0000000918177220 */ /* 0x080fe20000410000 */
        /* <DEDUP_REMOVED lines=9> */
[----:B------:R-:W-:Y:S01]  /*1960*/  FFMA.FTZ R15, R24, R27, R29 ;  /* 0x0000001b180f7223 */ /* 0x000fe2000001001d */
[----:B------:R-:W-:Y:S01]  /*1970*/  FADD.FTZ R18, R25, R20 ;  /* 0x0000001419127221 */ /* 0x000fe20000010000 */
[----:B------:R-:W-:Y:S01]  /*1980*/  FADD.FTZ R19, R21, R22 ;  /* 0x0000001615137221 */ /* 0x000fe20000010000 */
[----:B------:R-:W-:Y:S01]  /*1990*/  FFMA.FTZ R17, R22, R24, R17 ;  /* 0x0000001816117223 */ /* 0x000fe20000010011 */
[----:B------:R-:W-:Y:S06]  /*19a0*/  BRA `(.L_x_698) ;  /* 0x0000001000807947 */ /* 0x000fec0003800000 */
.L_x_697:
[--C-:B0----5:R-:W-:Y:S02]  /*19b0*/  HADD2.F32 R15, -RZ, R39.reuse.H0_H0 ;  /* 0x20000027ff0f7230 */ /* 0x121fe40000004100 */
[----:B------:R-:W-:Y:S02]  /*19c0*/  HADD2.F32 R17, -RZ, R39.H1_H1 ;  /* 0x30000027ff117230 */ /* 0x000fe40000004100 */
[--C-:B------:R-:W-:Y:S02]  /*19d0*/  HADD2.F32 R21, -RZ, R51.reuse.H0_H0 ;  /* 0x20000033ff157230 */ /* 0x100fe40000004100 */
[----:B------:R-:W-:Y:S01]  /*19e0*/  FADD.FTZ R14, -R8, R15 ;  /* 0x0000000f080e7221 */ /* 0x000fe20000010100 */
[----:B------:R-:W-:Y:S02]  /*19f0*/  HADD2.F32 R23, -RZ, R51.H1_H1 ;  /* 0x30000033ff177230 */ /* 0x000fe40000004100 */
[--C-:B------:R-:W-:Y:S02]  /*1a00*/  HADD2.F32 R25, -RZ, R37.reuse.H0_H0 ;  /* 0x20000025ff197230 */ /* 0x100fe40000004100 */
[----:B-1----:R-:W-:Y:S01]  /*1a10*/  FMUL.FTZ R15, R14, R9 ;  /* 0x000000090e0f7220 */ /* 0x002fe20000410000 */
[C---:B------:R-:W-:Y:S01]  /*1a20*/  FADD.FTZ R14, -R8.reuse, R17 ;  /* 0x00000011080e7221 */ /* 0x040fe20000010100 */
[C---:B------:R-:W-:Y:S01]  /*1a30*/  FADD.FTZ R16, -R8.reuse, R21 ;  /* 0x0000001508107221 */ /* 0x040fe20000010100 */
[----:B------:R-:W-:Y:S01]  /*1a40*/  FADD.FTZ R24, -R8, R23 ;  /* 0x0000001708187221 */ /* 0x000fe20000010100 */
[--C-:B------:R-:W-:Y:S01]  /*1a50*/  FFMA.FTZ R19, R12, R15, R10.reuse ;  /* 0x0000000f0c137223 */ /* 0x100fe2000001000a */
[-C--:B------:R-:W-:Y:S01]  /*1a60*/  FMUL.FTZ R14, R14, R9.reuse ;  /* 0x000000090e0e7220 */ /* 0x080fe20000410000 */
[-C--:B------:R-:W-:Y:S01]  /*1a70*/  FMUL.FTZ R29, R16, R9.reuse ;  /* 0x00000009101d7220 */ /* 0x080fe20000410000 */
[----:B------:R-:W-:Y:S01]  /*1a80*/  FMUL.FTZ R24, R24, R9 ;  /* 0x0000000918187220 */ /* 0x000fe20000410000 */
[----:B------:R-:W-:Y:S01]  /*1a90*/  FMUL.FTZ R17, R19, -1.4426950216293334961 ;  /* 0xbfb8aa3b13117820 */ /* 0x000fe20000410000 */
[C---:B------:R-:W-:Y:S01]  /*1aa0*/  FFMA.FTZ R21, R13.reuse, R14, R11 ;  /* 0x0000000e0d157223 */ /* 0x040fe2000001000b */
[----:B------:R-:W-:Y:S01]  /*1ab0*/  FFMA.FTZ R16, R12, R29, R10 ;  /* 0x0000001d0c107223 */ /* 0x000fe2000001000a */
[----:B------:R-:W-:Y:S01]  /*1ac0*/  FADD.FTZ R28, -R8, R25 ;  /* 0x00000019081c7221 */ /* 0x000fe20000010100 */
[----:B------:R-:W-:Y:S01]  /*1ad0*/  FFMA.FTZ R18, R13, R24, R11 ;  /* 0x000000180d127223 */ /* 0x000fe2000001000b */
[----:B------:R-:W-:Y:S01]  /*1ae0*/  FMUL.FTZ R22, R21, -1.4426950216293334961 ;  /* 0xbfb8aa3b15167820 */ /* 0x000fe20000410000 */
[----:B------:R-:W0:Y:S01]  /*1af0*/  MUFU.EX2 R17, R17 ;  /* 0x0000001100117308 */ /* 0x000e220000000800 */
[----:B------:R-:W-:Y:S01]  /*1b00*/  FMUL.FTZ R20, R16, -1.4426950216293334961 ;  /* 0xbfb8aa3b10147820 */ /* 0x000fe20000410000 */
[----:B------:R-:W-:Y:S01]  /*1b10*/  FMUL.FTZ R23, R28, R9 ;  /* 0x000000091c177220 */ /* 0x000fe20000410000 */
[----:B------:R-:W-:Y:S01]  /*1b20*/  FMUL.FTZ R28, R18, -1.4426950216293334961 ;  /* 0xbfb8aa3b121c7820 */ /* 0x000fe20000410000 */
[----:B------:R-:W-:Y:S01]  /*1b30*/  HADD2.F32 R31, -RZ, R38.H0_H0 ;  /* 0x20000026ff1f7230 */ /* 0x000fe20000004100 */
[----:B------:R-:W1:Y:S01]  /*1b40*/  MUFU.EX2 R22, R22 ;  /* 0x0000001600167308 */ /* 0x000e620000000800 */
[----:B------:R-:W-:-:S03]  /*1b50*/  HADD2.F32 R57, -RZ, R37.H1_H1 ;  /* 0x30000025ff397230 */ /* 0x000fc60000004100 */
[----:B------:R-:W2:Y:S04]  /*1b60*/  MUFU.EX2 R20, R20 ;  /* 0x0000001400147308 */ /* 0x000ea80000000800 */
[----:B------:R-:W3:Y:S01]  /*1b70*/  MUFU.EX2 R28, R28 ;  /* 0x0000001c001c7308 */ /* 0x000ee20000000800 */
[----:B0-----:R-:W-:Y:S01]  /*1b80*/  FADD.FTZ R26, R17, 1 ;  /* 0x3f800000111a7421 */ /* 0x001fe20000010000 */
[----:B------:R-:W-:Y:S01]  /*1b90*/  FFMA.FTZ R17, R12, R23, R10 ;  /* 0x000000170c117223 */ /* 0x000fe2000001000a */
[----:B-1----:R-:W-:-:S04]  /*1ba0*/  FADD.FTZ R25, R22, 1 ;  /* 0x3f80000016197421 */ /* 0x002fc80000010000 */
[----:B------:R-:W0:Y:S01]  /*1bb0*/  MUFU.RCP R26, R26 ;  /* 0x0000001a001a7308 */ /* 0x000e220000001000 */
[----:B------:R-:W-:Y:S01]  /*1bc0*/  FMUL.FTZ R22, R17, -1.4426950216293334961 ;  /* 0xbfb8aa3b11167820 */ /* 0x000fe20000410000 */
[----:B--2---:R-:W-:-:S06]  /*1bd0*/  FADD.FTZ R20, R20, 1 ;  /* 0x3f80000014147421 */ /* 0x004fcc0000010000 */
[----:B------:R-:W1:Y:S08]  /*1be0*/  MUFU.RCP R25, R25 ;  /* 0x0000001900197308 */ /* 0x000e700000001000 */
[----:B------:R-:W2:Y:S01]  /*1bf0*/  MUFU.RCP R20, R20 ;  /* 0x0000001400147308 */ /* 0x000ea20000001000 */
[----:B0-----:R-:W-:Y:S01]  /*1c00*/  FADD.FTZ R30, -R26, 1 ;  /* 0x3f8000001a1e7421 */ /* 0x001fe20000010100 */
[----:B------:R-:W-:Y:S01]  /*1c10*/  FMUL.FTZ R26, R31, R26 ;  /* 0x0000001a1f1a7220 */ /* 0x000fe20000410000 */
[----:B------:R-:W-:-:S02]  /*1c20*/  HADD2.F32 R31, -RZ, R52.H0_H0 ;  /* 0x20000034ff1f7230 */ /* 0x000fc40000004100 */
[----:B------:R-:W-:Y:S01]  /*1c30*/  FFMA.FTZ R27, R19, R30, 1 ;  /* 0x3f800000131b7423 */ /* 0x000fe2000001001e */
[----:B---3--:R-:W-:Y:S02]  /*1c40*/  FADD.FTZ R19, R28, 1 ;  /* 0x3f8000001c137421 */ /* 0x008fe40000010000 */
[----:B------:R-:W0:Y:S01]  /*1c50*/  MUFU.EX2 R22, R22 ;  /* 0x0000001600167308 */ /* 0x000e220000000800 */
[----:B------:R-:W-:Y:S02]  /*1c60*/  HADD2.F32 R30, -RZ, R38.H1_H1 ;  /* 0x30000026ff1e7230 */ /* 0x000fe40000004100 */
[----:B-1----:R-:W-:Y:S01]  /*1c70*/  FADD.FTZ R28, -R25, 1 ;  /* 0x3f800000191c7421 */ /* 0x002fe20000010100 */
[----:B------:R-:W1:Y:S03]  /*1c80*/  MUFU.RCP R19, R19 ;  /* 0x0000001300137308 */ /* 0x000e660000001000 */
[----:B------:R-:W-:Y:S01]  /*1c90*/  FFMA.FTZ R28, R21, R28, 1 ;  /* 0x3f800000151c7423 */ /* 0x000fe2000001001c */
[----:B------:R-:W-:Y:S01]  /*1ca0*/  FMUL.FTZ R21, R30, R25 ;  /* 0x000000191e157220 */ /* 0x000fe20000410000 */
[----:B------:R-:W-:-:S03]  /*1cb0*/  FMUL.FTZ R25, R26, R27 ;  /* 0x0000001b1a197220 */ /* 0x000fc60000410000 */
[----:B------:R-:W-:Y:S01]  /*1cc0*/  FMUL.FTZ R27, R21, R28 ;  /* 0x0000001c151b7220 */ /* 0x000fe20000410000 */
[----:B--2---:R-:W-:Y:S01]  /*1cd0*/  FADD.FTZ R21, -R20, 1 ;  /* 0x3f80000014157421 */ /* 0x004fe20000010100 */
[----:B0-----:R-:W-:Y:S01]  /*1ce0*/  FADD.FTZ R26, R22, 1 ;  /* 0x3f800000161a7421 */ /* 0x001fe20000010000 */
[----:B------:R-:W-:Y:S02]  /*1cf0*/  FADD.FTZ R22, -R8, R57 ;  /* 0x0000003908167221 */ /* 0x000fe40000010100 */
[----:B------:R-:W-:Y:S01]  /*1d00*/  FFMA.FTZ R21, R16, R21, 1 ;  /* 0x3f80000010157423 */ /* 0x000fe20000010015 */
[----:B------:R-:W-:Y:S01]  /*1d10*/  FMUL.FTZ R16, R31, R20 ;  /* 0x000000141f107220 */ /* 0x000fe20000410000 */
[----:B------:R-:W0:Y:S01]  /*1d20*/  MUFU.RCP R28, R26 ;  /* 0x0000001a001c7308 */ /* 0x000e220000001000 */
[----:B------:R-:W-:Y:S02]  /*1d30*/  FMUL.FTZ R20, R22, R9 ;  /* 0x0000000916147220 */ /* 0x000fe40000410000 */
[----:B------:R-:W-:Y:S01]  /*1d40*/  FMUL.FTZ R16, R16, R21 ;  /* 0x0000001510107220 */ /* 0x000fe20000410000 */
[----:B-1----:R-:W-:Y:S01]  /*1d50*/  FADD.FTZ R31, -R19, 1 ;  /* 0x3f800000131f7421 */ /* 0x002fe20000010100 */
[----:B------:R-:W-:-:S03]  /*1d60*/  FFMA.FTZ R21, R13, R20, R11 ;  /* 0x000000140d157223 */ /* 0x000fc6000001000b */
[----:B------:R-:W-:Y:S01]  /*1d70*/  FFMA.FTZ R22, R18, R31, 1 ;  /* 0x3f80000012167423 */ /* 0x000fe2000001001f */
[----:B------:R-:W-:Y:S02]  /*1d80*/  HADD2.F32 R18, -RZ, R52.H1_H1 ;  /* 0x30000034ff127230 */ /* 0x000fe40000004100 */
[----:B------:R-:W-:Y:S01]  /*1d90*/  FMUL.FTZ R56, R21, -1.4426950216293334961 ;  /* 0xbfb8aa3b15387820 */ /* 0x000fe20000410000 */
[----:B------:R-:W-:Y:S02]  /*1da0*/  HADD2.F32 R31, -RZ, R36.H0_H0 ;  /* 0x20000024ff1f7230 */ /* 0x000fe40000004100 */
[----:B------:R-:W-:Y:S02]  /*1db0*/  FMUL.FTZ R19, R18, R19 ;  /* 0x0000001312137220 */ /* 0x000fe40000410000 */
[----:B------:R-:W1:Y:S01]  /*1dc0*/  MUFU.EX2 R18, R56 ;  /* 0x0000003800127308 */ /* 0x000e620000000800 */
[----:B0-----:R-:W-:Y:S01]  /*1dd0*/  FADD.FTZ R26, -R28, 1 ;  /* 0x3f8000001c1a7421 */ /* 0x001fe20000010100 */
[----:B------:R-:W-:Y:S01]  /*1de0*/  FMUL.FTZ R31, R31, R28 ;  /* 0x0000001c1f1f7220 */ /* 0x000fe20000410000 */
[----:B------:R-:W-:-:S02]  /*1df0*/  FMUL.FTZ R19, R19, R22 ;  /* 0x0000001613137220 */ /* 0x000fc40000410000 */
[----:B------:R-:W-:Y:S01]  /*1e00*/  FFMA.FTZ R26, R17, R26, 1 ;  /* 0x3f800000111a7423 */ /* 0x000fe2000001001a */
[----:B------:R-:W-:-:S03]  /*1e10*/  HADD2.F32 R17, -RZ, R35.H0_H0 ;  /* 0x20000023ff117230 */ /* 0x000fc60000004100 */
[----:B------:R-:W-:Y:S01]  /*1e20*/  FMUL.FTZ R22, R31, R26 ;  /* 0x0000001a1f167220 */ /* 0x000fe20000410000 */
[----:B------:R-:W-:Y:S02]  /*1e30*/  HADD2.F32 R31, -RZ, R36.H1_H1 ;  /* 0x30000024ff1f7230 */ /* 0x000fe40000004100 */
[----:B------:R-:W-:Y:S01]  /*1e40*/  FADD.FTZ R28, -R8, R17 ;  /* 0x00000011081c7221 */ /* 0x000fe20000010100 */
[----:B-1----:R-:W-:-:S03]  /*1e50*/  FADD.FTZ R30, R18, 1 ;  /* 0x3f800000121e7421 */ /* 0x002fc60000010000 */
[----:B------:R-:W-:-:S04]  /*1e60*/  FMUL.FTZ R17, R28, R9 ;  /* 0x000000091c117220 */ /* 0x000fc80000410000 */
[----:B------:R-:W-:Y:S01]  /*1e70*/  FFMA.FTZ R18, R12, R17, R10 ;  /* 0x000000110c127223 */ /* 0x000fe2000001000a */
[----:B------:R-:W0:Y:S03]  /*1e80*/  MUFU.RCP R30, R30 ;  /* 0x0000001e001e7308 */ /* 0x000e260000001000 */
[----:B------:R-:W-:-:S05]  /*1e90*/  FMUL.FTZ R56, R18, -1.4426950216293334961 ;  /* 0xbfb8aa3b12387820 */ /* 0x000fca0000410000 */
[----:B------:R-:W1:Y:S01]  /*1ea0*/  MUFU.EX2 R28, R56 ;  /* 0x00000038001c7308 */ /* 0x000e620000000800 */
[----:B0-----:R-:W-:-:S04]  /*1eb0*/  FADD.FTZ R26, -R30, 1 ;  /* 0x3f8000001e1a7421 */ /* 0x001fc80000010100 */
[----:B------:R-:W-:Y:S01]  /*1ec0*/  FFMA.FTZ R26, R21, R26, 1 ;  /* 0x3f800000151a7423 */ /* 0x000fe2000001001a */
[----:B------:R-:W-:Y:S01]  /*1ed0*/  FMUL.FTZ R21, R31, R30 ;  /* 0x0000001e1f157220 */ /* 0x000fe20000410000 */
[----:B-1----:R-:W-:Y:S01]  /*1ee0*/  FADD.FTZ R31, R28, 1 ;  /* 0x3f8000001c1f7421 */ /* 0x002fe20000010000 */
[----:B------:R-:W-:Y:S02]  /*1ef0*/  FMUL.FTZ R28, R12, R25 ;  /* 0x000000190c1c7220 */ /* 0x000fe40000410000 */
[----:B------:R-:W-:Y:S02]  /*1f00*/  FMUL.FTZ R21, R21, R26 ;  /* 0x0000001a15157220 */ /* 0x000fe40000410000 */
[----:B------:R0:W1:Y:S01]  /*1f10*/  MUFU.RCP R26, R31 ;  /* 0x0000001f001a7308 */ /* 0x0000620000001000 */
[----:B------:R-:W-:Y:S01]  /*1f20*/  FFMA.FTZ R57, R15, R28, RZ ;  /* 0x0000001c0f397223 */ /* 0x000fe200000100ff */
[----:B------:R-:W-:Y:S01]  /*1f30*/  FADD.FTZ R28, RZ, R28 ;  /* 0x0000001cff1c7221 */ /* 0x000fe20000010000 */
[----:B0-----:R-:W-:-:S04]  /*1f40*/  FMUL.FTZ R31, R13, R27 ;  /* 0x0000001b0d1f7220 */ /* 0x001fc80000410000 */
[----:B------:R-:W-:Y:S01]  /*1f50*/  FFMA.FTZ R30, R14, R31, R57 ;  /* 0x0000001f0e1e7223 */ /* 0x000fe20000010039 */
[----:B------:R-:W-:Y:S02]  /*1f60*/  HADD2.F32 R57, -RZ, R34.H0_H0 ;  /* 0x20000022ff397230 */ /* 0x000fe40000004100 */
[----:B------:R-:W-:-:S03]  /*1f70*/  FADD.FTZ R28, R31, R28 ;  /* 0x0000001c1f1c7221 */ /* 0x000fc60000010000 */
[----:B-1----:R-:W-:Y:S01]  /*1f80*/  FMUL.FTZ R56, R57, R26 ;  /* 0x0000001a39387220 */ /* 0x002fe20000410000 */
[----:B------:R-:W-:Y:S01]  /*1f90*/  FADD.FTZ R57, -R26, 1 ;  /* 0x3f8000001a397421 */ /* 0x000fe20000010100 */
[----:B------:R-:W-:Y:S01]  /*1fa0*/  FFMA.FTZ R26, R15, R25, RZ ;  /* 0x000000190f1a7223 */ /* 0x000fe200000100ff */
[----:B------:R-:W-:Y:S02]  /*1fb0*/  HADD2.F32 R15, -RZ, R35.H1_H1 ;  /* 0x30000023ff0f7230 */ /* 0x000fe40000004100 */
[----:B------:R-:W-:Y:S01]  /*1fc0*/  FADD.FTZ R25, RZ, R25 ;  /* 0x00000019ff197221 */ /* 0x000fe20000010000 */
[----:B------:R-:W-:Y:S01]  /*1fd0*/  FFMA.FTZ R57, R18, R57, 1 ;  /* 0x3f80000012397423 */ /* 0x000fe20000010039 */
[-C--:B------:R-:W-:Y:S02]  /*1fe0*/  FFMA.FTZ R26, R29, R16.reuse, R26 ;  /* 0x000000101d1a7223 */ /* 0x080fe4000001001a */
[----:B------:R-:W-:Y:S01]  /*1ff0*/  FADD.FTZ R25, R25, R16 ;  /* 0x0000001019197221 */ /* 0x000fe20000010000 */
[----:B------:R-:W-:Y:S01]  /*2000*/  FMUL.FTZ R18, R56, R57 ;  /* 0x0000003938127220 */ /* 0x000fe20000410000 */
[----:B------:R-:W-:Y:S01]  /*2010*/  FADD.FTZ R56, -R8, R15 ;  /* 0x0000000f08387221 */ /* 0x000fe20000010100 */
[----:B------:R-:W-:Y:S01]  /*2020*/  FMUL.FTZ R15, R12, R16 ;  /* 0x000000100c0f7220 */ /* 0x000fe20000410000 */
[----:B------:R-:W-:-:S02]  /*2030*/  FFMA.FTZ R26, R23, R22, R26 ;  /* 0x00000016171a7223 */ /* 0x000fc4000001001a */
[----:B------:R-:W-:Y:S01]  /*2040*/  FMUL.FTZ R16, R56, R9 ;  /* 0x0000000938107220 */ /* 0x000fe20000410000 */
[----:B------:R-:W-:Y:S01]  /*2050*/  FFMA.FTZ R29, R29, R15, R30 ;  /* 0x0000000f1d1d7223 */ /* 0x000fe2000001001e */
[----:B------:R-:W-:Y:S01]  /*2060*/  FADD.FTZ R30, R28, R15 ;  /* 0x0000000f1c1e7221 */ /* 0x000fe20000010000 */
[----:B------:R-:W-:Y:S02]  /*2070*/  HADD2.F32 R15, -RZ, R34.H1_H1 ;  /* 0x30000022ff0f7230 */ /* 0x000fe40000004100 */
[----:B------:R-:W-:Y:S01]  /*2080*/  FFMA.FTZ R31, R13, R16, R11 ;  /* 0x000000100d1f7223 */ /* 0x000fe2000001000b */
[----:B------:R-:W-:-:S03]  /*2090*/  FFMA.FTZ R26, R17, R18, R26 ;  /* 0x00000012111a7223 */ /* 0x000fc6000001001a */
[----:B------:R-:W-:-:S06]  /*20a0*/  FMUL.FTZ R57, R31, -1.4426950216293334961 ;  /* 0xbfb8aa3b1f397820 */ /* 0x000fcc0000410000 */
[----:B------:R-:W0:Y:S02]  /*20b0*/  MUFU.EX2 R57, R57 ;  /* 0x0000003900397308 */ /* 0x000e240000000800 */
[----:B0-----:R-:W-:-:S06]  /*20c0*/  FADD.FTZ R56, R57, 1 ;  /* 0x3f80000039387421 */ /* 0x001fcc0000010000 */
[----:B------:R-:W0:Y:S02]  /*20d0*/  MUFU.RCP R56, R56 ;  /* 0x0000003800387308 */ /* 0x000e240000001000 */
[----:B0-----:R-:W-:Y:S01]  /*20e0*/  FADD.FTZ R28, -R56, 1 ;  /* 0x3f800000381c7421 */ /* 0x001fe20000010100 */
[----:B------:R-:W-:-:S03]  /*20f0*/  FMUL.FTZ R15, R15, R56 ;  /* 0x000000380f0f7220 */ /* 0x000fc60000410000 */
[----:B------:R-:W-:Y:S01]  /*2100*/  FFMA.FTZ R28, R31, R28, 1 ;  /* 0x3f8000001f1c7423 */ /* 0x000fe2000001001c */
[----:B------:R-:W-:Y:S01]  /*2110*/  FFMA.FTZ R31, R14, R27, RZ ;  /* 0x0000001b0e1f7223 */ /* 0x000fe200000100ff */
[----:B------:R-:W-:Y:S02]  /*2120*/  HADD2.F32 R14, -RZ, R49.H0_H0 ;  /* 0x20000031ff0e7230 */ /* 0x000fe40000004100 */
[----:B------:R-:W-:Y:S01]  /*2130*/  FMUL.FTZ R15, R15, R28 ;  /* 0x0000001c0f0f7220 */ /* 0x000fe20000410000 */
[----:B------:R-:W-:Y:S01]  /*2140*/  FADD.FTZ R28, RZ, R27 ;  /* 0x0000001bff1c7221 */ /* 0x000fe20000010000 */
[-C--:B------:R-:W-:Y:S01]  /*2150*/  FFMA.FTZ R27, R24, R19.reuse, R31 ;  /* 0x00000013181b7223 */ /* 0x080fe2000001001f */
[----:B------:R-:W-:Y:S01]  /*2160*/  FADD.FTZ R57, -R8, R14 ;  /* 0x0000000e08397221 */ /* 0x000fe20000010100 */
[----:B------:R-:W-:Y:S01]  /*2170*/  FMUL.FTZ R14, R13, R19 ;  /* 0x000000130d0e7220 */ /* 0x000fe20000410000 */
[----:B------:R-:W-:Y:S02]  /*2180*/  FADD.FTZ R28, R28, R19 ;  /* 0x000000131c1c7221 */ /* 0x000fe40000010000 */
[----:B------:R-:W-:Y:S01]  /*2190*/  FMUL.FTZ R19, R57, R9 ;  /* 0x0000000939137220 */ /* 0x000fe20000410000 */
[----:B------:R-:W-:Y:S01]  /*21a0*/  FFMA.FTZ R24, R24, R14, R29 ;  /* 0x0000000e18187223 */ /* 0x000fe2000001001d */
[----:B------:R-:W-:Y:S01]  /*21b0*/  FADD.FTZ R30, R14, R30 ;  /* 0x0000001e0e1e7221 */ /* 0x000fe20000010000 */
[----:B------:R-:W-:-:S02]  /*21c0*/  HADD2.F32 R14, -RZ, R50.H0_H0 ;  /* 0x20000032ff0e7230 */ /* 0x000fc40000004100 */
        /* <DEDUP_REMOVED lines=8> */
[----:B------:R-:W-:-:S03]  /*2250*/  HADD2.F32 R29, -RZ, R49.H1_H1 ;  /* 0x30000031ff1d7230 */ /* 0x000fc60000004100 */
[----:B------:R-:W-:Y:S02]  /*2260*/  FMUL.FTZ R14, R14, R57 ;  /* 0x000000390e0e7220 */ /* 0x000fe40000410000 */
[----:B------:R-:W-:Y:S01]  /*2270*/  FADD.FTZ R57, -R8, R29 ;  /* 0x0000001d08397221 */ /* 0x000fe20000010100 */
[----:B------:R-:W-:Y:S01]  /*2280*/  FADD.FTZ R29, R25, R22 ;  /* 0x00000016191d7221 */ /* 0x000fe20000010000 */
[----:B------:R-:W-:Y:S01]  /*2290*/  FMUL.FTZ R25, R12, R22 ;  /* 0x000000160c197220 */ /* 0x000fe20000410000 */
[----:B------:R-:W-:Y:S01]  /*22a0*/  FFMA.FTZ R26, R19, R14, R26 ;  /* 0x0000000e131a7223 */ /* 0x000fe2000001001a */
[----:B------:R-:W-:Y:S02]  /*22b0*/  FMUL.FTZ R22, R57, R9 ;  /* 0x0000000939167220 */ /* 0x000fe40000410000 */
[----:B------:R-:W-:Y:S01]  /*22c0*/  FFMA.FTZ R31, R23, R25, R24 ;  /* 0x00000019171f7223 */ /* 0x000fe20000010018 */
[----:B------:R-:W-:Y:S01]  /*22d0*/  FADD.FTZ R30, R30, R25 ;  /* 0x000000191e1e7221 */ /* 0x000fe20000010000 */
[----:B------:R-:W-:Y:S01]  /*22e0*/  FFMA.FTZ R23, R13, R22, R11 ;  /* 0x000000160d177223 */ /* 0x000fe2000001000b */
[----:B------:R-:W-:-:S03]  /*22f0*/  HADD2.F32 R25, -RZ, R50.H1_H1 ;  /* 0x30000032ff197230 */ /* 0x000fc60000004100 */
[----:B------:R-:W-:-:S06]  /*2300*/  FMUL.FTZ R56, R23, -1.4426950216293334961 ;  /* 0xbfb8aa3b17387820 */ /* 0x000fcc0000410000 */
[----:B------:R-:W0:Y:S02]  /*2310*/  MUFU.EX2 R56, R56 ;  /* 0x0000003800387308 */ /* 0x000e240000000800 */
[----:B0-----:R-:W-:Y:S01]  /*2320*/  FADD.FTZ R57, R56, 1 ;  /* 0x3f80000038397421 */ /* 0x001fe20000010000 */
[----:B------:R-:W-:-:S03]  /*2330*/  FMUL.FTZ R56, R13, R21 ;  /* 0x000000150d387220 */ /* 0x000fc60000410000 */
[----:B------:R-:W0:Y:S01]  /*2340*/  MUFU.RCP R24, R57 ;  /* 0x0000003900187308 */ /* 0x000e220000001000 */
[----:B------:R-:W-:Y:S01]  /*2350*/  FADD.FTZ R30, R56, R30 ;  /* 0x0000001e381e7221 */ /* 0x000fe20000010000 */
[----:B0-----:R-:W-:Y:S01]  /*2360*/  FMUL.FTZ R25, R25, R24 ;  /* 0x0000001819197220 */ /* 0x001fe20000410000 */
[----:B------:R-:W-:-:S04]  /*2370*/  FADD.FTZ R24, -R24, 1 ;  /* 0x3f80000018187421 */ /* 0x000fc80000010100 */
[----:B------:R-:W-:-:S04]  /*2380*/  FFMA.FTZ R24, R23, R24, 1 ;  /* 0x3f80000017187423 */ /* 0x000fc80000010018 */
[----:B------:R-:W-:Y:S01]  /*2390*/  FMUL.FTZ R23, R25, R24 ;  /* 0x0000001819177220 */ /* 0x000fe20000410000 */
[----:B------:R-:W-:Y:S02]  /*23a0*/  HADD2.F32 R25, -RZ, R33.H0_H0 ;  /* 0x20000021ff197230 */ /* 0x000fe40000004100 */
[----:B------:R-:W-:Y:S01]  /*23b0*/  FADD.FTZ R24, R28, R21 ;  /* 0x000000151c187221 */ /* 0x000fe20000010000 */
[----:B------:R-:W-:Y:S01]  /*23c0*/  FFMA.FTZ R28, R20, R56, R31 ;  /* 0x00000038141c7223 */ /* 0x000fe2000001001f */
[----:B------:R-:W-:Y:S02]  /*23d0*/  HADD2.F32 R56, -RZ, R32.H0_H0 ;  /* 0x20000020ff387230 */ /* 0x000fe40000004100 */
[----:B------:R-:W-:Y:S01]  /*23e0*/  FADD.FTZ R57, -R8, R25 ;  /* 0x0000001908397221 */ /* 0x000fe20000010100 */
[----:B------:R-:W-:Y:S01]  /*23f0*/  FFMA.FTZ R25, R20, R21, R27 ;  /* 0x0000001514197223 */ /* 0x000fe2000001001b */
[----:B------:R-:W-:Y:S02]  /*2400*/  FADD.FTZ R24, R24, R15 ;  /* 0x0000000f18187221 */ /* 0x000fe40000010000 */
[----:B------:R-:W-:Y:S01]  /*2410*/  FMUL.FTZ R21, R57, R9 ;  /* 0x0000000939157220 */ /* 0x000fe20000410000 */
[----:B------:R-:W-:Y:S01]  /*2420*/  FFMA.FTZ R25, R16, R15, R25 ;  /* 0x0000000f10197223 */ /* 0x000fe20000010019 */
[----:B------:R-:W-:-:S02]  /*2430*/  FADD.FTZ R24, R24, R23 ;  /* 0x0000001718187221 */ /* 0x000fc40000010000 */
[----:B------:R-:W-:Y:S01]  /*2440*/  FFMA.FTZ R20, R12, R21, R10 ;  /* 0x000000150c147223 */ /* 0x000fe2000001000a */
[----:B------:R-:W-:-:S03]  /*2450*/  FFMA.FTZ R25, R22, R23, R25 ;  /* 0x0000001716197223 */ /* 0x000fc60000010019 */
        /* <DEDUP_REMOVED lines=10> */
[----:B------:R-:W-:-:S05]  /*2500*/  HADD2.F32 R27, -RZ, R33.H1_H1 ;  /* 0x30000021ff1b7230 */ /* 0x000fca0000004100 */
[----:B------:R-:W-:Y:S01]  /*2510*/  FADD.FTZ R56, -R8, R27 ;  /* 0x0000001b08387221 */ /* 0x000fe20000010100 */
[----:B------:R-:W-:Y:S01]  /*2520*/  FADD.FTZ R27, R29, R18 ;  /* 0x000000121d1b7221 */ /* 0x000fe20000010000 */
[----:B------:R-:W-:Y:S01]  /*2530*/  FFMA.FTZ R29, R17, R31, R28 ;  /* 0x0000001f111d7223 */ /* 0x000fe2000001001c */
[----:B------:R-:W-:Y:S02]  /*2540*/  HADD2.F32 R31, -RZ, R32.H1_H1 ;  /* 0x30000020ff1f7230 */ /* 0x000fe40000004100 */
[----:B------:R-:W-:Y:S01]  /*2550*/  FMUL.FTZ R18, R56, R9 ;  /* 0x0000000938127220 */ /* 0x000fe20000410000 */
[----:B------:R-:W-:-:S03]  /*2560*/  FADD.FTZ R27, R27, R14 ;  /* 0x0000000e1b1b7221 */ /* 0x000fc60000010000 */
[----:B------:R-:W-:Y:S01]  /*2570*/  FFMA.FTZ R17, R13, R18, R11 ;  /* 0x000000120d117223 */ /* 0x000fe2000001000b */
[----:B------:R-:W-:-:S03]  /*2580*/  FADD.FTZ R27, R27, R20 ;  /* 0x000000141b1b7221 */ /* 0x000fc60000010000 */
[----:B------:R-:W-:-:S06]  /*2590*/  FMUL.FTZ R56, R17, -1.4426950216293334961 ;  /* 0xbfb8aa3b11387820 */ /* 0x000fcc0000410000 */
[----:B------:R-:W0:Y:S02]  /*25a0*/  MUFU.EX2 R56, R56 ;  /* 0x0000003800387308 */ /* 0x000e240000000800 */
[----:B0-----:R-:W-:Y:S01]  /*25b0*/  FADD.FTZ R28, R56, 1 ;  /* 0x3f800000381c7421 */ /* 0x001fe20000010000 */
[----:B------:R-:W-:-:S04]  /*25c0*/  FMUL.FTZ R56, R13, R15 ;  /* 0x0000000f0d387220 */ /* 0x000fc80000410000 */
[----:B------:R-:W-:Y:S01]  /*25d0*/  FADD.FTZ R30, R56, R30 ;  /* 0x0000001e381e7221 */ /* 0x000fe20000010000 */
[----:B------:R-:W0:Y:S02]  /*25e0*/  MUFU.RCP R28, R28 ;  /* 0x0000001c001c7308 */ /* 0x000e240000001000 */
[----:B0-----:R-:W-:Y:S01]  /*25f0*/  FADD.FTZ R57, -R28, 1 ;  /* 0x3f8000001c397421 */ /* 0x001fe20000010100 */
[----:B------:R-:W-:Y:S01]  /*2600*/  FMUL.FTZ R31, R31, R28 ;  /* 0x0000001c1f1f7220 */ /* 0x000fe20000410000 */
[----:B------:R-:W-:Y:S01]  /*2610*/  FFMA.FTZ R28, R16, R56, R29 ;  /* 0x00000038101c7223 */ /* 0x000fe2000001001d */
[----:B------:R-:W-:Y:S02]  /*2620*/  HADD2.F32 R56, -RZ, R7.H0_H0 ;  /* 0x20000007ff387230 */ /* 0x000fe40000004100 */
[----:B------:R-:W-:-:S04]  /*2630*/  FFMA.FTZ R17, R17, R57, 1 ;  /* 0x3f80000011117423 */ /* 0x000fc80000010039 */
[----:B------:R-:W-:Y:S01]  /*2640*/  FMUL.FTZ R17, R31, R17 ;  /* 0x000000111f117220 */ /* 0x000fe20000410000 */
[----:B------:R-:W-:-:S03]  /*2650*/  HADD2.F32 R31, -RZ, R6.H0_H0 ;  /* 0x20000006ff1f7230 */ /* 0x000fc60000004100 */
[----:B------:R-:W-:Y:S01]  /*2660*/  FADD.FTZ R24, R24, R17 ;  /* 0x0000001118187221 */ /* 0x000fe20000010000 */
[----:B------:R-:W-:Y:S01]  /*2670*/  FFMA.FTZ R25, R18, R17, R25 ;  /* 0x0000001112197223 */ /* 0x000fe20000010019 */
[----:B------:R-:W-:-:S04]  /*2680*/  FADD.FTZ R31, -R8, R31 ;  /* 0x0000001f081f7221 */ /* 0x000fc80000010100 */
[----:B------:R-:W-:-:S04]  /*2690*/  FMUL.FTZ R15, R31, R9 ;  /* 0x000000091f0f7220 */ /* 0x000fc80000410000 */
[----:B------:R-:W-:-:S04]  /*26a0*/  FFMA.FTZ R16, R12, R15, R10 ;  /* 0x0000000f0c107223 */ /* 0x000fc8000001000a */
        /* <DEDUP_REMOVED lines=9> */
[----:B------:R-:W-:Y:S02]  /*2740*/  HADD2.F32 R31, -RZ, R7.H1_H1 ;  /* 0x30000007ff1f7230 */ /* 0x000fe40000004100 */
[----:B------:R-:W-:-:S04]  /*2750*/  FFMA.FTZ R57, R16, R57, 1 ;  /* 0x3f80000010397423 */ /* 0x000fc80000010039 */
[----:B------:R-:W-:Y:S01]  /*2760*/  FMUL.FTZ R16, R56, R57 ;  /* 0x0000003938107220 */ /* 0x000fe20000410000 */
[----:B------:R-:W-:-:S03]  /*2770*/  HADD2.F32 R57, -RZ, R6.H1_H1 ;  /* 0x30000006ff397230 */ /* 0x000fc60000004100 */
[----:B------:R-:W-:Y:S02]  /*2780*/  FADD.FTZ R27, R27, R16 ;  /* 0x000000101b1b7221 */ /* 0x000fe40000010000 */
        /* <DEDUP_REMOVED lines=16> */
[----:B------:R-:W-:Y:S01]  /*2890*/  FFMA.FTZ R25, R14, R19, R25 ;  /* 0x000000130e197223 */ /* 0x000fe20000010019 */
[----:B------:R-:W-:Y:S01]  /*28a0*/  FADD.FTZ R24, R24, R19 ;  /* 0x0000001318187221 */ /* 0x000fe20000010000 */
[----:B------:R-:W-:-:S04]  /*28b0*/  FADD.FTZ R31, -R8, R31 ;  /* 0x0000001f081f7221 */ /* 0x000fc80000010100 */
[----:B------:R-:W-:-:S04]  /*28c0*/  FMUL.FTZ R23, R31, R9 ;  /* 0x000000091f177220 */ /* 0x000fc80000410000 */
[----:B------:R-:W-:-:S04]  /*28d0*/  FFMA.FTZ R22, R12, R23, R10 ;  /* 0x000000170c167223 */ /* 0x000fc8000001000a */
[----:B------:R-:W-:-:S06]  /*28e0*/  FMUL.FTZ R31, R22, -1.4426950216293334961 ;  /* 0xbfb8aa3b161f7820 */ /* 0x000fcc0000410000 */
[----:B------:R-:W0:Y:S02]  /*28f0*/  MUFU.EX2 R31, R31 ;  /* 0x0000001f001f7308 */ /* 0x000e240000000800 */
[----:B0-----:R-:W-:-:S04]  /*2900*/  FADD.FTZ R57, R31, 1 ;  /* 0x3f8000001f397421 */ /* 0x001fc80000010000 */
[----:B------:R0:W1:Y:S02]  /*2910*/  MUFU.RCP R29, R57 ;  /* 0x00000039001d7308 */ /* 0x0000640000001000 */
[----:B0-----:R-:W-:-:S04]  /*2920*/  FMUL.FTZ R57, R12, R20 ;  /* 0x000000140c397220 */ /* 0x001fc80000410000 */
[----:B------:R-:W-:Y:S01]  /*2930*/  FFMA.FTZ R31, R21, R57, R28 ;  /* 0x00000039151f7223 */ /* 0x000fe2000001001c */
[----:B------:R-:W-:Y:S01]  /*2940*/  FADD.FTZ R30, R30, R57 ;  /* 0x000000391e1e7221 */ /* 0x000fe20000010000 */
[----:B-1----:R-:W-:Y:S01]  /*2950*/  FMUL.FTZ R56, R56, R29 ;  /* 0x0000001d38387220 */ /* 0x002fe20000410000 */
[----:B------:R-:W-:-:S04]  /*2960*/  FADD.FTZ R29, -R29, 1 ;  /* 0x3f8000001d1d7421 */ /* 0x000fc80000010100 */
[----:B------:R-:W-:-:S04]  /*2970*/  FFMA.FTZ R29, R22, R29, 1 ;  /* 0x3f800000161d7423 */ /* 0x000fc8000001001d */
[----:B------:R-:W-:Y:S01]  /*2980*/  FMUL.FTZ R22, R56, R29 ;  /* 0x0000001d38167220 */ /* 0x000fe20000410000 */
[----:B------:R-:W-:-:S05]  /*2990*/  HADD2.F32 R29, -RZ, R54.H1_H1 ;  /* 0x30000036ff1d7230 */ /* 0x000fca0000004100 */
[----:B------:R-:W-:Y:S01]  /*29a0*/  FADD.FTZ R56, -R8, R29 ;  /* 0x0000001d08387221 */ /* 0x000fe20000010100 */
[----:B------:R-:W-:Y:S01]  /*29b0*/  FFMA.FTZ R29, R21, R20, R26 ;  /* 0x00000014151d7223 */ /* 0x000fe2000001001a */
[----:B------:R-:W-:Y:S02]  /*29c0*/  HADD2.F32 R21, -RZ, R53.H1_H1 ;  /* 0x30000035ff157230 */ /* 0x000fe40000004100 */
        /* <DEDUP_REMOVED lines=9> */
[----:B------:R-:W-:Y:S01]  /*2a60*/  FMUL.FTZ R26, R13, R17 ;  /* 0x000000110d1a7220 */ /* 0x000fe20000410000 */
[----:B------:R-:W-:Y:S02]  /*2a70*/  FMUL.FTZ R17, R12, R16 ;  /* 0x000000100c117220 */ /* 0x000fe40000410000 */
[----:B------:R-:W-:Y:S01]  /*2a80*/  FMUL.FTZ R21, R21, R57 ;  /* 0x0000003915157220 */ /* 0x000fe20000410000 */
[----:B------:R-:W-:Y:S01]  /*2a90*/  FFMA.FTZ R18, R18, R26, R31 ;  /* 0x0000001a12127223 */ /* 0x000fe2000001001f */
[----:B------:R-:W-:-:S03]  /*2aa0*/  FADD.FTZ R30, R26, R30 ;  /* 0x0000001e1a1e7221 */ /* 0x000fc60000010000 */
[----:B------:R-:W-:Y:S01]  /*2ab0*/  FFMA.FTZ R31, R15, R17, R18 ;  /* 0x000000110f1f7223 */ /* 0x000fe20000010012 */
[----:B------:R-:W-:Y:S01]  /*2ac0*/  FADD.FTZ R30, R30, R17 ;  /* 0x000000111e1e7221 */ /* 0x000fe20000010000 */
[----:B------:R-:W-:Y:S01]  /*2ad0*/  FMUL.FTZ R17, R13, R19 ;  /* 0x000000130d117220 */ /* 0x000fe20000410000 */
[----:B------:R-:W-:Y:S01]  /*2ae0*/  FFMA.FTZ R18, R15, R16, R29 ;  /* 0x000000100f127223 */ /* 0x000fe2000001001d */
[-C--:B------:R-:W-:Y:S01]  /*2af0*/  FMUL.FTZ R15, R12, R22.reuse ;  /* 0x000000160c0f7220 */ /* 0x080fe20000410000 */
[----:B------:R-:W-:Y:S01]  /*2b00*/  FADD.FTZ R19, R24, R21 ;  /* 0x0000001518137221 */ /* 0x000fe20000010000 */
[----:B------:R-:W-:Y:S01]  /*2b10*/  FFMA.FTZ R26, R14, R17, R31 ;  /* 0x000000110e1a7223 */ /* 0x000fe2000001001f */
[----:B------:R-:W-:Y:S01]  /*2b20*/  FADD.FTZ R30, R17, R30 ;  /* 0x0000001e111e7221 */ /* 0x000fe20000010000 */
[----:B------:R-:W-:Y:S01]  /*2b30*/  FMUL.FTZ R17, R13, R21 ;  /* 0x000000150d117220 */ /* 0x000fe20000410000 */
[C---:B------:R-:W-:Y:S01]  /*2b40*/  FFMA.FTZ R16, R23.reuse, R22, R18 ;  /* 0x0000001617107223 */ /* 0x040fe20000010012 */
[----:B------:R-:W-:Y:S01]  /*2b50*/  FFMA.FTZ R29, R23, R15, R26 ;  /* 0x0000000f171d7223 */ /* 0x000fe2000001001a */
[----:B------:R-:W-:Y:S01]  /*2b60*/  FADD.FTZ R30, R30, R15 ;  /* 0x0000000f1e1e7221 */ /* 0x000fe20000010000 */
[----:B------:R-:W-:-:S02]  /*2b70*/  FADD.FTZ R18, R27, R22 ;  /* 0x000000161b127221 */ /* 0x000fc40000010000 */
[C---:B------:R-:W-:Y:S01]  /*2b80*/  FFMA.FTZ R15, R20.reuse, R17, R29 ;  /* 0x00000011140f7223 */ /* 0x040fe2000001001d */
[----:B------:R-:W-:Y:S01]  /*2b90*/  FADD.FTZ R14, R17, R30 ;  /* 0x0000001e110e7221 */ /* 0x000fe20000010000 */
[----:B------:R-:W-:-:S07]  /*2ba0*/  FFMA.FTZ R17, R20, R21, R25 ;  /* 0x0000001514117223 */ /* 0x000fce0000010019 */
.L_x_698:
[----:B------:R-:W-:Y:S01]  /*2bb0*/  MOV R21, R15 ;  /* 0x0000000f00157202 */ /* 0x000fe20000000f00 */
[----:B------:R-:W0:Y:S01]  /*2bc0*/  S2UR UR7, SR_CgaCtaId ;  /* 0x00000000000779c3 */ /* 0x000e220000008800 */
[----:B------:R-:W-:Y:S01]  /*2bd0*/  MOV R20, R14 ;  /* 0x0000000e00147202 */ /* 0x000fe20000000f00 */
[----:B------:R-:W-:Y:S01]  /*2be0*/  UMOV UR6, 0x400 ;  /* 0x0000040000067882 */ /* 0x000fe20000000000 */
[C---:B------:R-:W-:Y:S01]  /*2bf0*/  ISETP.GT.AND P0, PT, R3.reuse, 0x1e, PT ;  /* 0x0000001e0300780c */ /* 0x040fe20003f04270 */
[----:B------:R-:W1:Y:S01]  /*2c00*/  SHFL.DOWN PT, R14, R21, 0x1, 0x1f ;  /* 0x08201f00150e7f89 */ /* 0x000e6200000e0000 */
[----:B------:R-:W-:Y:S01]  /*2c10*/  UIADD3 UR5, UPT, UPT, UR6, 0xa0, URZ ;  /* 0x000000a006057890 */ /* 0x000fe2000fffe0ff */
[C---:B------:R-:W-:Y:S01]  /*2c20*/  ISETP.GT.AND P6, PT, R3.reuse, 0xf, PT ;  /* 0x0000000f0300780c */ /* 0x040fe20003fc4270 */
[----:B------:R-:W-:Y:S01]  /*2c30*/  BSSY.RECONVERGENT B0, `(.L_x_699) ;  /* 0x0000026000007945 */ /* 0x000fe20003800200 */
[----:B------:R-:W2:Y:S01]  /*2c40*/  SHFL.DOWN PT, R15, R20, 0x1, 0x1f ;  /* 0x08201f00140f7f89 */ /* 0x000ea200000e0000 */
[----:B------:R-:W-:-:S02]  /*2c50*/  ISETP.GT.AND P5, PT, R3, 0x17, PT ;  /* 0x000000170300780c */ /* 0x000fc40003fa4270 */
[----:B------:R-:W-:Y:S02]  /*2c60*/  ISETP.NE.AND P3, PT, R2, RZ, PT ;  /* 0x000000ff0200720c */ /* 0x000fe40003f65270 */
[----:B------:R-:W-:Y:S01]  /*2c70*/  ISETP.GE.U32.AND P4, PT, R5, 0x2, PT ;  /* 0x000000020500780c */ /* 0x000fe20003f86070 */
[----:B0-----:R-:W-:Y:S02]  /*2c80*/  ULEA UR5, UR7, UR5, 0x18 ;  /* 0x0000000507057291 */ /* 0x001fe4000f8ec0ff */
[----:B-1----:R-:W-:-:S04]  /*2c90*/  @!P0 FADD.FTZ R21, R14, R21 ;  /* 0x000000150e158221 */ /* 0x002fc80000010000 */
[----:B------:R-:W-:Y:S01]  /*2ca0*/  LEA R56, R2, UR5, 0x4 ;  /* 0x0000000502387c11 */ /* 0x000fe2000f8e20ff */
[----:B--2---:R-:W-:Y:S01]  /*2cb0*/  @!P0 FADD.FTZ R20, R15, R20 ;  /* 0x000000140f148221 */ /* 0x004fe20000010000 */
[----:B------:R-:W0:Y:S01]  /*2cc0*/  SHFL.DOWN PT, R14, R21, 0x2, 0x1f ;  /* 0x08401f00150e7f89 */ /* 0x000e2200000e0000 */
[----:B------:R-:W-:-:S03]  /*2cd0*/  ISETP.GT.AND P0, PT, R3, 0x1d, PT ;  /* 0x0000001d0300780c */ /* 0x000fc60003f04270 */
        /* <DEDUP_REMOVED lines=27> */
.L_x_700:
[----:B------:R-:W-:Y:S05]  /*2e90*/  BSYNC.RECONVERGENT B0 ;  /* 0x0000000000007941 */ /* 0x000fea0003800200 */
.L_x_699:
        /* <DEDUP_REMOVED lines=8> */
[----:B0-----:R-:W-:-:S03]  /*2f20*/  FADD.FTZ R14, R15, R29 ;  /* 0x0000001d0f0e7221 */ /* 0x001fc60000010000 */
[----:B-1----:R-:W-:Y:S01]  /*2f30*/  FADD.FTZ R15, R31, R20 ;  /* 0x000000141f0f7221 */ /* 0x002fe20000010000 */
[----:B------:R-:W-:Y:S01]  /*2f40*/  FADD.FTZ R14, R14, R21 ;  /* 0x000000150e0e7221 */ /* 0x000fe20000010000 */
[----:B------:R-:W0:Y:S02]  /*2f50*/  LDS.128 R28, [UR5+0x40] ;  /* 0x00004005ff1c7984 */ /* 0x000e240008000c00 */
[----:B------:R-:W-:Y:S01]  /*2f60*/  FADD.FTZ R15, R15, R22 ;  /* 0x000000160f0f7221 */ /* 0x000fe20000010000 */
[----:B------:R-:W-:Y:S02]  /*2f70*/  FADD.FTZ R14, R14, R23 ;  /* 0x000000170e0e7221 */ /* 0x000fe40000010000 */
[----:B------:R-:W1:Y:S01]  /*2f80*/  LDS.128 R20, [UR5+0x50] ;  /* 0x00005005ff147984 */ /* 0x000e620008000c00 */
[----:B--2---:R-:W-:Y:S01]  /*2f90*/  FADD.FTZ R15, R15, R24 ;  /* 0x000000180f0f7221 */ /* 0x004fe20000010000 */
[----:B------:R-:W-:-:S03]  /*2fa0*/  FADD.FTZ R14, R14, R25 ;  /* 0x000000190e0e7221 */ /* 0x000fc60000010000 */
[----:B------:R-:W-:Y:S01]  /*2fb0*/  FADD.FTZ R15, R15, R26 ;  /* 0x0000001a0f0f7221 */ /* 0x000fe20000010000 */
[----:B------:R-:W-:Y:S02]  /*2fc0*/  FADD.FTZ R14, R14, R27 ;  /* 0x0000001b0e0e7221 */ /* 0x000fe40000010000 */
[----:B------:R-:W2:Y:S01]  /*2fd0*/  LDS.128 R24, [UR5+0x60] ;  /* 0x00006005ff187984 */ /* 0x000ea20008000c00 */
        /* <DEDUP_REMOVED lines=10> */
[----:B--2---:R-:W-:Y:S01]  /*3080*/  FADD.FTZ R21, R21, R24 ;  /* 0x0000001815157221 */ /* 0x004fe20000010000 */
        /* <DEDUP_REMOVED lines=9> */
.L_x_702:
[----:B------:R-:W-:Y:S05]  /*3120*/  BSYNC.RECONVERGENT B0 ;  /* 0x0000000000007941 */ /* 0x000fea0003800200 */
.L_x_701:
        /* <DEDUP_REMOVED lines=15> */
[----:B---3--:R-:W-:Y:S01]  /*3220*/  FADD.FTZ R57, R57, R28 ;  /* 0x0000001c39397221 */ /* 0x008fe20000010000 */
[----:B------:R-:W2:Y:S01]  /*3230*/  LDS.128 R20, [R56+0x4b0] ;  /* 0x0004b00038147984 */ /* 0x000ea20000000c00 */
[----:B------:R-:W-:Y:S01]  /*3240*/  FADD.FTZ R28, R24, R29 ;  /* 0x0000001d181c7221 */ /* 0x000fe20000010000 */
[----:B------:R-:W-:Y:S01]  /*3250*/  FADD.FTZ R29, R25, R30 ;  /* 0x0000001e191d7221 */ /* 0x000fe20000010000 */
[----:B------:R-:W-:-:S02]  /*3260*/  FADD.FTZ R30, R26, R31 ;  /* 0x0000001f1a1e7221 */ /* 0x000fc40000010000 */
[----:B------:R-:W3:Y:S01]  /*3270*/  LDS.128 R24, [R56+0x5a0] ;  /* 0x0005a00038187984 */ /* 0x000ee20000000c00 */
        /* <DEDUP_REMOVED lines=23> */
[----:B------:R-:W-:-:S02]  /*33f0*/  FADD.FTZ R30, R30, R23 ;  /* 0x000000171e1e7221 */ /* 0x000fc40000010000 */
[----:B------:R-:W2:Y:S01]  /*3400*/  LDS.128 R20, [R56+0xa50] ;  /* 0x000a500038147984 */ /* 0x000ea20000000c00 */
[----:B---3--:R-:W-:Y:S01]  /*3410*/  FADD.FTZ R57, R57, R24 ;  /* 0x0000001839397221 */ /* 0x008fe20000010000 */
[----:B------:R-:W-:Y:S01]  /*3420*/  FADD.FTZ R28, R28, R25 ;  /* 0x000000191c1c7221 */ /* 0x000fe20000010000 */
[----:B------:R-:W-:Y:S01]  /*3430*/  FADD.FTZ R29, R29, R26 ;  /* 0x0000001a1d1d7221 */ /* 0x000fe20000010000 */
[----:B------:R-:W-:Y:S02]  /*3440*/  FADD.FTZ R30, R30, R27 ;  /* 0x0000001b1e1e7221 */ /* 0x000fe40000010000 */
[----:B------:R-:W3:Y:S01]  /*3450*/  LDS.128 R24, [R56+0xb40] ;  /* 0x000b400038187984 */ /* 0x000ee20000000c00 */
        /* <DEDUP_REMOVED lines=107> */
.L_x_704:
[----:B------:R-:W-:Y:S05]  /*3b10*/  BSYNC.RECONVERGENT B0 ;  /* 0x0000000000007941 */ /* 0x000fea0003800200 */
.L_x_703:
[----:B------:R-:W-:Y:S04]  /*3b20*/  BSSY.RECONVERGENT B0, `(.L_x_705) ;  /* 0x000001d000007945 */ /* 0x000fe80003800200 */
[----:B------:R-:W-:Y:S05]  /*3b30*/  @P0 BRA `(.L_x_706) ;  /* 0x00000000006c0947 */ /* 0x000fea0003800000 */
[----:B-1-3--:R-:W2:Y:S01]  /*3b40*/  LDC.64 R20, c[0x0][0x3f8] ;  /* 0x0000fe00ff147b82 */ /* 0x00aea20000000a00 */
[----:B------:R-:W-:-:S07]  /*3b50*/  IMAD R55, R55, 0xf, R2 ;  /* 0x0000000f37377824 */ /* 0x000fce00078e0202 */
[----:B------:R-:W1:Y:S01]  /*3b60*/  LDC.64 R22, c[0x0][0x3d8] ;  /* 0x0000f600ff167b82 */ /* 0x000e620000000a00 */
[----:B--2---:R-:W-:Y:S01]  /*3b70*/  IMAD.WIDE.U32 R24, R20, 0x3, RZ ;  /* 0x0000000314187825 */ /* 0x004fe200078e00ff */
        /* <DEDUP_REMOVED lines=23> */
.L_x_706:
[----:B------:R-:W-:Y:S05]  /*3cf0*/  BSYNC.RECONVERGENT B0 ;  /* 0x0000000000007941 */ /* 0x000fea0003800200 */
.L_x_705:
[----:B------:R-:W-:Y:S05]  /*3d00*/  @!P4 BRA `(.L_x_707) ;  /* 0x000000080090c947 */ /* 0x000fea0003800000 */
[----:B------:R-:W5:Y:S01]  /*3d10*/  LDC.64 R56, c[0x0][0x3d0] ;  /* 0x0000f400ff387b82 */ /* 0x000f620000000a00 */
[----:B----4-:R-:W-:Y:S02]  /*3d20*/  LOP3.LUT R17, R41, 0x1, RZ, 0xc0, !PT ;  /* 0x0000000129117812 */ /* 0x010fe400078ec0ff */
[----:B------:R-:W-:-:S03]  /*3d30*/  ISETP.GE.U32.AND P4, PT, R5, 0x8, PT ;  /* 0x000000080500780c */ /* 0x000fc60003f86070 */
[----:B------:R-:W-:-:S04]  /*3d40*/  IMAD R19, R17, R4, RZ ;  /* 0x0000000411137224 */ /* 0x000fc800078e02ff */
[----:B------:R-:W-:-:S05]  /*3d50*/  IMAD R16, R19, R5, RZ ;  /* 0x0000000513107224 */ /* 0x000fca00078e02ff */
[----:B------:R-:W-:-:S05]  /*3d60*/  SHF.L.U32 R17, R16, 0x1, RZ ;  /* 0x0000000110117819 */ /* 0x000fca00000006ff */
[----:B-----5:R-:W-:Y:S01]  /*3d70*/  IMAD.WIDE R56, R17, 0x4, R56 ;  /* 0x0000000411387825 */ /* 0x020fe200078e0238 */
[----:B------:R-:W-:Y:S06]  /*3d80*/  @P3 BRA `(.L_x_708) ;  /* 0x0000000000503947 */ /* 0x000fec0003800000 */
[----:B------:R-:W4:Y:S01]  /*3d90*/  LDC.64 R16, c[0x0][0x3c8] ;  /* 0x0000f200ff107b82 */ /* 0x000f220000000a00 */
[----:B---3--:R-:W-:Y:S01]  /*3da0*/  LOP3.LUT P0, R20, R41, 0x2, RZ, 0xc0, !PT ;  /* 0x0000000229147812 */ /* 0x008fe2000780c0ff */
[----:B-1----:R-:W-:Y:S01]  /*3db0*/  IMAD R21, R4, UR10, R0 ;  /* 0x0000000a04157c24 */ /* 0x002fe2000f8e0200 */
[----:B------:R-:W-:Y:S02]  /*3dc0*/  IADD3 R19, PT, PT, R19, R0, RZ ;  /* 0x0000000013137210 */ /* 0x000fe40007ffe0ff */
[----:B------:R-:W-:-:S04]  /*3dd0*/  SEL R23, R5, RZ, !P0 ;  /* 0x000000ff05177207 */ /* 0x000fc80004000000 */
[----:B------:R-:W-:Y:S01]  /*3de0*/  ISETP.NE.AND P0, PT, R23, -0x1, PT ;  /* 0xffffffff1700780c */ /* 0x000fe20003f05270 */
[----:B----4-:R-:W-:-:S04]  /*3df0*/  IMAD.WIDE.U32 R16, R19, 0x4, R16 ;  /* 0x0000000413107825 */ /* 0x010fc800078e0010 */
        /* <DEDUP_REMOVED lines=8> */
.L_x_709:
[----:B----4-:R-:W3:Y:S04]  /*3e80*/  LDG.E.STRONG.GPU R18, desc[UR8][R16.64] ;  /* 0x0000000810127981 */ /* 0x010ee8000c1ef900 */
[----:B---3--:R-:W-:Y:S01]  /*3e90*/  CCTL.IVALL ;  /* 0x00000000ff00798f */ /* 0x008fe20002000000 */
[----:B------:R-:W-:Y:S05]  /*3ea0*/  YIELD ;  /* 0x0000000000007946 */ /* 0x000fea0003800000 */
[----:B------:R-:W-:-:S13]  /*3eb0*/  ISETP.NE.AND P0, PT, R18, R23, PT ;  /* 0x000000171200720c */ /* 0x000fda0003f05270 */
[----:B------:R-:W-:Y:S05]  /*3ec0*/  @P0 BRA `(.L_x_709) ;  /* 0xfffffffc00ec0947 */ /* 0x000fea000383ffff */
.L_x_708:
[----:B------:R-:W-:Y:S05]  /*3ed0*/  WARPSYNC.ALL ;  /* 0x0000000000007948 */ /* 0x000fea0003800000 */
[----:B------:R-:W-:Y:S01]  /*3ee0*/  BAR.SYNC.DEFER_BLOCKING 0x0 ;  /* 0x0000000000007b1d */ /* 0x000fe20000010000 */
[----:B--2---:R-:W-:-:S05]  /*3ef0*/  HFMA2 R24, -RZ, RZ, 0, 0 ;  /* 0x00000000ff187431 */ /* 0x004fca00000001ff */
[----:B------:R-:W-:Y:S05]  /*3f00*/  @!P4 BRA `(.L_x_710) ;  /* 0x000000040018c947 */ /* 0x000fea0003800000 */
[C-C-:B------:R-:W-:Y:S01]  /*3f10*/  IMAD R31, R4.reuse, 0x7, R0.reuse ;  /* 0x00000007041f7824 */ /* 0x140fe200078e0200 */
[CC--:B------:R-:W-:Y:S01]  /*3f20*/  LEA R29, R4.reuse, R0.reuse, 0x1 ;  /* 0x00000000041d7211 */ /* 0x0c0fe200078e08ff */
[C-C-:B------:R-:W-:Y:S01]  /*3f30*/  IMAD R30, R4.reuse, 0x3, R0.reuse ;  /* 0x00000003041e7824 */ /* 0x140fe200078e0200 */
[C---:B------:R-:W-:Y:S01]  /*3f40*/  LEA R27, R4.reuse, R0, 0x2 ;  /* 0x00000000041b7211 */ /* 0x040fe200078e10ff */
[--C-:B------:R-:W-:Y:S01]  /*3f50*/  IMAD R28, R4, 0x6, R0.reuse ;  /* 0x00000006041c7824 */ /* 0x100fe200078e0200 */
[----:B------:R-:W-:Y:S01]  /*3f60*/  IADD3 R25, PT, PT, R0, R4, RZ ;  /* 0x0000000400197210 */ /* 0x000fe20007ffe0ff */
[----:B------:R-:W-:Y:S01]  /*3f70*/  IMAD R26, R4, 0x5, R0 ;  /* 0x00000005041a7824 */ /* 0x000fe200078e0200 */
[----:B------:R-:W-:Y:S01]  /*3f80*/  MOV R22, RZ ;  /* 0x000000ff00167202 */ /* 0x000fe20000000f00 */
[----:B------:R-:W-:Y:S01]  /*3f90*/  UIADD3 UR5, UPT, UPT, -UR10, URZ, URZ ;  /* 0x000000ff0a057290 */ /* 0x000fe2000fffe1ff */
[----:B------:R-:W-:Y:S02]  /*3fa0*/  MOV R23, R0 ;  /* 0x0000000000177202 */ /* 0x000fe40000000f00 */
[----:B------:R-:W-:-:S09]  /*3fb0*/  LOP3.LUT R24, R5, 0x7ffffff8, RZ, 0xc0, !PT ;  /* 0x7ffffff805187812 */ /* 0x000fd200078ec0ff */
.L_x_711:
[----:B------:R-:W-:Y:S02]  /*3fc0*/  ISETP.EQ.OR P5, PT, RZ, UR5, P3 ;  /* 0x00000005ff007c0c */ /* 0x000fe40009fa2670 */
[----:B----4-:R-:W-:-:S04]  /*3fd0*/  IADD3 R16, PT, PT, R22, 0x1, RZ ;  /* 0x0000000116107810 */ /* 0x010fc80007ffe0ff */
[----:B------:R-:W-:-:S07]  /*3fe0*/  ISETP.EQ.OR P6, PT, R16, UR10, P3 ;  /* 0x0000000a10007c0c */ /* 0x000fce0009fc2670 */
[----:B------:R-:W-:-:S06]  /*3ff0*/  @!P5 IMAD.WIDE.U32 R16, R23, 0x8, R56 ;  /* 0x000000081710d825 */ /* 0x000fcc00078e0038 */
[----:B------:R-:W0:Y:S01]  /*4000*/  @!P5 LDG.E.64 R16, desc[UR8][R16.64] ;  /* 0x000000081010d981 */ /* 0x000e22000c1e1b00 */
[----:B------:R-:W-:Y:S01]  /*4010*/  @!P6 IMAD.WIDE.U32 R18, R25, 0x8, R56 ;  /* 0x000000081912e825 */ /* 0x000fe200078e0038 */
[----:B---3--:R-:W-:-:S04]  /*4020*/  IADD3 R20, PT, PT, R22, 0x2, RZ ;  /* 0x0000000216147810 */ /* 0x008fc80007ffe0ff */
[----:B------:R-:W-:Y:S01]  /*4030*/  ISETP.EQ.OR P0, PT, R20, UR10, P3 ;  /* 0x0000000a14007c0c */ /* 0x000fe20009f02670 */
[----:B------:R-:W2:Y:S01]  /*4040*/  @!P6 LDG.E.64 R18, desc[UR8][R18.64] ;  /* 0x000000081212e981 */ /* 0x000ea2000c1e1b00 */
[----:B------:R-:W-:-:S04]  /*4050*/  IADD3 R20, PT, PT, R22, 0x3, RZ ;  /* 0x0000000316147810 */ /* 0x000fc80007ffe0ff */
[----:B------:R-:W-:-:S07]  /*4060*/  ISETP.EQ.OR P4, PT, R20, UR10, P3 ;  /* 0x0000000a14007c0c */ /* 0x000fce0009f82670 */
[----:B-1----:R-:W-:-:S06]  /*4070*/  @!P0 IMAD.WIDE.U32 R20, R29, 0x8, R56 ;  /* 0x000000081d148825 */ /* 0x002fcc00078e0038 */
[----:B------:R-:W3:Y:S01]  /*4080*/  @!P0 LDG.E.64 R20, desc[UR8][R20.64] ;  /* 0x0000000814148981 */ /* 0x000ee2000c1e1b00 */
[----:B0-----:R-:W-:Y:S01]  /*4090*/  @!P5 FADD.FTZ R14, R14, R16 ;  /* 0x000000100e0ed221 */ /* 0x001fe20000010000 */
[----:B------:R-:W-:Y:S01]  /*40a0*/  @!P5 FADD.FTZ R15, R15, R17 ;  /* 0x000000110f0fd221 */ /* 0x000fe20000010000 */
[----:B------:R-:W-:-:S04]  /*40b0*/  @!P4 IMAD.WIDE.U32 R16, R30, 0x8, R56 ;  /* 0x000000081e10c825 */ /* 0x000fc800078e0038 */
[----:B--2---:R-:W-:Y:S02]  /*40c0*/  @!P6 FADD.FTZ R14, R14, R18 ;  /* 0x000000120e0ee221 */ /* 0x004fe40000010000 */
[----:B------:R-:W2:Y:S01]  /*40d0*/  @!P4 LDG.E.64 R16, desc[UR8][R16.64] ;  /* 0x000000081010c981 */ /* 0x000ea2000c1e1b00 */
[----:B------:R-:W-:-:S04]  /*40e0*/  IADD3 R18, PT, PT, R22, 0x4, RZ ;  /* 0x0000000416127810 */ /* 0x000fc80007ffe0ff */
[----:B------:R-:W-:Y:S01]  /*40f0*/  ISETP.EQ.OR P5, PT, R18, UR10, P3 ;  /* 0x0000000a12007c0c */ /* 0x000fe20009fa2670 */
[----:B------:R-:W-:Y:S01]  /*4100*/  @!P6 FADD.FTZ R15, R15, R19 ;  /* 0x000000130f0fe221 */ /* 0x000fe20000010000 */
[----:B---3--:R-:W-:-:S03]  /*4110*/  @!P0 FADD.FTZ R14, R14, R20 ;  /* 0x000000140e0e8221 */ /* 0x008fc60000010000 */
[----:B------:R-:W-:-:S08]  /*4120*/  @!P0 FADD.FTZ R15, R15, R21 ;  /* 0x000000150f0f8221 */ /* 0x000fd00000010000 */
[----:B------:R-:W-:-:S06]  /*4130*/  @!P5 IMAD.WIDE.U32 R20, R27, 0x8, R56 ;  /* 0x000000081b14d825 */ /* 0x000fcc00078e0038 */
[----:B------:R-:W3:Y:S01]  /*4140*/  @!P5 LDG.E.64 R20, desc[UR8][R20.64] ;  /* 0x000000081414d981 */ /* 0x000ee2000c1e1b00 */
[----:B------:R-:W-:-:S04]  /*4150*/  IADD3 R18, PT, PT, R22, 0x5, RZ ;  /* 0x0000000516127810 */ /* 0x000fc80007ffe0ff */
[----:B------:R-:W-:-:S13]  /*4160*/  ISETP.EQ.OR P6, PT, R18, UR10, P3 ;  /* 0x0000000a12007c0c */ /* 0x000fda0009fc2670 */
[----:B------:R-:W-:-:S06]  /*4170*/  @!P6 IMAD.WIDE.U32 R18, R26, 0x8, R56 ;  /* 0x000000081a12e825 */ /* 0x000fcc00078e0038 */
[----:B------:R-:W4:Y:S01]  /*4180*/  @!P6 LDG.E.64 R18, desc[UR8][R18.64] ;  /* 0x000000081212e981 */ /* 0x000f22000c1e1b00 */
[----:B--2---:R-:W-:Y:S01]  /*4190*/  @!P4 FADD.FTZ R14, R14, R16 ;  /* 0x000000100e0ec221 */ /* 0x004fe20000010000 */
[----:B------:R-:W-:-:S04]  /*41a0*/  IADD3 R16, PT, PT, R22, 0x6, RZ ;  /* 0x0000000616107810 */ /* 0x000fc80007ffe0ff */
[----:B------:R-:W-:Y:S02]  /*41b0*/  ISETP.EQ.OR P0, PT, R16, UR10, P3 ;  /* 0x0000000a10007c0c */ /* 0x000fe40009f02670 */
[----:B------:R-:W-:Y:S01]  /*41c0*/  IADD3 R16, PT, PT, R22, 0x7, RZ ;  /* 0x0000000716107810 */ /* 0x000fe20007ffe0ff */
[----:B------:R-:W-:-:S03]  /*41d0*/  @!P4 FADD.FTZ R15, R15, R17 ;  /* 0x000000110f0fc221 */ /* 0x000fc60000010000 */
[----:B------:R-:W-:-:S07]  /*41e0*/  ISETP.EQ.OR P4, PT, R16, UR10, P3 ;  /* 0x0000000a10007c0c */ /* 0x000fce0009f82670 */
[----:B------:R-:W-:-:S06]  /*41f0*/  @!P0 IMAD.WIDE.U32 R16, R28, 0x8, R56 ;  /* 0x000000081c108825 */ /* 0x000fcc00078e0038 */
[----:B------:R-:W2:Y:S01]  /*4200*/  @!P0 LDG.E.64 R16, desc[UR8][R16.64] ;  /* 0x0000000810108981 */ /* 0x000ea2000c1e1b00 */
[----:B---3--:R-:W-:Y:S01]  /*4210*/  @!P5 FADD.FTZ R14, R14, R20 ;  /* 0x000000140e0ed221 */ /* 0x008fe20000010000 */
[----:B------:R-:W-:Y:S01]  /*4220*/  @!P5 FADD.FTZ R15, R15, R21 ;  /* 0x000000150f0fd221 */ /* 0x000fe20000010000 */
[----:B------:R-:W-:-:S06]  /*4230*/  @!P4 IMAD.WIDE.U32 R20, R31, 0x8, R56 ;  /* 0x000000081f14c825 */ /* 0x000fcc00078e0038 */
[----:B------:R-:W3:Y:S01]  /*4240*/  @!P4 LDG.E.64 R20, desc[UR8][R20.64] ;  /* 0x000000081414c981 */ /* 0x000ee2000c1e1b00 */
[----:B------:R-:W-:Y:S01]  /*4250*/  IADD3 R22, PT, PT, R22, 0x8, RZ ;  /* 0x0000000816167810 */ /* 0x000fe20007ffe0ff */
[----:B----4-:R-:W-:Y:S01]  /*4260*/  @!P6 FADD.FTZ R14, R14, R18 ;  /* 0x000000120e0ee221 */ /* 0x010fe20000010000 */
[----:B------:R-:W-:Y:S01]  /*4270*/  @!P6 FADD.FTZ R15, R15, R19 ;  /* 0x000000130f0fe221 */ /* 0x000fe20000010000 */
[----:B------:R-:W-:Y:S01]  /*4280*/  UIADD3 UR5, UPT, UPT, UR5, 0x8, URZ ;  /* 0x0000000805057890 */ /* 0x000fe2000fffe0ff */
        /* <DEDUP_REMOVED lines=9> */
[----:B------:R-:W-:Y:S01]  /*4320*/  @!P0 FADD.FTZ R15, R15, R17 ;  /* 0x000000110f0f8221 */ /* 0x000fe20000010000 */
[----:B------:R-:W-:Y:S02]  /*4330*/  ISETP.NE.AND P0, PT, R22, R24, PT ;  /* 0x000000181600720c */ /* 0x000fe40003f05270 */
[----:B---3--:R-:W-:Y:S01]  /*4340*/  @!P4 FADD.FTZ R14, R14, R20 ;  /* 0x000000140e0ec221 */ /* 0x008fe20000010000 */
[----:B------:R-:W-:-:S10]  /*4350*/  @!P4 FADD.FTZ R15, R15, R21 ;  /* 0x000000150f0fc221 */ /* 0x000fd40000010000 */
[----:B------:R-:W-:Y:S05]  /*4360*/  @P0 BRA `(.L_x_711) ;  /* 0xfffffffc00140947 */ /* 0x000fea000383ffff */
.L_x_710:
[----:B----4-:R-:W-:-:S13]  /*4370*/  LOP3.LUT P0, R16, R5, 0x7, RZ, 0xc0, !PT ;  /* 0x0000000705107812 */ /* 0x010fda000780c0ff */
        /* <DEDUP_REMOVED lines=10> */
[C---:B-1----:R-:W-:Y:S02]  /*4420*/  IADD3 R21, PT, PT, R24.reuse, 0x2, RZ ;  /* 0x0000000218157810 */ /* 0x042fe40007ffe0ff */
        /* <DEDUP_REMOVED lines=22> */
.L_x_712:
        /* <DEDUP_REMOVED lines=18> */
.L_x_713:
        /* <DEDUP_REMOVED lines=9> */
.L_x_714:
[----:B------:R-:W-:Y:S05]  /*4740*/  BSYNC.RECONVERGENT B0 ;  /* 0x0000000000007941 */ /* 0x000fea0003800200 */
.L_x_707:
[----:B------:R-:W5:Y:S01]  /*4750*/  S2UR UR6, SR_CgaCtaId ;  /* 0x00000000000679c3 */ /* 0x000f620000008800 */
[----:B------:R-:W-:Y:S01]  /*4760*/  UMOV UR5, 0x400 ;  /* 0x0000040000057882 */ /* 0x000fe20000000000 */
[----:B------:R-:W0:Y:S01]  /*4770*/  LDCU.64 UR12, c[0x0][0x400] ;  /* 0x00008000ff0c77ac */ /* 0x000e220008000a00 */
[--C-:B------:R-:W-:Y:S02]  /*4780*/  HADD2.F32 R29, -RZ, R39.reuse.H0_H0 ;  /* 0x20000027ff1d7230 */ /* 0x100fe40000004100 */
[----:B------:R-:W-:Y:S02]  /*4790*/  HADD2.F32 R31, -RZ, R39.H1_H1 ;  /* 0x30000027ff1f7230 */ /* 0x000fe40000004100 */
[--C-:B------:R-:W-:Y:S01]  /*47a0*/  HADD2.F32 R57, -RZ, R37.reuse.H0_H0 ;  /* 0x20000025ff397230 */ /* 0x100fe20000004100 */
[----:B-1--4-:R-:W1:Y:S01]  /*47b0*/  LDC R21, c[0x0][0x41c] ;  /* 0x00010700ff157b82 */ /* 0x012e620000000800 */
[----:B------:R-:W-:Y:S02]  /*47c0*/  HADD2.F32 R30, -RZ, R37.H1_H1 ;  /* 0x30000025ff1e7230 */ /* 0x000fe40000004100 */
[----:B------:R-:W-:Y:S01]  /*47d0*/  FADD.FTZ R18, -R8, R29 ;  /* 0x0000001d08127221 */ /* 0x000fe20000010100 */
[----:B------:R-:W-:-:S02]  /*47e0*/  HADD2.F32 R37, -RZ, R35.H0_H0 ;  /* 0x20000023ff257230 */ /* 0x000fc40000004100 */
[C---:B------:R-:W-:Y:S01]  /*47f0*/  FADD.FTZ R31, -R8.reuse, R31 ;  /* 0x0000001f081f7221 */ /* 0x040fe20000010100 */
[----:B------:R-:W-:Y:S02]  /*4800*/  HADD2.F32 R39, -RZ, R35.H1_H1 ;  /* 0x30000023ff277230 */ /* 0x000fe40000004100 */
[C---:B------:R-:W-:Y:S01]  /*4810*/  FADD.FTZ R30, -R8.reuse, R30 ;  /* 0x0000001e081e7221 */ /* 0x040fe20000010100 */
[--C-:B------:R-:W-:Y:S02]  /*4820*/  HADD2.F32 R25, -RZ, R33.reuse.H0_H0 ;  /* 0x20000021ff197230 */ /* 0x100fe40000004100 */
[----:B------:R-:W-:Y:S01]  /*4830*/  FMUL.FTZ R31, R31, R9 ;  /* 0x000000091f1f7220 */ /* 0x000fe20000410000 */
[----:B------:R-:W-:Y:S02]  /*4840*/  HADD2.F32 R35, -RZ, R33.H1_H1 ;  /* 0x30000021ff237230 */ /* 0x000fe40000004100 */
[----:B---3--:R-:W-:Y:S01]  /*4850*/  FADD.FTZ R20, -R8, R39 ;  /* 0x0000002708147221 */ /* 0x008fe20000010100 */
[----:B------:R-:W-:-:S02]  /*4860*/  HADD2.F32 R27, -RZ, R6.H0_H0 ;  /* 0x20000006ff1b7230 */ /* 0x000fc40000004100 */
[C---:B--2---:R-:W-:Y:S01]  /*4870*/  FADD.FTZ R24, -R8.reuse, R25 ;  /* 0x0000001908187221 */ /* 0x044fe20000010100 */
[----:B------:R-:W-:Y:S02]  /*4880*/  HADD2.F32 R33, -RZ, R6.H1_H1 ;  /* 0x30000006ff217230 */ /* 0x000fe40000004100 */
[C---:B------:R-:W-:Y:S01]  /*4890*/  FADD.FTZ R6, -R8.reuse, R37 ;  /* 0x0000002508067221 */ /* 0x040fe20000010100 */
[----:B------:R-:W-:Y:S01]  /*48a0*/  HADD2.F32 R55, -RZ, R51.H0_H0 ;  /* 0x20000033ff377230 */ /* 0x000fe20000004100 */
[----:B-----5:R-:W-:Y:S01]  /*48b0*/  ULEA UR5, UR6, UR5, 0x18 ;  /* 0x0000000506057291 */ /* 0x020fe2000f8ec0ff */
[----:B------:R-:W-:Y:S02]  /*48c0*/  HADD2.F32 R23, -RZ, R49.H0_H0 ;  /* 0x20000031ff177230 */ /* 0x000fe40000004100 */
[C---:B------:R-:W-:Y:S01]  /*48d0*/  FADD.FTZ R26, -R8.reuse, R27 ;  /* 0x0000001b081a7221 */ /* 0x040fe20000010100 */
[----:B------:R-:W-:Y:S02]  /*48e0*/  HADD2.F32 R51, -RZ, R51.H1_H1 ;  /* 0x30000033ff337230 */ /* 0x000fe40000004100 */
[----:B------:R-:W-:Y:S01]  /*48f0*/  FADD.FTZ R27, -R8, R33 ;  /* 0x00000021081b7221 */ /* 0x000fe20000010100 */
[----:B------:R-:W-:-:S02]  /*4900*/  HADD2.F32 R49, -RZ, R49.H1_H1 ;  /* 0x30000031ff317230 */ /* 0x000fc40000004100 */
[----:B------:R-:W-:Y:S01]  /*4910*/  FADD.FTZ R22, -R8, R23 ;  /* 0x0000001708167221 */ /* 0x000fe20000010100 */
[--C-:B------:R-:W-:Y:S02]  /*4920*/  HADD2.F32 R17, -RZ, R54.reuse.H0_H0 ;  /* 0x20000036ff117230 */ /* 0x100fe40000004100 */
[----:B------:R-:W-:Y:S01]  /*4930*/  FMUL.FTZ R33, R18, R9 ;  /* 0x0000000912217220 */ /* 0x000fe20000410000 */
[----:B------:R-:W-:Y:S01]  /*4940*/  @!P3 STS.64 [UR5+0x90], R14 ;  /* 0x0000900eff00b988 */ /* 0x000fe20008000a05 */
[----:B-1----:R-:W-:Y:S02]  /*4950*/  IMAD R21, R21, UR10, R48 ;  /* 0x0000000a15157c24 */ /* 0x002fe4000f8e0230 */
[C---:B------:R-:W-:Y:S01]  /*4960*/  FADD.FTZ R29, -R8.reuse, R55 ;  /* 0x00000037081d7221 */ /* 0x040fe20000010100 */
[----:B------:R-:W-:Y:S01]  /*4970*/  HADD2.F32 R19, -RZ, R54.H1_H1 ;  /* 0x30000036ff137230 */ /* 0x000fe20000004100 */
[----:B------:R-:W-:Y:S01]  /*4980*/  BAR.SYNC.DEFER_BLOCKING 0x0 ;  /* 0x0000000000007b1d */ /* 0x000fe20000010000 */
[C---:B------:R-:W-:Y:S01]  /*4990*/  FADD.FTZ R56, -R8.reuse, R51 ;  /* 0x0000003308387221 */ /* 0x040fe20000010100 */
[----:B0-----:R-:W-:Y:S01]  /*49a0*/  ISETP.GE.U32.AND P0, PT, R21, UR12, PT ;  /* 0x0000000c15007c0c */ /* 0x001fe2000bf06070 */
[C---:B------:R-:W-:Y:S01]  /*49b0*/  FADD.FTZ R54, -R8.reuse, R57 ;  /* 0x0000003908367221 */ /* 0x040fe20000010100 */
[----:B------:R-:W-:Y:S01]  /*49c0*/  SHF.R.S32.HI R16, RZ, 0x1f, R21 ;  /* 0x0000001fff107819 */ /* 0x000fe20000011415 */
[C---:B------:R-:W-:Y:S01]  /*49d0*/  FADD.FTZ R23, -R8.reuse, R49 ;  /* 0x0000003108177221 */ /* 0x040fe20000010100 */
[C---:B------:R-:W-:Y:S01]  /*49e0*/  FADD.FTZ R25, -R8.reuse, R35 ;  /* 0x0000002308197221 */ /* 0x040fe20000010100 */
[C---:B------:R-:W-:Y:S01]  /*49f0*/  FADD.FTZ R28, -R8.reuse, R17 ;  /* 0x00000011081c7221 */ /* 0x040fe20000010100 */
[----:B------:R-:W-:Y:S01]  /*4a00*/  FADD.FTZ R8, -R8, R19 ;  /* 0x0000001308087221 */ /* 0x000fe20000010100 */
[--C-:B------:R-:W-:Y:S01]  /*4a10*/  HADD2.F32 R19, -RZ, R38.reuse.H0_H0 ;  /* 0x20000026ff137230 */ /* 0x100fe20000004100 */
[----:B------:R-:W-:Y:S01]  /*4a20*/  ISETP.GE.U32.AND P3, PT, R46, UR12, PT ;  /* 0x0000000c2e007c0c */ /* 0x000fe2000bf66070 */
[----:B------:R-:W-:Y:S01]  /*4a30*/  HADD2.F32 R38, -RZ, R38.H1_H1 ;  /* 0x30000026ff267230 */ /* 0x000fe20000004100 */
[----:B------:R-:W-:Y:S01]  /*4a40*/  ISETP.GE.AND.EX P0, PT, R16, UR13, PT, P0 ;  /* 0x0000000d10007c0c */ /* 0x000fe2000bf06300 */
        /* <DEDUP_REMOVED lines=18> */
[----:B------:R-:W-:Y:S01]  /*4b70*/  FMUL.FTZ R19, R19, R37 ;  /* 0x0000002513137220 */ /* 0x000fe20000410000 */
[----:B-1----:R-:W-:Y:S01]  /*4b80*/  FADD.FTZ R57, -R49, 1 ;  /* 0x3f80000031397421 */ /* 0x002fe20000010100 */
[----:B------:R-:W-:Y:S01]  /*4b90*/  FMUL.FTZ R55, R38, R49 ;  /* 0x0000003126377220 */ /* 0x000fe20000410000 */
[----:B------:R-:W-:-:S02]  /*4ba0*/  FFMA.FTZ R38, R33, R51, 1 ;  /* 0x3f80000021267423 */ /* 0x000fc40000010033 */
[----:B------:R-:W-:Y:S02]  /*4bb0*/  FFMA.FTZ R57, R31, R57, 1 ;  /* 0x3f8000001f397423 */ /* 0x000fe40000010039 */
[----:B------:R-:W-:Y:S02]  /*4bc0*/  FMUL.FTZ R19, R19, R38 ;  /* 0x0000002613137220 */ /* 0x000fe40000410000 */
[----:B------:R-:W-:-:S07]  /*4bd0*/  FMUL.FTZ R38, R55, R57 ;  /* 0x0000003937267220 */ /* 0x000fce0000410000 */
.L_x_715:
        /* <DEDUP_REMOVED lines=10> */
[----:B------:R-:W-:Y:S02]  /*4c80*/  IMAD R33, R21, UR15, R38 ;  /* 0x0000000f15217c24 */ /* 0x000fe4000f8e0226 */
[----:B------:R-:W-:Y:S01]  /*4c90*/  FMUL.FTZ R38, R19, R9 ;  /* 0x0000000913267220 */ /* 0x000fe20000410000 */
[----:B------:R-:W-:-:S04]  /*4ca0*/  IMAD.WIDE.U32 R16, R21, UR14, R16 ;  /* 0x0000000e15107c25 */ /* 0x000fc8000f8e0010 */
[----:B------:R-:W-:Y:S02]  /*4cb0*/  F2FP.F16.F32.PACK_AB R31, R31, R38 ;  /* 0x000000261f1f723e */ /* 0x000fe400000000ff */
[----:B-1----:R-:W-:Y:S02]  /*4cc0*/  LEA R18, P0, R16, UR6, 0x1 ;  /* 0x0000000610127c11 */ /* 0x002fe4000f8008ff */
[----:B------:R-:W-:-:S04]  /*4cd0*/  IADD3 R33, PT, PT, R17, R33, RZ ;  /* 0x0000002111217210 */ /* 0x000fc80007ffe0ff */
[----:B------:R-:W-:-:S05]  /*4ce0*/  LEA.HI.X R19, R16, UR7, R33, 0x1, P0 ;  /* 0x0000000710137c11 */ /* 0x000fca00080f0c21 */
[----:B------:R0:W-:Y:S02]  /*4cf0*/  STG.E desc[UR8][R18.64], R31 ;  /* 0x0000001f12007986 */ /* 0x0001e4000c101908 */
.L_x_717:
[----:B------:R-:W-:Y:S05]  /*4d00*/  BSYNC.RECONVERGENT B0 ;  /* 0x0000000000007941 */ /* 0x000fea0003800200 */
.L_x_716:
[--C-:B------:R-:W-:Y:S01]  /*4d10*/  HADD2.F32 R17, -RZ, R52.reuse.H0_H0 ;  /* 0x20000034ff117230 */ /* 0x100fe20000004100 */
[----:B0-----:R-:W-:Y:S01]  /*4d20*/  SHF.R.S32.HI R31, RZ, 0x1f, R46 ;  /* 0x0000001fff1f7819 */ /* 0x001fe2000001142e */
[----:B------:R-:W-:Y:S02]  /*4d30*/  HADD2.F32 R52, -RZ, R52.H1_H1 ;  /* 0x30000034ff347230 */ /* 0x000fe40000004100 */
[-C--:B------:R-:W-:Y:S01]  /*4d40*/  FMUL.FTZ R29, R29, R9.reuse ;  /* 0x000000091d1d7220 */ /* 0x080fe20000410000 */
        /* <DEDUP_REMOVED lines=20> */
.L_x_718:
[----:B------:R-:W-:Y:S04]  /*4e90*/  BSSY.RECONVERGENT B0, `(.L_x_719) ;  /* 0x0000015000007945 */ /* 0x000fe80003800200 */
[----:B------:R-:W-:Y:S05]  /*4ea0*/  @P2 BRA `(.L_x_720) ;  /* 0x00000000004c2947 */ /* 0x000fea0003800000 */
[----:B------:R-:W0:Y:S01]  /*4eb0*/  LDCU.64 UR6, c[0x0][0x3f8] ;  /* 0x00007f00ff0677ac */ /* 0x000e220008000a00 */
[C---:B------:R-:W-:Y:S01]  /*4ec0*/  FFMA.FTZ R29, R14.reuse, R29, R15 ;  /* 0x0000001d0e1d7223 */ /* 0x040fe2000001000f */
[----:B------:R-:W-:Y:S01]  /*4ed0*/  SHF.R.S32.HI R38, RZ, 0x1f, R47 ;  /* 0x0000001fff267819 */ /* 0x000fe2000001142f */
[----:B------:R-:W-:Y:S01]  /*4ee0*/  FFMA.FTZ R56, R14, R56, R15 ;  /* 0x000000380e387223 */ /* 0x000fe2000001000f */
[----:B------:R-:W1:Y:S01]  /*4ef0*/  LDCU.64 UR14, c[0x0][0x380] ;  /* 0x00007000ff0e77ac */ /* 0x000e620008000a00 */
[----:B------:R-:W-:Y:S01]  /*4f00*/  FFMA.FTZ R18, R12, R17, -R29 ;  /* 0x000000110c127223 */ /* 0x000fe2000001081d */
[----:B------:R-:W-:Y:S01]  /*4f10*/  MOV R16, R60 ;  /* 0x0000003c00107202 */ /* 0x000fe20000000f00 */
[----:B------:R-:W-:Y:S01]  /*4f20*/  FFMA.FTZ R56, R13, R52, -R56 ;  /* 0x000000340d387223 */ /* 0x000fe20000010838 */
[----:B------:R-:W-:-:S03]  /*4f30*/  MOV R17, R59 ;  /* 0x0000003b00117202 */ /* 0x000fc60000000f00 */
[----:B------:R-:W-:Y:S01]  /*4f40*/  FMUL.FTZ R29, R56, R9 ;  /* 0x00000009381d7220 */ /* 0x000fe20000410000 */
[----:B0-----:R-:W-:Y:S02]  /*4f50*/  IMAD R38, R38, UR6, RZ ;  /* 0x0000000626267c24 */ /* 0x001fe4000f8e02ff */
[----:B------:R-:W-:-:S04]  /*4f60*/  IMAD.WIDE.U32 R16, R47, UR6, R16 ;  /* 0x000000062f107c25 */ /* 0x000fc8000f8e0010 */
[----:B------:R-:W-:Y:S02]  /*4f70*/  IMAD R19, R47, UR7, R38 ;  /* 0x000000072f137c24 */ /* 0x000fe4000f8e0226 */
[----:B------:R-:W-:Y:S01]  /*4f80*/  FMUL.FTZ R38, R18, R9 ;  /* 0x0000000912267220 */ /* 0x000fe20000410000 */
[C---:B-1----:R-:W-:Y:S02]  /*4f90*/  LEA R18, P0, R16.reuse, UR14, 0x1 ;  /* 0x0000000e10127c11 */ /* 0x042fe4000f8008ff */
[----:B------:R-:W-:Y:S02]  /*4fa0*/  IADD3 R19, PT, PT, R17, R19, RZ ;  /* 0x0000001311137210 */ /* 0x000fe40007ffe0ff */
[----:B------:R-:W-:Y:S02]  /*4fb0*/  F2FP.F16.F32.PACK_AB R29, R29, R38 ;  /* 0x000000261d1d723e */ /* 0x000fe400000000ff */
[----:B------:R-:W-:-:S05]  /*4fc0*/  LEA.HI.X R19, R16, UR15, R19, 0x1, P0 ;  /* 0x0000000f10137c11 */ /* 0x000fca00080f0c13 */
[----:B------:R0:W-:Y:S02]  /*4fd0*/  STG.E desc[UR8][R18.64], R29 ;  /* 0x0000001d12007986 */ /* 0x0001e4000c101908 */
.L_x_720:
[----:B------:R-:W-:Y:S05]  /*4fe0*/  BSYNC.RECONVERGENT B0 ;  /* 0x0000000000007941 */ /* 0x000fea0003800200 */
.L_x_719:
[----:B------:R-:W-:Y:S01]  /*4ff0*/  UISETP.NE.AND UP0, UPT, UR11, URZ, UPT ;  /* 0x000000ff0b00728c */ /* 0x000fe2000bf05270 */
[-C--:B0-----:R-:W-:Y:S01]  /*5000*/  FMUL.FTZ R19, R54, R9.reuse ;  /* 0x0000000936137220 */ /* 0x081fe20000410000 */
[----:B------:R-:W-:Y:S01]  /*5010*/  FMUL.FTZ R38, R30, R9 ;  /* 0x000000091e267220 */ /* 0x000fe20000410000 */
[--C-:B------:R-:W-:Y:S01]  /*5020*/  HADD2.F32 R18, -RZ, R36.reuse.H0_H0 ;  /* 0x20000024ff127230 */ /* 0x100fe20000004100 */
[----:B------:R-:W-:Y:S01]  /*5030*/  ISETP.GE.AND.EX P3, PT, R31, UR13, PT, P3 ;  /* 0x0000000d1f007c0c */ /* 0x000fe2000bf66330 */
[C-C-:B------:R-:W-:Y:S01]  /*5040*/  FFMA.FTZ R17, R14.reuse, R19, R15.reuse ;  /* 0x000000130e117223 */ /* 0x140fe2000001000f */
[----:B------:R-:W-:Y:S01]  /*5050*/  FFMA.FTZ R16, R14, R38, R15 ;  /* 0x000000260e107223 */ /* 0x000fe2000001000f */
[----:B------:R-:W-:Y:S02]  /*5060*/  HADD2.F32 R36, -RZ, R36.H1_H1 ;  /* 0x30000024ff247230 */ /* 0x000fe40000004100 */
        /* <DEDUP_REMOVED lines=19> */
.L_x_721:
        /* <DEDUP_REMOVED lines=10> */
[----:B------:R-:W-:Y:S01]  /*5240*/  F2FP.F16.F32.PACK_AB R29, R29, R30 ;  /* 0x0000001e1d1d723e */ /* 0x000fe200000000ff */
[----:B0-----:R-:W-:Y:S02]  /*5250*/  IMAD R31, R31, UR6, RZ ;  /* 0x000000061f1f7c24 */ /* 0x001fe4000f8e02ff */
[----:B------:R-:W-:-:S04]  /*5260*/  IMAD.WIDE.U32 R16, R46, UR6, R16 ;  /* 0x000000062e107c25 */ /* 0x000fc8000f8e0010 */
[----:B------:R-:W-:Y:S01]  /*5270*/  IMAD R31, R46, UR7, R31 ;  /* 0x000000072e1f7c24 */ /* 0x000fe2000f8e021f */
[----:B-1----:R-:W-:-:S04]  /*5280*/  LEA R18, P0, R16, UR14, 0x1 ;  /* 0x0000000e10127c11 */ /* 0x002fc8000f8008ff */
[----:B------:R-:W-:-:S04]  /*5290*/  IADD3 R31, PT, PT, R17, R31, RZ ;  /* 0x0000001f111f7210 */ /* 0x000fc80007ffe0ff */
[----:B------:R-:W-:-:S05]  /*52a0*/  LEA.HI.X R19, R16, UR15, R31, 0x1, P0 ;  /* 0x0000000f10137c11 */ /* 0x000fca00080f0c1f */
[----:B------:R0:W-:Y:S02]  /*52b0*/  STG.E desc[UR8][R18.64], R29 ;  /* 0x0000001d12007986 */ /* 0x0001e4000c101908 */
.L_x_723:
[----:B------:R-:W-:Y:S05]  /*52c0*/  BSYNC.RECONVERGENT B0 ;  /* 0x0000000000007941 */ /* 0x000fea0003800200 */
.L_x_722:
[-C--:B0-----:R-:W-:Y:S01]  /*52d0*/  FMUL.FTZ R29, R22, R9.reuse ;  /* 0x00000009161d7220 */ /* 0x081fe20000410000 */
[-C--:B------:R-:W-:Y:S01]  /*52e0*/  FMUL.FTZ R22, R25, R9.reuse ;  /* 0x0000000919167220 */ /* 0x080fe20000410000 */
[----:B------:R-:W-:Y:S01]  /*52f0*/  IADD3 R25, PT, PT, R21, 0x80, RZ ;  /* 0x0000008015197810 */ /* 0x000fe20007ffe0ff */
        /* <DEDUP_REMOVED lines=8> */
[----:B------:R-:W-:Y:S01]  /*5380*/  SHF.R.S32.HI R18, RZ, 0x1f, R45 ;  /* 0x0000001fff127819 */ /* 0x000fe2000001142d */
[C-C-:B------:R-:W-:Y:S01]  /*5390*/  FFMA.FTZ R35, R14.reuse, R19, R15.reuse ;  /* 0x000000130e237223 */ /* 0x140fe2000001000f */
[----:B------:R-:W-:Y:S01]  /*53a0*/  SHF.R.S32.HI R17, RZ, 0x1f, R44 ;  /* 0x0000001fff117819 */ /* 0x000fe2000001142c */
[C---:B------:R-:W-:Y:S01]  /*53b0*/  FFMA.FTZ R56, R14.reuse, R52, R15 ;  /* 0x000000340e387223 */ /* 0x040fe2000001000f */
[----:B------:R-:W-:Y:S01]  /*53c0*/  SHF.R.S32.HI R16, RZ, 0x1f, R43 ;  /* 0x0000001fff107819 */ /* 0x000fe2000001142b */
[C-C-:B------:R-:W-:Y:S01]  /*53d0*/  FFMA.FTZ R33, R14.reuse, R29, R15.reuse ;  /* 0x0000001d0e217223 */ /* 0x140fe2000001000f */
[----:B------:R-:W-:Y:S01]  /*53e0*/  ISETP.GE.U32.AND P1, PT, R45, UR12, PT ;  /* 0x0000000c2d007c0c */ /* 0x000fe2000bf26070 */
[--C-:B------:R-:W-:Y:S01]  /*53f0*/  FFMA.FTZ R54, R14, R36, R15.reuse ;  /* 0x000000240e367223 */ /* 0x100fe2000001000f */
        /* <DEDUP_REMOVED lines=8> */
[C-C-:B------:R-:W-:Y:S01]  /*5480*/  FFMA.FTZ R23, R14.reuse, R28, R15.reuse ;  /* 0x0000001c0e177223 */ /* 0x140fe2000001000f */
[----:B------:R-:W-:Y:S01]  /*5490*/  FFMA.FTZ R30, R14, R8, R15 ;  /* 0x000000080e1e7223 */ /* 0x000fe2000001000f */
[--C-:B------:R-:W-:Y:S01]  /*54a0*/  HADD2.F32 R14, -RZ, R34.reuse.H0_H0 ;  /* 0x20000022ff0e7230 */ /* 0x100fe20000004100 */
[----:B------:R-:W-:Y:S01]  /*54b0*/  ISETP.GE.U32.AND P0, PT, R42, UR12, PT ;  /* 0x0000000c2a007c0c */ /* 0x000fe2000bf06070 */
[----:B------:R-:W-:Y:S01]  /*54c0*/  HADD2.F32 R34, -RZ, R34.H1_H1 ;  /* 0x30000022ff227230 */ /* 0x000fe20000004100 */
[----:B------:R-:W-:-:S02]  /*54d0*/  ISETP.GE.AND.EX P1, PT, R18, UR13, PT, P1 ;  /* 0x0000000d12007c0c */ /* 0x000fc4000bf26310 */
[----:B------:R-:W-:Y:S02]  /*54e0*/  ISETP.GE.AND.EX P2, PT, R17, UR13, PT, P2 ;  /* 0x0000000d11007c0c */ /* 0x000fe4000bf46320 */
[----:B------:R-:W-:Y:S02]  /*54f0*/  ISETP.GE.AND.EX P3, PT, R16, UR13, PT, P3 ;  /* 0x0000000d10007c0c */ /* 0x000fe4000bf66330 */
[----:B------:R-:W-:Y:S01]  /*5500*/  ISETP.GE.AND.EX P4, PT, R31, UR13, PT, P4 ;  /* 0x0000000d1f007c0c */ /* 0x000fe2000bf86340 */
[----:B------:R-:W-:-:S12]  /*5510*/  BRA.U !UP0, `(.L_x_724) ;  /* 0x0000000108487547 */ /* 0x000fd8000b800000 */
        /* <DEDUP_REMOVED lines=18> */
.L_x_724:
        /* <DEDUP_REMOVED lines=15> */
[----:B------:R-:W-:Y:S02]  /*5730*/  F2FP.F16.F32.PACK_AB R15, R34, R35 ;  /* 0x00000023220f723e */ /* 0x000fe400000000ff */
[----:B------:R-:W-:-:S05]  /*5740*/  LEA.HI.X R19, R14, UR15, R19, 0x1, P1 ;  /* 0x0000000f0e137c11 */ /* 0x000fca00088f0c13 */
[----:B------:R0:W-:Y:S02]  /*5750*/  STG.E desc[UR8][R18.64], R15 ;  /* 0x0000000f12007986 */ /* 0x0001e4000c101908 */
.L_x_726:
[----:B------:R-:W-:Y:S05]  /*5760*/  BSYNC.RECONVERGENT B0 ;  /* 0x0000000000007941 */ /* 0x000fea0003800200 */
.L_x_725:
[--C-:B------:R-:W-:Y:S02]  /*5770*/  HADD2.F32 R14, -RZ, R50.reuse.H0_H0 ;  /* 0x20000032ff0e7230 */ /* 0x100fe40000004100 */
[----:B------:R-:W-:Y:S01]  /*5780*/  HADD2.F32 R50, -RZ, R50.H1_H1 ;  /* 0x30000032ff327230 */ /* 0x000fe20000004100 */
        /* <DEDUP_REMOVED lines=19> */
.L_x_727:
[----:B------:R-:W-:Y:S01]  /*58c0*/  BSSY.RECONVERGENT B0, `(.L_x_728) ;  /* 0x0000012000007945 */ /* 0x000fe20003800200 */
[----:B0-----:R-:W-:Y:S01]  /*58d0*/  FFMA.FTZ R18, R12, R14, -R33 ;  /* 0x0000000e0c127223 */ /* 0x001fe20000010821 */
        /* <DEDUP_REMOVED lines=11> */
[C---:B-1----:R-:W-:Y:S02]  /*5990*/  LEA R18, P1, R14.reuse, UR14, 0x1 ;  /* 0x0000000e0e127c11 */ /* 0x042fe4000f8208ff */
[----:B------:R-:W-:Y:S02]  /*59a0*/  IADD3 R19, PT, PT, R15, R19, RZ ;  /* 0x000000130f137210 */ /* 0x000fe40007ffe0ff */
[----:B------:R-:W-:Y:S02]  /*59b0*/  F2FP.F16.F32.PACK_AB R25, R25, R34 ;  /* 0x000000221919723e */ /* 0x000fe400000000ff */
[----:B------:R-:W-:-:S05]  /*59c0*/  LEA.HI.X R19, R14, UR15, R19, 0x1, P1 ;  /* 0x0000000f0e137c11 */ /* 0x000fca00088f0c13 */
[----:B------:R0:W-:Y:S02]  /*59d0*/  STG.E desc[UR8][R18.64], R25 ;  /* 0x0000001912007986 */ /* 0x0001e4000c101908 */
.L_x_729:
[----:B------:R-:W-:Y:S05]  /*59e0*/  BSYNC.RECONVERGENT B0 ;  /* 0x0000000000007941 */ /* 0x000fea0003800200 */
.L_x_728:
        /* <DEDUP_REMOVED lines=21> */
.L_x_730:
        /* <DEDUP_REMOVED lines=18> */
.L_x_732:
[----:B------:R-:W-:Y:S05]  /*5c60*/  BSYNC.RECONVERGENT B0 ;  /* 0x0000000000007941 */ /* 0x000fea0003800200 */
.L_x_731:
        /* <DEDUP_REMOVED lines=21> */
.L_x_733:
        /* <DEDUP_REMOVED lines=15> */
[----:B------:R-:W-:Y:S02]  /*5eb0*/  F2FP.F16.F32.PACK_AB R7, R16, R17 ;  /* 0x000000111007723e */ /* 0x000fe400000000ff */
[----:B------:R-:W-:-:S05]  /*5ec0*/  LEA.HI.X R15, R6, UR15, R15, 0x1, P1 ;  /* 0x0000000f060f7c11 */ /* 0x000fca00088f0c0f */
[----:B------:R1:W-:Y:S02]  /*5ed0*/  STG.E desc[UR8][R14.64], R7 ;  /* 0x000000070e007986 */ /* 0x0003e4000c101908 */
.L_x_735:
[----:B------:R-:W-:Y:S05]  /*5ee0*/  BSYNC.RECONVERGENT B0 ;  /* 0x0000000000007941 */ /* 0x000fea0003800200 */
.L_x_734:
[--C-:B------:R-:W-:Y:S01]  /*5ef0*/  HADD2.F32 R6, -RZ, R53.reuse.H0_H0 ;  /* 0x20000035ff067230 */ /* 0x100fe20000004100 */
[----:B0-----:R-:W-:Y:S01]  /*5f00*/  SHF.R.S32.HI R18, RZ, 0x1f, R42 ;  /* 0x0000001fff127819 */ /* 0x001fe2000001142a */
[----:B------:R-:W-:Y:S01]  /*5f10*/  HADD2.F32 R53, -RZ, R53.H1_H1 ;  /* 0x30000035ff357230 */ /* 0x000fe20000004100 */
        /* <DEDUP_REMOVED lines=19> */
.L_x_736:
        /* <DEDUP_REMOVED lines=9> */
[----:B------:R-:W-:Y:S01]  /*60e0*/  F2FP.F16.F32.PACK_AB R9, R9, R8 ;  /* 0x000000080909723e */ /* 0x000fe200000000ff */
[----:B------:R-:W0:Y:S01]  /*60f0*/  LDCU.64 UR12, c[0x0][0x380] ;  /* 0x00007000ff0c77ac */ /* 0x000e220008000a00 */
[----:B-1----:R-:W-:Y:S02]  /*6100*/  IMAD R7, R18, UR6, RZ ;  /* 0x0000000612077c24 */ /* 0x002fe4000f8e02ff */
[----:B------:R-:W-:-:S04]  /*6110*/  IMAD.WIDE.U32 R58, R42, UR6, R58 ;  /* 0x000000062a3a7c25 */ /* 0x000fc8000f8e003a */
[----:B------:R-:W-:Y:S01]  /*6120*/  IMAD R7, R42, UR7, R7 ;  /* 0x000000072a077c24 */ /* 0x000fe2000f8e0207 */
[----:B0-----:R-:W-:-:S04]  /*6130*/  LEA R6, P0, R58, UR12, 0x1 ;  /* 0x0000000c3a067c11 */ /* 0x001fc8000f8008ff */
[----:B------:R-:W-:-:S04]  /*6140*/  IADD3 R7, PT, PT, R59, R7, RZ ;  /* 0x000000073b077210 */ /* 0x000fc80007ffe0ff */
[----:B------:R-:W-:-:S05]  /*6150*/  LEA.HI.X R7, R58, UR13, R7, 0x1, P0 ;  /* 0x0000000d3a077c11 */ /* 0x000fca00080f0c07 */
[----:B------:R0:W-:Y:S02]  /*6160*/  STG.E desc[UR8][R6.64], R9 ;  /* 0x0000000906007986 */ /* 0x0001e4000c101908 */
.L_x_738:
[----:B------:R-:W-:Y:S05]  /*6170*/  BSYNC.RECONVERGENT B0 ;  /* 0x0000000000007941 */ /* 0x000fea0003800200 */
.L_x_737:
[----:B------:R-:W-:Y:S02]  /*6180*/  IADD3 R40, PT, PT, R4, R40, RZ ;  /* 0x0000002804287210 */ /* 0x000fe40007ffe0ff */
[----:B------:R-:W-:Y:S02]  /*6190*/  IADD3 R41, PT, PT, R41, 0x1, RZ ;  /* 0x0000000129297810 */ /* 0x000fe40007ffe0ff */
[----:B------:R-:W-:-:S13]  /*61a0*/  ISETP.GE.AND P0, PT, R40, UR4, PT ;  /* 0x0000000428007c0c */ /* 0x000fda000bf06270 */
[----:B------:R-:W-:Y:S05]  /*61b0*/  @!P0 BRA `(.L_x_739) ;  /* 0xffffff9c00fc8947 */ /* 0x000fea000383ffff */
.L_x_696:
[----:B0-----:R-:W0:Y:S01]  /*61c0*/  LDC R6, c[0x0][0x370] ;  /* 0x0000dc00ff067b82 */ /* 0x001e220000000800 */
[----:B------:R-:W-:Y:S01]  /*61d0*/  ISETP.NE.AND P2, PT, R2, RZ, PT ;  /* 0x000000ff0200720c */ /* 0x000fe20003f45270 */
[----:B------:R-:W-:Y:S06]  /*61e0*/  BSSY.RECONVERGENT B0, `(.L_x_740) ;  /* 0x0000011000007945 */ /* 0x000fec0003800200 */
[----:B-1----:R-:W1:Y:S08]  /*61f0*/  LDC R7, c[0x0][0x374] ;  /* 0x0000dd00ff077b82 */ /* 0x002e700000000800 */
[----:B------:R-:W2:Y:S01]  /*6200*/  LDC.64 R4, c[0x0][0x3c8] ;  /* 0x0000f200ff047b82 */ /* 0x000ea20000000a00 */
[----:B0-----:R-:W-:-:S02]  /*6210*/  ISETP.NE.AND P1, PT, R6, 0x1, PT ;  /* 0x000000010600780c */ /* 0x001fc40003f25270 */
[----:B------:R-:W-:Y:S02]  /*6220*/  IADD3 R8, PT, PT, R6, -0x1, RZ ;  /* 0xffffffff06087810 */ /* 0x000fe40007ffe0ff */
[----:B-1----:R-:W-:-:S04]  /*6230*/  IADD3 R3, PT, PT, R7, -0x1, RZ ;  /* 0xffffffff07037810 */ /* 0x002fc80007ffe0ff */
[----:B------:R-:W-:Y:S02]  /*6240*/  ISETP.NE.AND P0, PT, R0, R3, PT ;  /* 0x000000030000720c */ /* 0x000fe40003f05270 */
        /* <DEDUP_REMOVED lines=10> */
.L_x_741:
[----:B------:R-:W-:Y:S05]  /*62f0*/  BSYNC.RECONVERGENT B0 ;  /* 0x0000000000007941 */ /* 0x000fea0003800200 */
.L_x_740:
[----:B------:R-:W-:Y:S05]  /*6300*/  @P0 EXIT ;  /* 0x000000000000094d */ /* 0x000fea0003800000 */
[----:B------:R-:W-:Y:S05]  /*6310*/  @P2 BRA `(.L_x_742) ;  /* 0x0000000000202947 */ /* 0x000fea0003800000 */
[----:B------:R-:W-:-:S05]  /*6320*/  IMAD R0, R6, R7, RZ ;  /* 0x0000000706007224 */ /* 0x000fca00078e02ff */
[----:B------:R-:W-:-:S13]  /*6330*/  ISETP.NE.AND P0, PT, R0, -0x1, PT ;  /* 0xffffffff0000780c */ /* 0x000fda0003f05270 */
[----:B------:R-:W-:Y:S05]  /*6340*/  @!P0 BRA `(.L_x_742) ;  /* 0x0000000000148947 */ /* 0x000fea0003800000 */
.L_x_743:
[----:B0-----:R-:W2:Y:S04]  /*6350*/  LDG.E.STRONG.GPU R3, desc[UR8][R4.64] ;  /* 0x0000000804037981 */ /* 0x001ea8000c1ef900 */
[----:B--2---:R-:W-:Y:S01]  /*6360*/  CCTL.IVALL ;  /* 0x00000000ff00798f */ /* 0x004fe20002000000 */
[----:B------:R-:W-:Y:S05]  /*6370*/  YIELD ;  /* 0x0000000000007946 */ /* 0x000fea0003800000 */
[----:B------:R-:W-:-:S13]  /*6380*/  ISETP.NE.AND P0, PT, R3, R0, PT ;  /* 0x000000000300720c */ /* 0x000fda0003f05270 */
[----:B------:R-:W-:Y:S05]  /*6390*/  @P0 BRA `(.L_x_743) ;  /* 0xfffffffc00ec0947 */ /* 0x000fea000383ffff */
.L_x_742:
        /* <DEDUP_REMOVED lines=73> */
.L_x_746:
        /* <DEDUP_REMOVED lines=29> */
.L_x_745:
[----:B------:R-:W-:Y:S05]  /*6a00*/  BSYNC.RECONVERGENT B0 ;  /* 0x0000000000007941 */ /* 0x000fea0003800200 */
.L_x_744:
        /* <DEDUP_REMOVED lines=10> */
.L_x_747:
        /* <DEDUP_REMOVED lines=82> */
.L_x_748:
        /* <DEDUP_REMOVED lines=11> */
.L_x_3421:


//--------------------- .text._Z35group_norm_nhwc_bwd_one_pass_kernelI11Fp16IOFp32WLi512ELi30ELi480EEv26Group_norm_nhwc_bwd_params --------------------------
	.section	.text._Z35group_norm_nhwc_bwd_one_pass_kernelI11Fp16IOFp32WLi512ELi30ELi480EEv26Group_norm_nhwc_bwd_params,"ax",@progbits
	.align	128
        .global         _Z35group_norm_nhwc_bwd_one_pass_kernelI11Fp16IOFp32WLi512ELi30ELi480EEv26Group_norm_nhwc_bwd_params
        .type           _Z35group_norm_nhwc_bwd_one_pass_kernelI11Fp16IOFp32WLi512ELi30ELi480EEv26Group_norm_nhwc_bwd_params,@function
        .size           _Z35group_norm_nhwc_bwd_one_pass_kernelI11Fp16IOFp32WLi512ELi30ELi480EEv26Group_norm_nhwc_bwd_params,(.L_x_3422 - _Z35group_norm_nhwc_bwd_one_pass_kernelI11Fp16IOFp32WLi512ELi30ELi480EEv26Group_norm_nhwc_bwd_params)
        .other          _Z35group_norm_nhwc_bwd_one_pass_kernelI11Fp16IOFp32WLi512ELi30ELi480EEv26Group_norm_nhwc_bwd_params,@"STO_CUDA_ENTRY STV_DEFAULT"
_Z35group_norm_nhwc_bwd_one_pass_kernelI11Fp16IOFp32WLi512ELi30ELi480EEv26Group_norm_nhwc_bwd_params:
.text._Z35group_norm_nhwc_bwd_one_pass_kernelI11Fp16IOFp32WLi512ELi30ELi480EEv26Group_norm_nhwc_bwd_params:
        /* <DEDUP_REMOVED lines=21> */
.L_x_816:
[----:B------:R-:W1:Y:S01]  /*0150*/  LDC R8, c[0x0][0x410] ;  /* 0x00010400ff087b82 */ /* 0x000e620000000800 */
[----:B------:R-:W-:Y:S01]  /*0160*/  IABS R9, UR6 ;  /* 0x0000000600097c13 */ /* 0x000fe20008000000 */
[----:B0-----:R-:W2:Y:S01]  /*0170*/  S2R R2, SR_CTAID.X ;  /* 0x0000000000027919 */ /* 0x001ea20000002500 */
[----:B------:R-:W2:Y:S01]  /*0180*/  LDCU UR5, c[0x0][0x41c] ;  /* 0x00008380ff0577ac */ /* 0x000ea20008000800 */
[----:B------:R-:W-:Y:S01]  /*0190*/  ISETP.LE.AND P1, PT, RZ, UR6, PT ;  /* 0x00000006ff007c0c */ /* 0x000fe2000bf23270 */
[----:B------:R-:W-:Y:S01]  /*01a0*/  HFMA2 R42, -RZ, RZ, 0, 0 ;  /* 0x00000000ff2a7431 */ /* 0x000fe200000001ff */
[----:B------:R-:W-:Y:S01]  /*01b0*/  CS2R R40, SRZ ;  /* 0x0000000000287805 */ /* 0x000fe2000001ff00 */
[----:B------:R-:W3:Y:S01]  /*01c0*/  LDCU.128 UR12, c[0x0][0x400] ;  /* 0x00008000ff0c77ac */ /* 0x000ee20008000c00 */
[----:B------:R-:W-:Y:S02]  /*01d0*/  CS2R R38, SRZ ;  /* 0x0000000000267805 */ /* 0x000fe4000001ff00 */
[----:B------:R-:W-:-:S02]  /*01e0*/  CS2R R36, SRZ ;  /* 0x0000000000247805 */ /* 0x000fc4000001ff00 */
[----:B------:R-:W-:Y:S02]  /*01f0*/  CS2R R34, SRZ ;  /* 0x0000000000227805 */ /* 0x000fe4000001ff00 */
[----:B------:R-:W-:Y:S01]  /*0200*/  CS2R R32, SRZ ;  /* 0x0000000000207805 */ /* 0x000fe2000001ff00 */
[----:B------:R-:W4:Y:S01]  /*0210*/  LDCU.64 UR8, c[0x0][0x3b8] ;  /* 0x00007700ff0877ac */ /* 0x000f220008000a00 */
[----:B------:R-:W-:Y:S01]  /*0220*/  HFMA2 R44, -RZ, RZ, 0, 0 ;  /* 0x00000000ff2c7431 */ /* 0x000fe200000001ff */
[----:B------:R-:W0:Y:S01]  /*0230*/  LDCU.U8 UR7, c[0x0][0x414] ;  /* 0x00008280ff0777ac */ /* 0x000e220008000000 */
[----:B-1----:R-:W-:-:S04]  /*0240*/  IABS R6, R8 ;  /* 0x0000000800067213 */ /* 0x002fc80000000000 */
[----:B------:R-:W1:Y:S01]  /*0250*/  I2F.RP R3, R6 ;  /* 0x0000000600037306 */ /* 0x000e620000209400 */
[----:B--2---:R-:W-:-:S05]  /*0260*/  IMAD R27, R2, UR5, R45 ;  /* 0x00000005021b7c24 */ /* 0x004fca000f8e022d */
[C---:B---3--:R-:W-:Y:S02]  /*0270*/  ISETP.GE.U32.AND P3, PT, R27.reuse, UR12, PT ;  /* 0x0000000c1b007c0c */ /* 0x048fe4000bf66070 */
[C---:B------:R-:W-:Y:S01]  /*0280*/  IADD3 R17, PT, PT, R27.reuse, 0x20, RZ ;  /* 0x000000201b117810 */ /* 0x040fe20007ffe0ff */
[----:B-1----:R-:W1:Y:S01]  /*0290*/  MUFU.RCP R3, R3 ;  /* 0x0000000300037308 */ /* 0x002e620000001000 */
[----:B------:R-:W-:Y:S02]  /*02a0*/  IADD3 R16, PT, PT, R27, 0x40, RZ ;  /* 0x000000401b107810 */ /* 0x000fe40007ffe0ff */
[----:B------:R-:W-:Y:S02]  /*02b0*/  SHF.R.S32.HI R19, RZ, 0x1f, R17 ;  /* 0x0000001fff137819 */ /* 0x000fe40000011411 */
[----:B------:R-:W-:Y:S02]  /*02c0*/  SHF.R.S32.HI R29, RZ, 0x1f, R16 ;  /* 0x0000001fff1d7819 */ /* 0x000fe40000011410 */
[----:B-1----:R-:W-:-:S04]  /*02d0*/  IADD3 R4, PT, PT, R3, 0xffffffe, RZ ;  /* 0x0ffffffe03047810 */ /* 0x002fc80007ffe0ff */
[----:B------:R1:W2:Y:S02]  /*02e0*/  F2I.FTZ.U32.TRUNC.NTZ R5, R4 ;  /* 0x0000000400057305 */ /* 0x0002a4000021f000 */
[----:B-1----:R-:W-:Y:S01]  /*02f0*/  HFMA2 R4, -RZ, RZ, 0, 0 ;  /* 0x00000000ff047431 */ /* 0x002fe200000001ff */
[----:B--2---:R-:W-:-:S05]  /*0300*/  IADD3 R7, PT, PT, RZ, -R5, RZ ;  /* 0x80000005ff077210 */ /* 0x004fca0007ffe0ff */
[----:B------:R-:W-:-:S04]  /*0310*/  IMAD R7, R7, R6, RZ ;  /* 0x0000000607077224 */ /* 0x000fc800078e02ff */
[----:B------:R-:W-:Y:S01]  /*0320*/  IMAD.HI.U32 R5, R5, R7, R4 ;  /* 0x0000000705057227 */ /* 0x000fe200078e0004 */
[----:B------:R-:W-:Y:S02]  /*0330*/  MOV R7, R9 ;  /* 0x0000000900077202 */ /* 0x000fe40000000f00 */
[----:B------:R-:W-:-:S03]  /*0340*/  SHF.R.S32.HI R9, RZ, 0x1f, R27 ;  /* 0x0000001fff097819 */ /* 0x000fc6000001141b */
[----:B------:R-:W-:Y:S01]  /*0350*/  IMAD.HI.U32 R5, R5, R7, RZ ;  /* 0x0000000705057227 */ /* 0x000fe200078e00ff */
[----:B------:R-:W-:-:S04]  /*0360*/  ISETP.GE.AND.EX P3, PT, R9, UR13, PT, P3 ;  /* 0x0000000d09007c0c */ /* 0x000fc8000bf66330 */
[----:B------:R-:W-:-:S05]  /*0370*/  IADD3 R3, PT, PT, -R5, RZ, RZ ;  /* 0x000000ff05037210 */ /* 0x000fca0007ffe1ff */
[----:B------:R-:W-:Y:S01]  /*0380*/  IMAD R3, R6, R3, R7 ;  /* 0x0000000306037224 */ /* 0x000fe200078e0207 */
[----:B------:R-:W-:-:S03]  /*0390*/  LOP3.LUT R7, R8, UR6, RZ, 0x3c, !PT ;  /* 0x0000000608077c12 */ /* 0x000fc6000f8e3cff */
[----:B------:R-:W1:Y:S01]  /*03a0*/  @!P3 LDC.64 R10, c[0x0][0x3f8] ;  /* 0x0000fe00ff0abb82 */ /* 0x000e620000000a00 */
[----:B------:R-:W-:Y:S02]  /*03b0*/  ISETP.GT.U32.AND P2, PT, R6, R3, PT ;  /* 0x000000030600720c */ /* 0x000fe40003f44070 */
[----:B------:R-:W-:-:S05]  /*03c0*/  ISETP.GE.AND P5, PT, R7, RZ, PT ;  /* 0x000000ff0700720c */ /* 0x000fca0003fa6270 */
[----:B------:R-:W2:Y:S06]  /*03d0*/  @!P3 LDC.64 R14, c[0x0][0x3a0] ;  /* 0x0000e800ff0ebb82 */ /* 0x000eac0000000a00 */
[-C--:B------:R-:W-:Y:S02]  /*03e0*/  @!P2 IADD3 R3, PT, PT, R3, -R6.reuse, RZ ;  /* 0x800000060303a210 */ /* 0x080fe40007ffe0ff */
[----:B------:R-:W-:Y:S02]  /*03f0*/  @!P2 IADD3 R5, PT, PT, R5, 0x1, RZ ;  /* 0x000000010505a810 */ /* 0x000fe40007ffe0ff */
[----:B------:R-:W-:-:S02]  /*0400*/  ISETP.GE.U32.AND P0, PT, R3, R6, PT ;  /* 0x000000060300720c */ /* 0x000fc40003f06070 */
[-C--:B------:R-:W-:Y:S02]  /*0410*/  ISETP.GT.U32.AND P4, PT, R6, R3.reuse, PT ;  /* 0x000000030600720c */ /* 0x080fe40003f84070 */
[----:B------:R-:W-:Y:S02]  /*0420*/  IADD3 R4, PT, PT, R3, -R6, RZ ;  /* 0x8000000603047210 */ /* 0x000fe40007ffe0ff */
[----:B------:R-:W-:Y:S02]  /*0430*/  ISETP.NE.AND P2, PT, R8, RZ, PT ;  /* 0x000000ff0800720c */ /* 0x000fe40003f45270 */
[----:B------:R-:W-:Y:S02]  /*0440*/  SEL R3, R4, R3, !P4 ;  /* 0x0000000304037207 */ /* 0x000fe40006000000 */
[----:B------:R-:W-:Y:S01]  /*0450*/  LOP3.LUT R4, RZ, R8, RZ, 0x33, !PT ;  /* 0x00000008ff047212 */ /* 0x000fe200078e33ff */
[----:B-1----:R-:W-:Y:S01]  /*0460*/  @!P3 IMAD R8, R9, R10, RZ ;  /* 0x0000000a0908b224 */ /* 0x002fe200078e02ff */
[----:B------:R-:W-:-:S02]  /*0470*/  @!P1 IADD3 R3, PT, PT, -R3, RZ, RZ ;  /* 0x000000ff03039210 */ /* 0x000fc40007ffe1ff */
[----:B------:R-:W-:Y:S02]  /*0480*/  @P0 IADD3 R5, PT, PT, R5, 0x1, RZ ;  /* 0x0000000105050810 */ /* 0x000fe40007ffe0ff */
[----:B------:R-:W-:Y:S02]  /*0490*/  SEL R23, R4, R3, !P2 ;  /* 0x0000000304177207 */ /* 0x000fe40005000000 */
[----:B------:R-:W-:Y:S02]  /*04a0*/  @!P5 IADD3 R5, PT, PT, -R5, RZ, RZ ;  /* 0x000000ff0505d210 */ /* 0x000fe40007ffe1ff */
[----:B------:R-:W-:Y:S01]  /*04b0*/  ISETP.GE.U32.AND P1, PT, R16, UR12, PT ;  /* 0x0000000c10007c0c */ /* 0x000fe2000bf26070 */
[----:B------:R-:W-:Y:S01]  /*04c0*/  IMAD R7, R23, 0x1e, RZ ;  /* 0x0000001e17077824 */ /* 0x000fe200078e02ff */
[----:B------:R-:W-:Y:S02]  /*04d0*/  SEL R3, R4, R5, !P2 ;  /* 0x0000000504037207 */ /* 0x000fe40005000000 */
[----:B------:R-:W-:-:S02]  /*04e0*/  ISETP.GE.U32.AND P2, PT, R17, UR12, PT ;  /* 0x0000000c11007c0c */ /* 0x000fc4000bf46070 */
[----:B------:R-:W-:Y:S02]  /*04f0*/  SHF.R.S32.HI R4, RZ, 0x1f, R3 ;  /* 0x0000001fff047819 */ /* 0x000fe40000011403 */
[----:B------:R-:W-:Y:S02]  /*0500*/  ISETP.GE.AND.EX P2, PT, R19, UR13, PT, P2 ;  /* 0x0000000d13007c0c */ /* 0x000fe4000bf46320 */
[----:B------:R-:W-:Y:S01]  /*0510*/  IADD3 R58, P0, PT, R7, R52, RZ ;  /* 0x00000034073a7210 */ /* 0x000fe20007f1e0ff */
[----:B------:R-:W-:Y:S01]  /*0520*/  IMAD R6, R4, UR14, RZ ;  /* 0x0000000e04067c24 */ /* 0x000fe2000f8e02ff */
[----:B------:R-:W-:Y:S01]  /*0530*/  ISETP.GE.AND.EX P1, PT, R29, UR13, PT, P1 ;  /* 0x0000000d1d007c0c */ /* 0x000fe2000bf26310 */
[----:B------:R-:W1:Y:S01]  /*0540*/  @!P3 LDC.64 R4, c[0x0][0x398] ;  /* 0x0000e600ff04bb82 */ /* 0x000e620000000a00 */
[----:B------:R-:W-:Y:S01]  /*0550*/  LEA.HI.X.SX32 R59, R7, RZ, 0x1, P0 ;  /* 0x000000ff073b7211 */ /* 0x000fe200000f0eff */
[C---:B------:R-:W-:Y:S02]  /*0560*/  IMAD R61, R3.reuse, UR15, R6 ;  /* 0x0000000f033d7c24 */ /* 0x040fe4000f8e0206 */
[----:B------:R-:W-:-:S04]  /*0570*/  IMAD.WIDE.U32 R58, R3, UR14, R58 ;  /* 0x0000000e033a7c25 */ /* 0x000fc8000f8e003a */
[----:B------:R-:W3:Y:S01]  /*0580*/  @!P2 LDC.64 R6, c[0x0][0x3f8] ;  /* 0x0000fe00ff06ab82 */ /* 0x000ee20000000a00 */
[----:B------:R-:W-:Y:S01]  /*0590*/  @!P3 IMAD R3, R27, R11, R8 ;  /* 0x0000000b1b03b224 */ /* 0x000fe200078e0208 */
[----:B------:R-:W-:Y:S02]  /*05a0*/  IADD3 R61, PT, PT, R59, R61, RZ ;  /* 0x0000003d3b3d7210 */ /* 0x000fe40007ffe0ff */
[----:B------:R-:W-:-:S04]  /*05b0*/  @!P3 MOV R60, R58 ;  /* 0x0000003a003cb202 */ /* 0x000fc80000000f00 */
[----:B------:R-:W4:Y:S01]  /*05c0*/  @!P1 LDC.64 R12, c[0x0][0x3f8] ;  /* 0x0000fe00ff0c9b82 */ /* 0x000f220000000a00 */
[----:B------:R-:W-:-:S05]  /*05d0*/  @!P3 IMAD.WIDE.U32 R8, R27, R10, R60 ;  /* 0x0000000a1b08b225 */ /* 0x000fca00078e003c */
[----:B------:R-:W-:Y:S02]  /*05e0*/  @!P3 IADD3 R3, PT, PT, R9, R3, RZ ;  /* 0x000000030903b210 */ /* 0x000fe40007ffe0ff */
[----:B------:R-:W0:Y:S01]  /*05f0*/  @!P2 LDC.64 R10, c[0x0][0x3a0] ;  /* 0x0000e800ff0aab82 */ /* 0x000e220000000a00 */
[C---:B------:R-:W-:Y:S02]  /*0600*/  @!P3 SHF.L.U32 R31, R8.reuse, 0x1, RZ ;  /* 0x00000001081fb819 */ /* 0x040fe400000006ff */
[----:B------:R-:W-:Y:S02]  /*0610*/  @!P3 SHF.L.U64.HI R18, R8, 0x1, R3 ;  /* 0x000000010812b819 */ /* 0x000fe40000010203 */
[C---:B--2---:R-:W-:Y:S02]  /*0620*/  @!P3 IADD3 R20, P0, PT, R31.reuse, R14, RZ ;  /* 0x0000000e1f14b210 */ /* 0x044fe40007f1e0ff */
[----:B-1----:R-:W-:Y:S01]  /*0630*/  @!P3 IADD3 R30, P4, PT, R31, R4, RZ ;  /* 0x000000041f1eb210 */ /* 0x002fe20007f9e0ff */
[----:B------:R-:W1:Y:S01]  /*0640*/  @!P2 LDC.64 R8, c[0x0][0x398] ;  /* 0x0000e600ff08ab82 */ /* 0x000e620000000a00 */
[----:B---3--:R-:W-:Y:S01]  /*0650*/  @!P2 IMAD R4, R19, R6, RZ ;  /* 0x000000061304a224 */ /* 0x008fe200078e02ff */
[----:B------:R-:W-:-:S02]  /*0660*/  IADD3 R3, PT, PT, R27, 0x60, RZ ;  /* 0x000000601b037810 */ /* 0x000fc40007ffe0ff */
[C---:B------:R-:W-:Y:S01]  /*0670*/  @!P3 IADD3.X R21, PT, PT, R18.reuse, R15, RZ, P0, !PT ;  /* 0x0000000f1215b210 */ /* 0x040fe200007fe4ff */
[----:B------:R-:W-:Y:S01]  /*0680*/  @!P2 IMAD R15, R17, R7, R4 ;  /* 0x00000007110fa224 */ /* 0x000fe200078e0204 */
[----:B------:R-:W-:Y:S02]  /*0690*/  @!P3 IADD3.X R31, PT, PT, R18, R5, RZ, P4, !PT ;  /* 0x00000005121fb210 */ /* 0x000fe400027fe4ff */
[----:B------:R-:W-:Y:S01]  /*06a0*/  ISETP.GE.U32.AND P0, PT, R3, UR12, PT ;  /* 0x0000000c03007c0c */ /* 0x000fe2000bf06070 */
[----:B------:R2:W5:Y:S01]  /*06b0*/  @!P3 LDG.E R42, desc[UR10][R20.64] ;  /* 0x0000000a142ab981 */ /* 0x000562000c1e1900 */
[----:B------:R-:W-:Y:S02]  /*06c0*/  SHF.R.S32.HI R25, RZ, 0x1f, R3 ;  /* 0x0000001fff197819 */ /* 0x000fe40000011403 */
[----:B------:R-:W-:Y:S01]  /*06d0*/  @!P2 MOV R4, R58 ;  /* 0x0000003a0004a202 */ /* 0x000fe20000000f00 */
[----:B------:R-:W5:Y:S01]  /*06e0*/  @!P3 LDG.E R41, desc[UR10][R30.64] ;  /* 0x0000000a1e29b981 */ /* 0x000f62000c1e1900 */
[----:B------:R-:W-:-:S02]  /*06f0*/  @!P2 MOV R5, R61 ;  /* 0x0000003d0005a202 */ /* 0x000fc40000000f00 */
[----:B------:R-:W-:Y:S01]  /*0700*/  ISETP.GE.AND.EX P0, PT, R25, UR13, PT, P0 ;  /* 0x0000000d19007c0c */ /* 0x000fe2000bf06300 */
[----:B------:R-:W-:-:S05]  /*0710*/  @!P2 IMAD.WIDE.U32 R6, R17, R6, R4 ;  /* 0x000000061106a225 */ /* 0x000fca00078e0004 */
[----:B------:R-:W-:Y:S02]  /*0720*/  @!P2 IADD3 R7, PT, PT, R7, R15, RZ ;  /* 0x0000000f0707a210 */ /* 0x000fe40007ffe0ff */
[C---:B------:R-:W-:Y:S01]  /*0730*/  @!P2 SHF.L.U32 R5, R6.reuse, 0x1, RZ ;  /* 0x000000010605a819 */ /* 0x040fe200000006ff */
[----:B------:R-:W3:Y:S01]  /*0740*/  @!P1 LDC.64 R14, c[0x0][0x3a0] ;  /* 0x0000e800ff0e9b82 */ /* 0x000ee20000000a00 */
[----:B------:R-:W-:Y:S02]  /*0750*/  @!P2 SHF.L.U64.HI R22, R6, 0x1, R7 ;  /* 0x000000010616a819 */ /* 0x000fe40000010207 */
[C---:B0-----:R-:W-:Y:S02]  /*0760*/  @!P2 IADD3 R28, P3, PT, R5.reuse, R10, RZ ;  /* 0x0000000a051ca210 */ /* 0x041fe40007f7e0ff */
[----:B-1----:R-:W-:-:S03]  /*0770*/  @!P2 IADD3 R8, P4, PT, R5, R8, RZ ;  /* 0x000000080508a210 */ /* 0x002fc60007f9e0ff */
[----:B------:R-:W0:Y:S01]  /*0780*/  @!P1 LDC.64 R6, c[0x0][0x398] ;  /* 0x0000e600ff069b82 */ /* 0x000e220000000a00 */
[----:B------:R-:W-:Y:S01]  /*0790*/  IADD3 R18, PT, PT, R27, 0x80, RZ ;  /* 0x000000801b127810 */ /* 0x000fe20007ffe0ff */
[----:B----4-:R-:W-:Y:S01]  /*07a0*/  @!P1 IMAD R29, R29, R12, RZ ;  /* 0x0000000c1d1d9224 */ /* 0x010fe200078e02ff */
[----:B--2---:R-:W-:-:S05]  /*07b0*/  @!P1 MOV R20, R58 ;  /* 0x0000003a00149202 */ /* 0x004fca0000000f00 */
[----:B------:R-:W1:Y:S01]  /*07c0*/  @!P0 LDC.64 R4, c[0x0][0x3f8] ;  /* 0x0000fe00ff048b82 */ /* 0x000e620000000a00 */
[----:B------:R-:W-:Y:S01]  /*07d0*/  @!P1 MOV R21, R61 ;  /* 0x0000003d00159202 */ /* 0x000fe20000000f00 */
[----:B------:R-:W-:Y:S01]  /*07e0*/  @!P1 IMAD R17, R16, R13, R29 ;  /* 0x0000000d10119224 */ /* 0x000fe200078e021d */
[----:B------:R-:W-:Y:S02]  /*07f0*/  ISETP.GE.U32.AND P5, PT, R18, UR12, PT ;  /* 0x0000000c12007c0c */ /* 0x000fe4000bfa6070 */
[----:B------:R-:W-:Y:S01]  /*0800*/  SHF.R.S32.HI R19, RZ, 0x1f, R18 ;  /* 0x0000001fff137819 */ /* 0x000fe20000011412 */
[----:B------:R-:W-:Y:S01]  /*0810*/  @!P1 IMAD.WIDE.U32 R12, R16, R12, R20 ;  /* 0x0000000c100c9225 */ /* 0x000fe200078e0014 */
[C---:B------:R-:W-:Y:S02]  /*0820*/  @!P2 IADD3.X R29, PT, PT, R22.reuse, R11, RZ, P3, !PT ;  /* 0x0000000b161da210 */ /* 0x040fe40001ffe4ff */
[----:B------:R-:W-:Y:S02]  /*0830*/  ISETP.GE.AND.EX P5, PT, R19, UR13, PT, P5 ;  /* 0x0000000d13007c0c */ /* 0x000fe4000bfa6350 */
[----:B------:R-:W-:Y:S01]  /*0840*/  @!P2 IADD3.X R9, PT, PT, R22, R9, RZ, P4, !PT ;  /* 0x000000091609a210 */ /* 0x000fe200027fe4ff */
[----:B------:R-:W5:Y:S01]  /*0850*/  @!P2 LDG.E R40, desc[UR10][R28.64] ;  /* 0x0000000a1c28a981 */ /* 0x000f62000c1e1900 */
[----:B------:R-:W-:-:S02]  /*0860*/  @!P1 IADD3 R13, PT, PT, R13, R17, RZ ;  /* 0x000000110d0d9210 */ /* 0x000fc40007ffe0ff */
[C---:B------:R-:W-:Y:S01]  /*0870*/  @!P1 SHF.L.U32 R11, R12.reuse, 0x1, RZ ;  /* 0x000000010c0b9819 */ /* 0x040fe200000006ff */
[----:B------:R2:W5:Y:S01]  /*0880*/  @!P2 LDG.E R39, desc[UR10][R8.64] ;  /* 0x0000000a0827a981 */ /* 0x000562000c1e1900 */
[----:B------:R-:W-:Y:S02]  /*0890*/  @!P1 SHF.L.U64.HI R16, R12, 0x1, R13 ;  /* 0x000000010c109819 */ /* 0x000fe4000001020d */
[----:B---3--:R-:W-:Y:S01]  /*08a0*/  @!P1 IADD3 R20, P2, PT, R11, R14, RZ ;  /* 0x0000000e0b149210 */ /* 0x008fe20007f5e0ff */
[----:B------:R-:W3:Y:S01]  /*08b0*/  @!P0 LDC.64 R12, c[0x0][0x3a0] ;  /* 0x0000e800ff0c8b82 */ /* 0x000ee20000000a00 */
[----:B------:R-:W-:Y:S02]  /*08c0*/  IADD3 R17, PT, PT, R27, 0xa0, RZ ;  /* 0x000000a01b117810 */ /* 0x000fe40007ffe0ff */
[----:B0-----:R-:W-:Y:S01]  /*08d0*/  @!P1 IADD3 R14, P3, PT, R11, R6, RZ ;  /* 0x000000060b0e9210 */ /* 0x001fe20007f7e0ff */
[----:B-1----:R-:W-:Y:S01]  /*08e0*/  @!P0 IMAD R6, R25, R4, RZ ;  /* 0x0000000419068224 */ /* 0x002fe200078e02ff */
[----:B------:R-:W-:-:S02]  /*08f0*/  @!P1 IADD3.X R21, PT, PT, R16, R15, RZ, P2, !PT ;  /* 0x0000000f10159210 */ /* 0x000fc400017fe4ff */
[----:B------:R-:W-:Y:S01]  /*0900*/  ISETP.GE.U32.AND P2, PT, R17, UR12, PT ;  /* 0x0000000c11007c0c */ /* 0x000fe2000bf46070 */
[----:B------:R-:W0:Y:S01]  /*0910*/  @!P5 LDC.64 R10, c[0x0][0x3f8] ;  /* 0x0000fe00ff0adb82 */ /* 0x000e220000000a00 */
[----:B------:R-:W-:Y:S02]  /*0920*/  SHF.R.S32.HI R25, RZ, 0x1f, R17 ;  /* 0x0000001fff197819 */ /* 0x000fe40000011411 */
[----:B--2---:R-:W-:Y:S02]  /*0930*/  @!P0 MOV R8, R58 ;  /* 0x0000003a00088202 */ /* 0x004fe40000000f00 */
[----:B------:R-:W-:Y:S01]  /*0940*/  @!P0 MOV R9, R61 ;  /* 0x0000003d00098202 */ /* 0x000fe20000000f00 */
[----:B------:R-:W-:Y:S01]  /*0950*/  @!P0 IMAD R29, R3, R5, R6 ;  /* 0x00000005031d8224 */ /* 0x000fe200078e0206 */
[----:B------:R-:W-:Y:S01]  /*0960*/  ISETP.GE.AND.EX P2, PT, R25, UR13, PT, P2 ;  /* 0x0000000d19007c0c */ /* 0x000fe2000bf46320 */
[----:B------:R1:W5:Y:S01]  /*0970*/  @!P1 LDG.E R38, desc[UR10][R20.64] ;  /* 0x0000000a14269981 */ /* 0x000362000c1e1900 */
[----:B------:R-:W-:Y:S01]  /*0980*/  @!P1 IADD3.X R15, PT, PT, R16, R7, RZ, P3, !PT ;  /* 0x00000007100f9210 */ /* 0x000fe20001ffe4ff */
[----:B------:R-:W-:Y:S01]  /*0990*/  @!P0 IMAD.WIDE.U32 R4, R3, R4, R8 ;  /* 0x0000000403048225 */ /* 0x000fe200078e0008 */
[----:B------:R-:W1:Y:S01]  /*09a0*/  @!P0 LDC.64 R6, c[0x0][0x398] ;  /* 0x0000e600ff068b82 */ /* 0x000e620000000a00 */
[----:B------:R-:W-:-:S02]  /*09b0*/  IADD3 R16, PT, PT, R27, 0xc0, RZ ;  /* 0x000000c01b107810 */ /* 0x000fc40007ffe0ff */
[----:B------:R2:W5:Y:S01]  /*09c0*/  @!P1 LDG.E R37, desc[UR10][R14.64] ;  /* 0x0000000a0e259981 */ /* 0x000562000c1e1900 */
[----:B------:R-:W-:Y:S02]  /*09d0*/  @!P0 IADD3 R3, PT, PT, R5, R29, RZ ;  /* 0x0000001d05038210 */ /* 0x000fe40007ffe0ff */
[C---:B------:R-:W-:Y:S02]  /*09e0*/  @!P0 SHF.L.U32 R31, R4.reuse, 0x1, RZ ;  /* 0x00000001041f8819 */ /* 0x040fe400000006ff */
[----:B------:R-:W-:Y:S01]  /*09f0*/  @!P0 SHF.L.U64.HI R22, R4, 0x1, R3 ;  /* 0x0000000104168819 */ /* 0x000fe20000010203 */
[----:B------:R-:W2:Y:S01]  /*0a00*/  @!P5 LDC.64 R8, c[0x0][0x3a0] ;  /* 0x0000e800ff08db82 */ /* 0x000ea20000000a00 */
[----:B------:R-:W-:Y:S02]  /*0a10*/  ISETP.GE.U32.AND P3, PT, R16, UR12, PT ;  /* 0x0000000c10007c0c */ /* 0x000fe4000bf66070 */
[----:B---3--:R-:W-:Y:S02]  /*0a20*/  @!P0 IADD3 R28, P1, PT, R31, R12, RZ ;  /* 0x0000000c1f1c8210 */ /* 0x008fe40007f3e0ff */
[----:B------:R-:W-:-:S03]  /*0a30*/  SHF.R.S32.HI R3, RZ, 0x1f, R16 ;  /* 0x0000001fff037819 */ /* 0x000fc60000011410 */
[----:B------:R-:W3:Y:S01]  /*0a40*/  @!P2 LDC.64 R4, c[0x0][0x3f8] ;  /* 0x0000fe00ff04ab82 */ /* 0x000ee20000000a00 */
[----:B------:R-:W-:Y:S01]  /*0a50*/  @!P0 IADD3.X R29, PT, PT, R22, R13, RZ, P1, !PT ;  /* 0x0000000d161d8210 */ /* 0x000fe20000ffe4ff */
[----:B0-----:R-:W-:Y:S01]  /*0a60*/  @!P5 IMAD R19, R19, R10, RZ ;  /* 0x0000000a1313d224 */ /* 0x001fe200078e02ff */
[----:B------:R-:W-:Y:S02]  /*0a70*/  ISETP.GE.AND.EX P3, PT, R3, UR13, PT, P3 ;  /* 0x0000000d03007c0c */ /* 0x000fe4000bf66330 */
[----:B------:R-:W-:Y:S02]  /*0a80*/  @!P5 MOV R12, R58 ;  /* 0x0000003a000cd202 */ /* 0x000fe40000000f00 */
[----:B------:R-:W-:Y:S01]  /*0a90*/  @!P5 MOV R13, R61 ;  /* 0x0000003d000dd202 */ /* 0x000fe20000000f00 */
[C---:B------:R-:W-:Y:S01]  /*0aa0*/  @!P5 IMAD R19, R18.reuse, R11, R19 ;  /* 0x0000000b1213d224 */ /* 0x040fe200078e0213 */
[----:B-1----:R-:W-:Y:S01]  /*0ab0*/  @!P0 IADD3 R20, P1, PT, R31, R6, RZ ;  /* 0x000000061f148210 */ /* 0x002fe20007f3e0ff */
[----:B------:R-:W5:Y:S01]  /*0ac0*/  @!P0 LDG.E R36, desc[UR10][R28.64] ;  /* 0x0000000a1c248981 */ /* 0x000f62000c1e1900 */
[----:B------:R-:W-:-:S02]  /*0ad0*/  @!P5 IMAD.WIDE.U32 R10, R18, R10, R12 ;  /* 0x0000000a120ad225 */ /* 0x000fc400078e000c */
[----:B------:R-:W0:Y:S01]  /*0ae0*/  @!P5 LDC.64 R12, c[0x0][0x398] ;  /* 0x0000e600ff0cdb82 */ /* 0x000e220000000a00 */
[----:B------:R-:W-:Y:S02]  /*0af0*/  IADD3 R18, PT, PT, R27, 0xe0, RZ ;  /* 0x000000e01b127810 */ /* 0x000fe40007ffe0ff */
[----:B------:R-:W-:Y:S02]  /*0b00*/  @!P5 IADD3 R11, PT, PT, R11, R19, RZ ;  /* 0x000000130b0bd210 */ /* 0x000fe40007ffe0ff */
[----:B------:R-:W-:-:S03]  /*0b10*/  @!P0 IADD3.X R21, PT, PT, R22, R7, RZ, P1, !PT ;  /* 0x0000000716158210 */ /* 0x000fc60000ffe4ff */
[----:B------:R-:W1:Y:S01]  /*0b20*/  @!P3 LDC.64 R6, c[0x0][0x3f8] ;  /* 0x0000fe00ff06bb82 */ /* 0x000e620000000a00 */
[C---:B------:R-:W-:Y:S01]  /*0b30*/  @!P5 SHF.L.U32 R31, R10.reuse, 0x1, RZ ;  /* 0x000000010a1fd819 */ /* 0x040fe200000006ff */
[----:B---3--:R-:W-:Y:S01]  /*0b40*/  @!P2 IMAD R24, R25, R4, RZ ;  /* 0x000000041918a224 */ /* 0x008fe200078e02ff */
[----:B------:R-:W-:Y:S01]  /*0b50*/  @!P5 SHF.L.U64.HI R22, R10, 0x1, R11 ;  /* 0x000000010a16d819 */ /* 0x000fe2000001020b */
[----:B------:R3:W5:Y:S01]  /*0b60*/  @!P0 LDG.E R35, desc[UR10][R20.64] ;  /* 0x0000000a14238981 */ /* 0x000762000c1e1900 */
[----:B------:R-:W-:Y:S02]  /*0b70*/  ISETP.GE.U32.AND P4, PT, R18, UR12, PT ;  /* 0x0000000c12007c0c */ /* 0x000fe4000bf86070 */
[----:B------:R-:W-:Y:S01]  /*0b80*/  SHF.R.S32.HI R19, RZ, 0x1f, R18 ;  /* 0x0000001fff137819 */ /* 0x000fe20000011412 */
[----:B------:R-:W4:Y:S01]  /*0b90*/  @!P2 LDC.64 R10, c[0x0][0x3a0] ;  /* 0x0000e800ff0aab82 */ /* 0x000f220000000a00 */
[----:B------:R-:W-:Y:S02]  /*0ba0*/  @!P2 IMAD R5, R17, R5, R24 ;  /* 0x000000051105a224 */ /* 0x000fe400078e0218 */
[----:B------:R-:W-:-:S02]  /*0bb0*/  ISETP.GE.AND.EX P4, PT, R19, UR13, PT, P4 ;  /* 0x0000000d13007c0c */ /* 0x000fc4000bf86340 */
[----:B--2---:R-:W-:Y:S02]  /*0bc0*/  @!P5 IADD3 R14, P1, PT, R31, R8, RZ ;  /* 0x000000081f0ed210 */ /* 0x004fe40007f3e0ff */
[----:B------:R-:W-:Y:S02]  /*0bd0*/  @!P2 MOV R24, R58 ;  /* 0x0000003a0018a202 */ /* 0x000fe40000000f00 */
[----:B------:R-:W-:Y:S02]  /*0be0*/  @!P2 MOV R25, R61 ;  /* 0x0000003d0019a202 */ /* 0x000fe40000000f00 */
[----:B------:R-:W-:Y:S02]  /*0bf0*/  @!P5 IADD3.X R15, PT, PT, R22, R9, RZ, P1, !PT ;  /* 0x00000009160fd210 */ /* 0x000fe40000ffe4ff */
[----:B------:R-:W2:Y:S01]  /*0c00*/  @!P2 LDC.64 R8, c[0x0][0x398] ;  /* 0x0000e600ff08ab82 */ /* 0x000ea20000000a00 */
[----:B------:R-:W-:Y:S01]  /*0c10*/  @!P2 IMAD.WIDE.U32 R24, R17, R4, R24 ;  /* 0x000000041118a225 */ /* 0x000fe200078e0018 */
[----:B0-----:R-:W-:Y:S01]  /*0c20*/  @!P5 IADD3 R12, P0, PT, R31, R12, RZ ;  /* 0x0000000c1f0cd210 */ /* 0x001fe20007f1e0ff */
[----:B------:R0:W5:Y:S03]  /*0c30*/  @!P5 LDG.E R34, desc[UR10][R14.64] ;  /* 0x0000000a0e22d981 */ /* 0x000166000c1e1900 */
[----:B------:R-:W-:-:S02]  /*0c40*/  @!P2 IADD3 R17, PT, PT, R25, R5, RZ ;  /* 0x000000051911a210 */ /* 0x000fc40007ffe0ff */
[----:B------:R-:W2:Y:S01]  /*0c50*/  @!P4 LDC.64 R4, c[0x0][0x3f8] ;  /* 0x0000fe00ff04cb82 */ /* 0x000ea20000000a00 */
[----:B------:R-:W-:Y:S01]  /*0c60*/  @!P5 IADD3.X R13, PT, PT, R22, R13, RZ, P0, !PT ;  /* 0x0000000d160dd210 */ /* 0x000fe200007fe4ff */
[----:B-1----:R-:W-:Y:S01]  /*0c70*/  @!P3 IMAD R3, R3, R6, RZ ;  /* 0x000000060303b224 */ /* 0x002fe200078e02ff */
[C---:B---3--:R-:W-:Y:S02]  /*0c80*/  @!P2 SHF.L.U32 R21, R24.reuse, 0x1, RZ ;  /* 0x000000011815a819 */ /* 0x048fe400000006ff */
[----:B------:R-:W-:Y:S01]  /*0c90*/  @!P2 SHF.L.U64.HI R20, R24, 0x1, R17 ;  /* 0x000000011814a819 */ /* 0x000fe20000010211 */
[----:B------:R1:W5:Y:S01]  /*0ca0*/  @!P5 LDG.E R33, desc[UR10][R12.64] ;  /* 0x0000000a0c21d981 */ /* 0x000362000c1e1900 */
[----:B----4-:R-:W-:Y:S01]  /*0cb0*/  @!P2 IADD3 R10, P0, PT, R21, R10, RZ ;  /* 0x0000000a150aa210 */ /* 0x010fe20007f1e0ff */
[----:B0-----:R-:W-:Y:S01]  /*0cc0*/  @!P3 IMAD R15, R16, R7, R3 ;  /* 0x00000007100fb224 */ /* 0x001fe200078e0203 */
[----:B------:R-:W0:Y:S01]  /*0cd0*/  @!P3 LDC.64 R24, c[0x0][0x3a0] ;  /* 0x0000e800ff18bb82 */ /* 0x000e220000000a00 */
[----:B------:R-:W-:-:S02]  /*0ce0*/  IADD3 R3, PT, PT, R27, 0x100, RZ ;  /* 0x000001001b037810 */ /* 0x000fc40007ffe0ff */
[----:B------:R-:W-:Y:S02]  /*0cf0*/  @!P2 IADD3.X R11, PT, PT, R20, R11, RZ, P0, !PT ;  /* 0x0000000b140ba210 */ /* 0x000fe400007fe4ff */
[----:B-1----:R-:W-:Y:S02]  /*0d00*/  @!P3 MOV R12, R58 ;  /* 0x0000003a000cb202 */ /* 0x002fe40000000f00 */
[----:B------:R-:W-:Y:S02]  /*0d10*/  CS2R R30, SRZ ;  /* 0x00000000001e7805 */ /* 0x000fe4000001ff00 */
[----:B------:R-:W-:Y:S01]  /*0d20*/  @!P3 MOV R13, R61 ;  /* 0x0000003d000db202 */ /* 0x000fe20000000f00 */
[----:B------:R1:W5:Y:S01]  /*0d30*/  @!P2 LDG.E R32, desc[UR10][R10.64] ;  /* 0x0000000a0a20a981 */ /* 0x000362000c1e1900 */
[----:B------:R-:W-:Y:S02]  /*0d40*/  ISETP.GE.U32.AND P0, PT, R3, UR12, PT ;  /* 0x0000000c03007c0c */ /* 0x000fe4000bf06070 */
[----:B------:R-:W-:Y:S01]  /*0d50*/  SHF.R.S32.HI R51, RZ, 0x1f, R3 ;  /* 0x0000001fff337819 */ /* 0x000fe20000011403 */
[----:B------:R-:W-:Y:S01]  /*0d60*/  @!P3 IMAD.WIDE.U32 R6, R16, R6, R12 ;  /* 0x000000061006b225 */ /* 0x000fe200078e000c */
[----:B--2---:R-:W-:Y:S01]  /*0d70*/  @!P2 IADD3 R8, P1, PT, R21, R8, RZ ;  /* 0x000000081508a210 */ /* 0x004fe20007f3e0ff */
[----:B------:R-:W2:Y:S01]  /*0d80*/  @!P3 LDC.64 R16, c[0x0][0x398] ;  /* 0x0000e600ff10bb82 */ /* 0x000ea20000000a00 */
[----:B------:R-:W-:-:S02]  /*0d90*/  ISETP.GE.AND.EX P0, PT, R51, UR13, PT, P0 ;  /* 0x0000000d33007c0c */ /* 0x000fc4000bf06300 */
[----:B------:R-:W-:Y:S02]  /*0da0*/  @!P3 IADD3 R7, PT, PT, R7, R15, RZ ;  /* 0x0000000f0707b210 */ /* 0x000fe40007ffe0ff */
[----:B------:R-:W-:Y:S01]  /*0db0*/  @!P2 IADD3.X R9, PT, PT, R20, R9, RZ, P1, !PT ;  /* 0x000000091409a210 */ /* 0x000fe20000ffe4ff */
[----:B------:R-:W-:Y:S01]  /*0dc0*/  @!P4 IMAD R19, R19, R4, RZ ;  /* 0x000000041313c224 */ /* 0x000fe200078e02ff */
[C---:B------:R-:W-:Y:S01]  /*0dd0*/  @!P3 SHF.L.U32 R21, R6.reuse, 0x1, RZ ;  /* 0x000000010615b819 */ /* 0x040fe200000006ff */
[----:B------:R-:W3:Y:S01]  /*0de0*/  @!P4 LDC.64 R14, c[0x0][0x3a0] ;  /* 0x0000e800ff0ecb82 */ /* 0x000ee20000000a00 */
[----:B------:R-:W-:Y:S01]  /*0df0*/  @!P3 SHF.L.U64.HI R20, R6, 0x1, R7 ;  /* 0x000000010614b819 */ /* 0x000fe20000010207 */
[----:B------:R-:W5:Y:S01]  /*0e00*/  @!P2 LDG.E R31, desc[UR10][R8.64] ;  /* 0x0000000a081fa981 */ /* 0x000f62000c1e1900 */
[----:B------:R-:W-:Y:S02]  /*0e10*/  @!P4 MOV R6, R58 ;  /* 0x0000003a0006c202 */ /* 0x000fe40000000f00 */
[----:B------:R-:W-:Y:S01]  /*0e20*/  @!P4 MOV R7, R61 ;  /* 0x0000003d0007c202 */ /* 0x000fe20000000f00 */
[----:B------:R-:W-:-:S02]  /*0e30*/  @!P4 IMAD R29, R18, R5, R19 ;  /* 0x00000005121dc224 */ /* 0x000fc400078e0213 */
[----:B------:R-:W4:Y:S01]  /*0e40*/  @!P4 LDC.64 R12, c[0x0][0x398] ;  /* 0x0000e600ff0ccb82 */ /* 0x000f220000000a00 */
[----:B------:R-:W-:Y:S01]  /*0e50*/  @!P4 IMAD.WIDE.U32 R4, R18, R4, R6 ;  /* 0x000000041204c225 */ /* 0x000fe200078e0006 */
[----:B0-----:R-:W-:-:S06]  /*0e60*/  @!P3 IADD3 R24, P1, PT, R21, R24, RZ ;  /* 0x000000181518b210 */ /* 0x001fcc0007f3e0ff */
[----:B------:R-:W0:Y:S01]  /*0e70*/  @!P0 LDC.64 R6, c[0x0][0x3f8] ;  /* 0x0000fe00ff068b82 */ /* 0x000e220000000a00 */
[----:B------:R-:W-:Y:S02]  /*0e80*/  IADD3 R19, PT, PT, R27, 0x120, RZ ;  /* 0x000001201b137810 */ /* 0x000fe40007ffe0ff */
[----:B------:R-:W-:Y:S02]  /*0e90*/  @!P3 IADD3.X R25, PT, PT, R20, R25, RZ, P1, !PT ;  /* 0x000000191419b210 */ /* 0x000fe40000ffe4ff */
[----:B------:R-:W-:Y:S02]  /*0ea0*/  ISETP.GE.U32.AND P1, PT, R19, UR12, PT ;  /* 0x0000000c13007c0c */ /* 0x000fe4000bf26070 */
[----:B------:R-:W-:Y:S01]  /*0eb0*/  SHF.R.S32.HI R47, RZ, 0x1f, R19 ;  /* 0x0000001fff2f7819 */ /* 0x000fe20000011413 */
[----:B-1----:R-:W1:Y:S01]  /*0ec0*/  @!P0 LDC.64 R10, c[0x0][0x3a0] ;  /* 0x0000e800ff0a8b82 */ /* 0x002e620000000a00 */
[----:B--2---:R-:W-:Y:S01]  /*0ed0*/  @!P3 IADD3 R16, P2, PT, R21, R16, RZ ;  /* 0x000000101510b210 */ /* 0x004fe20007f5e0ff */
[----:B------:R3:W5:Y:S01]  /*0ee0*/  @!P3 LDG.E R30, desc[UR10][R24.64] ;  /* 0x0000000a181eb981 */ /* 0x000762000c1e1900 */
[----:B------:R-:W-:-:S02]  /*0ef0*/  ISETP.GE.AND.EX P1, PT, R47, UR13, PT, P1 ;  /* 0x0000000d2f007c0c */ /* 0x000fc4000bf26310 */
[----:B------:R-:W-:Y:S02]  /*0f00*/  @!P4 SHF.L.U32 R53, R4, 0x1, RZ ;  /* 0x000000010435c819 */ /* 0x000fe400000006ff */
[----:B------:R-:W-:Y:S02]  /*0f10*/  @!P4 IADD3 R5, PT, PT, R5, R29, RZ ;  /* 0x0000001d0505c210 */ /* 0x000fe40007ffe0ff */
[----:B------:R-:W-:Y:S02]  /*0f20*/  IADD3 R49, PT, PT, R27, 0x140, RZ ;  /* 0x000001401b317810 */ /* 0x000fe40007ffe0ff */
[----:B------:R-:W-:Y:S02]  /*0f30*/  @!P3 IADD3.X R17, PT, PT, R20, R17, RZ, P2, !PT ;  /* 0x000000111411b210 */ /* 0x000fe400017fe4ff */
[----:B---3--:R-:W-:Y:S02]  /*0f40*/  @!P4 IADD3 R24, P5, PT, R53, R14, RZ ;  /* 0x0000000e3518c210 */ /* 0x008fe40007fbe0ff */
[----:B------:R-:W-:Y:S01]  /*0f50*/  @!P4 SHF.L.U64.HI R18, R4, 0x1, R5 ;  /* 0x000000010412c819 */ /* 0x000fe20000010205 */
[----:B0-----:R-:W-:Y:S01]  /*0f60*/  @!P0 IMAD R14, R51, R6, RZ ;  /* 0x00000006330e8224 */ /* 0x001fe200078e02ff */
[----:B------:R-:W-:Y:S01]  /*0f70*/  ISETP.GE.U32.AND P2, PT, R49, UR12, PT ;  /* 0x0000000c31007c0c */ /* 0x000fe2000bf46070 */
[----:B------:R-:W0:Y:S01]  /*0f80*/  @!P1 LDC.64 R8, c[0x0][0x3f8] ;  /* 0x0000fe00ff089b82 */ /* 0x000e220000000a00 */
[----:B------:R-:W-:Y:S01]  /*0f90*/  SHF.R.S32.HI R21, RZ, 0x1f, R49 ;  /* 0x0000001fff157819 */ /* 0x000fe20000011431 */
[----:B------:R-:W-:Y:S01]  /*0fa0*/  @!P0 IMAD R51, R3, R7, R14 ;  /* 0x0000000703338224 */ /* 0x000fe200078e020e */
[----:B------:R-:W-:-:S02]  /*0fb0*/  @!P4 IADD3.X R25, PT, PT, R18, R15, RZ, P5, !PT ;  /* 0x0000000f1219c210 */ /* 0x000fc40002ffe4ff */
[----:B------:R-:W-:Y:S02]  /*0fc0*/  ISETP.GE.AND.EX P2, PT, R21, UR13, PT, P2 ;  /* 0x0000000d15007c0c */ /* 0x000fe4000bf46320 */
[----:B------:R-:W-:Y:S01]  /*0fd0*/  @!P0 MOV R14, R58 ;  /* 0x0000003a000e8202 */ /* 0x000fe20000000f00 */
[----:B------:R-:W2:Y:S01]  /*0fe0*/  @!P0 LDC.64 R4, c[0x0][0x398] ;  /* 0x0000e600ff048b82 */ /* 0x000ea20000000a00 */
[----:B------:R-:W-:Y:S02]  /*0ff0*/  @!P0 MOV R15, R61 ;  /* 0x0000003d000f8202 */ /* 0x000fe40000000f00 */
[----:B------:R-:W-:Y:S01]  /*1000*/  CS2R R28, SRZ ;  /* 0x00000000001c7805 */ /* 0x000fe2000001ff00 */
[----:B------:R-:W-:-:S05]  /*1010*/  @!P0 IMAD.WIDE.U32 R6, R3, R6, R14 ;  /* 0x0000000603068225 */ /* 0x000fca00078e000e */
[----:B------:R3:W5:Y:S01]  /*1020*/  @!P3 LDG.E R29, desc[UR10][R16.64] ;  /* 0x0000000a101db981 */ /* 0x000762000c1e1900 */
[----:B----4-:R-:W-:Y:S02]  /*1030*/  @!P4 IADD3 R12, P3, PT, R53, R12, RZ ;  /* 0x0000000c350cc210 */ /* 0x010fe40007f7e0ff */
[----:B------:R-:W-:Y:S01]  /*1040*/  @!P0 IADD3 R15, PT, PT, R7, R51, RZ ;  /* 0x00000033070f8210 */ /* 0x000fe20007ffe0ff */
[----:B------:R-:W5:Y:S01]  /*1050*/  @!P4 LDG.E R28, desc[UR10][R24.64] ;  /* 0x0000000a181cc981 */ /* 0x000f62000c1e1900 */
[----:B------:R-:W-:Y:S01]  /*1060*/  @!P0 SHF.L.U32 R7, R6, 0x1, RZ ;  /* 0x0000000106078819 */ /* 0x000fe200000006ff */
[----:B------:R-:W-:Y:S01]  /*1070*/  HFMA2 R3, -RZ, RZ, 0, 0 ;  /* 0x00000000ff037431 */ /* 0x000fe200000001ff */
[----:B------:R-:W-:Y:S01]  /*1080*/  @!P4 IADD3.X R13, PT, PT, R18, R13, RZ, P3, !PT ;  /* 0x0000000d120dc210 */ /* 0x000fe20001ffe4ff */
[----:B---3--:R-:W3:Y:S01]  /*1090*/  @!P2 LDC.64 R16, c[0x0][0x3f8] ;  /* 0x0000fe00ff10ab82 */ /* 0x008ee20000000a00 */
[----:B------:R-:W-:-:S03]  /*10a0*/  @!P0 SHF.L.U64.HI R20, R6, 0x1, R15 ;  /* 0x0000000106148819 */ /* 0x000fc6000001020f */
[----:B------:R4:W5:Y:S01]  /*10b0*/  @!P4 LDG.E R3, desc[UR10][R12.64] ;  /* 0x0000000a0c03c981 */ /* 0x000962000c1e1900 */
[----:B-1----:R-:W-:Y:S02]  /*10c0*/  @!P0 IADD3 R14, P3, PT, R7, R10, RZ ;  /* 0x0000000a070e8210 */ /* 0x002fe40007f7e0ff */
[----:B------:R-:W-:Y:S01]  /*10d0*/  IADD3 R51, PT, PT, R27, 0x160, RZ ;  /* 0x000001601b337810 */ /* 0x000fe20007ffe0ff */
[----:B0-----:R-:W-:Y:S01]  /*10e0*/  @!P1 IMAD R6, R47, R8, RZ ;  /* 0x000000082f069224 */ /* 0x001fe200078e02ff */
[----:B------:R-:W-:Y:S02]  /*10f0*/  @!P0 IADD3.X R15, PT, PT, R20, R11, RZ, P3, !PT ;  /* 0x0000000b140f8210 */ /* 0x000fe40001ffe4ff */
[----:B------:R-:W-:Y:S02]  /*1100*/  @!P1 MOV R10, R58 ;  /* 0x0000003a000a9202 */ /* 0x000fe40000000f00 */
[----:B------:R-:W-:Y:S01]  /*1110*/  @!P1 MOV R11, R61 ;  /* 0x0000003d000b9202 */ /* 0x000fe20000000f00 */
[----:B----4-:R-:W0:Y:S01]  /*1120*/  @!P1 LDC.64 R12, c[0x0][0x398] ;  /* 0x0000e600ff0c9b82 */ /* 0x010e220000000a00 */
[----:B------:R-:W-:-:S02]  /*1130*/  ISETP.GE.U32.AND P4, PT, R51, UR12, PT ;  /* 0x0000000c33007c0c */ /* 0x000fc4000bf86070 */
[----:B------:R-:W-:Y:S01]  /*1140*/  SHF.R.S32.HI R47, RZ, 0x1f, R51 ;  /* 0x0000001fff2f7819 */ /* 0x000fe20000011433 */
[----:B------:R-:W-:Y:S01]  /*1150*/  @!P1 IMAD R25, R19, R9, R6 ;  /* 0x0000000913199224 */ /* 0x000fe200078e0206 */
[----:B--2---:R-:W-:Y:S01]  /*1160*/  @!P0 IADD3 R18, P5, PT, R7, R4, RZ ;  /* 0x0000000407128210 */ /* 0x004fe20007fbe0ff */
[----:B------:R-:W-:Y:S01]  /*1170*/  @!P1 IMAD.WIDE.U32 R8, R19, R8, R10 ;  /* 0x0000000813089225 */ /* 0x000fe200078e000a */
[----:B------:R-:W-:Y:S01]  /*1180*/  ISETP.GE.AND.EX P4, PT, R47, UR13, PT, P4 ;  /* 0x0000000d2f007c0c */ /* 0x000fe2000bf86340 */
[----:B------:R-:W1:Y:S01]  /*1190*/  @!P1 LDC.64 R6, c[0x0][0x3a0] ;  /* 0x0000e800ff069b82 */ /* 0x000e620000000a00 */
[----:B------:R-:W-:Y:S02]  /*11a0*/  @!P0 IADD3.X R19, PT, PT, R20, R5, RZ, P5, !PT ;  /* 0x0000000514138210 */ /* 0x000fe40002ffe4ff */
[----:B------:R-:W-:Y:S02]  /*11b0*/  @!P1 IADD3 R5, PT, PT, R9, R25, RZ ;  /* 0x0000001909059210 */ /* 0x000fe40007ffe0ff */
[----:B------:R-:W-:-:S02]  /*11c0*/  MOV R4, RZ ;  /* 0x000000ff00047202 */ /* 0x000fc40000000f00 */
[C---:B------:R-:W-:Y:S02]  /*11d0*/  @!P1 SHF.L.U32 R55, R8.reuse, 0x1, RZ ;  /* 0x0000000108379819 */ /* 0x040fe400000006ff */
[----:B------:R-:W-:Y:S01]  /*11e0*/  @!P1 SHF.L.U64.HI R20, R8, 0x1, R5 ;  /* 0x0000000108149819 */ /* 0x000fe20000010205 */
[----:B---3--:R-:W-:Y:S01]  /*11f0*/  @!P2 IMAD R10, R21, R16, RZ ;  /* 0x00000010150aa224 */ /* 0x008fe200078e02ff */
[----:B------:R-:W-:Y:S01]  /*1200*/  IADD3 R25, PT, PT, R27, 0x180, RZ ;  /* 0x000001801b197810 */ /* 0x000fe20007ffe0ff */
[----:B------:R-:W2:Y:S01]  /*1210*/  @!P2 LDC.64 R8, c[0x0][0x3a0] ;  /* 0x0000e800ff08ab82 */ /* 0x000ea20000000a00 */
[----:B------:R3:W5:Y:S02]  /*1220*/  @!P0 LDG.E R4, desc[UR10][R14.64] ;  /* 0x0000000a0e048981 */ /* 0x000764000c1e1900 */
[----:B------:R-:W-:Y:S02]  /*1230*/  ISETP.GE.U32.AND P3, PT, R25, UR12, PT ;  /* 0x0000000c19007c0c */ /* 0x000fe4000bf66070 */
[----:B------:R-:W-:Y:S01]  /*1240*/  SHF.R.S32.HI R21, RZ, 0x1f, R25 ;  /* 0x0000001fff157819 */ /* 0x000fe20000011419 */
[----:B------:R-:W-:-:S02]  /*1250*/  @!P2 IMAD R57, R49, R17, R10 ;  /* 0x000000113139a224 */ /* 0x000fc400078e020a */
[----:B------:R-:W4:Y:S01]  /*1260*/  @!P2 LDC.64 R10, c[0x0][0x398] ;  /* 0x0000e600ff0aab82 */ /* 0x000f220000000a00 */
[----:B------:R-:W-:Y:S01]  /*1270*/  ISETP.GE.AND.EX P3, PT, R21, UR13, PT, P3 ;  /* 0x0000000d15007c0c */ /* 0x000fe2000bf66330 */
[----:B------:R-:W-:-:S06]  /*1280*/  HFMA2 R5, -RZ, RZ, 0, 0 ;  /* 0x00000000ff057431 */ /* 0x000fcc00000001ff */
[----:B---3--:R-:W3:Y:S01]  /*1290*/  @!P4 LDC.64 R14, c[0x0][0x3f8] ;  /* 0x0000fe00ff0ecb82 */ /* 0x008ee20000000a00 */
[----:B------:R-:W-:Y:S01]  /*12a0*/  @!P2 MOV R52, R58 ;  /* 0x0000003a0034a202 */ /* 0x000fe20000000f00 */
[----:B------:R-:W5:Y:S01]  /*12b0*/  @!P0 LDG.E R5, desc[UR10][R18.64] ;  /* 0x0000000a12058981 */ /* 0x000f62000c1e1900 */
[----:B------:R-:W-:Y:S02]  /*12c0*/  @!P2 MOV R53, R61 ;  /* 0x0000003d0035a202 */ /* 0x000fe40000000f00 */
[----:B-1----:R-:W-:Y:S01]  /*12d0*/  @!P1 IADD3 R48, P5, PT, R55, R6, RZ ;  /* 0x0000000637309210 */ /* 0x002fe20007fbe0ff */
[----:B------:R-:W-:Y:S01]  /*12e0*/  @!P2 IMAD.WIDE.U32 R16, R49, R16, R52 ;  /* 0x000000103110a225 */ /* 0x000fe200078e0034 */
[----:B0-----:R-:W-:Y:S02]  /*12f0*/  @!P1 IADD3 R52, P0, PT, R55, R12, RZ ;  /* 0x0000000c37349210 */ /* 0x001fe40007f1e0ff */
[----:B------:R-:W-:Y:S02]  /*1300*/  @!P1 IADD3.X R49, PT, PT, R20, R7, RZ, P5, !PT ;  /* 0x0000000714319210 */ /* 0x000fe40002ffe4ff */
[----:B------:R-:W-:-:S02]  /*1310*/  @!P2 IADD3 R55, PT, PT, R17, R57, RZ ;  /* 0x000000391137a210 */ /* 0x000fc40007ffe0ff */
[----:B------:R-:W-:Y:S02]  /*1320*/  @!P1 IADD3.X R53, PT, PT, R20, R13, RZ, P0, !PT ;  /* 0x0000000d14359210 */ /* 0x000fe400007fe4ff */
[C---:B------:R-:W-:Y:S01]  /*1330*/  @!P2 SHF.L.U32 R17, R16.reuse, 0x1, RZ ;  /* 0x000000011011a819 */ /* 0x040fe200000006ff */
[----:B------:R-:W0:Y:S01]  /*1340*/  @!P3 LDC.64 R12, c[0x0][0x3f8] ;  /* 0x0000fe00ff0cbb82 */ /* 0x000e220000000a00 */
[----:B------:R-:W-:Y:S02]  /*1350*/  CS2R R6, SRZ ;  /* 0x0000000000067805 */ /* 0x000fe4000001ff00 */
[----:B------:R-:W-:Y:S02]  /*1360*/  @!P2 SHF.L.U64.HI R20, R16, 0x1, R55 ;  /* 0x000000011014a819 */ /* 0x000fe40000010237 */
[----:B--2---:R-:W-:Y:S02]  /*1370*/  @!P2 IADD3 R46, P0, PT, R17, R8, RZ ;  /* 0x00000008112ea210 */ /* 0x004fe40007f1e0ff */
[----:B------:R-:W-:Y:S01]  /*1380*/  IADD3 R54, PT, PT, R27, 0x1a0, RZ ;  /* 0x000001a01b367810 */ /* 0x000fe20007ffe0ff */
[----:B---3--:R-:W-:Y:S01]  /*1390*/  @!P4 IMAD R8, R47, R14, RZ ;  /* 0x0000000e2f08c224 */ /* 0x008fe200078e02ff */
[----:B------:R1:W5:Y:S01]  /*13a0*/  @!P1 LDG.E R6, desc[UR10][R48.64] ;  /* 0x0000000a30069981 */ /* 0x000362000c1e1900 */
[----:B------:R-:W-:-:S02]  /*13b0*/  @!P2 IADD3.X R47, PT, PT, R20, R9, RZ, P0, !PT ;  /* 0x00000009142fa210 */ /* 0x000fc400007fe4ff */
[----:B------:R-:W-:Y:S01]  /*13c0*/  ISETP.GE.U32.AND P0, PT, R54, UR12, PT ;  /* 0x0000000c36007c0c */ /* 0x000fe2000bf06070 */
[----:B------:R2:W5:Y:S01]  /*13d0*/  @!P1 LDG.E R7, desc[UR10][R52.64] ;  /* 0x0000000a34079981 */ /* 0x000562000c1e1900 */
[----:B----4-:R-:W-:Y:S02]  /*13e0*/  @!P2 IADD3 R16, P1, PT, R17, R10, RZ ;  /* 0x0000000a1110a210 */ /* 0x010fe40007f3e0ff */
[----:B-1----:R-:W-:Y:S02]  /*13f0*/  SHF.R.S32.HI R49, RZ, 0x1f, R54 ;  /* 0x0000001fff317819 */ /* 0x002fe40000011436 */
[----:B------:R-:W-:Y:S02]  /*1400*/  @!P4 MOV R18, R58 ;  /* 0x0000003a0012c202 */ /* 0x000fe40000000f00 */
[----:B------:R-:W-:Y:S02]  /*1410*/  ISETP.GE.AND.EX P0, PT, R49, UR13, PT, P0 ;  /* 0x0000000d31007c0c */ /* 0x000fe4000bf06300 */
[----:B------:R-:W-:-:S02]  /*1420*/  @!P4 MOV R19, R61 ;  /* 0x0000003d0013c202 */ /* 0x000fc40000000f00 */
[----:B------:R-:W-:Y:S02]  /*1430*/  @!P2 IADD3.X R17, PT, PT, R20, R11, RZ, P1, !PT ;  /* 0x0000000b1411a210 */ /* 0x000fe40000ffe4ff */
[----:B------:R-:W1:Y:S01]  /*1440*/  @!P4 LDC.64 R10, c[0x0][0x3a0] ;  /* 0x0000e800ff0acb82 */ /* 0x000e620000000a00 */
[C---:B------:R-:W-:Y:S02]  /*1450*/  @!P4 IMAD R55, R51.reuse, R15, R8 ;  /* 0x0000000f3337c224 */ /* 0x040fe400078e0208 */
[----:B------:R-:W-:Y:S01]  /*1460*/  @!P4 IMAD.WIDE.U32 R14, R51, R14, R18 ;  /* 0x0000000e330ec225 */ /* 0x000fe200078e0012 */
[----:B------:R-:W-:-:S04]  /*1470*/  UIMAD.WIDE UR8, UR6, 0x8, UR8 ;  /* 0x00000008060878a5 */ /* 0x000fc8000f8e0208 */
[----:B------:R-:W3:Y:S01]  /*1480*/  @!P4 LDC.64 R18, c[0x0][0x398] ;  /* 0x0000e600ff12cb82 */ /* 0x000ee20000000a00 */
[----:B------:R-:W-:Y:S01]  /*1490*/  @!P4 IADD3 R15, PT, PT, R15, R55, RZ ;  /* 0x000000370f0fc210 */ /* 0x000fe20007ffe0ff */
[----:B0-----:R-:W-:Y:S01]  /*14a0*/  @!P3 IMAD R22, R21, R12, RZ ;  /* 0x0000000c1516b224 */ /* 0x001fe200078e02ff */
[----:B------:R-:W-:Y:S02]  /*14b0*/  CS2R R8, SRZ ;  /* 0x0000000000087805 */ /* 0x000fe4000001ff00 */
[C---:B------:R-:W-:Y:S02]  /*14c0*/  @!P4 SHF.L.U32 R57, R14.reuse, 0x1, RZ ;  /* 0x000000010e39c819 */ /* 0x040fe400000006ff */
[----:B------:R-:W-:Y:S01]  /*14d0*/  @!P4 SHF.L.U64.HI R26, R14, 0x1, R15 ;  /* 0x000000010e1ac819 */ /* 0x000fe2000001020f */
[----:B------:R-:W0:Y:S01]  /*14e0*/  @!P0 LDC.64 R20, c[0x0][0x3f8] ;  /* 0x0000fe00ff148b82 */ /* 0x000e220000000a00 */
[----:B------:R-:W-:Y:S01]  /*14f0*/  MOV R14, UR8 ;  /* 0x00000008000e7c02 */ /* 0x000fe20008000f00 */
[----:B------:R4:W5:Y:S01]  /*1500*/  @!P2 LDG.E R8, desc[UR10][R46.64] ;  /* 0x0000000a2e08a981 */ /* 0x000962000c1e1900 */
[----:B------:R-:W-:-:S02]  /*1510*/  MOV R15, UR9 ;  /* 0x00000009000f7c02 */ /* 0x000fc40008000f00 */
[----:B------:R-:W-:Y:S01]  /*1520*/  IADD3 R24, PT, PT, R27, 0x1c0, RZ ;  /* 0x000001c01b187810 */ /* 0x000fe20007ffe0ff */
[----:B--2---:R-:W-:Y:S01]  /*1530*/  @!P3 IMAD R53, R25, R13, R22 ;  /* 0x0000000d1935b224 */ /* 0x004fe200078e0216 */
[----:B------:R2:W5:Y:S04]  /*1540*/  @!P2 LDG.E R9, desc[UR10][R16.64] ;  /* 0x0000000a1009a981 */ /* 0x000568000c1e1900 */
[----:B------:R-:W3:Y:S01]  /*1550*/  LDG.E.64 R14, desc[UR10][R14.64] ;  /* 0x0000000a0e0e7981 */ /* 0x000ee2000c1e1b00 */
[----:B----4-:R-:W-:Y:S02]  /*1560*/  @!P3 MOV R46, R58 ;  /* 0x0000003a002eb202 */ /* 0x010fe40000000f00 */
[----:B------:R-:W-:Y:S02]  /*1570*/  @!P3 MOV R47, R61 ;  /* 0x0000003d002fb202 */ /* 0x000fe40000000f00 */
[----:B------:R-:W-:Y:S01]  /*1580*/  IADD3 R22, PT, PT, R27, 0x1e0, RZ ;  /* 0x000001e01b167810 */ /* 0x000fe20007ffe0ff */
[----:B--2---:R-:W2:Y:S01]  /*1590*/  @!P3 LDC.64 R16, c[0x0][0x398] ;  /* 0x0000e600ff10bb82 */ /* 0x004ea20000000a00 */
[----:B------:R-:W-:Y:S01]  /*15a0*/  @!P3 IMAD.WIDE.U32 R46, R25, R12, R46 ;  /* 0x0000000c192eb225 */ /* 0x000fe200078e002e */
[----:B------:R-:W-:-:S02]  /*15b0*/  ISETP.GE.U32.AND P1, PT, R24, UR12, PT ;  /* 0x0000000c18007c0c */ /* 0x000fc4000bf26070 */
[----:B------:R-:W-:Y:S02]  /*15c0*/  SHF.R.S32.HI R27, RZ, 0x1f, R24 ;  /* 0x0000001fff1b7819 */ /* 0x000fe40000011418 */
[----:B-1----:R-:W-:Y:S02]  /*15d0*/  @!P4 IADD3 R50, P5, PT, R57, R10, RZ ;  /* 0x0000000a3932c210 */ /* 0x002fe40007fbe0ff */
[----:B------:R-:W1:Y:S01]  /*15e0*/  @!P3 LDC.64 R12, c[0x0][0x3a0] ;  /* 0x0000e800ff0cbb82 */ /* 0x000e620000000a00 */
[----:B------:R-:W-:Y:S02]  /*15f0*/  ISETP.GE.AND.EX P1, PT, R27, UR13, PT, P1 ;  /* 0x0000000d1b007c0c */ /* 0x000fe4000bf26310 */
[C---:B------:R-:W-:Y:S02]  /*1600*/  @!P4 IADD3.X R51, PT, PT, R26.reuse, R11, RZ, P5, !PT ;  /* 0x0000000b1a33c210 */ /* 0x040fe40002ffe4ff */
[----:B---3--:R-:W-:Y:S02]  /*1610*/  @!P4 IADD3 R56, P5, PT, R57, R18, RZ ;  /* 0x000000123938c210 */ /* 0x008fe40007fbe0ff */
[----:B------:R-:W-:Y:S01]  /*1620*/  @!P3 IADD3 R53, PT, PT, R47, R53, RZ ;  /* 0x000000352f35b210 */ /* 0x000fe20007ffe0ff */
[----:B0-----:R-:W-:Y:S01]  /*1630*/  @!P0 IMAD R47, R49, R20, RZ ;  /* 0x00000014312f8224 */ /* 0x001fe200078e02ff */
[----:B------:R-:W-:Y:S01]  /*1640*/  @!P4 IADD3.X R57, PT, PT, R26, R19, RZ, P5, !PT ;  /* 0x000000131a39c210 */ /* 0x000fe20002ffe4ff */
[----:B------:R-:W0:Y:S01]  /*1650*/  @!P0 LDC.64 R10, c[0x0][0x3a0] ;  /* 0x0000e800ff0a8b82 */ /* 0x000e220000000a00 */
[----:B------:R-:W-:Y:S01]  /*1660*/  @!P0 MOV R18, R58 ;  /* 0x0000003a00128202 */ /* 0x000fe20000000f00 */
[----:B------:R1:W5:Y:S01]  /*1670*/  @!P4 LDG.E R44, desc[UR10][R50.64] ;  /* 0x0000000a322cc981 */ /* 0x000362000c1e1900 */
[----:B------:R-:W-:-:S02]  /*1680*/  @!P0 MOV R19, R61 ;  /* 0x0000003d00138202 */ /* 0x000fc40000000f00 */
[----:B------:R-:W-:Y:S02]  /*1690*/  ISETP.GE.U32.AND P2, PT, R22, UR12, PT ;  /* 0x0000000c16007c0c */ /* 0x000fe4000bf46070 */
[----:B------:R-:W-:Y:S01]  /*16a0*/  SHF.R.S32.HI R25, RZ, 0x1f, R22 ;  /* 0x0000001fff197819 */ /* 0x000fe20000011416 */
[C---:B------:R-:W-:Y:S02]  /*16b0*/  @!P0 IMAD R47, R54.reuse, R21, R47 ;  /* 0x00000015362f8224 */ /* 0x040fe400078e022f */
[----:B------:R-:W-:Y:S01]  /*16c0*/  @!P0 IMAD.WIDE.U32 R54, R54, R20, R18 ;  /* 0x0000001436368225 */ /* 0x000fe200078e0012 */
[----:B------:R-:W-:Y:S01]  /*16d0*/  ISETP.GE.AND.EX P2, PT, R25, UR13, PT, P2 ;  /* 0x0000000d19007c0c */ /* 0x000fe2000bf46320 */
[----:B------:R-:W3:Y:S01]  /*16e0*/  @!P0 LDC.64 R18, c[0x0][0x398] ;  /* 0x0000e600ff128b82 */ /* 0x000ee20000000a00 */
[----:B------:R-:W-:-:S07]  /*16f0*/  @!P3 SHF.L.U32 R49, R46, 0x1, RZ ;  /* 0x000000012e31b819 */ /* 0x000fce00000006ff */
[----:B------:R-:W4:Y:S01]  /*1700*/  @!P1 LDC.64 R20, c[0x0][0x3f8] ;  /* 0x0000fe00ff149b82 */ /* 0x000f220000000a00 */
[----:B------:R-:W-:Y:S02]  /*1710*/  @!P3 SHF.L.U64.HI R26, R46, 0x1, R53 ;  /* 0x000000012e1ab819 */ /* 0x000fe40000010235 */
[----:B-1----:R-:W-:Y:S02]  /*1720*/  @!P3 IADD3 R50, P5, PT, R49, R12, RZ ;  /* 0x0000000c3132b210 */ /* 0x002fe40007fbe0ff */
[----:B------:R-:W-:Y:S02]  /*1730*/  @!P0 IADD3 R47, PT, PT, R55, R47, RZ ;  /* 0x0000002f372f8210 */ /* 0x000fe40007ffe0ff */
[----:B------:R-:W-:Y:S02]  /*1740*/  @!P3 IADD3.X R51, PT, PT, R26, R13, RZ, P5, !PT ;  /* 0x0000000d1a33b210 */ /* 0x000fe40002ffe4ff */
[----:B------:R-:W1:Y:S01]  /*1750*/  @!P2 LDC.64 R12, c[0x0][0x3f8] ;  /* 0x0000fe00ff0cab82 */ /* 0x000e620000000a00 */
[----:B--2---:R-:W-:-:S02]  /*1760*/  @!P3 IADD3 R16, P6, PT, R49, R16, RZ ;  /* 0x000000103110b210 */ /* 0x004fc40007fde0ff */
[C---:B------:R-:W-:Y:S02]  /*1770*/  @!P0 SHF.L.U32 R55, R54.reuse, 0x1, RZ ;  /* 0x0000000136378819 */ /* 0x040fe400000006ff */
[----:B------:R-:W-:Y:S02]  /*1780*/  CS2R R48, SRZ ;  /* 0x0000000000307805 */ /* 0x000fe4000001ff00 */
[----:B------:R-:W-:Y:S01]  /*1790*/  @!P0 SHF.L.U64.HI R54, R54, 0x1, R47 ;  /* 0x0000000136368819 */ /* 0x000fe2000001022f */
[----:B------:R-:W-:Y:S01]  /*17a0*/  HFMA2 R46, -RZ, RZ, 0, 0 ;  /* 0x00000000ff2e7431 */ /* 0x000fe200000001ff */
[----:B------:R-:W-:Y:S02]  /*17b0*/  MOV R47, RZ ;  /* 0x000000ff002f7202 */ /* 0x000fe40000000f00 */
[----:B------:R-:W-:Y:S01]  /*17c0*/  @!P3 IADD3.X R17, PT, PT, R26, R17, RZ, P6, !PT ;  /* 0x000000111a11b210 */ /* 0x000fe200037fe4ff */
[----:B------:R-:W5:Y:S04]  /*17d0*/  @!P3 LDG.E R48, desc[UR10][R50.64] ;  /* 0x0000000a3230b981 */ /* 0x000f68000c1e1900 */
[----:B------:R2:W5:Y:S01]  /*17e0*/  @!P3 LDG.E R47, desc[UR10][R16.64] ;  /* 0x0000000a102fb981 */ /* 0x000562000c1e1900 */
[----:B---3--:R-:W-:Y:S01]  /*17f0*/  @!P0 IADD3 R26, P3, PT, R55, R18, RZ ;  /* 0x00000012371a8210 */ /* 0x008fe20007f7e0ff */
[----:B----4-:R-:W-:-:S02]  /*1800*/  @!P1 IMAD R18, R27, R20, RZ ;  /* 0x000000141b129224 */ /* 0x010fc400078e02ff */
[----:B------:R3:W5:Y:S01]  /*1810*/  @!P4 LDG.E R46, desc[UR10][R56.64] ;  /* 0x0000000a382ec981 */ /* 0x000762000c1e1900 */
[----:B0-----:R-:W-:Y:S02]  /*1820*/  @!P0 IADD3 R52, P4, PT, R55, R10, RZ ;  /* 0x0000000a37348210 */ /* 0x001fe40007f9e0ff */
[----:B------:R-:W-:Y:S02]  /*1830*/  @!P0 IADD3.X R27, PT, PT, R54, R19, RZ, P3, !PT ;  /* 0x00000013361b8210 */ /* 0x000fe40001ffe4ff */
[----:B--2---:R-:W-:Y:S02]  /*1840*/  @!P1 MOV R16, R58 ;  /* 0x0000003a00109202 */ /* 0x004fe40000000f00 */
[----:B------:R-:W-:Y:S01]  /*1850*/  @!P1 MOV R17, R61 ;  /* 0x0000003d00119202 */ /* 0x000fe20000000f00 */
[----:B------:R-:W-:Y:S01]  /*1860*/  @!P1 IMAD R19, R24, R21, R18 ;  /* 0x0000001518139224 */ /* 0x000fe200078e0212 */
[----:B------:R-:W-:Y:S02]  /*1870*/  @!P0 IADD3.X R53, PT, PT, R54, R11, RZ, P4, !PT ;  /* 0x0000000b36358210 */ /* 0x000fe400027fe4ff */
[----:B------:R-:W0:Y:S01]  /*1880*/  @!P1 LDC.64 R10, c[0x0][0x3a0] ;  /* 0x0000e800ff0a9b82 */ /* 0x000e220000000a00 */
[----:B------:R-:W-:Y:S01]  /*1890*/  @!P1 IMAD.WIDE.U32 R20, R24, R20, R16 ;  /* 0x0000001418149225 */ /* 0x000fe200078e0010 */
[----:B------:R-:W-:-:S02]  /*18a0*/  ISETP.NE.AND P3, PT, RZ, UR7, PT ;  /* 0x00000007ff007c0c */ /* 0x000fc4000bf65270 */
[----:B------:R-:W-:Y:S02]  /*18b0*/  CS2R R50, SRZ ;  /* 0x0000000000327805 */ /* 0x000fe4000001ff00 */
[----:B------:R-:W-:Y:S01]  /*18c0*/  @!P2 MOV R54, R58 ;  /* 0x0000003a0036a202 */ /* 0x000fe20000000f00 */
[-C--:B-1----:R-:W-:Y:S01]  /*18d0*/  @!P2 IMAD R25, R25, R12.reuse, RZ ;  /* 0x0000000c1919a224 */ /* 0x082fe200078e02ff */
[----:B------:R-:W-:Y:S01]  /*18e0*/  @!P1 IADD3 R19, PT, PT, R21, R19, RZ ;  /* 0x0000001315139210 */ /* 0x000fe20007ffe0ff */
[----:B------:R1:W5:Y:S01]  /*18f0*/  @!P0 LDG.E R49, desc[UR10][R52.64] ;  /* 0x0000000a34318981 */ /* 0x000362000c1e1900 */
[----:B------:R-:W2:Y:S01]  /*1900*/  @!P1 LDC.64 R16, c[0x0][0x398] ;  /* 0x0000e600ff109b82 */ /* 0x000ea20000000a00 */
[----:B------:R-:W-:Y:S02]  /*1910*/  @!P2 MOV R55, R61 ;  /* 0x0000003d0037a202 */ /* 0x000fe40000000f00 */
[----:B------:R4:W5:Y:S01]  /*1920*/  @!P0 LDG.E R50, desc[UR10][R26.64] ;  /* 0x0000000a1a328981 */ /* 0x000962000c1e1900 */
[----:B---3--:R-:W-:Y:S01]  /*1930*/  @!P1 SHF.L.U64.HI R56, R20, 0x1, R19 ;  /* 0x0000000114389819 */ /* 0x008fe20000010213 */
[----:B------:R-:W-:-:S03]  /*1940*/  @!P2 IMAD.WIDE.U32 R54, R22, R12, R54 ;  /* 0x0000000c1636a225 */ /* 0x000fc600078e0036 */
[----:B------:R-:W3:Y:S01]  /*1950*/  @!P2 LDC.64 R18, c[0x0][0x398] ;  /* 0x0000e600ff12ab82 */ /* 0x000ee20000000a00 */
[----:B-1----:R-:W-:Y:S01]  /*1960*/  @!P1 SHF.L.U32 R53, R20, 0x1, RZ ;  /* 0x0000000114359819 */ /* 0x002fe200000006ff */
[----:B----4-:R-:W-:-:S06]  /*1970*/  @!P2 IMAD R27, R22, R13, R25 ;  /* 0x0000000d161ba224 */ /* 0x010fcc00078e0219 */
[----:B------:R-:W1:Y:S08]  /*1980*/  @!P2 LDC.64 R12, c[0x0][0x3a0] ;  /* 0x0000e800ff0cab82 */ /* 0x000e700000000a00 */
[----:B------:R-:W4:Y:S08]  /*1990*/  LDC.64 R24, c[0x0][0x3a8] ;  /* 0x0000ea00ff187b82 */ /* 0x000f300000000a00 */
[----:B------:R-:W4:Y:S01]  /*19a0*/  @P3 LDC.64 R20, c[0x0][0x3b0] ;  /* 0x0000ec00ff143b82 */ /* 0x000f220000000a00 */
[----:B0-----:R-:W-:-:S02]  /*19b0*/  @!P1 IADD3 R10, P0, PT, R53, R10, RZ ;  /* 0x0000000a350a9210 */ /* 0x001fc40007f1e0ff */
[----:B------:R-:W-:Y:S02]  /*19c0*/  LOP3.LUT R52, R43, 0xffff, RZ, 0xc0, !PT ;  /* 0x0000ffff2b347812 */ /* 0x000fe400078ec0ff */
[----:B------:R-:W-:Y:S02]  /*19d0*/  @!P1 IADD3.X R11, PT, PT, R56, R11, RZ, P0, !PT ;  /* 0x0000000b380b9210 */ /* 0x000fe400007fe4ff */
[----:B--2---:R-:W-:Y:S02]  /*19e0*/  @!P1 IADD3 R26, P0, PT, R53, R16, RZ ;  /* 0x00000010351a9210 */ /* 0x004fe40007f1e0ff */
[----:B------:R-:W-:Y:S01]  /*19f0*/  @!P2 IADD3 R53, PT, PT, R55, R27, RZ ;  /* 0x0000001b3735a210 */ /* 0x000fe20007ffe0ff */
[----:B------:R0:W5:Y:S01]  /*1a00*/  @!P1 LDG.E R51, desc[UR10][R10.64] ;  /* 0x0000000a0a339981 */ /* 0x000162000c1e1900 */
[----:B------:R-:W-:Y:S02]  /*1a10*/  @!P2 SHF.L.U32 R55, R54, 0x1, RZ ;  /* 0x000000013637a819 */ /* 0x000fe400000006ff */
[----:B------:R-:W-:Y:S01]  /*1a20*/  @!P1 IADD3.X R27, PT, PT, R56, R17, RZ, P0, !PT ;  /* 0x00000011381b9210 */ /* 0x000fe200007fe4ff */
[----:B------:R-:W-:Y:S01]  /*1a30*/  IMAD R17, R23, 0x1e, R52 ;  /* 0x0000001e17117824 */ /* 0x000fe200078e0234 */
[----:B-1----:R-:W-:-:S02]  /*1a40*/  @!P2 IADD3 R16, P0, PT, R55, R12, RZ ;  /* 0x0000000c3710a210 */ /* 0x002fc40007f1e0ff */
[----:B---3--:R-:W-:Y:S02]  /*1a50*/  @!P2 IADD3 R18, P4, PT, R55, R18, RZ ;  /* 0x000000123712a210 */ /* 0x008fe40007f9e0ff */
[----:B0-----:R-:W-:Y:S01]  /*1a60*/  @!P2 SHF.L.U64.HI R10, R54, 0x1, R53 ;  /* 0x00000001360aa819 */ /* 0x001fe20000010235 */
[----:B----4-:R-:W-:-:S04]  /*1a70*/  IMAD.WIDE R24, R17, 0x4, R24 ;  /* 0x0000000411187825 */ /* 0x010fc800078e0218 */
[----:B------:R-:W-:Y:S01]  /*1a80*/  HFMA2 R53, -RZ, RZ, 0, 0 ;  /* 0x00000000ff357431 */ /* 0x000fe200000001ff */
[----:B------:R-:W-:Y:S02]  /*1a90*/  CS2R R54, SRZ ;  /* 0x0000000000367805 */ /* 0x000fe4000001ff00 */
[C---:B------:R-:W-:Y:S01]  /*1aa0*/  @!P2 IADD3.X R19, PT, PT, R10.reuse, R19, RZ, P4, !PT ;  /* 0x000000130a13a210 */ /* 0x040fe200027fe4ff */
[----:B------:R-:W-:Y:S01]  /*1ab0*/  @P3 IMAD.WIDE R20, R17, 0x4, R20 ;  /* 0x0000000411143825 */ /* 0x000fe200078e0214 */
[----:B------:R-:W-:Y:S02]  /*1ac0*/  @!P2 IADD3.X R17, PT, PT, R10, R13, RZ, P0, !PT ;  /* 0x0000000d0a11a210 */ /* 0x000fe400007fe4ff */
[----:B------:R-:W-:Y:S01]  /*1ad0*/  CS2R R10, SRZ ;  /* 0x00000000000a7805 */ /* 0x000fe2000001ff00 */
[----:B------:R0:W5:Y:S04]  /*1ae0*/  @!P1 LDG.E R53, desc[UR10][R26.64] ;  /* 0x0000000a1a359981 */ /* 0x000168000c1e1900 */
[----:B------:R0:W5:Y:S04]  /*1af0*/  @!P2 LDG.E R55, desc[UR10][R16.64] ;  /* 0x0000000a1037a981 */ /* 0x000168000c1e1900 */
[----:B------:R0:W5:Y:S04]  /*1b00*/  @!P2 LDG.E R54, desc[UR10][R18.64] ;  /* 0x0000000a1236a981 */ /* 0x000168000c1e1900 */
[----:B------:R0:W5:Y:S04]  /*1b10*/  @P3 LDG.E.64 R10, desc[UR10][R20.64] ;  /* 0x0000000a140a3981 */ /* 0x000168000c1e1b00 */
[----:B------:R0:W5:Y:S01]  /*1b20*/  LDG.E.64 R12, desc[UR10][R24.64] ;  /* 0x0000000a180c7981 */ /* 0x000162000c1e1b00 */
[----:B------:R-:W-:Y:S01]  /*1b30*/  UISETP.NE.AND UP1, UPT, UR7, URZ, UPT ;  /* 0x000000ff0700728c */ /* 0x000fe2000bf25270 */
[----:B------:R-:W-:Y:S01]  /*1b40*/  UMOV UR12, 0x3f800000 ;  /* 0x3f800000000c7882 */ /* 0x000fe20000000000 */
[----:B------:R-:W-:-:S13]  /*1b50*/  R2UR UR9, R14 ;  /* 0x000000000e0972ca */ /* 0x000fda00000e0000 */
        /* <DEDUP_REMOVED lines=20> */
[----:B------:R-:W-:Y:S01]  /*1ca0*/  FMUL.FTZ R19, R17, UR12 ;  /* 0x0000000c11137c20 */ /* 0x000fe20008410000 */
[----:B------:R-:W-:Y:S01]  /*1cb0*/  FMUL.FTZ R18, R13, R14 ;  /* 0x0000000e0d127220 */ /* 0x000fe20000410000 */
[----:B------:R-:W-:Y:S01]  /*1cc0*/  FADD.FTZ R17, RZ, R21 ;  /* 0x00000015ff117221 */ /* 0x000fe20000010000 */
[----:B------:R-:W-:Y:S01]  /*1cd0*/  FFMA.FTZ R20, R16, R21, RZ ;  /* 0x0000001510147223 */ /* 0x000fe200000100ff */
[--C-:B------:R-:W-:Y:S02]  /*1ce0*/  HADD2.F32 R21, -RZ, R39.reuse.H0_H0 ;  /* 0x20000027ff157230 */ /* 0x100fe40000004100 */
[----:B------:R-:W-:Y:S01]  /*1cf0*/  FADD.FTZ R22, R22, -UR9 ;  /* 0x8000000916167e21 */ /* 0x000fe20008010000 */
[----:B------:R-:W-:Y:S02]  /*1d00*/  HADD2.F32 R24, -RZ, R40.H1_H1 ;  /* 0x30000028ff187230 */ /* 0x000fe40000004100 */
[----:B------:R-:W-:Y:S01]  /*1d10*/  FFMA.FTZ R25, R19, R18, R20 ;  /* 0x0000001213197223 */ /* 0x000fe20000010014 */
[----:B------:R-:W-:Y:S01]  /*1d20*/  FADD.FTZ R17, R18, R17 ;  /* 0x0000001112117221 */ /* 0x000fe20000010000 */
[----:B------:R-:W-:Y:S01]  /*1d30*/  FFMA.FTZ R20, R15, R16, RZ ;  /* 0x000000100f147223 */ /* 0x000fe200000100ff */
[----:B------:R-:W-:Y:S01]  /*1d40*/  FMUL.FTZ R22, R22, UR12 ;  /* 0x0000000c16167c20 */ /* 0x000fe20008410000 */
[----:B------:R-:W-:Y:S01]  /*1d50*/  FADD.FTZ R16, RZ, R15 ;  /* 0x0000000fff107221 */ /* 0x000fe20000010000 */
[----:B------:R-:W-:Y:S01]  /*1d60*/  FMUL.FTZ R18, R12, R21 ;  /* 0x000000150c127220 */ /* 0x000fe20000410000 */
[----:B------:R-:W-:Y:S01]  /*1d70*/  FADD.FTZ R24, R24, -UR9 ;  /* 0x8000000918187e21 */ /* 0x000fe20008010000 */
[C---:B------:R-:W-:Y:S01]  /*1d80*/  FFMA.FTZ R15, R21.reuse, R22, R20 ;  /* 0x00000016150f7223 */ /* 0x040fe20000010014 */
[----:B------:R-:W-:Y:S01]  /*1d90*/  FADD.FTZ R16, R21, R16 ;  /* 0x0000001015107221 */ /* 0x000fe20000010000 */
[----:B------:R-:W-:Y:S01]  /*1da0*/  FFMA.FTZ R20, R22, R18, R25 ;  /* 0x0000001216147223 */ /* 0x000fe20000010019 */
[----:B------:R-:W-:-:S02]  /*1db0*/  HADD2.F32 R22, -RZ, R39.H1_H1 ;  /* 0x30000027ff167230 */ /* 0x000fc40000004100 */
[----:B------:R-:W-:Y:S01]  /*1dc0*/  FFMA.FTZ R25, R14, R19, RZ ;  /* 0x000000130e197223 */ /* 0x000fe200000100ff */
[----:B------:R-:W-:Y:S01]  /*1dd0*/  FMUL.FTZ R21, R24, UR12 ;  /* 0x0000000c18157c20 */ /* 0x000fe20008410000 */
[----:B------:R-:W-:Y:S01]  /*1de0*/  FADD.FTZ R19, RZ, R14 ;  /* 0x0000000eff137221 */ /* 0x000fe20000010000 */
[----:B------:R-:W-:Y:S02]  /*1df0*/  HADD2.F32 R24, -RZ, R38.H0_H0 ;  /* 0x20000026ff187230 */ /* 0x000fe40000004100 */
[----:B------:R-:W-:Y:S01]  /*1e00*/  FADD.FTZ R17, R17, R18 ;  /* 0x0000001211117221 */ /* 0x000fe20000010000 */
[C---:B------:R-:W-:Y:S01]  /*1e10*/  FFMA.FTZ R14, R22.reuse, R21, R25 ;  /* 0x00000015160e7223 */ /* 0x040fe20000010019 */
[----:B------:R-:W-:Y:S01]  /*1e20*/  FADD.FTZ R19, R22, R19 ;  /* 0x0000001316137221 */ /* 0x000fe20000010000 */
[----:B------:R-:W-:Y:S01]  /*1e30*/  FMUL.FTZ R22, R13, R22 ;  /* 0x000000160d167220 */ /* 0x000fe20000410000 */
[----:B------:R-:W-:Y:S01]  /*1e40*/  FADD.FTZ R24, R24, -UR9 ;  /* 0x8000000918187e21 */ /* 0x000fe20008010000 */
[----:B------:R-:W-:-:S02]  /*1e50*/  HADD2.F32 R18, -RZ, R37.H0_H0 ;  /* 0x20000025ff127230 */ /* 0x000fc40000004100 */
[----:B------:R-:W-:Y:S01]  /*1e60*/  FFMA.FTZ R20, R21, R22, R20 ;  /* 0x0000001615147223 */ /* 0x000fe20000010014 */
[----:B------:R-:W-:Y:S01]  /*1e70*/  FMUL.FTZ R25, R24, UR12 ;  /* 0x0000000c18197c20 */ /* 0x000fe20008410000 */
[----:B------:R-:W-:Y:S02]  /*1e80*/  HADD2.F32 R21, -RZ, R38.H1_H1 ;  /* 0x30000026ff157230 */ /* 0x000fe40000004100 */
[----:B------:R-:W-:Y:S01]  /*1e90*/  FADD.FTZ R16, R16, R18 ;  /* 0x0000001210107221 */ /* 0x000fe20000010000 */
[----:B------:R-:W-:Y:S01]  /*1ea0*/  FADD.FTZ R17, R22, R17 ;  /* 0x0000001116117221 */ /* 0x000fe20000010000 */
[----:B------:R-:W-:Y:S01]  /*1eb0*/  FFMA.FTZ R15, R18, R25, R15 ;  /* 0x00000019120f7223 */ /* 0x000fe2000001000f */
[----:B------:R-:W-:Y:S01]  /*1ec0*/  FMUL.FTZ R18, R12, R18 ;  /* 0x000000120c127220 */ /* 0x000fe20000410000 */
[----:B------:R-:W-:Y:S01]  /*1ed0*/  FADD.FTZ R22, R21, -UR9 ;  /* 0x8000000915167e21 */ /* 0x000fe20008010000 */
[----:B------:R-:W-:Y:S02]  /*1ee0*/  HADD2.F32 R21, -RZ, R37.H1_H1 ;  /* 0x30000025ff157230 */ /* 0x000fe40000004100 */
[----:B------:R-:W-:Y:S01]  /*1ef0*/  FFMA.FTZ R20, R25, R18, R20 ;  /* 0x0000001219147223 */ /* 0x000fe20000010014 */
[----:B------:R-:W-:Y:S01]  /*1f00*/  FMUL.FTZ R25, R22, UR12 ;  /* 0x0000000c16197c20 */ /* 0x000fe20008410000 */
[----:B------:R-:W-:-:S02]  /*1f10*/  HADD2.F32 R22, -RZ, R36.H0_H0 ;  /* 0x20000024ff167230 */ /* 0x000fc40000004100 */
[----:B------:R-:W-:Y:S01]  /*1f20*/  FADD.FTZ R19, R19, R21 ;  /* 0x0000001513137221 */ /* 0x000fe20000010000 */
[----:B------:R-:W-:Y:S01]  /*1f30*/  FADD.FTZ R18, R17, R18 ;  /* 0x0000001211127221 */ /* 0x000fe20000010000 */
[----:B------:R-:W-:Y:S01]  /*1f40*/  FFMA.FTZ R14, R21, R25, R14 ;  /* 0x00000019150e7223 */ /* 0x000fe2000001000e */
[----:B------:R-:W-:Y:S01]  /*1f50*/  FMUL.FTZ R21, R13, R21 ;  /* 0x000000150d157220 */ /* 0x000fe20000410000 */
[----:B------:R-:W-:Y:S01]  /*1f60*/  FADD.FTZ R24, R22, -UR9 ;  /* 0x8000000916187e21 */ /* 0x000fe20008010000 */
[----:B------:R-:W-:Y:S02]  /*1f70*/  HADD2.F32 R22, -RZ, R35.H0_H0 ;  /* 0x20000023ff167230 */ /* 0x000fe40000004100 */
[----:B------:R-:W-:Y:S01]  /*1f80*/  FFMA.FTZ R20, R25, R21, R20 ;  /* 0x0000001519147223 */ /* 0x000fe20000010014 */
[----:B------:R-:W-:Y:S01]  /*1f90*/  FADD.FTZ R17, R21, R18 ;  /* 0x0000001215117221 */ /* 0x000fe20000010000 */
[----:B------:R-:W-:Y:S01]  /*1fa0*/  FMUL.FTZ R25, R24, UR12 ;  /* 0x0000000c18197c20 */ /* 0x000fe20008410000 */
[----:B------:R-:W-:-:S02]  /*1fb0*/  HADD2.F32 R21, -RZ, R36.H1_H1 ;  /* 0x30000024ff157230 */ /* 0x000fc40000004100 */
[----:B------:R-:W-:Y:S01]  /*1fc0*/  FADD.FTZ R16, R16, R22 ;  /* 0x0000001610107221 */ /* 0x000fe20000010000 */
[----:B------:R-:W-:Y:S01]  /*1fd0*/  FMUL.FTZ R18, R12, R22 ;  /* 0x000000160c127220 */ /* 0x000fe20000410000 */
[----:B------:R-:W-:Y:S01]  /*1fe0*/  FFMA.FTZ R15, R22, R25, R15 ;  /* 0x00000019160f7223 */ /* 0x000fe2000001000f */
[----:B------:R-:W-:Y:S01]  /*1ff0*/  FADD.FTZ R22, R21, -UR9 ;  /* 0x8000000915167e21 */ /* 0x000fe20008010000 */
[----:B------:R-:W-:Y:S02]  /*2000*/  HADD2.F32 R21, -RZ, R35.H1_H1 ;  /* 0x30000023ff157230 */ /* 0x000fe40000004100 */
[----:B------:R-:W-:Y:S01]  /*2010*/  FFMA.FTZ R20, R25, R18, R20 ;  /* 0x0000001219147223 */ /* 0x000fe20000010014 */
[----:B------:R-:W-:Y:S01]  /*2020*/  FADD.FTZ R18, R17, R18 ;  /* 0x0000001211127221 */ /* 0x000fe20000010000 */
[----:B------:R-:W-:Y:S01]  /*2030*/  FMUL.FTZ R25, R22, UR12 ;  /* 0x0000000c16197c20 */ /* 0x000fe20008410000 */
[----:B------:R-:W-:Y:S02]  /*2040*/  HADD2.F32 R22, -RZ, R34.H0_H0 ;  /* 0x20000022ff167230 */ /* 0x000fe40000004100 */
[----:B------:R-:W-:Y:S01]  /*2050*/  FADD.FTZ R19, R19, R21 ;  /* 0x0000001513137221 */ /* 0x000fe20000010000 */
[----:B------:R-:W-:Y:S01]  /*2060*/  FFMA.FTZ R14, R21, R25, R14 ;  /* 0x00000019150e7223 */ /* 0x000fe2000001000e */
[----:B------:R-:W-:Y:S01]  /*2070*/  FMUL.FTZ R21, R13, R21 ;  /* 0x000000150d157220 */ /* 0x000fe20000410000 */
[----:B------:R-:W-:Y:S01]  /*2080*/  FADD.FTZ R24, R22, -UR9 ;  /* 0x8000000916187e21 */ /* 0x000fe20008010000 */
[----:B------:R-:W-:-:S02]  /*2090*/  HADD2.F32 R22, -RZ, R33.H0_H0 ;  /* 0x20000021ff167230 */ /* 0x000fc40000004100 */
[----:B------:R-:W-:Y:S01]  /*20a0*/  FFMA.FTZ R20, R25, R21, R20 ;  /* 0x0000001519147223 */ /* 0x000fe20000010014 */
[----:B------:R-:W-:Y:S01]  /*20b0*/  FADD.FTZ R17, R21, R18 ;  /* 0x0000001215117221 */ /* 0x000fe20000010000 */
[----:B------:R-:W-:Y:S01]  /*20c0*/  FMUL.FTZ R25, R24, UR12 ;  /* 0x0000000c18197c20 */ /* 0x000fe20008410000 */
[----:B------:R-:W-:Y:S02]  /*20d0*/  HADD2.F32 R21, -RZ, R34.H1_H1 ;  /* 0x30000022ff157230 */ /* 0x000fe40000004100 */
        /* <DEDUP_REMOVED lines=8> */
[----:B------:R-:W-:-:S02]  /*2160*/  HADD2.F32 R22, -RZ, R32.H0_H0 ;  /* 0x20000020ff167230 */ /* 0x000fc40000004100 */
[----:B------:R-:W-:Y:S01]  /*2170*/  FADD.FTZ R19, R19, R21 ;  /* 0x0000001513137221 */ /* 0x000fe20000010000 */
[----:B------:R-:W-:Y:S01]  /*2180*/  FFMA.FTZ R14, R21, R25, R14 ;  /* 0x00000019150e7223 */ /* 0x000fe2000001000e */
[----:B------:R-:W-:Y:S01]  /*2190*/  FMUL.FTZ R21, R13, R21 ;  /* 0x000000150d157220 */ /* 0x000fe20000410000 */
[----:B------:R-:W-:Y:S01]  /*21a0*/  FADD.FTZ R24, R22, -UR9 ;  /* 0x8000000916187e21 */ /* 0x000fe20008010000 */
[--C-:B------:R-:W-:Y:S02]  /*21b0*/  HADD2.F32 R22, -RZ, R31.reuse.H0_H0 ;  /* 0x2000001fff167230 */ /* 0x100fe40000004100 */
        /* <DEDUP_REMOVED lines=8> */
[----:B------:R-:W-:-:S02]  /*2240*/  HADD2.F32 R21, -RZ, R31.H1_H1 ;  /* 0x3000001fff157230 */ /* 0x000fc40000004100 */
[----:B------:R-:W-:Y:S01]  /*2250*/  FFMA.FTZ R20, R25, R18, R20 ;  /* 0x0000001219147223 */ /* 0x000fe20000010014 */
[----:B------:R-:W-:Y:S01]  /*2260*/  FADD.FTZ R18, R17, R18 ;  /* 0x0000001211127221 */ /* 0x000fe20000010000 */
[----:B------:R-:W-:Y:S01]  /*2270*/  FMUL.FTZ R25, R22, UR12 ;  /* 0x0000000c16197c20 */ /* 0x000fe20008410000 */
[--C-:B------:R-:W-:Y:S02]  /*2280*/  HADD2.F32 R22, -RZ, R30.reuse.H0_H0 ;  /* 0x2000001eff167230 */ /* 0x100fe40000004100 */
        /* <DEDUP_REMOVED lines=136> */
[----:B------:R-:W-:Y:S02]  /*2b10*/  HADD2.F32 R21, -RZ, R50.H1_H1 ;  /* 0x30000032ff157230 */ /* 0x000fe40000004100 */
[----:B------:R-:W-:Y:S01]  /*2b20*/  FFMA.FTZ R15, R22, R25, R15 ;  /* 0x00000019160f7223 */ /* 0x000fe2000001000f */
[----:B------:R-:W-:Y:S01]  /*2b30*/  FMUL.FTZ R22, R12, R22 ;  /* 0x000000160c167220 */ /* 0x000fe20000410000 */
[----:B------:R-:W-:Y:S01]  /*2b40*/  FADD.FTZ R18, R18, -UR9 ;  /* 0x8000000912127e21 */ /* 0x000fe20008010000 */
[----:B------:R-:W-:-:S02]  /*2b50*/  FADD.FTZ R19, R19, R21 ;  /* 0x0000001513137221 */ /* 0x000fc40000010000 */
[----:B------:R-:W-:Y:S01]  /*2b60*/  FFMA.FTZ R20, R25, R22, R20 ;  /* 0x0000001619147223 */ /* 0x000fe20000010014 */
[----:B------:R-:W-:Y:S01]  /*2b70*/  FADD.FTZ R17, R17, R22 ;  /* 0x0000001611117221 */ /* 0x000fe20000010000 */
[----:B------:R-:W-:Y:S01]  /*2b80*/  FMUL.FTZ R25, R18, UR12 ;  /* 0x0000000c12197c20 */ /* 0x000fe20008410000 */
[----:B------:R-:W-:Y:S02]  /*2b90*/  HADD2.F32 R22, -RZ, R51.H0_H0 ;  /* 0x20000033ff167230 */ /* 0x000fe40000004100 */
[----:B------:R-:W-:Y:S01]  /*2ba0*/  FMUL.FTZ R18, R13, R21 ;  /* 0x000000150d127220 */ /* 0x000fe20000410000 */
[----:B------:R-:W-:-:S03]  /*2bb0*/  FFMA.FTZ R14, R21, R25, R14 ;  /* 0x00000019150e7223 */ /* 0x000fc6000001000e */
[----:B------:R-:W-:Y:S01]  /*2bc0*/  FADD.FTZ R17, R18, R17 ;  /* 0x0000001112117221 */ /* 0x000fe20000010000 */
[----:B------:R-:W-:Y:S01]  /*2bd0*/  FFMA.FTZ R20, R25, R18, R20 ;  /* 0x0000001219147223 */ /* 0x000fe20000010014 */
[----:B------:R-:W-:Y:S01]  /*2be0*/  FADD.FTZ R21, R22, -UR9 ;  /* 0x8000000916157e21 */ /* 0x000fe20008010000 */
[----:B------:R-:W-:Y:S02]  /*2bf0*/  HADD2.F32 R18, -RZ, R51.H1_H1 ;  /* 0x30000033ff127230 */ /* 0x000fe40000004100 */
[--C-:B------:R-:W-:Y:S02]  /*2c00*/  HADD2.F32 R22, -RZ, R53.reuse.H0_H0 ;  /* 0x20000035ff167230 */ /* 0x100fe40000004100 */
[----:B------:R-:W-:Y:S01]  /*2c10*/  FMUL.FTZ R25, R21, UR12 ;  /* 0x0000000c15197c20 */ /* 0x000fe20008410000 */
[----:B------:R-:W-:Y:S02]  /*2c20*/  HADD2.F32 R21, -RZ, R53.H1_H1 ;  /* 0x30000035ff157230 */ /* 0x000fe40000004100 */
[----:B------:R-:W-:Y:S01]  /*2c30*/  FADD.FTZ R24, R18, -UR9 ;  /* 0x8000000912187e21 */ /* 0x000fe20008010000 */
[----:B------:R-:W-:Y:S01]  /*2c40*/  FADD.FTZ R18, R16, R22 ;  /* 0x0000001610127221 */ /* 0x000fe20000010000 */
[----:B------:R-:W-:Y:S01]  /*2c50*/  FFMA.FTZ R16, R22, R25, R15 ;  /* 0x0000001916107223 */ /* 0x000fe2000001000f */
[----:B------:R-:W-:Y:S01]  /*2c60*/  FMUL.FTZ R22, R12, R22 ;  /* 0x000000160c167220 */ /* 0x000fe20000410000 */
[----:B------:R-:W-:Y:S01]  /*2c70*/  FMUL.FTZ R15, R24, UR12 ;  /* 0x0000000c180f7c20 */ /* 0x000fe20008410000 */
[----:B------:R-:W-:-:S02]  /*2c80*/  FADD.FTZ R19, R19, R21 ;  /* 0x0000001513137221 */ /* 0x000fc40000010000 */
[----:B------:R-:W-:Y:S01]  /*2c90*/  FFMA.FTZ R24, R25, R22, R20 ;  /* 0x0000001619187223 */ /* 0x000fe20000010014 */
[----:B------:R-:W-:Y:S01]  /*2ca0*/  FFMA.FTZ R14, R21, R15, R14 ;  /* 0x0000000f150e7223 */ /* 0x000fe2000001000e */
[----:B------:R-:W-:Y:S01]  /*2cb0*/  FMUL.FTZ R20, R13, R21 ;  /* 0x000000150d147220 */ /* 0x000fe20000410000 */
[----:B------:R-:W-:Y:S01]  /*2cc0*/  FADD.FTZ R21, R17, R22 ;  /* 0x0000001611157221 */ /* 0x000fe20000010000 */
[--C-:B------:R-:W-:Y:S02]  /*2cd0*/  HADD2.F32 R22, -RZ, R55.reuse.H0_H0 ;  /* 0x20000037ff167230 */ /* 0x100fe40000004100 */
[----:B------:R-:W-:Y:S02]  /*2ce0*/  HADD2.F32 R17, -RZ, R54.H0_H0 ;  /* 0x20000036ff117230 */ /* 0x000fe40000004100 */
[----:B------:R-:W-:Y:S01]  /*2cf0*/  FFMA.FTZ R24, R15, R20, R24 ;  /* 0x000000140f187223 */ /* 0x000fe20000010018 */
[----:B------:R-:W-:Y:S01]  /*2d00*/  FADD.FTZ R20, R20, R21 ;  /* 0x0000001514147221 */ /* 0x000fe20000010000 */
[----:B------:R-:W-:Y:S01]  /*2d10*/  FADD.FTZ R22, R22, -UR9 ;  /* 0x8000000916167e21 */ /* 0x000fe20008010000 */
[----:B------:R-:W-:-:S02]  /*2d20*/  HADD2.F32 R15, -RZ, R55.H1_H1 ;  /* 0x30000037ff0f7230 */ /* 0x000fc40000004100 */
[----:B------:R-:W-:Y:S01]  /*2d30*/  FMUL.FTZ R25, R12, R17 ;  /* 0x000000110c197220 */ /* 0x000fe20000410000 */
[----:B------:R-:W-:Y:S01]  /*2d40*/  FADD.FTZ R18, R18, R17 ;  /* 0x0000001112127221 */ /* 0x000fe20000010000 */
[----:B------:R-:W-:Y:S02]  /*2d50*/  FMUL.FTZ R21, R22, UR12 ;  /* 0x0000000c16157c20 */ /* 0x000fe40008410000 */
[----:B------:R-:W-:Y:S01]  /*2d60*/  FADD.FTZ R20, R20, R25 ;  /* 0x0000001914147221 */ /* 0x000fe20000010000 */
[----:B------:R-:W-:Y:S01]  /*2d70*/  FADD.FTZ R15, R15, -UR9 ;  /* 0x800000090f0f7e21 */ /* 0x000fe20008010000 */
[----:B------:R-:W-:Y:S01]  /*2d80*/  FFMA.FTZ R27, R21, R25, R24 ;  /* 0x00000019151b7223 */ /* 0x000fe20000010018 */
[----:B------:R-:W-:Y:S02]  /*2d90*/  HADD2.F32 R25, -RZ, R54.H1_H1 ;  /* 0x30000036ff197230 */ /* 0x000fe40000004100 */
[----:B------:R-:W-:Y:S01]  /*2da0*/  FFMA.FTZ R16, R17, R21, R16 ;  /* 0x0000001511107223 */ /* 0x000fe20000010010 */
[----:B------:R-:W-:-:S02]  /*2db0*/  FMUL.FTZ R22, R15, UR12 ;  /* 0x0000000c0f167c20 */ /* 0x000fc40008410000 */
[----:B------:R-:W-:Y:S01]  /*2dc0*/  FMUL.FTZ R15, R13, R25 ;  /* 0x000000190d0f7220 */ /* 0x000fe20000410000 */
[----:B------:R-:W-:Y:S01]  /*2dd0*/  FADD.FTZ R19, R19, R25 ;  /* 0x0000001913137221 */ /* 0x000fe20000010000 */
[----:B------:R-:W-:Y:S02]  /*2de0*/  FFMA.FTZ R17, R25, R22, R14 ;  /* 0x0000001619117223 */ /* 0x000fe4000001000e */
[----:B------:R-:W-:Y:S01]  /*2df0*/  FADD.FTZ R20, R15, R20 ;  /* 0x000000140f147221 */ /* 0x000fe20000010000 */
[----:B------:R-:W-:Y:S01]  /*2e00*/  FFMA.FTZ R15, R22, R15, R27 ;  /* 0x0000000f160f7223 */ /* 0x000fe2000001001b */
[----:B------:R-:W-:Y:S06]  /*2e10*/  BRA `(.L_x_751) ;  /* 0x0000002400007947 */ /* 0x000fec0003800000 */
.L_x_750:
[----:B-----5:R-:W-:Y:S02]  /*2e20*/  HADD2.F32 R14, -RZ, R42.H0_H0 ;  /* 0x2000002aff0e7230 */ /* 0x020fe40000004100 */
[--C-:B------:R-:W-:Y:S02]  /*2e30*/  HADD2.F32 R21, -RZ, R40.reuse.H1_H1 ;  /* 0x30000028ff157230 */ /* 0x100fe40000004100 */
[----:B------:R-:W-:Y:S02]  /*2e40*/  HADD2.F32 R18, -RZ, R40.H0_H0 ;  /* 0x20000028ff127230 */ /* 0x000fe40000004100 */
[----:B------:R-:W-:Y:S01]  /*2e50*/  FADD.FTZ R14, R14, -UR9 ;  /* 0x800000090e0e7e21 */ /* 0x000fe20008010000 */
[----:B------:R-:W-:-:S03]  /*2e60*/  FADD.FTZ R21, R21, -UR9 ;  /* 0x8000000915157e21 */ /* 0x000fc60008010000 */
[----:B------:R-:W-:Y:S01]  /*2e70*/  FMUL.FTZ R15, R14, UR12 ;  /* 0x0000000c0e0f7c20 */ /* 0x000fe20008410000 */
[----:B------:R-:W-:Y:S02]  /*2e80*/  HADD2.F32 R14, -RZ, R42.H1_H1 ;  /* 0x3000002aff0e7230 */ /* 0x000fe40000004100 */
[----:B------:R-:W-:Y:S01]  /*2e90*/  FADD.FTZ R18, R18, -UR9 ;  /* 0x8000000912127e21 */ /* 0x000fe20008010000 */
[----:B------:R-:W-:Y:S01]  /*2ea0*/  FMUL.FTZ R22, R21, UR12 ;  /* 0x0000000c15167c20 */ /* 0x000fe20008410000 */
[--C-:B------:R-:W-:Y:S01]  /*2eb0*/  FFMA.FTZ R17, R12, R15, R10.reuse ;  /* 0x0000000f0c117223 */ /* 0x100fe2000001000a */
[----:B------:R-:W-:Y:S01]  /*2ec0*/  FADD.FTZ R14, R14, -UR9 ;  /* 0x800000090e0e7e21 */ /* 0x000fe20008010000 */
[----:B------:R-:W-:Y:S02]  /*2ed0*/  FMUL.FTZ R57, R18, UR12 ;  /* 0x0000000c12397c20 */ /* 0x000fe40008410000 */
[----:B------:R-:W-:Y:S01]  /*2ee0*/  FMUL.FTZ R20, R17, -1.4426950216293334961 ;  /* 0xbfb8aa3b11147820 */ /* 0x000fe20000410000 */
[----:B------:R-:W-:Y:S01]  /*2ef0*/  FMUL.FTZ R14, R14, UR12 ;  /* 0x0000000c0e0e7c20 */ /* 0x000fe20008410000 */
[----:B------:R-:W-:-:S03]  /*2f00*/  FFMA.FTZ R19, R12, R57, R10 ;  /* 0x000000390c137223 */ /* 0x000fc6000001000a */
[----:B------:R-:W-:Y:S01]  /*2f10*/  FFMA.FTZ R25, R13, R14, R11 ;  /* 0x0000000e0d197223 */ /* 0x000fe2000001000b */
[----:B------:R-:W0:Y:S01]  /*2f20*/  MUFU.EX2 R20, R20 ;  /* 0x0000001400147308 */ /* 0x000e220000000800 */
[----:B------:R-:W-:Y:S02]  /*2f30*/  FMUL.FTZ R26, R19, -1.4426950216293334961 ;  /* 0xbfb8aa3b131a7820 */ /* 0x000fe40000410000 */
[----:B------:R-:W-:-:S06]  /*2f40*/  FMUL.FTZ R16, R25, -1.4426950216293334961 ;  /* 0xbfb8aa3b19107820 */ /* 0x000fcc0000410000 */
[----:B------:R-:W1:Y:S01]  /*2f50*/  MUFU.EX2 R16, R16 ;  /* 0x0000001000107308 */ /* 0x000e620000000800 */
[----:B0-----:R-:W-:-:S03]  /*2f60*/  FADD.FTZ R18, R20, 1 ;  /* 0x3f80000014127421 */ /* 0x001fc60000010000 */
[----:B------:R0:W2:Y:S04]  /*2f70*/  MUFU.EX2 R20, R26 ;  /* 0x0000001a00147308 */ /* 0x0000a80000000800 */
[----:B------:R-:W3:Y:S01]  /*2f80*/  MUFU.RCP R18, R18 ;  /* 0x0000001200127308 */ /* 0x000ee20000001000 */
[----:B-1----:R-:W-:Y:S01]  /*2f90*/  FADD.FTZ R24, R16, 1 ;  /* 0x3f80000010187421 */ /* 0x002fe20000010000 */
[----:B------:R-:W-:Y:S01]  /*2fa0*/  FFMA.FTZ R16, R13, R22, R11 ;  /* 0x000000160d107223 */ /* 0x000fe2000001000b */
[----:B0-----:R-:W-:-:S03]  /*2fb0*/  HADD2.F32 R26, -RZ, R41.H0_H0 ;  /* 0x20000029ff1a7230 */ /* 0x001fc60000004100 */
[----:B------:R-:W-:Y:S02]  /*2fc0*/  FMUL.FTZ R21, R16, -1.4426950216293334961 ;  /* 0xbfb8aa3b10157820 */ /* 0x000fe40000410000 */
[----:B------:R-:W0:Y:S01]  /*2fd0*/  MUFU.RCP R24, R24 ;  /* 0x0000001800187308 */ /* 0x000e220000001000 */
[----:B--2---:R-:W-:-:S07]  /*2fe0*/  FADD.FTZ R27, R20, 1 ;  /* 0x3f800000141b7421 */ /* 0x004fce0000010000 */
[----:B------:R-:W1:Y:S01]  /*2ff0*/  MUFU.EX2 R21, R21 ;  /* 0x0000001500157308 */ /* 0x000e620000000800 */
[----:B---3--:R-:W-:Y:S01]  /*3000*/  FADD.FTZ R20, -R18, 1 ;  /* 0x3f80000012147421 */ /* 0x008fe20000010100 */
[----:B------:R-:W-:-:S03]  /*3010*/  FMUL.FTZ R18, R26, R18 ;  /* 0x000000121a127220 */ /* 0x000fc60000410000 */
[----:B------:R-:W-:Y:S02]  /*3020*/  FFMA.FTZ R17, R17, R20, 1 ;  /* 0x3f80000011117423 */ /* 0x000fe40000010014 */
[----:B------:R-:W2:Y:S01]  /*3030*/  MUFU.RCP R20, R27 ;  /* 0x0000001b00147308 */ /* 0x000ea20000001000 */
[----:B0-----:R-:W-:Y:S01]  /*3040*/  FADD.FTZ R26, -R24, 1 ;  /* 0x3f800000181a7421 */ /* 0x001fe20000010100 */
[----:B-1----:R-:W-:-:S03]  /*3050*/  FADD.FTZ R21, R21, 1 ;  /* 0x3f80000015157421 */ /* 0x002fc60000010000 */
[----:B------:R-:W-:Y:S01]  /*3060*/  FFMA.FTZ R25, R25, R26, 1 ;  /* 0x3f80000019197423 */ /* 0x000fe2000001001a */
[----:B------:R-:W-:Y:S02]  /*3070*/  HADD2.F32 R26, -RZ, R41.H1_H1 ;  /* 0x30000029ff1a7230 */ /* 0x000fe40000004100 */
[----:B------:R-:W0:Y:S03]  /*3080*/  MUFU.RCP R21, R21 ;  /* 0x0000001500157308 */ /* 0x000e260000001000 */
[----:B------:R-:W-:Y:S01]  /*3090*/  FMUL.FTZ R24, R26, R24 ;  /* 0x000000181a187220 */ /* 0x000fe20000410000 */
[----:B------:R-:W-:Y:S02]  /*30a0*/  HADD2.F32 R26, -RZ, R39.H1_H1 ;  /* 0x30000027ff1a7230 */ /* 0x000fe40000004100 */
[----:B--2---:R-:W-:Y:S01]  /*30b0*/  FADD.FTZ R56, -R20, 1 ;  /* 0x3f80000014387421 */ /* 0x004fe20000010100 */
[----:B------:R-:W-:-:S03]  /*30c0*/  FMUL.FTZ R25, R24, R25 ;  /* 0x0000001918197220 */ /* 0x000fc60000410000 */
[----:B------:R-:W-:Y:S01]  /*30d0*/  FFMA.FTZ R56, R19, R56, 1 ;  /* 0x3f80000013387423 */ /* 0x000fe20000010038 */
[----:B------:R-:W-:-:S05]  /*30e0*/  HADD2.F32 R19, -RZ, R39.H0_H0 ;  /* 0x20000027ff137230 */ /* 0x000fca0000004100 */
[----:B------:R-:W-:Y:S01]  /*30f0*/  FMUL.FTZ R19, R19, R20 ;  /* 0x0000001413137220 */ /* 0x000fe20000410000 */
[----:B0-----:R-:W-:-:S03]  /*3100*/  FADD.FTZ R27, -R21, 1 ;  /* 0x3f800000151b7421 */ /* 0x001fc60000010100 */
[----:B------:R-:W-:Y:S01]  /*3110*/  FMUL.FTZ R56, R19, R56 ;  /* 0x0000003813387220 */ /* 0x000fe20000410000 */
[----:B------:R-:W-:Y:S01]  /*3120*/  FMUL.FTZ R26, R26, R21 ;  /* 0x000000151a1a7220 */ /* 0x000fe20000410000 */
[----:B------:R-:W-:Y:S01]  /*3130*/  FMUL.FTZ R21, R13, R25 ;  /* 0x000000190d157220 */ /* 0x000fe20000410000 */
[----:B------:R-:W-:Y:S01]  /*3140*/  FFMA.FTZ R27, R16, R27, 1 ;  /* 0x3f800000101b7423 */ /* 0x000fe2000001001b */
[----:B------:R-:W-:Y:S01]  /*3150*/  FMUL.FTZ R16, R18, R17 ;  /* 0x0000001112107220 */ /* 0x000fe20000410000 */
[----:B------:R-:W-:Y:S02]  /*3160*/  HADD2.F32 R17, -RZ, R38.H0_H0 ;  /* 0x20000026ff117230 */ /* 0x000fe40000004100 */
[----:B------:R-:W-:Y:S01]  /*3170*/  FMUL.FTZ R26, R26, R27 ;  /* 0x0000001b1a1a7220 */ /* 0x000fe20000410000 */
[----:B------:R-:W-:Y:S02]  /*3180*/  FMUL.FTZ R18, R12, R16 ;  /* 0x000000100c127220 */ /* 0x000fe40000410000 */
[----:B------:R-:W-:-:S02]  /*3190*/  FADD.FTZ R17, R17, -UR9 ;  /* 0x8000000911117e21 */ /* 0x000fc40008010000 */
[----:B------:R-:W-:Y:S01]  /*31a0*/  FFMA.FTZ R27, R15, R18, RZ ;  /* 0x000000120f1b7223 */ /* 0x000fe200000100ff */
[----:B------:R-:W-:Y:S01]  /*31b0*/  FADD.FTZ R18, RZ, R18 ;  /* 0x00000012ff127221 */ /* 0x000fe20000010000 */
[----:B------:R-:W-:Y:S02]  /*31c0*/  FMUL.FTZ R19, R17, UR12 ;  /* 0x0000000c11137c20 */ /* 0x000fe40008410000 */
[----:B------:R-:W-:Y:S01]  /*31d0*/  FFMA.FTZ R27, R14, R21, R27 ;  /* 0x000000150e1b7223 */ /* 0x000fe2000001001b */
[----:B------:R-:W-:Y:S01]  /*31e0*/  FADD.FTZ R21, R21, R18 ;  /* 0x0000001215157221 */ /* 0x000fe20000010000 */
[----:B------:R-:W-:Y:S01]  /*31f0*/  FFMA.FTZ R17, R12, R19, R10 ;  /* 0x000000130c117223 */ /* 0x000fe2000001000a */
[----:B------:R-:W-:Y:S01]  /*3200*/  FFMA.FTZ R18, R15, R16, RZ ;  /* 0x000000100f127223 */ /* 0x000fe200000100ff */
[----:B------:R-:W-:Y:S02]  /*3210*/  FADD.FTZ R15, RZ, R16 ;  /* 0x00000010ff0f7221 */ /* 0x000fe40000010000 */
[----:B------:R-:W-:Y:S01]  /*3220*/  FMUL.FTZ R20, R17, -1.4426950216293334961 ;  /* 0xbfb8aa3b11147820 */ /* 0x000fe20000410000 */
[----:B------:R-:W-:Y:S01]  /*3230*/  FFMA.FTZ R18, R57, R56, R18 ;  /* 0x0000003839127223 */ /* 0x000fe20000010012 */
[----:B------:R-:W-:Y:S01]  /*3240*/  FADD.FTZ R16, R15, R56 ;  /* 0x000000380f107221 */ /* 0x000fe20000010000 */
[----:B------:R-:W-:-:S02]  /*3250*/  HADD2.F32 R15, -RZ, R37.H0_H0 ;  /* 0x20000025ff0f7230 */ /* 0x000fc40000004100 */
[----:B------:R-:W-:Y:S01]  /*3260*/  FMUL.FTZ R56, R12, R56 ;  /* 0x000000380c387220 */ /* 0x000fe20000410000 */
[----:B------:R-:W0:Y:S03]  /*3270*/  MUFU.EX2 R20, R20 ;  /* 0x0000001400147308 */ /* 0x000e260000000800 */
[----:B------:R-:W-:Y:S01]  /*3280*/  FFMA.FTZ R57, R57, R56, R27 ;  /* 0x0000003839397223 */ /* 0x000fe2000001001b */
[----:B------:R-:W-:Y:S01]  /*3290*/  FADD.FTZ R21, R21, R56 ;  /* 0x0000003815157221 */ /* 0x000fe20000010000 */
[----:B------:R-:W-:Y:S01]  /*32a0*/  FFMA.FTZ R27, R14, R25, RZ ;  /* 0x000000190e1b7223 */ /* 0x000fe200000100ff */
[----:B------:R-:W-:Y:S02]  /*32b0*/  HADD2.F32 R14, -RZ, R37.H1_H1 ;  /* 0x30000025ff0e7230 */ /* 0x000fe40000004100 */
[----:B------:R-:W-:Y:S01]  /*32c0*/  FADD.FTZ R25, RZ, R25 ;  /* 0x00000019ff197221 */ /* 0x000fe20000010000 */
[----:B------:R-:W-:-:S03]  /*32d0*/  FFMA.FTZ R27, R22, R26, R27 ;  /* 0x0000001a161b7223 */ /* 0x000fc6000001001b */
[----:B------:R-:W-:Y:S01]  /*32e0*/  FADD.FTZ R25, R25, R26 ;  /* 0x0000001a19197221 */ /* 0x000fe20000010000 */
[----:B------:R-:W-:Y:S01]  /*32f0*/  FMUL.FTZ R26, R13, R26 ;  /* 0x0000001a0d1a7220 */ /* 0x000fe20000410000 */
[----:B0-----:R-:W-:-:S03]  /*3300*/  FADD.FTZ R20, R20, 1 ;  /* 0x3f80000014147421 */ /* 0x001fc60000010000 */
[----:B------:R-:W-:Y:S01]  /*3310*/  FFMA.FTZ R22, R22, R26, R57 ;  /* 0x0000001a16167223 */ /* 0x000fe20000010039 */
[----:B------:R-:W-:Y:S01]  /*3320*/  FADD.FTZ R21, R26, R21 ;  /* 0x000000151a157221 */ /* 0x000fe20000010000 */
[----:B------:R-:W-:Y:S01]  /*3330*/  HADD2.F32 R26, -RZ, R35.H0_H0 ;  /* 0x20000023ff1a7230 */ /* 0x000fe20000004100 */
[----:B------:R-:W0:Y:S02]  /*3340*/  MUFU.RCP R20, R20 ;  /* 0x0000001400147308 */ /* 0x000e240000001000 */
[----:B0-----:R-:W-:Y:S01]  /*3350*/  FMUL.FTZ R24, R15, R20 ;  /* 0x000000140f187220 */ /* 0x001fe20000410000 */
[----:B------:R-:W-:-:S04]  /*3360*/  FADD.FTZ R15, -R20, 1 ;  /* 0x3f800000140f7421 */ /* 0x000fc80000010100 */
[----:B------:R-:W-:Y:S01]  /*3370*/  FFMA.FTZ R15, R17, R15, 1 ;  /* 0x3f800000110f7423 */ /* 0x000fe2000001000f */
[----:B------:R-:W-:-:S03]  /*3380*/  HADD2.F32 R17, -RZ, R38.H1_H1 ;  /* 0x30000026ff117230 */ /* 0x000fc60000004100 */
[----:B------:R-:W-:Y:S02]  /*3390*/  FMUL.FTZ R24, R24, R15 ;  /* 0x0000000f18187220 */ /* 0x000fe40000410000 */
[----:B------:R-:W-:Y:S02]  /*33a0*/  FADD.FTZ R17, R17, -UR9 ;  /* 0x8000000911117e21 */ /* 0x000fe40008010000 */
[----:B------:R-:W-:Y:S01]  /*33b0*/  FADD.FTZ R16, R16, R24 ;  /* 0x0000001810107221 */ /* 0x000fe20000010000 */
[-C--:B------:R-:W-:Y:S01]  /*33c0*/  FFMA.FTZ R18, R19, R24.reuse, R18 ;  /* 0x0000001813127223 */ /* 0x080fe20000010012 */
[----:B------:R-:W-:Y:S01]  /*33d0*/  FMUL.FTZ R20, R17, UR12 ;  /* 0x0000000c11147c20 */ /* 0x000fe20008410000 */
[----:B------:R-:W-:-:S03]  /*33e0*/  FMUL.FTZ R24, R12, R24 ;  /* 0x000000180c187220 */ /* 0x000fc60000410000 */
[----:B------:R-:W-:Y:S01]  /*33f0*/  FFMA.FTZ R15, R13, R20, R11 ;  /* 0x000000140d0f7223 */ /* 0x000fe2000001000b */
[----:B------:R-:W-:Y:S01]  /*3400*/  FFMA.FTZ R19, R19, R24, R22 ;  /* 0x0000001813137223 */ /* 0x000fe20000010016 */
[----:B------:R-:W-:Y:S02]  /*3410*/  FADD.FTZ R21, R21, R24 ;  /* 0x0000001815157221 */ /* 0x000fe40000010000 */
[----:B------:R-:W-:-:S06]  /*3420*/  FMUL.FTZ R56, R15, -1.4426950216293334961 ;  /* 0xbfb8aa3b0f387820 */ /* 0x000fcc0000410000 */
[----:B------:R-:W0:Y:S02]  /*3430*/  MUFU.EX2 R56, R56 ;  /* 0x0000003800387308 */ /* 0x000e240000000800 */
[----:B0-----:R-:W-:-:S06]  /*3440*/  FADD.FTZ R17, R56, 1 ;  /* 0x3f80000038117421 */ /* 0x001fcc0000010000 */
[----:B------:R-:W0:Y:S02]  /*3450*/  MUFU.RCP R17, R17 ;  /* 0x0000001100117308 */ /* 0x000e240000001000 */
[----:B0-----:R-:W-:Y:S01]  /*3460*/  FMUL.FTZ R14, R14, R17 ;  /* 0x000000110e0e7220 */ /* 0x001fe20000410000 */
[----:B------:R-:W-:Y:S01]  /*3470*/  FADD.FTZ R56, -R17, 1 ;  /* 0x3f80000011387421 */ /* 0x000fe20000010100 */
[----:B------:R-:W-:-:S03]  /*3480*/  HADD2.F32 R17, -RZ, R36.H0_H0 ;  /* 0x20000024ff117230 */ /* 0x000fc60000004100 */
[----:B------:R-:W-:Y:S02]  /*3490*/  FFMA.FTZ R15, R15, R56, 1 ;  /* 0x3f8000000f0f7423 */ /* 0x000fe40000010038 */
[----:B------:R-:W-:Y:S02]  /*34a0*/  FADD.FTZ R17, R17, -UR9 ;  /* 0x8000000911117e21 */ /* 0x000fe40008010000 */
[----:B------:R-:W-:Y:S02]  /*34b0*/  FMUL.FTZ R14, R14, R15 ;  /* 0x0000000f0e0e7220 */ /* 0x000fe40000410000 */
[----:B------:R-:W-:Y:S02]  /*34c0*/  FMUL.FTZ R57, R17, UR12 ;  /* 0x0000000c11397c20 */ /* 0x000fe40008410000 */
[----:B------:R-:W-:Y:S01]  /*34d0*/  FADD.FTZ R25, R25, R14 ;  /* 0x0000000e19197221 */ /* 0x000fe20000010000 */
[-C--:B------:R-:W-:Y:S01]  /*34e0*/  FFMA.FTZ R27, R20, R14.reuse, R27 ;  /* 0x0000000e141b7223 */ /* 0x080fe2000001001b */
[----:B------:R-:W-:Y:S01]  /*34f0*/  FFMA.FTZ R15, R12, R57, R10 ;  /* 0x000000390c0f7223 */ /* 0x000fe2000001000a */
[----:B------:R-:W-:-:S03]  /*3500*/  FMUL.FTZ R14, R13, R14 ;  /* 0x0000000e0d0e7220 */ /* 0x000fc60000410000 */
[----:B------:R-:W-:Y:S01]  /*3510*/  FMUL.FTZ R56, R15, -1.4426950216293334961 ;  /* 0xbfb8aa3b0f387820 */ /* 0x000fe20000410000 */
[----:B------:R-:W-:Y:S01]  /*3520*/  FFMA.FTZ R19, R20, R14, R19 ;  /* 0x0000000e14137223 */ /* 0x000fe20000010013 */
[----:B------:R-:W-:Y:S02]  /*3530*/  HADD2.F32 R20, -RZ, R35.H1_H1 ;  /* 0x30000023ff147230 */ /* 0x000fe40000004100 */
[----:B------:R-:W-:Y:S02]  /*3540*/  FADD.FTZ R21, R14, R21 ;  /* 0x000000150e157221 */ /* 0x000fe40000010000 */
        /* <DEDUP_REMOVED lines=15> */
[----:B------:R-:W-:Y:S01]  /*3640*/  FADD.FTZ R21, R21, R26 ;  /* 0x0000001a15157221 */ /* 0x000fe20000010000 */
[----:B------:R-:W-:Y:S02]  /*3650*/  HADD2.F32 R26, -RZ, R33.H1_H1 ;  /* 0x30000021ff1a7230 */ /* 0x000fe40000004100 */
[----:B------:R-:W-:-:S06]  /*3660*/  FMUL.FTZ R24, R15, -1.4426950216293334961 ;  /* 0xbfb8aa3b0f187820 */ /* 0x000fcc0000410000 */
[----:B------:R-:W0:Y:S02]  /*3670*/  MUFU.EX2 R24, R24 ;  /* 0x0000001800187308 */ /* 0x000e240000000800 */
[----:B0-----:R-:W-:Y:S01]  /*3680*/  FADD.FTZ R17, R24, 1 ;  /* 0x3f80000018117421 */ /* 0x001fe20000010000 */
[----:B------:R-:W-:-:S05]  /*3690*/  HADD2.F32 R24, -RZ, R34.H0_H0 ;  /* 0x20000022ff187230 */ /* 0x000fca0000004100 */
[----:B------:R-:W0:Y:S01]  /*36a0*/  MUFU.RCP R17, R17 ;  /* 0x0000001100117308 */ /* 0x000e220000001000 */
[----:B------:R-:W-:Y:S01]  /*36b0*/  FADD.FTZ R24, R24, -UR9 ;  /* 0x8000000918187e21 */ /* 0x000fe20008010000 */
[----:B0-----:R-:W-:Y:S01]  /*36c0*/  FMUL.FTZ R20, R20, R17 ;  /* 0x0000001114147220 */ /* 0x001fe20000410000 */
[----:B------:R-:W-:Y:S02]  /*36d0*/  FADD.FTZ R56, -R17, 1 ;  /* 0x3f80000011387421 */ /* 0x000fe40000010100 */
[----:B------:R-:W-:Y:S02]  /*36e0*/  FMUL.FTZ R17, R24, UR12 ;  /* 0x0000000c18117c20 */ /* 0x000fe40008410000 */
[----:B------:R-:W-:Y:S02]  /*36f0*/  FFMA.FTZ R15, R15, R56, 1 ;  /* 0x3f8000000f0f7423 */ /* 0x000fe40000010038 */
[----:B------:R-:W-:Y:S01]  /*3700*/  FFMA.FTZ R14, R12, R17, R10 ;  /* 0x000000110c0e7223 */ /* 0x000fe2000001000a */
[----:B------:R-:W-:-:S02]  /*3710*/  HADD2.F32 R56, -RZ, R33.H0_H0 ;  /* 0x20000021ff387230 */ /* 0x000fc40000004100 */
[----:B------:R-:W-:Y:S01]  /*3720*/  FMUL.FTZ R20, R20, R15 ;  /* 0x0000000f14147220 */ /* 0x000fe20000410000 */
[----:B------:R-:W-:-:S03]  /*3730*/  FMUL.FTZ R24, R14, -1.4426950216293334961 ;  /* 0xbfb8aa3b0e187820 */ /* 0x000fc60000410000 */
[----:B------:R-:W-:Y:S01]  /*3740*/  FADD.FTZ R25, R25, R20 ;  /* 0x0000001419197221 */ /* 0x000fe20000010000 */
[CC--:B------:R-:W-:Y:S01]  /*3750*/  FFMA.FTZ R27, R22.reuse, R20.reuse, R27 ;  /* 0x00000014161b7223 */ /* 0x0c0fe2000001001b */
[----:B------:R-:W-:Y:S01]  /*3760*/  FMUL.FTZ R20, R13, R20 ;  /* 0x000000140d147220 */ /* 0x000fe20000410000 */
[----:B------:R-:W0:Y:S03]  /*3770*/  MUFU.EX2 R24, R24 ;  /* 0x0000001800187308 */ /* 0x000e260000000800 */
[----:B------:R-:W-:Y:S01]  /*3780*/  FFMA.FTZ R57, R22, R20, R57 ;  /* 0x0000001416397223 */ /* 0x000fe20000010039 */
[----:B------:R-:W-:Y:S01]  /*3790*/  FADD.FTZ R21, R20, R21 ;  /* 0x0000001514157221 */ /* 0x000fe20000010000 */
[----:B0-----:R-:W-:Y:S01]  /*37a0*/  FADD.FTZ R15, R24, 1 ;  /* 0x3f800000180f7421 */ /* 0x001fe20000010000 */
[----:B------:R-:W-:-:S05]  /*37b0*/  HADD2.F32 R24, -RZ, R34.H1_H1 ;  /* 0x30000022ff187230 */ /* 0x000fca0000004100 */
[----:B------:R-:W0:Y:S01]  /*37c0*/  MUFU.RCP R15, R15 ;  /* 0x0000000f000f7308 */ /* 0x000e220000001000 */
[----:B------:R-:W-:-:S04]  /*37d0*/  FADD.FTZ R24, R24, -UR9 ;  /* 0x8000000918187e21 */ /* 0x000fc80008010000 */
[----:B------:R-:W-:Y:S01]  /*37e0*/  FMUL.FTZ R24, R24, UR12 ;  /* 0x0000000c18187c20 */ /* 0x000fe20008410000 */
[----:B0-----:R-:W-:Y:S01]  /*37f0*/  FMUL.FTZ R19, R56, R15 ;  /* 0x0000000f38137220 */ /* 0x001fe20000410000 */
[----:B------:R-:W-:Y:S02]  /*3800*/  FADD.FTZ R56, -R15, 1 ;  /* 0x3f8000000f387421 */ /* 0x000fe40000010100 */
[----:B------:R-:W-:Y:S02]  /*3810*/  FFMA.FTZ R15, R13, R24, R11 ;  /* 0x000000180d0f7223 */ /* 0x000fe4000001000b */
[----:B------:R-:W-:Y:S02]  /*3820*/  FFMA.FTZ R14, R14, R56, 1 ;  /* 0x3f8000000e0e7423 */ /* 0x000fe40000010038 */
[----:B------:R-:W-:Y:S02]  /*3830*/  FMUL.FTZ R56, R15, -1.4426950216293334961 ;  /* 0xbfb8aa3b0f387820 */ /* 0x000fe40000410000 */
[----:B------:R-:W-:-:S04]  /*3840*/  FMUL.FTZ R14, R19, R14 ;  /* 0x0000000e130e7220 */ /* 0x000fc80000410000 */
[----:B------:R-:W0:Y:S01]  /*3850*/  MUFU.EX2 R56, R56 ;  /* 0x0000003800387308 */ /* 0x000e220000000800 */
[----:B------:R-:W-:Y:S01]  /*3860*/  FADD.FTZ R16, R16, R14 ;  /* 0x0000000e10107221 */ /* 0x000fe20000010000 */
[-C--:B------:R-:W-:Y:S01]  /*3870*/  FFMA.FTZ R18, R17, R14.reuse, R18 ;  /* 0x0000000e11127223 */ /* 0x080fe20000010012 */
[----:B------:R-:W-:-:S04]  /*3880*/  FMUL.FTZ R14, R12, R14 ;  /* 0x0000000e0c0e7220 */ /* 0x000fc80000410000 */
[----:B------:R-:W-:Y:S01]  /*3890*/  FFMA.FTZ R17, R17, R14, R57 ;  /* 0x0000000e11117223 */ /* 0x000fe20000010039 */
[----:B------:R-:W-:Y:S02]  /*38a0*/  HADD2.F32 R57, -RZ, R31.H0_H0 ;  /* 0x2000001fff397230 */ /* 0x000fe40000004100 */
[----:B------:R-:W-:Y:S01]  /*38b0*/  FADD.FTZ R21, R21, R14 ;  /* 0x0000000e15157221 */ /* 0x000fe20000010000 */
[----:B0-----:R-:W-:-:S06]  /*38c0*/  FADD.FTZ R19, R56, 1 ;  /* 0x3f80000038137421 */ /* 0x001fcc0000010000 */
[----:B------:R-:W0:Y:S02]  /*38d0*/  MUFU.RCP R19, R19 ;  /* 0x0000001300137308 */ /* 0x000e240000001000 */
[----:B0-----:R-:W-:Y:S01]  /*38e0*/  FADD.FTZ R22, -R19, 1 ;  /* 0x3f80000013167421 */ /* 0x001fe20000010100 */
[----:B------:R-:W-:-:S03]  /*38f0*/  FMUL.FTZ R26, R26, R19 ;  /* 0x000000131a1a7220 */ /* 0x000fc60000410000 */
[----:B------:R-:W-:Y:S01]  /*3900*/  FFMA.FTZ R15, R15, R22, 1 ;  /* 0x3f8000000f0f7423 */ /* 0x000fe20000010016 */
[----:B------:R-:W-:-:S03]  /*3910*/  HADD2.F32 R22, -RZ, R32.H0_H0 ;  /* 0x20000020ff167230 */ /* 0x000fc60000004100 */
        /* <DEDUP_REMOVED lines=8> */
[----:B------:R-:W-:Y:S02]  /*39a0*/  HADD2.F32 R17, -RZ, R31.H1_H1 ;  /* 0x3000001fff117230 */ /* 0x000fe40000004100 */
[----:B------:R-:W-:Y:S01]  /*39b0*/  FADD.FTZ R21, R26, R21 ;  /* 0x000000151a157221 */ /* 0x000fe20000010000 */
[----:B------:R-:W-:Y:S01]  /*39c0*/  FMUL.FTZ R56, R15, -1.4426950216293334961 ;  /* 0xbfb8aa3b0f387820 */ /* 0x000fe20000410000 */
[----:B------:R-:W-:-:S05]  /*39d0*/  HADD2.F32 R26, -RZ, R29.H0_H0 ;  /* 0x2000001dff1a7230 */ /* 0x000fca0000004100 */
[----:B------:R-:W0:Y:S02]  /*39e0*/  MUFU.EX2 R56, R56 ;  /* 0x0000003800387308 */ /* 0x000e240000000800 */
[----:B0-----:R-:W-:-:S06]  /*39f0*/  FADD.FTZ R20, R56, 1 ;  /* 0x3f80000038147421 */ /* 0x001fcc0000010000 */
        /* <DEDUP_REMOVED lines=16> */
[----:B0-----:R-:W-:Y:S01]  /*3b00*/  FADD.FTZ R15, R56, 1 ;  /* 0x3f800000380f7421 */ /* 0x001fe20000010000 */
[----:B------:R-:W-:-:S05]  /*3b10*/  HADD2.F32 R56, -RZ, R30.H0_H0 ;  /* 0x2000001eff387230 */ /* 0x000fca0000004100 */
[----:B------:R-:W0:Y:S01]  /*3b20*/  MUFU.RCP R15, R15 ;  /* 0x0000000f000f7308 */ /* 0x000e220000001000 */
[----:B------:R-:W-:Y:S01]  /*3b30*/  FADD.FTZ R56, R56, -UR9 ;  /* 0x8000000938387e21 */ /* 0x000fe20008010000 */
[----:B0-----:R-:W-:Y:S01]  /*3b40*/  FADD.FTZ R57, -R15, 1 ;  /* 0x3f8000000f397421 */ /* 0x001fe20000010100 */
[----:B------:R-:W-:-:S03]  /*3b50*/  FMUL.FTZ R17, R17, R15 ;  /* 0x0000000f11117220 */ /* 0x000fc60000410000 */
[----:B------:R-:W-:Y:S01]  /*3b60*/  FFMA.FTZ R14, R14, R57, 1 ;  /* 0x3f8000000e0e7423 */ /* 0x000fe20000010039 */
[----:B------:R-:W-:-:S03]  /*3b70*/  FMUL.FTZ R57, R56, UR12 ;  /* 0x0000000c38397c20 */ /* 0x000fc60008410000 */
[----:B------:R-:W-:Y:S01]  /*3b80*/  FMUL.FTZ R14, R17, R14 ;  /* 0x0000000e110e7220 */ /* 0x000fe20000410000 */
[----:B------:R-:W-:-:S03]  /*3b90*/  FFMA.FTZ R15, R12, R57, R10 ;  /* 0x000000390c0f7223 */ /* 0x000fc6000001000a */
[----:B------:R-:W-:Y:S01]  /*3ba0*/  FADD.FTZ R25, R25, R14 ;  /* 0x0000000e19197221 */ /* 0x000fe20000010000 */
[----:B------:R-:W-:Y:S01]  /*3bb0*/  FMUL.FTZ R56, R15, -1.4426950216293334961 ;  /* 0xbfb8aa3b0f387820 */ /* 0x000fe20000410000 */
[-C--:B------:R-:W-:Y:S01]  /*3bc0*/  FFMA.FTZ R27, R20, R14.reuse, R27 ;  /* 0x0000000e141b7223 */ /* 0x080fe2000001001b */
[----:B------:R-:W-:-:S04]  /*3bd0*/  FMUL.FTZ R14, R13, R14 ;  /* 0x0000000e0d0e7220 */ /* 0x000fc80000410000 */
[----:B------:R-:W0:Y:S01]  /*3be0*/  MUFU.EX2 R56, R56 ;  /* 0x0000003800387308 */ /* 0x000e220000000800 */
[----:B------:R-:W-:Y:S01]  /*3bf0*/  FFMA.FTZ R19, R20, R14, R19 ;  /* 0x0000000e14137223 */ /* 0x000fe20000010013 */
[----:B------:R-:W-:Y:S02]  /*3c00*/  HADD2.F32 R20, -RZ, R29.H1_H1 ;  /* 0x3000001dff147230 */ /* 0x000fe40000004100 */
[----:B------:R-:W-:Y:S01]  /*3c10*/  FADD.FTZ R21, R14, R21 ;  /* 0x000000150e157221 */ /* 0x000fe20000010000 */
        /* <DEDUP_REMOVED lines=24> */
[----:B------:R-:W-:Y:S01]  /*3da0*/  FMUL.FTZ R17, R22, UR12 ;  /* 0x0000000c16117c20 */ /* 0x000fe20008410000 */
[----:B------:R-:W-:Y:S02]  /*3db0*/  HADD2.F32 R22, -RZ, R3.H0_H0 ;  /* 0x20000003ff167230 */ /* 0x000fe40000004100 */
[----:B------:R-:W-:Y:S01]  /*3dc0*/  FFMA.FTZ R15, R15, R56, 1 ;  /* 0x3f8000000f0f7423 */ /* 0x000fe20000010038 */
[----:B------:R-:W-:-:S03]  /*3dd0*/  FFMA.FTZ R14, R12, R17, R10 ;  /* 0x000000110c0e7223 */ /* 0x000fc6000001000a */
        /* <DEDUP_REMOVED lines=22> */
[----:B------:R-:W-:Y:S02]  /*3f40*/  HADD2.F32 R57, -RZ, R5.H0_H0 ;  /* 0x20000005ff397230 */ /* 0x000fe40000004100 */
        /* <DEDUP_REMOVED lines=19> */
[----:B------:R-:W-:-:S06]  /*4080*/  FMUL.FTZ R56, R19, -1.4426950216293334961 ;  /* 0xbfb8aa3b13387820 */ /* 0x000fcc0000410000 */
[----:B------:R-:W0:Y:S02]  /*4090*/  MUFU.EX2 R56, R56 ;  /* 0x0000003800387308 */ /* 0x000e240000000800 */
[----:B0-----:R-:W-:Y:S01]  /*40a0*/  FADD.FTZ R20, R56, 1 ;  /* 0x3f80000038147421 */ /* 0x001fe20000010000 */
[----:B------:R-:W-:-:S05]  /*40b0*/  HADD2.F32 R56, -RZ, R4.H1_H1 ;  /* 0x30000004ff387230 */ /* 0x000fca0000004100 */
[----:B------:R-:W0:Y:S01]  /*40c0*/  MUFU.RCP R20, R20 ;  /* 0x0000001400147308 */ /* 0x000e220000001000 */
[----:B------:R-:W-:Y:S01]  /*40d0*/  FADD.FTZ R56, R56, -UR9 ;  /* 0x8000000938387e21 */ /* 0x000fe20008010000 */
[----:B0-----:R-:W-:Y:S01]  /*40e0*/  FMUL.FTZ R24, R57, R20 ;  /* 0x0000001439187220 */ /* 0x001fe20000410000 */
[----:B------:R-:W-:Y:S02]  /*40f0*/  FADD.FTZ R57, -R20, 1 ;  /* 0x3f80000014397421 */ /* 0x000fe40000010100 */
[----:B------:R-:W-:Y:S02]  /*4100*/  FMUL.FTZ R20, R56, UR12 ;  /* 0x0000000c38147c20 */ /* 0x000fe40008410000 */
[----:B------:R-:W-:Y:S02]  /*4110*/  FFMA.FTZ R19, R19, R57, 1 ;  /* 0x3f80000013137423 */ /* 0x000fe40000010039 */
[----:B------:R-:W-:Y:S02]  /*4120*/  FFMA.FTZ R22, R13, R20, R11 ;  /* 0x000000140d167223 */ /* 0x000fe4000001000b */
[----:B------:R-:W-:-:S02]  /*4130*/  FMUL.FTZ R19, R24, R19 ;  /* 0x0000001318137220 */ /* 0x000fc40000410000 */
[----:B------:R-:W-:Y:S02]  /*4140*/  FMUL.FTZ R56, R22, -1.4426950216293334961 ;  /* 0xbfb8aa3b16387820 */ /* 0x000fe40000410000 */
[----:B------:R-:W-:Y:S01]  /*4150*/  FADD.FTZ R16, R16, R19 ;  /* 0x0000001310107221 */ /* 0x000fe20000010000 */
[CC--:B------:R-:W-:Y:S01]  /*4160*/  FFMA.FTZ R18, R15.reuse, R19.reuse, R18 ;  /* 0x000000130f127223 */ /* 0x0c0fe20000010012 */
[----:B------:R-:W-:Y:S02]  /*4170*/  FMUL.FTZ R19, R12, R19 ;  /* 0x000000130c137220 */ /* 0x000fe40000410000 */
[----:B------:R-:W0:Y:S02]  /*4180*/  MUFU.EX2 R56, R56 ;  /* 0x0000003800387308 */ /* 0x000e240000000800 */
[----:B------:R-:W-:Y:S01]  /*4190*/  FFMA.FTZ R15, R15, R19, R14 ;  /* 0x000000130f0f7223 */ /* 0x000fe2000001000e */
[----:B------:R-:W-:Y:S02]  /*41a0*/  HADD2.F32 R14, -RZ, R7.H0_H0 ;  /* 0x20000007ff0e7230 */ /* 0x000fe40000004100 */
[----:B------:R-:W-:Y:S01]  /*41b0*/  FADD.FTZ R26, R26, R19 ;  /* 0x000000131a1a7221 */ /* 0x000fe20000010000 */
[----:B0-----:R-:W-:Y:S01]  /*41c0*/  FADD.FTZ R24, R56, 1 ;  /* 0x3f80000038187421 */ /* 0x001fe20000010000 */
[----:B------:R-:W-:-:S05]  /*41d0*/  HADD2.F32 R56, -RZ, R6.H0_H0 ;  /* 0x20000006ff387230 */ /* 0x000fca0000004100 */
[----:B------:R-:W0:Y:S01]  /*41e0*/  MUFU.RCP R24, R24 ;  /* 0x0000001800187308 */ /* 0x000e220000001000 */
[----:B------:R-:W-:Y:S01]  /*41f0*/  FADD.FTZ R56, R56, -UR9 ;  /* 0x8000000938387e21 */ /* 0x000fe20008010000 */
[----:B0-----:R-:W-:Y:S01]  /*4200*/  FADD.FTZ R57, -R24, 1 ;  /* 0x3f80000018397421 */ /* 0x001fe20000010100 */
[----:B------:R-:W-:-:S03]  /*4210*/  FMUL.FTZ R17, R17, R24 ;  /* 0x0000001811117220 */ /* 0x000fc60000410000 */
[----:B------:R-:W-:-:S04]  /*4220*/  FFMA.FTZ R22, R22, R57, 1 ;  /* 0x3f80000016167423 */ /* 0x000fc80000010039 */
[----:B------:R-:W-:Y:S01]  /*4230*/  FMUL.FTZ R22, R17, R22 ;  /* 0x0000001611167220 */ /* 0x000fe20000410000 */
[----:B------:R-:W-:-:S03]  /*4240*/  FMUL.FTZ R17, R56, UR12 ;  /* 0x0000000c38117c20 */ /* 0x000fc60008410000 */
[----:B------:R-:W-:Y:S01]  /*4250*/  FADD.FTZ R25, R25, R22 ;  /* 0x0000001619197221 */ /* 0x000fe20000010000 */
[----:B------:R-:W-:Y:S01]  /*4260*/  FFMA.FTZ R24, R12, R17, R10 ;  /* 0x000000110c187223 */ /* 0x000fe2000001000a */
[-C--:B------:R-:W-:Y:S01]  /*4270*/  FFMA.FTZ R27, R20, R22.reuse, R27 ;  /* 0x00000016141b7223 */ /* 0x080fe2000001001b */
[----:B------:R-:W-:Y:S02]  /*4280*/  FMUL.FTZ R22, R13, R22 ;  /* 0x000000160d167220 */ /* 0x000fe40000410000 */
[----:B------:R-:W-:Y:S02]  /*4290*/  FMUL.FTZ R56, R24, -1.4426950216293334961 ;  /* 0xbfb8aa3b18387820 */ /* 0x000fe40000410000 */
[----:B------:R-:W-:Y:S01]  /*42a0*/  FFMA.FTZ R20, R20, R22, R15 ;  /* 0x0000001614147223 */ /* 0x000fe2000001000f */
[----:B------:R-:W-:Y:S02]  /*42b0*/  HADD2.F32 R15, -RZ, R7.H1_H1 ;  /* 0x30000007ff0f7230 */ /* 0x000fe40000004100 */
[----:B------:R-:W-:Y:S01]  /*42c0*/  FADD.FTZ R26, R22, R26 ;  /* 0x0000001a161a7221 */ /* 0x000fe20000010000 */
        /* <DEDUP_REMOVED lines=188> */
[----:B------:R-:W-:Y:S02]  /*4e90*/  FFMA.FTZ R18, R15, R19, R18 ;  /* 0x000000130f127223 */ /* 0x000fe40000010012 */
[----:B------:R-:W-:-:S04]  /*4ea0*/  FMUL.FTZ R20, R22, UR12 ;  /* 0x0000000c16147c20 */ /* 0x000fc80008410000 */
[----:B------:R-:W-:-:S04]  /*4eb0*/  FFMA.FTZ R22, R13, R20, R11 ;  /* 0x000000140d167223 */ /* 0x000fc8000001000b */
        /* <DEDUP_REMOVED lines=10> */
[----:B------:R-:W-:Y:S01]  /*4f60*/  FMUL.FTZ R17, R56, UR12 ;  /* 0x0000000c38117c20 */ /* 0x000fe20008410000 */
[----:B------:R-:W-:Y:S01]  /*4f70*/  FADD.FTZ R56, R24, R26 ;  /* 0x0000001a18387221 */ /* 0x000fe20000010000 */
[----:B------:R-:W-:Y:S01]  /*4f80*/  FADD.FTZ R24, R16, R19 ;  /* 0x0000001310187221 */ /* 0x000fe20000010000 */
[C---:B------:R-:W-:Y:S01]  /*4f90*/  FMUL.FTZ R19, R12.reuse, R19 ;  /* 0x000000130c137220 */ /* 0x040fe20000410000 */
[----:B------:R-:W-:Y:S01]  /*4fa0*/  FFMA.FTZ R26, R12, R17, R10 ;  /* 0x000000110c1a7223 */ /* 0x000fe2000001000a */
[----:B------:R-:W-:Y:S01]  /*4fb0*/  FADD.FTZ R25, R25, R22 ;  /* 0x0000001619197221 */ /* 0x000fe20000010000 */
[----:B------:R-:W-:Y:S01]  /*4fc0*/  FFMA.FTZ R27, R20, R22, R27 ;  /* 0x00000016141b7223 */ /* 0x000fe2000001001b */
[----:B------:R-:W-:Y:S01]  /*4fd0*/  FFMA.FTZ R15, R15, R19, R14 ;  /* 0x000000130f0f7223 */ /* 0x000fe2000001000e */
[----:B------:R-:W-:Y:S01]  /*4fe0*/  FMUL.FTZ R57, R26, -1.4426950216293334961 ;  /* 0xbfb8aa3b1a397820 */ /* 0x000fe20000410000 */
[----:B------:R-:W-:-:S02]  /*4ff0*/  HADD2.F32 R14, -RZ, R54.H0_H0 ;  /* 0x20000036ff0e7230 */ /* 0x000fc40000004100 */
[----:B------:R-:W-:-:S03]  /*5000*/  FADD.FTZ R56, R56, R19 ;  /* 0x0000001338387221 */ /* 0x000fc60000010000 */
        /* <DEDUP_REMOVED lines=8> */
[----:B------:R-:W-:-:S04]  /*5090*/  FADD.FTZ R26, R26, -UR9 ;  /* 0x800000091a1a7e21 */ /* 0x000fc80008010000 */
[----:B------:R-:W-:Y:S01]  /*50a0*/  FMUL.FTZ R14, R26, UR12 ;  /* 0x0000000c1a0e7c20 */ /* 0x000fe20008410000 */
[C---:B------:R-:W-:Y:S01]  /*50b0*/  FMUL.FTZ R26, R13.reuse, R22 ;  /* 0x000000160d1a7220 */ /* 0x040fe20000410000 */
[----:B------:R-:W-:Y:S02]  /*50c0*/  HADD2.F32 R22, -RZ, R54.H1_H1 ;  /* 0x30000036ff167230 */ /* 0x000fe40000004100 */
[----:B------:R-:W-:Y:S01]  /*50d0*/  FFMA.FTZ R16, R13, R14, R11 ;  /* 0x0000000e0d107223 */ /* 0x000fe2000001000b */
[----:B------:R-:W-:Y:S01]  /*50e0*/  FFMA.FTZ R20, R20, R26, R15 ;  /* 0x0000001a14147223 */ /* 0x000fe2000001000f */
[----:B------:R-:W-:Y:S02]  /*50f0*/  FADD.FTZ R56, R26, R56 ;  /* 0x000000381a387221 */ /* 0x000fe40000010000 */
[----:B------:R-:W-:-:S06]  /*5100*/  FMUL.FTZ R57, R16, -1.4426950216293334961 ;  /* 0xbfb8aa3b10397820 */ /* 0x000fcc0000410000 */
[----:B------:R-:W0:Y:S02]  /*5110*/  MUFU.EX2 R57, R57 ;  /* 0x0000003900397308 */ /* 0x000e240000000800 */
[----:B0-----:R-:W-:-:S06]  /*5120*/  FADD.FTZ R19, R57, 1 ;  /* 0x3f80000039137421 */ /* 0x001fcc0000010000 */
[----:B------:R-:W0:Y:S02]  /*5130*/  MUFU.RCP R19, R19 ;  /* 0x0000001300137308 */ /* 0x000e240000001000 */
[----:B0-----:R-:W-:Y:S01]  /*5140*/  FADD.FTZ R15, -R19, 1 ;  /* 0x3f800000130f7421 */ /* 0x001fe20000010100 */
[----:B------:R-:W-:-:S03]  /*5150*/  FMUL.FTZ R22, R22, R19 ;  /* 0x0000001316167220 */ /* 0x000fc60000410000 */
[----:B------:R-:W-:Y:S01]  /*5160*/  FFMA.FTZ R15, R16, R15, 1 ;  /* 0x3f800000100f7423 */ /* 0x000fe2000001000f */
[----:B------:R-:W-:Y:S01]  /*5170*/  FFMA.FTZ R16, R17, R21, R18 ;  /* 0x0000001511107223 */ /* 0x000fe20000010012 */
[----:B------:R-:W-:Y:S02]  /*5180*/  FADD.FTZ R18, R24, R21 ;  /* 0x0000001518127221 */ /* 0x000fe40000010000 */
[----:B------:R-:W-:Y:S01]  /*5190*/  FMUL.FTZ R22, R22, R15 ;  /* 0x0000000f16167220 */ /* 0x000fe20000410000 */
[----:B------:R-:W-:-:S03]  /*51a0*/  FMUL.FTZ R15, R12, R21 ;  /* 0x000000150c0f7220 */ /* 0x000fc60000410000 */
[-C--:B------:R-:W-:Y:S01]  /*51b0*/  FMUL.FTZ R19, R13, R22.reuse ;  /* 0x000000160d137220 */ /* 0x080fe20000410000 */
[----:B------:R-:W-:Y:S01]  /*51c0*/  FFMA.FTZ R57, R17, R15, R20 ;  /* 0x0000000f11397223 */ /* 0x000fe20000010014 */
[----:B------:R-:W-:Y:S01]  /*51d0*/  FADD.FTZ R56, R56, R15 ;  /* 0x0000000f38387221 */ /* 0x000fe20000010000 */
[C---:B------:R-:W-:Y:S02]  /*51e0*/  FFMA.FTZ R17, R14.reuse, R22, R27 ;  /* 0x000000160e117223 */ /* 0x040fe4000001001b */
[----:B------:R-:W-:Y:S01]  /*51f0*/  FFMA.FTZ R15, R14, R19, R57 ;  /* 0x000000130e0f7223 */ /* 0x000fe20000010039 */
[----:B------:R-:W-:Y:S01]  /*5200*/  FADD.FTZ R20, R19, R56 ;  /* 0x0000003813147221 */ /* 0x000fe20000010000 */
[----:B------:R-:W-:-:S07]  /*5210*/  FADD.FTZ R19, R25, R22 ;  /* 0x0000001619137221 */ /* 0x000fce0000010000 */
.L_x_751:
        /* <DEDUP_REMOVED lines=15> */
[----:B---3--:R-:W-:-:S05]  /*5310*/  LEA R57, R56, UR5, 0x4 ;  /* 0x0000000538397c11 */ /* 0x008fca000f8e20ff */
        /* <DEDUP_REMOVED lines=26> */
.L_x_753:
[----:B------:R-:W-:Y:S05]  /*54c0*/  BSYNC.RECONVERGENT B0 ;  /* 0x0000000000007941 */ /* 0x000fea0003800200 */
.L_x_752:
[----:B------:R-:W-:Y:S01]  /*54d0*/  BAR.SYNC.DEFER_BLOCKING 0x0 ;  /* 0x0000000000007b1d */ /* 0x000fe20000010000 */
[C---:B------:R-:W-:Y:S02]  /*54e0*/  ISETP.NE.AND P1, PT, R56.reuse, RZ, PT ;  /* 0x000000ff3800720c */ /* 0x040fe40003f25270 */
[----:B------:R-:W-:Y:S01]  /*54f0*/  ISETP.GT.U32.AND P0, PT, R56, 0xe, PT ;  /* 0x0000000e3800780c */ /* 0x000fe20003f04070 */
[----:B------:R-:W-:Y:S02]  /*5500*/  IMAD R56, R23, 0xf, R56 ;  /* 0x0000000f17387824 */ /* 0x000fe400078e0238 */
[----:B------:R-:W4:Y:S01]  /*5510*/  LDCU UR7, c[0x0][0x374] ;  /* 0x00006e80ff0777ac */ /* 0x000f220008000800 */
[----:B------:R-:W-:Y:S07]  /*5520*/  BSSY.RECONVERGENT B0, `(.L_x_754) ;  /* 0x0000027000007945 */ /* 0x000fee0003800200 */
[----:B------:R-:W-:Y:S05]  /*5530*/  @P1 BRA `(.L_x_755) ;  /* 0x0000000000941947 */ /* 0x000fea0003800000 */
[----:B------:R-:W-:-:S09]  /*5540*/  ULEA UR5, UR13, UR8, 0x18 ;  /* 0x000000080d057291 */ /* 0x000fd2000f8ec0ff */
[----:B-12---:R-:W1:Y:S04]  /*5550*/  LDS.64 R24, [UR5+0x18] ;  /* 0x00001805ff187984 */ /* 0x006e680008000a00 */
[----:B---3--:R-:W2:Y:S01]  /*5560*/  LDS.128 R20, [UR5+0x20] ;  /* 0x00002005ff147984 */ /* 0x008ea20008000c00 */
[----:B-1----:R-:W-:Y:S01]  /*5570*/  FADD.FTZ R27, R14, R24 ;  /* 0x000000180e1b7221 */ /* 0x002fe20000010000 */
[----:B0-----:R-:W-:-:S03]  /*5580*/  FADD.FTZ R14, R15, R25 ;  /* 0x000000190f0e7221 */ /* 0x001fc60000010000 */
[----:B--2---:R-:W-:Y:S01]  /*5590*/  FADD.FTZ R15, R27, R20 ;  /* 0x000000141b0f7221 */ /* 0x004fe20000010000 */
        /* <DEDUP_REMOVED lines=24> */
[----:B------:R-:W1:Y:S01]  /*5720*/  LDS.64 R14, [UR5+0x80] ;  /* 0x00008005ff0e7984 */ /* 0x000e620008000a00 */
[----:B0-----:R-:W-:Y:S01]  /*5730*/  FADD.FTZ R21, R21, R24 ;  /* 0x0000001815157221 */ /* 0x001fe20000010000 */
[----:B------:R-:W-:-:S03]  /*5740*/  FADD.FTZ R20, R20, R25 ;  /* 0x0000001914147221 */ /* 0x000fc60000010000 */
[----:B------:R-:W-:Y:S01]  /*5750*/  FADD.FTZ R21, R21, R26 ;  /* 0x0000001a15157221 */ /* 0x000fe20000010000 */
[----:B------:R-:W-:-:S03]  /*5760*/  FADD.FTZ R20, R20, R27 ;  /* 0x0000001b14147221 */ /* 0x000fc60000010000 */
[----:B-1----:R-:W-:Y:S01]  /*5770*/  FADD.FTZ R14, R21, R14 ;  /* 0x0000000e150e7221 */ /* 0x002fe20000010000 */
[----:B------:R-:W-:-:S07]  /*5780*/  FADD.FTZ R15, R20, R15 ;  /* 0x0000000f140f7221 */ /* 0x000fce0000010000 */
.L_x_755:
[----:B----4-:R-:W-:Y:S05]  /*5790*/  BSYNC.RECONVERGENT B0 ;  /* 0x0000000000007941 */ /* 0x010fea0003800200 */
.L_x_754:
[----:B------:R-:W-:Y:S06]  /*57a0*/  BAR.SYNC.DEFER_BLOCKING 0x0 ;  /* 0x0000000000007b1d */ /* 0x000fec0000010000 */
[----:B------:R-:W-:Y:S04]  /*57b0*/  BSSY.RECONVERGENT B0, `(.L_x_756) ;  /* 0x000009d000007945 */ /* 0x000fe80003800200 */
[----:B------:R-:W-:Y:S05]  /*57c0*/  @P0 BRA `(.L_x_757) ;  /* 0x00000008006c0947 */ /* 0x000fea0003800000 */
[----:B---3--:R-:W3:Y:S04]  /*57d0*/  LDS.128 R20, [R57+0xf0] ;  /* 0x0000f00039147984 */ /* 0x008ee80000000c00 */
[----:B-12---:R-:W1:Y:S01]  /*57e0*/  LDS.128 R24, [R57+0x1e0] ;  /* 0x0001e00039187984 */ /* 0x006e620000000c00 */
[----:B---3--:R-:W-:Y:S01]  /*57f0*/  FADD.FTZ R16, R16, R20 ;  /* 0x0000001410107221 */ /* 0x008fe20000010000 */
[----:B------:R-:W-:Y:S01]  /*5800*/  FADD.FTZ R17, R17, R21 ;  /* 0x0000001511117221 */ /* 0x000fe20000010000 */
[----:B------:R-:W-:Y:S01]  /*5810*/  FADD.FTZ R20, R19, R23 ;  /* 0x0000001713147221 */ /* 0x000fe20000010000 */
[----:B------:R-:W-:Y:S01]  /*5820*/  FADD.FTZ R21, R18, R22 ;  /* 0x0000001612157221 */ /* 0x000fe20000010000 */
[----:B-1----:R-:W-:Y:S01]  /*5830*/  FADD.FTZ R23, R16, R24 ;  /* 0x0000001810177221 */ /* 0x002fe20000010000 */
[----:B------:R-:W-:-:S02]  /*5840*/  FADD.FTZ R24, R17, R25 ;  /* 0x0000001911187221 */ /* 0x000fc40000010000 */
[----:B------:R-:W1:Y:S01]  /*5850*/  LDS.128 R16, [R57+0x2d0] ;  /* 0x0002d00039107984 */ /* 0x000e620000000c00 */
[----:B------:R-:W-:Y:S01]  /*5860*/  FADD.FTZ R25, R21, R26 ;  /* 0x0000001a15197221 */ /* 0x000fe20000010000 */
[----:B------:R-:W-:Y:S01]  /*5870*/  FADD.FTZ R26, R20, R27 ;  /* 0x0000001b141a7221 */ /* 0x000fe20000010000 */
[----:B-1----:R-:W-:Y:S01]  /*5880*/  FADD.FTZ R27, R23, R16 ;  /* 0x00000010171b7221 */ /* 0x002fe20000010000 */
[----:B------:R-:W-:Y:S01]  /*5890*/  FADD.FTZ R24, R24, R17 ;  /* 0x0000001118187221 */ /* 0x000fe20000010000 */
[----:B------:R-:W1:Y:S01]  /*58a0*/  LDS.128 R20, [R57+0x3c0] ;  /* 0x0003c00039147984 */ /* 0x000e620000000c00 */
        /* <DEDUP_REMOVED lines=11> */
[----:B------:R-:W-:-:S02]  /*5960*/  FADD.FTZ R26, R26, R19 ;  /* 0x000000131a1a7221 */ /* 0x000fc40000010000 */
[----:B------:R-:W2:Y:S01]  /*5970*/  LDS.128 R16, [R57+0x690] ;  /* 0x0006900039107984 */ /* 0x000ea20000000c00 */
        /* <DEDUP_REMOVED lines=128> */
.L_x_757:
[----:B------:R-:W-:Y:S05]  /*6180*/  BSYNC.RECONVERGENT B0 ;  /* 0x0000000000007941 */ /* 0x000fea0003800200 */
.L_x_756:
[----:B------:R-:W-:Y:S04]  /*6190*/  BSSY.RECONVERGENT B0, `(.L_x_758) ;  /* 0x000001c000007945 */ /* 0x000fe80003800200 */
[----:B------:R-:W-:Y:S05]  /*61a0*/  @P0 BRA `(.L_x_759) ;  /* 0x0000000000680947 */ /* 0x000fea0003800000 */
[----:B------:R-:W4:Y:S08]  /*61b0*/  LDC.64 R22, c[0x0][0x3d8] ;  /* 0x0000f600ff167b82 */ /* 0x000f300000000a00 */
[----:B---3--:R-:W3:Y:S01]  /*61c0*/  LDC.64 R20, c[0x0][0x3f8] ;  /* 0x0000fe00ff147b82 */ /* 0x008ee20000000a00 */
[----:B----4-:R-:W-:-:S05]  /*61d0*/  IMAD.WIDE R56, R56, 0x4, R22 ;  /* 0x0000000438387825 */ /* 0x010fca00078e0216 */
[----:B------:R4:W-:Y:S01]  /*61e0*/  REDG.E.ADD.F32.FTZ.RN.STRONG.GPU desc[UR10][R56.64], R16 ;  /* 0x00000010380079a6 */ /* 0x0009e2000c12f30a */
[----:B---3--:R-:W-:Y:S01]  /*61f0*/  IMAD.WIDE.U32 R22, R20, 0x3, RZ ;  /* 0x0000000314167825 */ /* 0x008fe200078e00ff */
[----:B-1----:R-:W-:-:S04]  /*6200*/  LEA R25, R21, R21, 0x1 ;  /* 0x0000001515197211 */ /* 0x002fc800078e08ff */
[----:B------:R-:W-:Y:S02]  /*6210*/  IADD3 R25, PT, PT, R23, R25, RZ ;  /* 0x0000001917197210 */ /* 0x000fe40007ffe0ff */
[----:B------:R-:W-:Y:S02]  /*6220*/  LEA.HI R26, P0, R21, R20, RZ, 0x1 ;  /* 0x00000014151a7211 */ /* 0x000fe400078108ff */
[----:B--2---:R-:W-:Y:S02]  /*6230*/  LEA.HI R24, P3, R25, R22, RZ, 0x1 ;  /* 0x0000001619187211 */ /* 0x004fe400078708ff */
[----:B------:R-:W-:-:S04]  /*6240*/  LEA R22, P2, R20, R56, 0x2 ;  /* 0x0000003814167211 */ /* 0x000fc800078410ff */
[----:B------:R-:W-:Y:S02]  /*6250*/  LEA.HI.X R23, R20, R57, R21, 0x2, P2 ;  /* 0x0000003914177211 */ /* 0x000fe400010f1415 */
[----:B------:R-:W-:Y:S02]  /*6260*/  SHF.L.U32 R20, R26, 0x1, RZ ;  /* 0x000000011a147819 */ /* 0x000fe400000006ff */
[----:B------:R-:W-:Y:S02]  /*6270*/  IADD3.X R21, PT, PT, RZ, R21, RZ, P0, !PT ;  /* 0x00000015ff157210 */ /* 0x000fe400007fe4ff */
[----:B------:R-:W-:Y:S02]  /*6280*/  LOP3.LUT R20, R20, 0xfffffffc, RZ, 0xc0, !PT ;  /* 0xfffffffc14147812 */ /* 0x000fe400078ec0ff */
[----:B------:R-:W-:Y:S02]  /*6290*/  SHF.L.U32 R27, R24, 0x1, RZ ;  /* 0x00000001181b7819 */ /* 0x000fe400000006ff */
[----:B------:R-:W-:-:S02]  /*62a0*/  SHF.L.U64.HI R21, R26, 0x1, R21 ;  /* 0x000000011a157819 */ /* 0x000fc40000010215 */
[----:B------:R-:W-:Y:S02]  /*62b0*/  IADD3.X R25, PT, PT, RZ, R25, RZ, P3, !PT ;  /* 0x00000019ff197210 */ /* 0x000fe40001ffe4ff */
[----:B------:R-:W-:Y:S02]  /*62c0*/  IADD3 R20, P0, PT, R56, R20, RZ ;  /* 0x0000001438147210 */ /* 0x000fe40007f1e0ff */
[----:B------:R-:W-:Y:S02]  /*62d0*/  LOP3.LUT R27, R27, 0xfffffffc, RZ, 0xc0, !PT ;  /* 0xfffffffc1b1b7812 */ /* 0x000fe400078ec0ff */
[----:B------:R-:W-:Y:S02]  /*62e0*/  SHF.L.U64.HI R25, R24, 0x1, R25 ;  /* 0x0000000118197819 */ /* 0x000fe40000010219 */
[----:B------:R-:W-:Y:S02]  /*62f0*/  IADD3.X R21, PT, PT, R57, R21, RZ, P0, !PT ;  /* 0x0000001539157210 */ /* 0x000fe400007fe4ff */
[----:B------:R-:W-:-:S03]  /*6300*/  IADD3 R24, P0, PT, R56, R27, RZ ;  /* 0x0000001b38187210 */ /* 0x000fc60007f1e0ff */
[----:B------:R4:W-:Y:S01]  /*6310*/  REDG.E.ADD.F32.FTZ.RN.STRONG.GPU desc[UR10][R20.64], R17 ;  /* 0x00000011140079a6 */ /* 0x0009e2000c12f30a */
[----:B------:R-:W-:-:S03]  /*6320*/  IADD3.X R25, PT, PT, R57, R25, RZ, P0, !PT ;  /* 0x0000001939197210 */ /* 0x000fc600007fe4ff */
[----:B------:R4:W-:Y:S04]  /*6330*/  REDG.E.ADD.F32.FTZ.RN.STRONG.GPU desc[UR10][R22.64], R18 ;  /* 0x00000012160079a6 */ /* 0x0009e8000c12f30a */
[----:B------:R4:W-:Y:S02]  /*6340*/  REDG.E.ADD.F32.FTZ.RN.STRONG.GPU desc[UR10][R24.64], R19 ;  /* 0x00000013180079a6 */ /* 0x0009e4000c12f30a */
.L_x_759:
[----:B------:R-:W-:Y:S05]  /*6350*/  BSYNC.RECONVERGENT B0 ;  /* 0x0000000000007941 */ /* 0x000fea0003800200 */
.L_x_758:
[----:B------:R-:W5:Y:S02]  /*6360*/  LDCU UR5, c[0x0][0x370] ;  /* 0x00006e00ff0577ac */ /* 0x000f640008000800 */
[----:B-----5:R-:W-:-:S09]  /*6370*/  UISETP.GE.U32.AND UP0, UPT, UR5, 0x2, UPT ;  /* 0x000000020500788c */ /* 0x020fd2000bf06070 */
[----:B------:R-:W-:Y:S05]  /*6380*/  BRA.U !UP0, `(.L_x_760) ;  /* 0x0000000908dc7547 */ /* 0x000fea000b800000 */
[----:B----4-:R-:W4:Y:S01]  /*6390*/  LDC R16, c[0x0][0x370] ;  /* 0x0000dc00ff107b82 */ /* 0x010f220000000800 */
[----:B------:R-:W-:Y:S01]  /*63a0*/  ULOP3.LUT UR5, UR4, 0x1, URZ, 0xc0, !UPT ;  /* 0x0000000104057892 */ /* 0x000fe2000f8ec0ff */
[----:B-1----:R-:W1:Y:S05]  /*63b0*/  S2R R25, SR_CTAID.Y ;  /* 0x0000000000197919 */ /* 0x002e6a0000002600 */
[----:B------:R-:W-:Y:S01]  /*63c0*/  MOV R19, UR5 ;  /* 0x0000000500137c02 */ /* 0x000fe20008000f00 */
[----:B------:R-:W5:Y:S04]  /*63d0*/  LDC.64 R56, c[0x0][0x3d0] ;  /* 0x0000f400ff387b82 */ /* 0x000f680000000a00 */
[----:B------:R-:W-:-:S04]  /*63e0*/  IMAD R19, R19, UR7, RZ ;  /* 0x0000000713137c24 */ /* 0x000fc8000f8e02ff */
[----:B----4-:R-:W-:-:S05]  /*63f0*/  IMAD R16, R19, R16, RZ ;  /* 0x0000001013107224 */ /* 0x010fca00078e02ff */
[----:B------:R-:W-:-:S05]  /*6400*/  SHF.L.U32 R17, R16, 0x1, RZ ;  /* 0x0000000110117819 */ /* 0x000fca00000006ff */
[----:B-----5:R-:W-:Y:S01]  /*6410*/  IMAD.WIDE R56, R17, 0x4, R56 ;  /* 0x0000000411387825 */ /* 0x020fe200078e0238 */
[----:B-1----:R-:W-:Y:S06]  /*6420*/  @P1 BRA `(.L_x_761) ;  /* 0x00000000005c1947 */ /* 0x002fec0003800000 */
[----:B------:R-:W1:Y:S01]  /*6430*/  LDC.64 R16, c[0x0][0x3c8] ;  /* 0x0000f200ff107b82 */ /* 0x000e620000000a00 */
[----:B------:R-:W-:Y:S01]  /*6440*/  ULOP3.LUT UP0, UR5, UR4, 0x2, URZ, 0xc0, !UPT ;  /* 0x0000000204057892 */ /* 0x000fe2000f80c0ff */
[----:B------:R-:W-:Y:S01]  /*6450*/  IADD3 R19, PT, PT, R19, R25, RZ ;  /* 0x0000001913137210 */ /* 0x000fe20007ffe0ff */
[----:B------:R-:W-:Y:S02]  /*6460*/  IMAD R21, R2, UR7, R25 ;  /* 0x0000000702157c24 */ /* 0x000fe4000f8e0219 */
[----:B------:R-:W-:-:S03]  /*6470*/  UIADD3 UR5, UPT, UPT, -UR5, 0x1, URZ ;  /* 0x0000000105057890 */ /* 0x000fc6000fffe1ff */
[----:B---3--:R-:W3:Y:S01]  /*6480*/  LDC R20, c[0x0][0x370] ;  /* 0x0000dc00ff147b82 */ /* 0x008ee20000000800 */
[----:B------:R-:W-:Y:S02]  /*6490*/  PLOP3.LUT P0, PT, PT, PT, UP0, 0x80, 0x8 ;  /* 0x000000000008781c */ /* 0x000fe40003f0f008 */
[----:B------:R-:W-:Y:S01]  /*64a0*/  MOV R23, UR5 ;  /* 0x0000000500177c02 */ /* 0x000fe20008000f00 */
[----:B-1----:R-:W-:-:S04]  /*64b0*/  IMAD.WIDE.U32 R16, R19, 0x4, R16 ;  /* 0x0000000413107825 */ /* 0x002fc800078e0010 */
[----:B------:R-:W-:Y:S01]  /*64c0*/  IMAD.WIDE.U32 R18, R21, 0x8, R56 ;  /* 0x0000000815127825 */ /* 0x000fe200078e0038 */
[----:B---3--:R-:W-:-:S04]  /*64d0*/  SEL R21, R20, RZ, !P0 ;  /* 0x000000ff14157207 */ /* 0x008fc80004000000 */
[----:B------:R1:W-:Y:S01]  /*64e0*/  STG.E.64 desc[UR10][R18.64], R14 ;  /* 0x0000000e12007986 */ /* 0x0003e2000c101b0a */
[----:B------:R-:W-:Y:S01]  /*64f0*/  ISETP.NE.AND P0, PT, R21, -0x1, PT ;  /* 0xffffffff1500780c */ /* 0x000fe20003f05270 */
[----:B------:R-:W-:Y:S06]  /*6500*/  MEMBAR.ALL.GPU ;  /* 0x0000000000007992 */ /* 0x000fec000000a000 */
[----:B------:R-:W-:-:S00]  /*6510*/  ERRBAR ;  /* 0x00000000000079ab */ /* 0x000fc00000000000 */
[----:B------:R-:W-:Y:S06]  /*6520*/  CGAERRBAR ;  /* 0x00000000000075ab */ /* 0x000fec0000000000 */
[----:B------:R1:W-:Y:S01]  /*6530*/  REDG.E.ADD.S32.STRONG.GPU desc[UR10][R16.64], R23 ;  /* 0x000000171000798e */ /* 0x0003e2000c12e30a */
[----:B------:R-:W-:Y:S05]  /*6540*/  @!P0 BRA `(.L_x_761) ;  /* 0x0000000000148947 */ /* 0x000fea0003800000 */
.L_x_762:
[----:B-1----:R-:W3:Y:S04]  /*6550*/  LDG.E.STRONG.GPU R18, desc[UR10][R16.64] ;  /* 0x0000000a10127981 */ /* 0x002ee8000c1ef900 */
[----:B---3--:R-:W-:Y:S01]  /*6560*/  CCTL.IVALL ;  /* 0x00000000ff00798f */ /* 0x008fe20002000000 */
[----:B------:R-:W-:Y:S05]  /*6570*/  YIELD ;  /* 0x0000000000007946 */ /* 0x000fea0003800000 */
[----:B------:R-:W-:-:S13]  /*6580*/  ISETP.NE.AND P0, PT, R18, R21, PT ;  /* 0x000000151200720c */ /* 0x000fda0003f05270 */
[----:B------:R-:W-:Y:S05]  /*6590*/  @P0 BRA `(.L_x_762) ;  /* 0xfffffffc00ec0947 */ /* 0x000fea000383ffff */
.L_x_761:
[----:B-1----:R-:W1:Y:S01]  /*65a0*/  LDC R16, c[0x0][0x370] ;  /* 0x0000dc00ff107b82 */ /* 0x002e620000000800 */
[----:B------:R-:W-:Y:S05]  /*65b0*/  WARPSYNC.ALL ;  /* 0x0000000000007948 */ /* 0x000fea0003800000 */
[----:B-1----:R-:W-:Y:S02]  /*65c0*/  ISETP.GE.U32.AND P0, PT, R16, 0x8, PT ;  /* 0x000000081000780c */ /* 0x002fe40003f06070 */
[----:B------:R-:W-:Y:S01]  /*65d0*/  BAR.SYNC.DEFER_BLOCKING 0x0 ;  /* 0x0000000000007b1d */ /* 0x000fe20000010000 */
[----:B--2---:R-:W-:-:S10]  /*65e0*/  HFMA2 R24, -RZ, RZ, 0, 0 ;  /* 0x00000000ff187431 */ /* 0x004fd400000001ff */
        /* <DEDUP_REMOVED lines=8> */
[----:B------:R-:W-:Y:S01]  /*6670*/  MOV R26, UR7 ;  /* 0x00000007001a7c02 */ /* 0x000fe20008000f00 */
[--C-:B------:R-:W-:Y:S01]  /*6680*/  IMAD R24, R24, 0x5, R25.reuse ;  /* 0x0000000518187824 */ /* 0x100fe200078e0219 */
[-C--:B------:R-:W-:Y:S01]  /*6690*/  LEA R21, R16, R25.reuse, 0x2 ;  /* 0x0000001910157211 */ /* 0x080fe200078e10ff */
[----:B------:R-:W-:Y:S01]  /*66a0*/  IMAD R22, R22, 0x6, R25 ;  /* 0x0000000616167824 */ /* 0x000fe200078e0219 */
[----:B------:R-:W-:-:S02]  /*66b0*/  LEA R26, R26, R25, 0x1 ;  /* 0x000000191a1a7211 */ /* 0x000fc400078e08ff */
[----:B---3--:R-:W-:Y:S02]  /*66c0*/  IADD3 R20, PT, PT, R25, UR7, RZ ;  /* 0x0000000719147c10 */ /* 0x008fe4000fffe0ff */
[----:B------:R-:W-:Y:S02]  /*66d0*/  IADD3 R19, PT, PT, -R2, RZ, RZ ;  /* 0x000000ff02137210 */ /* 0x000fe40007ffe1ff */
[----:B------:R-:W-:-:S07]  /*66e0*/  MOV R18, R25 ;  /* 0x0000001900127202 */ /* 0x000fce0000000f00 */
.L_x_764:
[----:B------:R-:W-:-:S13]  /*66f0*/  ISETP.EQ.OR P0, PT, R19, RZ, P1 ;  /* 0x000000ff1300720c */ /* 0x000fda0000f02670 */
[----:B------:R-:W-:-:S06]  /*6700*/  @!P0 IMAD.WIDE.U32 R16, R18, 0x8, R56 ;  /* 0x0000000812108825 */ /* 0x000fcc00078e0038 */
[----:B------:R-:W0:Y:S01]  /*6710*/  @!P0 LDG.E.64 R16, desc[UR10][R16.64] ;  /* 0x0000000a10108981 */ /* 0x000e22000c1e1b00 */
[----:B------:R-:W-:Y:S01]  /*6720*/  UIADD3 UR8, UPT, UPT, UR5, 0x1, URZ ;  /* 0x0000000105087890 */ /* 0x000fe2000fffe0ff */
[----:B0-----:R-:W-:Y:S01]  /*6730*/  @!P0 FADD.FTZ R14, R14, R16 ;  /* 0x000000100e0e8221 */ /* 0x001fe20000010000 */
[----:B------:R-:W-:-:S04]  /*6740*/  @!P0 FADD.FTZ R15, R15, R17 ;  /* 0x000000110f0f8221 */ /* 0x000fc80000010000 */
[----:B------:R-:W-:-:S13]  /*6750*/  ISETP.EQ.OR P0, PT, R2, UR8, P1 ;  /* 0x0000000802007c0c */ /* 0x000fda0008f02670 */
[----:B------:R-:W-:-:S06]  /*6760*/  @!P0 IMAD.WIDE.U32 R16, R20, 0x8, R56 ;  /* 0x0000000814108825 */ /* 0x000fcc00078e0038 */
[----:B------:R-:W2:Y:S01]  /*6770*/  @!P0 LDG.E.64 R16, desc[UR10][R16.64] ;  /* 0x0000000a10108981 */ /* 0x000ea2000c1e1b00 */
[----:B------:R-:W-:Y:S01]  /*6780*/  UIADD3 UR8, UPT, UPT, UR5, 0x2, URZ ;  /* 0x0000000205087890 */ /* 0x000fe2000fffe0ff */
[----:B--2---:R-:W-:Y:S01]  /*6790*/  @!P0 FADD.FTZ R14, R14, R16 ;  /* 0x000000100e0e8221 */ /* 0x004fe20000010000 */
        /* <DEDUP_REMOVED lines=35> */
[----:B------:R-:W-:Y:S01]  /*69d0*/  IADD3 R19, PT, PT, R19, 0x8, RZ ;  /* 0x0000000813137810 */ /* 0x000fe20007ffe0ff */
[----:B--2---:R-:W-:Y:S01]  /*69e0*/  @!P0 FADD.FTZ R14, R14, R16 ;  /* 0x000000100e0e8221 */ /* 0x004fe20000010000 */
[----:B------:R-:W-:Y:S01]  /*69f0*/  MOV R16, UR7 ;  /* 0x0000000700107c02 */ /* 0x000fe20008000f00 */
[----:B------:R-:W-:Y:S01]  /*6a00*/  @!P0 FADD.FTZ R15, R15, R17 ;  /* 0x000000110f0f8221 */ /* 0x000fe20000010000 */
[----:B------:R-:W-:Y:S02]  /*6a10*/  MOV R17, UR7 ;  /* 0x0000000700117c02 */ /* 0x000fe40008000f00 */
[C---:B------:R-:W-:Y:S02]  /*6a20*/  LEA R23, R16.reuse, R23, 0x3 ;  /* 0x0000001710177211 */ /* 0x040fe400078e18ff */
[----:B------:R-:W-:-:S02]  /*6a30*/  LEA R21, R16, R21, 0x3 ;  /* 0x0000001510157211 */ /* 0x000fc400078e18ff */
[----:B------:R-:W-:Y:S02]  /*6a40*/  LEA R27, R16, R27, 0x3 ;  /* 0x0000001b101b7211 */ /* 0x000fe400078e18ff */
[----:B------:R-:W0:Y:S01]  /*6a50*/  LDC R16, c[0x0][0x370] ;  /* 0x0000dc00ff107b82 */ /* 0x000e220000000800 */
[C---:B------:R-:W-:Y:S02]  /*6a60*/  LEA R22, R17.reuse, R22, 0x3 ;  /* 0x0000001611167211 */ /* 0x040fe400078e18ff */
[C---:B------:R-:W-:Y:S02]  /*6a70*/  LEA R24, R17.reuse, R24, 0x3 ;  /* 0x0000001811187211 */ /* 0x040fe400078e18ff */
[C---:B------:R-:W-:Y:S02]  /*6a80*/  LEA R26, R17.reuse, R26, 0x3 ;  /* 0x0000001a111a7211 */ /* 0x040fe400078e18ff */
[C---:B------:R-:W-:Y:S02]  /*6a90*/  LEA R20, R17.reuse, R20, 0x3 ;  /* 0x0000001411147211 */ /* 0x040fe400078e18ff */
[----:B------:R-:W-:-:S02]  /*6aa0*/  LEA R18, R17, R18, 0x3 ;  /* 0x0000001211127211 */ /* 0x000fc400078e18ff */
[----:B0-----:R-:W-:-:S04]  /*6ab0*/  LOP3.LUT R16, R16, 0x7ffffff8, RZ, 0xc0, !PT ;  /* 0x7ffffff810107812 */ /* 0x001fc800078ec0ff */
[----:B------:R-:W-:-:S13]  /*6ac0*/  ISETP.NE.AND P0, PT, R16, UR5, PT ;  /* 0x0000000510007c0c */ /* 0x000fda000bf05270 */
[----:B------:R-:W-:Y:S05]  /*6ad0*/  @P0 BRA `(.L_x_764) ;  /* 0xfffffffc00040947 */ /* 0x000fea000383ffff */
[----:B------:R-:W-:-:S07]  /*6ae0*/  MOV R24, R16 ;  /* 0x0000001000187202 */ /* 0x000fce0000000f00 */
.L_x_763:
[----:B------:R-:W1:Y:S02]  /*6af0*/  LDCU UR5, c[0x0][0x370] ;  /* 0x00006e00ff0577ac */ /* 0x000e640008000800 */
[----:B-1----:R-:W-:-:S09]  /*6b00*/  ULOP3.LUT UP0, UR5, UR5, 0x7, URZ, 0xc0, !UPT ;  /* 0x0000000705057892 */ /* 0x002fd2000f80c0ff */
[----:B------:R-:W-:Y:S05]  /*6b10*/  BRA.U !UP0, `(.L_x_760) ;  /* 0x0000000108f87547 */ /* 0x000fea000b800000 */
[----:B------:R-:W1:Y:S01]  /*6b20*/  LDCU UR8, c[0x0][0x370] ;  /* 0x00006e00ff0877ac */ /* 0x000e620008000800 */
[----:B------:R-:W-:-:S04]  /*6b30*/  UIADD3 UR5, UPT, UPT, UR5, -0x1, URZ ;  /* 0xffffffff05057890 */ /* 0x000fc8000fffe0ff */
[----:B------:R-:W-:Y:S02]  /*6b40*/  UISETP.GE.U32.AND UP0, UPT, UR5, 0x3, UPT ;  /* 0x000000030500788c */ /* 0x000fe4000bf06070 */
[----:B-1----:R-:W-:-:S07]  /*6b50*/  ULOP3.LUT UP1, UR8, UR8, 0x3, URZ, 0xc0, !UPT ;  /* 0x0000000308087892 */ /* 0x002fce000f82c0ff */
[----:B------:R-:W-:Y:S05]  /*6b60*/  BRA.U !UP0, `(.L_x_765) ;  /* 0x0000000108707547 */ /* 0x000fea000b800000 */
[CC--:B------:R-:W-:Y:S02]  /*6b70*/  ISETP.EQ.OR P0, PT, R24.reuse, R2.reuse, P1 ;  /* 0x000000021800720c */ /* 0x0c0fe40000f02670 */
[C---:B------:R-:W-:Y:S02]  /*6b80*/  IADD3 R19, PT, PT, R24.reuse, 0x1, RZ ;  /* 0x0000000118137810 */ /* 0x040fe40007ffe0ff */
[C---:B------:R-:W-:Y:S02]  /*6b90*/  IADD3 R21, PT, PT, R24.reuse, 0x2, RZ ;  /* 0x0000000218157810 */ /* 0x040fe40007ffe0ff */
[-C--:B------:R-:W-:Y:S02]  /*6ba0*/  ISETP.EQ.OR P2, PT, R19, R2.reuse, P1 ;  /* 0x000000021300720c */ /* 0x080fe40000f42670 */
[----:B------:R-:W-:Y:S02]  /*6bb0*/  ISETP.EQ.OR P3, PT, R21, R2, P1 ;  /* 0x000000021500720c */ /* 0x000fe40000f62670 */
[----:B------:R-:W-:-:S03]  /*6bc0*/  IADD3 R23, PT, PT, R24, 0x3, RZ ;  /* 0x0000000318177810 */ /* 0x000fc60007ffe0ff */
[----:B------:R-:W-:Y:S01]  /*6bd0*/  @!P0 IMAD R17, R24, UR7, R25 ;  /* 0x0000000718118c24 */ /* 0x000fe2000f8e0219 */
[----:B------:R-:W-:-:S03]  /*6be0*/  ISETP.EQ.OR P4, PT, R23, R2, P1 ;  /* 0x000000021700720c */ /* 0x000fc60000f82670 */
[----:B------:R-:W-:-:S04]  /*6bf0*/  @!P0 IMAD.WIDE.U32 R16, R17, 0x8, R56 ;  /* 0x0000000811108825 */ /* 0x000fc800078e0038 */
[--C-:B------:R-:W-:Y:S02]  /*6c00*/  @!P2 IMAD R19, R19, UR7, R25.reuse ;  /* 0x000000071313ac24 */ /* 0x100fe4000f8e0219 */
[----:B------:R-:W-:Y:S01]  /*6c10*/  @!P3 IMAD R21, R21, UR7, R25 ;  /* 0x000000071515bc24 */ /* 0x000fe2000f8e0219 */
[----:B------:R-:W0:Y:S01]  /*6c20*/  @!P0 LDG.E.64 R16, desc[UR10][R16.64] ;  /* 0x0000000a10108981 */ /* 0x000e22000c1e1b00 */
[----:B------:R-:W-:-:S04]  /*6c30*/  @!P2 IMAD.WIDE.U32 R18, R19, 0x8, R56 ;  /* 0x000000081312a825 */ /* 0x000fc800078e0038 */
[----:B---3--:R-:W-:Y:S02]  /*6c40*/  @!P3 IMAD.WIDE.U32 R20, R21, 0x8, R56 ;  /* 0x000000081514b825 */ /* 0x008fe400078e0038 */
[----:B------:R-:W2:Y:S02]  /*6c50*/  @!P2 LDG.E.64 R18, desc[UR10][R18.64] ;  /* 0x0000000a1212a981 */ /* 0x000ea4000c1e1b00 */
[----:B------:R-:W-:Y:S02]  /*6c60*/  @!P4 IMAD R23, R23, UR7, R25 ;  /* 0x000000071717cc24 */ /* 0x000fe4000f8e0219 */
[----:B------:R-:W3:Y:S02]  /*6c70*/  @!P3 LDG.E.64 R20, desc[UR10][R20.64] ;  /* 0x0000000a1414b981 */ /* 0x000ee4000c1e1b00 */
[----:B------:R-:W-:-:S06]  /*6c80*/  @!P4 IMAD.WIDE.U32 R22, R23, 0x8, R56 ;  /* 0x000000081716c825 */ /* 0x000fcc00078e0038 */
        /* <DEDUP_REMOVED lines=10> */
.L_x_765:
[----:B------:R-:W-:Y:S05]  /*6d30*/  BRA.U !UP1, `(.L_x_760) ;  /* 0x0000000109707547 */ /* 0x000fea000b800000 */
[----:B---3--:R-:W1:Y:S01]  /*6d40*/  LDC R20, c[0x0][0x370] ;  /* 0x0000dc00ff147b82 */ /* 0x008e620000000800 */
[----:B------:R-:W-:Y:S01]  /*6d50*/  UISETP.NE.AND UP0, UPT, UR8, 0x1, UPT ;  /* 0x000000010800788c */ /* 0x000fe2000bf05270 */
[----:B-1----:R-:W-:-:S08]  /*6d60*/  LOP3.LUT R20, R20, 0x1, RZ, 0xc0, !PT ;  /* 0x0000000114147812 */ /* 0x002fd000078ec0ff */
[----:B------:R-:W-:Y:S05]  /*6d70*/  BRA.U !UP0, `(.L_x_766) ;  /* 0x0000000108387547 */ /* 0x000fea000b800000 */
[C---:B------:R-:W-:Y:S02]  /*6d80*/  IADD3 R19, PT, PT, R24.reuse, 0x1, RZ ;  /* 0x0000000118137810 */ /* 0x040fe40007ffe0ff */
        /* <DEDUP_REMOVED lines=13> */
.L_x_766:
[----:B------:R-:W-:Y:S01]  /*6e60*/  ISETP.EQ.OR P0, PT, R24, R2, P1 ;  /* 0x000000021800720c */ /* 0x000fe20000f02670 */
[----:B------:R-:W-:Y:S03]  /*6e70*/  BSSY.RECONVERGENT B0, `(.L_x_760) ;  /* 0x0000008000007945 */ /* 0x000fe60003800200 */
[----:B------:R-:W-:-:S13]  /*6e80*/  ISETP.NE.U32.OR P0, PT, R20, 0x1, P0 ;  /* 0x000000011400780c */ /* 0x000fda0000705470 */
[----:B------:R-:W-:Y:S05]  /*6e90*/  @P0 BRA `(.L_x_767) ;  /* 0x0000000000140947 */ /* 0x000fea0003800000 */
[----:B------:R-:W-:-:S04]  /*6ea0*/  IMAD R17, R24, UR7, R25 ;  /* 0x0000000718117c24 */ /* 0x000fc8000f8e0219 */
[----:B------:R-:W-:-:S06]  /*6eb0*/  IMAD.WIDE.U32 R16, R17, 0x8, R56 ;  /* 0x0000000811107825 */ /* 0x000fcc00078e0038 */
[----:B------:R-:W0:Y:S02]  /*6ec0*/  LDG.E.64 R16, desc[UR10][R16.64] ;  /* 0x0000000a10107981 */ /* 0x000e24000c1e1b00 */
[----:B0-----:R-:W-:Y:S01]  /*6ed0*/  FADD.FTZ R14, R14, R16 ;  /* 0x000000100e0e7221 */ /* 0x001fe20000010000 */
[----:B------:R-:W-:-:S07]  /*6ee0*/  FADD.FTZ R15, R15, R17 ;  /* 0x000000110f0f7221 */ /* 0x000fce0000010000 */
.L_x_767:
[----:B------:R-:W-:Y:S05]  /*6ef0*/  BSYNC.RECONVERGENT B0 ;  /* 0x0000000000007941 */ /* 0x000fea0003800200 */
.L_x_760:
[----:B------:R-:W5:Y:S01]  /*6f00*/  S2UR UR8, SR_CgaCtaId ;  /* 0x00000000000879c3 */ /* 0x000f620000008800 */
[----:B------:R-:W-:Y:S01]  /*6f10*/  UMOV UR5, 0x400 ;  /* 0x0000040000057882 */ /* 0x000fe20000000000 */
[--C-:B----4-:R-:W-:Y:S02]  /*6f20*/  HADD2.F32 R19, -RZ, R42.reuse.H0_H0 ;  /* 0x2000002aff137230 */ /* 0x110fe40000004100 */
[----:B------:R-:W-:-:S03]  /*6f30*/  HADD2.F32 R42, -RZ, R42.H1_H1 ;  /* 0x3000002aff2a7230 */ /* 0x000fc60000004100 */
[----:B------:R-:W-:-:S04]  /*6f40*/  FADD.FTZ R19, R19, -UR9 ;  /* 0x8000000913137e21 */ /* 0x000fc80008010000 */
[----:B------:R-:W-:Y:S01]  /*6f50*/  FMUL.FTZ R21, R19, UR12 ;  /* 0x0000000c13157c20 */ /* 0x000fe20008410000 */
[----:B-----5:R-:W-:Y:S01]  /*6f60*/  ULEA UR5, UR8, UR5, 0x18 ;  /* 0x0000000508057291 */ /* 0x020fe2000f8ec0ff */
[----:B------:R-:W4:Y:S08]  /*6f70*/  LDCU.U8 UR8, c[0x0][0x414] ;  /* 0x00008280ff0877ac */ /* 0x000f300008000000 */
[----:B------:R0:W-:Y:S01]  /*6f80*/  @!P1 STS.64 [UR5+0x90], R14 ;  /* 0x0000900eff009988 */ /* 0x0001e20008000a05 */
[----:B------:R-:W-:Y:S01]  /*6f90*/  BAR.SYNC.DEFER_BLOCKING 0x0 ;  /* 0x0000000000007b1d */ /* 0x000fe20000010000 */
[--C-:B0--3--:R-:W-:Y:S01]  /*6fa0*/  HADD2.F32 R15, -RZ, R41.reuse.H0_H0 ;  /* 0x20000029ff0f7230 */ /* 0x109fe20000004100 */
[----:B----4-:R-:W-:Y:S01]  /*6fb0*/  UISETP.NE.AND UP0, UPT, UR8, URZ, UPT ;  /* 0x000000ff0800728c */ /* 0x010fe2000bf05270 */
[----:B------:R-:W-:-:S03]  /*6fc0*/  HADD2.F32 R14, -RZ, R41.H1_H1 ;  /* 0x30000029ff0e7230 */ /* 0x000fc60000004100 */
[----:B------:R-:W0:Y:S01]  /*6fd0*/  LDS.64 R16, [UR5+0x90] ;  /* 0x00009005ff107984 */ /* 0x000e220008000a00 */
[----:B------:R-:W0:Y:S02]  /*6fe0*/  LDCU UR5, c[0x0][0x42c] ;  /* 0x00008580ff0577ac */ /* 0x000e240008000800 */
[----:B0-----:R-:W-:Y:S01]  /*6ff0*/  FMUL.FTZ R18, R17, UR5 ;  /* 0x0000000511127c20 */ /* 0x001fe20008410000 */
[----:B------:R-:W-:Y:S01]  /*7000*/  FADD.FTZ R17, R42, -UR9 ;  /* 0x800000092a117e21 */ /* 0x000fe20008010000 */
[----:B------:R-:W-:-:S03]  /*7010*/  FMUL.FTZ R16, R16, UR5 ;  /* 0x0000000510107c20 */ /* 0x000fc60008410000 */
[----:B------:R-:W-:Y:S01]  /*7020*/  FMUL.FTZ R17, R17, UR12 ;  /* 0x0000000c11117c20 */ /* 0x000fe20008410000 */
[----:B------:R-:W-:Y:S06]  /*7030*/  BRA.U !UP0, `(.L_x_768) ;  /* 0x0000000108487547 */ /* 0x000fec000b800000 */
[----:B------:R-:W-:Y:S01]  /*7040*/  FFMA.FTZ R20, R12, R21, R10 ;  /* 0x000000150c147223 */ /* 0x000fe2000001000a */
[----:B------:R-:W-:-:S03]  /*7050*/  FFMA.FTZ R19, R13, R17, R11 ;  /* 0x000000110d137223 */ /* 0x000fc6000001000b */
[----:B------:R-:W-:Y:S01]  /*7060*/  FMUL.FTZ R22, R20, -1.4426950216293334961 ;  /* 0xbfb8aa3b14167820 */ /* 0x000fe20000410000 */
[----:B-1----:R-:W-:-:S05]  /*7070*/  FMUL.FTZ R25, R19, -1.4426950216293334961 ;  /* 0xbfb8aa3b13197820 */ /* 0x002fca0000410000 */
[----:B------:R-:W0:Y:S04]  /*7080*/  MUFU.EX2 R22, R22 ;  /* 0x0000001600167308 */ /* 0x000e280000000800 */
[----:B------:R-:W1:Y:S01]  /*7090*/  MUFU.EX2 R25, R25 ;  /* 0x0000001900197308 */ /* 0x000e620000000800 */
[----:B0-----:R-:W-:Y:S01]  /*70a0*/  FADD.FTZ R23, R22, 1 ;  /* 0x3f80000016177421 */ /* 0x001fe20000010000 */
[----:B-1----:R-:W-:-:S03]  /*70b0*/  FADD.FTZ R26, R25, 1 ;  /* 0x3f800000191a7421 */ /* 0x002fc60000010000 */
[----:B--2---:R-:W0:Y:S08]  /*70c0*/  MUFU.RCP R24, R23 ;  /* 0x0000001700187308 */ /* 0x004e300000001000 */
        /* <DEDUP_REMOVED lines=9> */
.L_x_768:
[----:B------:R-:W0:Y:S01]  /*7160*/  LDCU UR8, c[0x0][0x41c] ;  /* 0x00008380ff0877ac */ /* 0x000e220008000800 */
[----:B------:R-:W-:Y:S01]  /*7170*/  R2UR UR5, R16 ;  /* 0x00000000100572ca */ /* 0x000fe200000e0000 */
[--C-:B------:R-:W-:Y:S01]  /*7180*/  HADD2.F32 R20, -RZ, R40.reuse.H0_H0 ;  /* 0x20000028ff147230 */ /* 0x100fe20000004100 */
[----:B------:R-:W-:Y:S01]  /*7190*/  BSSY.RECONVERGENT B0, `(.L_x_769) ;  /* 0x000001f000007945 */ /* 0x000fe20003800200 */
[----:B------:R-:W3:Y:S01]  /*71a0*/  LDCU.64 UR14, c[0x0][0x400] ;  /* 0x00008000ff0e77ac */ /* 0x000ee20008000a00 */
[----:B------:R-:W-:Y:S02]  /*71b0*/  HADD2.F32 R40, -RZ, R40.H1_H1 ;  /* 0x30000028ff287230 */ /* 0x000fe40000004100 */
[----:B------:R-:W-:-:S07]  /*71c0*/  FADD.FTZ R20, R20, -UR9 ;  /* 0x8000000914147e21 */ /* 0x000fce0008010000 */
[--C-:B------:R-:W-:Y:S01]  /*71d0*/  FFMA.FTZ R21, R21, UR5, R18.reuse ;  /* 0x0000000515157c23 */ /* 0x100fe20008010012 */
[----:B------:R-:W-:Y:S01]  /*71e0*/  FFMA.FTZ R16, R17, UR5, R18 ;  /* 0x0000000511107c23 */ /* 0x000fe20008010012 */
[----:B0-----:R-:W-:Y:S02]  /*71f0*/  IMAD R19, R2, UR8, R45 ;  /* 0x0000000802137c24 */ /* 0x001fe4000f8e022d */
[----:B------:R-:W-:Y:S01]  /*7200*/  FFMA.FTZ R21, R12, R15, -R21 ;  /* 0x0000000f0c157223 */ /* 0x000fe20000010815 */
[----:B------:R-:W-:Y:S02]  /*7210*/  FFMA.FTZ R16, R13, R14, -R16 ;  /* 0x0000000e0d107223 */ /* 0x000fe40000010810 */
[C---:B---3--:R-:W-:Y:S02]  /*7220*/  ISETP.GE.U32.AND P0, PT, R19.reuse, UR14, PT ;  /* 0x0000000e13007c0c */ /* 0x048fe4000bf06070 */
[----:B------:R-:W-:Y:S02]  /*7230*/  SHF.R.S32.HI R22, RZ, 0x1f, R19 ;  /* 0x0000001fff167819 */ /* 0x000fe40000011413 */
[----:B------:R-:W-:-:S02]  /*7240*/  IADD3 R23, PT, PT, R19, 0x20, RZ ;  /* 0x0000002013177810 */ /* 0x000fc40007ffe0ff */
[----:B------:R-:W-:Y:S02]  /*7250*/  ISETP.GE.AND.EX P0, PT, R22, UR15, PT, P0 ;  /* 0x0000000f16007c0c */ /* 0x000fe4000bf06300 */
[----:B------:R-:W-:Y:S02]  /*7260*/  ISETP.GE.U32.AND P1, PT, R23, UR14, PT ;  /* 0x0000000e17007c0c */ /* 0x000fe4000bf26070 */
[----:B------:R-:W-:-:S04]  /*7270*/  SHF.R.S32.HI R2, RZ, 0x1f, R23 ;  /* 0x0000001fff027819 */ /* 0x000fc80000011417 */
[----:B------:R-:W-:-:S05]  /*7280*/  ISETP.GE.AND.EX P1, PT, R2, UR15, PT, P1 ;  /* 0x0000000f02007c0c */ /* 0x000fca000bf26310 */
[----:B------:R-:W-:Y:S08]  /*7290*/  @P0 BRA `(.L_x_770) ;  /* 0x0000000000380947 */ /* 0x000ff00003800000 */
[----:B------:R-:W0:Y:S01]  /*72a0*/  LDCU.64 UR18, c[0x0][0x3f8] ;  /* 0x00007f00ff1277ac */ /* 0x000e220008000a00 */
[----:B------:R-:W-:Y:S02]  /*72b0*/  MOV R14, R58 ;  /* 0x0000003a000e7202 */ /* 0x000fe40000000f00 */
[----:B------:R-:W-:Y:S01]  /*72c0*/  MOV R15, R61 ;  /* 0x0000003d000f7202 */ /* 0x000fe20000000f00 */
[----:B------:R-:W3:Y:S01]  /*72d0*/  LDCU.64 UR16, c[0x0][0x380] ;  /* 0x00007000ff1077ac */ /* 0x000ee20008000a00 */
[----:B0-----:R-:W-:Y:S02]  /*72e0*/  IMAD R22, R22, UR18, RZ ;  /* 0x0000001216167c24 */ /* 0x001fe4000f8e02ff */
[----:B------:R-:W-:-:S04]  /*72f0*/  IMAD.WIDE.U32 R14, R19, UR18, R14 ;  /* 0x00000012130e7c25 */ /* 0x000fc8000f8e000e */
[----:B------:R-:W-:Y:S02]  /*7300*/  IMAD R17, R19, UR19, R22 ;  /* 0x0000001313117c24 */ /* 0x000fe4000f8e0216 */
[----:B------:R-:W-:Y:S01]  /*7310*/  FMUL.FTZ R22, R21, UR12 ;  /* 0x0000000c15167c20 */ /* 0x000fe20008410000 */
[----:B------:R-:W-:Y:S01]  /*7320*/  FMUL.FTZ R21, R16, UR12 ;  /* 0x0000000c10157c20 */ /* 0x000fe20008410000 */
[C---:B---3--:R-:W-:Y:S02]  /*7330*/  LEA R16, P0, R14.reuse, UR16, 0x1 ;  /* 0x000000100e107c11 */ /* 0x048fe4000f8008ff */
[----:B------:R-:W-:Y:S02]  /*7340*/  IADD3 R17, PT, PT, R15, R17, RZ ;  /* 0x000000110f117210 */ /* 0x000fe40007ffe0ff */
[----:B------:R-:W-:Y:S02]  /*7350*/  F2FP.F16.F32.PACK_AB R21, R21, R22 ;  /* 0x000000161515723e */ /* 0x000fe400000000ff */
[----:B------:R-:W-:-:S05]  /*7360*/  LEA.HI.X R17, R14, UR17, R17, 0x1, P0 ;  /* 0x000000110e117c11 */ /* 0x000fca00080f0c11 */
[----:B------:R0:W-:Y:S02]  /*7370*/  STG.E desc[UR10][R16.64], R21 ;  /* 0x0000001510007986 */ /* 0x0001e4000c10190a */
.L_x_770:
[----:B------:R-:W-:Y:S05]  /*7380*/  BSYNC.RECONVERGENT B0 ;  /* 0x0000000000007941 */ /* 0x000fea0003800200 */
.L_x_769:
[----:B-1----:R-:W-:Y:S01]  /*7390*/  FMUL.FTZ R25, R20, UR12 ;  /* 0x0000000c14197c20 */ /* 0x002fe20008410000 */
[----:B------:R-:W-:Y:S01]  /*73a0*/  FADD.FTZ R15, R40, -UR9 ;  /* 0x80000009280f7e21 */ /* 0x000fe20008010000 */
[--C-:B0-----:R-:W-:Y:S02]  /*73b0*/  HADD2.F32 R21, -RZ, R39.reuse.H0_H0 ;  /* 0x20000027ff157230 */ /* 0x101fe40000004100 */
[----:B------:R-:W-:Y:S02]  /*73c0*/  HADD2.F32 R14, -RZ, R39.H1_H1 ;  /* 0x30000027ff0e7230 */ /* 0x000fe40000004100 */
[----:B------:R-:W-:Y:S01]  /*73d0*/  FFMA.FTZ R17, R25, UR5, R18 ;  /* 0x0000000519117c23 */ /* 0x000fe20008010012 */
[----:B------:R-:W-:Y:S01]  /*73e0*/  FMUL.FTZ R15, R15, UR12 ;  /* 0x0000000c0f0f7c20 */ /* 0x000fe20008410000 */
[----:B------:R-:W-:Y:S06]  /*73f0*/  BRA.U !UP0, `(.L_x_771) ;  /* 0x0000000108487547 */ /* 0x000fec000b800000 */
[----:B------:R-:W-:Y:S01]  /*7400*/  FFMA.FTZ R20, R12, R25, R10 ;  /* 0x000000190c147223 */ /* 0x000fe2000001000a */
[----:B------:R-:W-:-:S03]  /*7410*/  FFMA.FTZ R16, R13, R15, R11 ;  /* 0x0000000f0d107223 */ /* 0x000fc6000001000b */
[----:B------:R-:W-:Y:S01]  /*7420*/  FMUL.FTZ R22, R20, -1.4426950216293334961 ;  /* 0xbfb8aa3b14167820 */ /* 0x000fe20000410000 */
        /* <DEDUP_REMOVED lines=15> */
.L_x_771:
[----:B------:R-:W-:Y:S01]  /*7520*/  FFMA.FTZ R16, R15, UR5, R18 ;  /* 0x000000050f107c23 */ /* 0x000fe20008010012 */
[----:B------:R-:W-:Y:S01]  /*7530*/  BSSY.RECONVERGENT B0, `(.L_x_772) ;  /* 0x0000014000007945 */ /* 0x000fe20003800200 */
[----:B------:R-:W-:Y:S01]  /*7540*/  FFMA.FTZ R17, R12, R21, -R17 ;  /* 0x000000150c117223 */ /* 0x000fe20000010811 */
[----:B------:R-:W-:Y:S01]  /*7550*/  IADD3 R25, PT, PT, R19, 0x40, RZ ;  /* 0x0000004013197810 */ /* 0x000fe20007ffe0ff */
[----:B------:R-:W-:Y:S01]  /*7560*/  FFMA.FTZ R16, R13, R14, -R16 ;  /* 0x0000000e0d107223 */ /* 0x000fe20000010810 */
[----:B------:R-:W-:Y:S01]  /*7570*/  IADD3 R21, PT, PT, R19, 0x60, RZ ;  /* 0x0000006013157810 */ /* 0x000fe20007ffe0ff */
[----:B------:R-:W-:Y:S06]  /*7580*/  @P1 BRA `(.L_x_773) ;  /* 0x0000000000381947 */ /* 0x000fec0003800000 */
        /* <DEDUP_REMOVED lines=9> */
[----:B-1----:R-:W-:Y:S02]  /*7620*/  LEA R16, P0, R14, UR18, 0x1 ;  /* 0x000000120e107c11 */ /* 0x002fe4000f8008ff */
[----:B------:R-:W-:Y:S02]  /*7630*/  IADD3 R27, PT, PT, R15, R27, RZ ;  /* 0x0000001b0f1b7210 */ /* 0x000fe40007ffe0ff */
[----:B------:R-:W-:Y:S02]  /*7640*/  F2FP.F16.F32.PACK_AB R15, R2, R23 ;  /* 0x00000017020f723e */ /* 0x000fe400000000ff */
[----:B------:R-:W-:-:S05]  /*7650*/  LEA.HI.X R17, R14, UR19, R27, 0x1, P0 ;  /* 0x000000130e117c11 */ /* 0x000fca00080f0c1b */
[----:B------:R0:W-:Y:S02]  /*7660*/  STG.E desc[UR10][R16.64], R15 ;  /* 0x0000000f10007986 */ /* 0x0001e4000c10190a */
.L_x_773:
[----:B------:R-:W-:Y:S05]  /*7670*/  BSYNC.RECONVERGENT B0 ;  /* 0x0000000000007941 */ /* 0x000fea0003800200 */
.L_x_772:
[--C-:B0-----:R-:W-:Y:S01]  /*7680*/  HADD2.F32 R15, -RZ, R38.reuse.H0_H0 ;  /* 0x20000026ff0f7230 */ /* 0x101fe20000004100 */
[----:B------:R-:W-:Y:S01]  /*7690*/  ISETP.GE.U32.AND P0, PT, R25, UR14, PT ;  /* 0x0000000e19007c0c */ /* 0x000fe2000bf06070 */
[----:B------:R-:W-:Y:S01]  /*76a0*/  HADD2.F32 R38, -RZ, R38.H1_H1 ;  /* 0x30000026ff267230 */ /* 0x000fe20000004100 */
[----:B------:R-:W-:Y:S01]  /*76b0*/  ISETP.GE.U32.AND P1, PT, R21, UR14, PT ;  /* 0x0000000e15007c0c */ /* 0x000fe2000bf26070 */
[--C-:B------:R-:W-:Y:S02]  /*76c0*/  HADD2.F32 R22, -RZ, R37.reuse.H0_H0 ;  /* 0x20000025ff167230 */ /* 0x100fe40000004100 */
[----:B------:R-:W-:Y:S01]  /*76d0*/  FADD.FTZ R15, R15, -UR9 ;  /* 0x800000090f0f7e21 */ /* 0x000fe20008010000 */
[----:B------:R-:W-:Y:S01]  /*76e0*/  SHF.R.S32.HI R14, RZ, 0x1f, R25 ;  /* 0x0000001fff0e7819 */ /* 0x000fe20000011419 */
[----:B------:R-:W-:Y:S01]  /*76f0*/  FADD.FTZ R17, R38, -UR9 ;  /* 0x8000000926117e21 */ /* 0x000fe20008010000 */
[----:B------:R-:W-:Y:S01]  /*7700*/  SHF.R.S32.HI R2, RZ, 0x1f, R21 ;  /* 0x0000001fff027819 */ /* 0x000fe20000011415 */
[----:B------:R-:W-:Y:S01]  /*7710*/  FMUL.FTZ R27, R15, UR12 ;  /* 0x0000000c0f1b7c20 */ /* 0x000fe20008410000 */
[----:B------:R-:W-:Y:S01]  /*7720*/  ISETP.GE.AND.EX P0, PT, R14, UR15, PT, P0 ;  /* 0x0000000f0e007c0c */ /* 0x000fe2000bf06300 */
[----:B------:R-:W-:Y:S01]  /*7730*/  HADD2.F32 R16, -RZ, R37.H1_H1 ;  /* 0x30000025ff107230 */ /* 0x000fe20000004100 */
[----:B------:R-:W-:Y:S01]  /*7740*/  ISETP.GE.AND.EX P1, PT, R2, UR15, PT, P1 ;  /* 0x0000000f02007c0c */ /* 0x000fe2000bf26310 */
[----:B------:R-:W-:-:S02]  /*7750*/  HADD2.F32 R15, -RZ, R36.H0_H0 ;  /* 0x20000024ff0f7230 */ /* 0x000fc40000004100 */
[----:B------:R-:W-:Y:S01]  /*7760*/  FFMA.FTZ R23, R27, UR5, R18 ;  /* 0x000000051b177c23 */ /* 0x000fe20008010012 */
[----:B------:R-:W-:Y:S01]  /*7770*/  FMUL.FTZ R17, R17, UR12 ;  /* 0x0000000c11117c20 */ /* 0x000fe20008410000 */
[----:B------:R-:W-:Y:S08]  /*7780*/  BRA.U !UP0, `(.L_x_774) ;  /* 0x0000000108487547 */ /* 0x000ff0000b800000 */
[----:B--2---:R-:W-:Y:S01]  /*7790*/  FFMA.FTZ R24, R12, R27, R10 ;  /* 0x0000001b0c187223 */ /* 0x004fe2000001000a */
        /* <DEDUP_REMOVED lines=17> */
.L_x_774:
[----:B------:R-:W-:Y:S01]  /*78b0*/  FFMA.FTZ R20, R17, UR5, R18 ;  /* 0x0000000511147c23 */ /* 0x000fe20008010012 */
[----:B------:R-:W-:Y:S01]  /*78c0*/  BSSY.RECONVERGENT B0, `(.L_x_775) ;  /* 0x0000014000007945 */ /* 0x000fe20003800200 */
[----:B------:R-:W-:Y:S01]  /*78d0*/  FFMA.FTZ R23, R12, R22, -R23 ;  /* 0x000000160c177223 */ /* 0x000fe20000010817 */
[----:B------:R-:W-:Y:S02]  /*78e0*/  HADD2.F32 R36, -RZ, R36.H1_H1 ;  /* 0x30000024ff247230 */ /* 0x000fe40000004100 */
[----:B------:R-:W-:Y:S01]  /*78f0*/  FADD.FTZ R22, R15, -UR9 ;  /* 0x800000090f167e21 */ /* 0x000fe20008010000 */
[----:B------:R-:W-:Y:S01]  /*7900*/  FFMA.FTZ R20, R13, R16, -R20 ;  /* 0x000000100d147223 */ /* 0x000fe20000010814 */
[----:B------:R-:W-:Y:S06]  /*7910*/  @P0 BRA `(.L_x_776) ;  /* 0x0000000000380947 */ /* 0x000fec0003800000 */
[----:B------:R-:W0:Y:S01]  /*7920*/  LDCU.64 UR16, c[0x0][0x3f8] ;  /* 0x00007f00ff1077ac */ /* 0x000e220008000a00 */
[----:B------:R-:W-:Y:S01]  /*7930*/  MOV R15, R61 ;  /* 0x0000003d000f7202 */ /* 0x000fe20000000f00 */
[----:B------:R-:W-:Y:S01]  /*7940*/  FMUL.FTZ R23, R23, UR12 ;  /* 0x0000000c17177c20 */ /* 0x000fe20008410000 */
[----:B------:R-:W-:Y:S01]  /*7950*/  FMUL.FTZ R20, R20, UR12 ;  /* 0x0000000c14147c20 */ /* 0x000fe20008410000 */
[----:B------:R-:W1:Y:S01]  /*7960*/  LDCU.64 UR18, c[0x0][0x380] ;  /* 0x00007000ff1277ac */ /* 0x000e620008000a00 */
[----:B0-----:R-:W-:Y:S01]  /*7970*/  IMAD R16, R14, UR16, RZ ;  /* 0x000000100e107c24 */ /* 0x001fe2000f8e02ff */
[----:B------:R-:W-:-:S05]  /*7980*/  MOV R14, R58 ;  /* 0x0000003a000e7202 */ /* 0x000fca0000000f00 */
[----:B------:R-:W-:-:S04]  /*7990*/  IMAD.WIDE.U32 R14, R25, UR16, R14 ;  /* 0x00000010190e7c25 */ /* 0x000fc8000f8e000e */
[----:B------:R-:W-:Y:S01]  /*79a0*/  IMAD R25, R25, UR17, R16 ;  /* 0x0000001119197c24 */ /* 0x000fe2000f8e0210 */
[----:B-1----:R-:W-:-:S04]  /*79b0*/  LEA R16, P0, R14, UR18, 0x1 ;  /* 0x000000120e107c11 */ /* 0x002fc8000f8008ff */
[----:B------:R-:W-:Y:S02]  /*79c0*/  IADD3 R25, PT, PT, R15, R25, RZ ;  /* 0x000000190f197210 */ /* 0x000fe40007ffe0ff */
[----:B------:R-:W-:Y:S02]  /*79d0*/  F2FP.F16.F32.PACK_AB R15, R20, R23 ;  /* 0x00000017140f723e */ /* 0x000fe400000000ff */
[----:B------:R-:W-:-:S05]  /*79e0*/  LEA.HI.X R17, R14, UR19, R25, 0x1, P0 ;  /* 0x000000130e117c11 */ /* 0x000fca00080f0c19 */
[----:B------:R0:W-:Y:S02]  /*79f0*/  STG.E desc[UR10][R16.64], R15 ;  /* 0x0000000f10007986 */ /* 0x0001e4000c10190a */
.L_x_776:
[----:B------:R-:W-:Y:S05]  /*7a00*/  BSYNC.RECONVERGENT B0 ;  /* 0x0000000000007941 */ /* 0x000fea0003800200 */
.L_x_775:
[----:B0-----:R-:W-:Y:S01]  /*7a10*/  FMUL.FTZ R17, R22, UR12 ;  /* 0x0000000c16117c20 */ /* 0x001fe20008410000 */
[----:B------:R-:W-:Y:S01]  /*7a20*/  FADD.FTZ R36, R36, -UR9 ;  /* 0x8000000924247e21 */ /* 0x000fe20008010000 */
[--C-:B------:R-:W-:Y:S02]  /*7a30*/  HADD2.F32 R16, -RZ, R35.reuse.H0_H0 ;  /* 0x20000023ff107230 */ /* 0x100fe40000004100 */
[----:B------:R-:W-:Y:S02]  /*7a40*/  HADD2.F32 R14, -RZ, R35.H1_H1 ;  /* 0x30000023ff0e7230 */ /* 0x000fe40000004100 */
[----:B------:R-:W-:Y:S01]  /*7a50*/  FFMA.FTZ R15, R17, UR5, R18 ;  /* 0x00000005110f7c23 */ /* 0x000fe20008010012 */
[----:B------:R-:W-:Y:S01]  /*7a60*/  FMUL.FTZ R35, R36, UR12 ;  /* 0x0000000c24237c20 */ /* 0x000fe20008410000 */
[----:B------:R-:W-:Y:S06]  /*7a70*/  BRA.U !UP0, `(.L_x_777) ;  /* 0x0000000108487547 */ /* 0x000fec000b800000 */
[----:B------:R-:W-:Y:S01]  /*7a80*/  FFMA.FTZ R17, R12, R17, R10 ;  /* 0x000000110c117223 */ /* 0x000fe2000001000a */
[----:B------:R-:W-:-:S03]  /*7a90*/  FFMA.FTZ R20, R13, R35, R11 ;  /* 0x000000230d147223 */ /* 0x000fc6000001000b */
[----:B------:R-:W-:Y:S01]  /*7aa0*/  FMUL.FTZ R22, R17, -1.4426950216293334961 ;  /* 0xbfb8aa3b11167820 */ /* 0x000fe20000410000 */
[----:B--2---:R-:W-:-:S05]  /*7ab0*/  FMUL.FTZ R24, R20, -1.4426950216293334961 ;  /* 0xbfb8aa3b14187820 */ /* 0x004fca0000410000 */
        /* <DEDUP_REMOVED lines=14> */
.L_x_777:
        /* <DEDUP_REMOVED lines=21> */
.L_x_779:
[----:B------:R-:W-:Y:S05]  /*7cf0*/  BSYNC.RECONVERGENT B0 ;  /* 0x0000000000007941 */ /* 0x000fea0003800200 */
.L_x_778:
        /* <DEDUP_REMOVED lines=17> */
[----:B------:R-:W-:Y:S01]  /*7e10*/  FFMA.FTZ R22, R12, R27, R10 ;  /* 0x0000001b0c167223 */ /* 0x000fe2000001000a */
[----:B--2---:R-:W-:-:S03]  /*7e20*/  FFMA.FTZ R24, R13, R21, R11 ;  /* 0x000000150d187223 */ /* 0x004fc6000001000b */
        /* <DEDUP_REMOVED lines=16> */
.L_x_780:
[----:B------:R-:W-:Y:S01]  /*7f30*/  FFMA.FTZ R22, R21, UR5, R18 ;  /* 0x0000000515167c23 */ /* 0x000fe20008010012 */
[----:B------:R-:W-:Y:S01]  /*7f40*/  BSSY.RECONVERGENT B0, `(.L_x_781) ;  /* 0x0000014000007945 */ /* 0x000fe20003800200 */
[----:B------:R-:W-:Y:S01]  /*7f50*/  FFMA.FTZ R17, R12, R16, -R17 ;  /* 0x000000100c117223 */ /* 0x000fe20000010811 */
[----:B------:R-:W-:Y:S02]  /*7f60*/  HADD2.F32 R32, -RZ, R32.H1_H1 ;  /* 0x30000020ff207230 */ /* 0x000fe40000004100 */
[----:B--2---:R-:W-:Y:S01]  /*7f70*/  FADD.FTZ R24, R15, -UR9 ;  /* 0x800000090f187e21 */ /* 0x004fe20008010000 */
        /* <DEDUP_REMOVED lines=16> */
.L_x_782:
[----:B------:R-:W-:Y:S05]  /*8080*/  BSYNC.RECONVERGENT B0 ;  /* 0x0000000000007941 */ /* 0x000fea0003800200 */
.L_x_781:
        /* <DEDUP_REMOVED lines=25> */
.L_x_783:
        /* <DEDUP_REMOVED lines=8> */
[----:B------:R-:W-:Y:S01]  /*82a0*/  MOV R14, R58 ;  /* 0x0000003a000e7202 */ /* 0x000fe20000000f00 */
[----:B------:R-:W-:Y:S01]  /*82b0*/  FMUL.FTZ R31, R31, UR12 ;  /* 0x0000000c1f1f7c20 */ /* 0x000fe20008410000 */
[----:B------:R-:W-:Y:S01]  /*82c0*/  MOV R15, R61 ;  /* 0x0000003d000f7202 */ /* 0x000fe20000000f00 */
[----:B------:R-:W1:Y:S01]  /*82d0*/  LDCU.64 UR18, c[0x0][0x380] ;  /* 0x00007000ff1277ac */ /* 0x000e620008000a00 */
[----:B0-----:R-:W-:Y:S02]  /*82e0*/  IMAD R2, R2, UR16, RZ ;  /* 0x0000001002027c24 */ /* 0x001fe4000f8e02ff */
[----:B------:R-:W-:-:S04]  /*82f0*/  IMAD.WIDE.U32 R14, R23, UR16, R14 ;  /* 0x00000010170e7c25 */ /* 0x000fc8000f8e000e */
[----:B------:R-:W-:Y:S02]  /*8300*/  IMAD R23, R23, UR17, R2 ;  /* 0x0000001117177c24 */ /* 0x000fe4000f8e0202 */
[----:B------:R-:W-:Y:S01]  /*8310*/  FMUL.FTZ R2, R16, UR12 ;  /* 0x0000000c10027c20 */ /* 0x000fe20008410000 */
[----:B-1----:R-:W-:Y:S02]  /*8320*/  LEA R16, P0, R14, UR18, 0x1 ;  /* 0x000000120e107c11 */ /* 0x002fe4000f8008ff */
[----:B------:R-:W-:Y:S02]  /*8330*/  IADD3 R23, PT, PT, R15, R23, RZ ;  /* 0x000000170f177210 */ /* 0x000fe40007ffe0ff */
[----:B------:R-:W-:Y:S02]  /*8340*/  F2FP.F16.F32.PACK_AB R15, R2, R31 ;  /* 0x0000001f020f723e */ /* 0x000fe400000000ff */
[----:B------:R-:W-:-:S05]  /*8350*/  LEA.HI.X R17, R14, UR19, R23, 0x1, P0 ;  /* 0x000000130e117c11 */ /* 0x000fca00080f0c17 */
[----:B------:R0:W-:Y:S02]  /*8360*/  STG.E desc[UR10][R16.64], R15 ;  /* 0x0000000f10007986 */ /* 0x0001e4000c10190a */
.L_x_785:
[----:B------:R-:W-:Y:S05]  /*8370*/  BSYNC.RECONVERGENT B0 ;  /* 0x0000000000007941 */ /* 0x000fea0003800200 */
.L_x_784:
        /* <DEDUP_REMOVED lines=35> */
.L_x_786:
        /* <DEDUP_REMOVED lines=9> */
[----:B------:R-:W1:Y:S01]  /*8640*/  LDCU.64 UR18, c[0x0][0x380] ;  /* 0x00007000ff1277ac */ /* 0x000e620008000a00 */
[----:B0-----:R-:W-:Y:S01]  /*8650*/  IMAD R22, R14, UR16, RZ ;  /* 0x000000100e167c24 */ /* 0x001fe2000f8e02ff */
[----:B------:R-:W-:-:S03]  /*8660*/  MOV R14, R58 ;  /* 0x0000003a000e7202 */ /* 0x000fc60000000f00 */
[----:B------:R-:W-:Y:S02]  /*8670*/  IMAD R17, R21, UR17, R22 ;  /* 0x0000001115117c24 */ /* 0x000fe4000f8e0216 */
[----:B------:R-:W-:Y:S01]  /*8680*/  FMUL.FTZ R22, R33, UR12 ;  /* 0x0000000c21167c20 */ /* 0x000fe20008410000 */
[----:B------:R-:W-:-:S04]  /*8690*/  IMAD.WIDE.U32 R14, R21, UR16, R14 ;  /* 0x00000010150e7c25 */ /* 0x000fc8000f8e000e */
[----:B------:R-:W-:Y:S01]  /*86a0*/  FMUL.FTZ R21, R16, UR12 ;  /* 0x0000000c10157c20 */ /* 0x000fe20008410000 */
[C---:B-1----:R-:W-:Y:S02]  /*86b0*/  LEA R16, P0, R14.reuse, UR18, 0x1 ;  /* 0x000000120e107c11 */ /* 0x042fe4000f8008ff */
[----:B------:R-:W-:Y:S02]  /*86c0*/  IADD3 R17, PT, PT, R15, R17, RZ ;  /* 0x000000110f117210 */ /* 0x000fe40007ffe0ff */
[----:B------:R-:W-:Y:S02]  /*86d0*/  F2FP.F16.F32.PACK_AB R21, R21, R22 ;  /* 0x000000161515723e */ /* 0x000fe400000000ff */
[----:B------:R-:W-:-:S05]  /*86e0*/  LEA.HI.X R17, R14, UR19, R17, 0x1, P0 ;  /* 0x000000130e117c11 */ /* 0x000fca00080f0c11 */
[----:B------:R0:W-:Y:S02]  /*86f0*/  STG.E desc[UR10][R16.64], R21 ;  /* 0x0000001510007986 */ /* 0x0001e4000c10190a */
.L_x_788:
[----:B------:R-:W-:Y:S05]  /*8700*/  BSYNC.RECONVERGENT B0 ;  /* 0x0000000000007941 */ /* 0x000fea0003800200 */
.L_x_787:
[----:B------:R-:W-:Y:S01]  /*8710*/  FMUL.FTZ R23, R23, UR12 ;  /* 0x0000000c17177c20 */ /* 0x000fe20008410000 */
[----:B------:R-:W-:Y:S01]  /*8720*/  FADD.FTZ R28, R28, -UR9 ;  /* 0x800000091c1c7e21 */ /* 0x000fe20008010000 */
[--C-:B------:R-:W-:Y:S02]  /*8730*/  HADD2.F32 R15, -RZ, R3.reuse.H0_H0 ;  /* 0x20000003ff0f7230 */ /* 0x100fe40000004100 */
[----:B------:R-:W-:Y:S02]  /*8740*/  HADD2.F32 R14, -RZ, R3.H1_H1 ;  /* 0x30000003ff0e7230 */ /* 0x000fe40000004100 */
[----:B------:R-:W-:Y:S01]  /*8750*/  FFMA.FTZ R29, R23, UR5, R18 ;  /* 0x00000005171d7c23 */ /* 0x000fe20008010012 */
[----:B------:R-:W-:Y:S01]  /*8760*/  FMUL.FTZ R31, R28, UR12 ;  /* 0x0000000c1c1f7c20 */ /* 0x000fe20008410000 */
[----:B------:R-:W-:Y:S06]  /*8770*/  BRA.U !UP0, `(.L_x_789) ;  /* 0x0000000108487547 */ /* 0x000fec000b800000 */
[----:B------:R-:W-:Y:S01]  /*8780*/  FFMA.FTZ R3, R12, R23, R10 ;  /* 0x000000170c037223 */ /* 0x000fe2000001000a */
[----:B0-----:R-:W-:-:S03]  /*8790*/  FFMA.FTZ R16, R13, R31, R11 ;  /* 0x0000001f0d107223 */ /* 0x001fc6000001000b */
        /* <DEDUP_REMOVED lines=16> */
.L_x_789:
[----:B------:R-:W-:Y:S01]  /*88a0*/  FFMA.FTZ R22, R31, UR5, R18 ;  /* 0x000000051f167c23 */ /* 0x000fe20008010012 */
[----:B------:R-:W-:Y:S01]  /*88b0*/  BSSY.RECONVERGENT B0, `(.L_x_790) ;  /* 0x0000014000007945 */ /* 0x000fe20003800200 */
[----:B------:R-:W-:Y:S01]  /*88c0*/  FFMA.FTZ R29, R12, R15, -R29 ;  /* 0x0000000f0c1d7223 */ /* 0x000fe2000001081d */
[----:B0-----:R-:W-:Y:S01]  /*88d0*/  IADD3 R17, PT, PT, R19, 0x100, RZ ;  /* 0x0000010013117810 */ /* 0x001fe20007ffe0ff */
[----:B------:R-:W-:Y:S01]  /*88e0*/  FFMA.FTZ R22, R13, R14, -R22 ;  /* 0x0000000e0d167223 */ /* 0x000fe20000010816 */
[----:B------:R-:W-:Y:S01]  /*88f0*/  IADD3 R16, PT, PT, R19, 0x120, RZ ;  /* 0x0000012013107810 */ /* 0x000fe20007ffe0ff */
[----:B------:R-:W-:Y:S06]  /*8900*/  @P1 BRA `(.L_x_791) ;  /* 0x0000000000381947 */ /* 0x000fec0003800000 */
[----:B------:R-:W0:Y:S01]  /*8910*/  LDCU.64 UR16, c[0x0][0x3f8] ;  /* 0x00007f00ff1077ac */ /* 0x000e220008000a00 */
[----:B------:R-:W-:Y:S01]  /*8920*/  MOV R3, R61 ;  /* 0x0000003d00037202 */ /* 0x000fe20000000f00 */
[----:B------:R-:W-:Y:S01]  /*8930*/  FMUL.FTZ R29, R29, UR12 ;  /* 0x0000000c1d1d7c20 */ /* 0x000fe20008410000 */
[----:B------:R-:W1:Y:S01]  /*8940*/  LDCU.64 UR18, c[0x0][0x380] ;  /* 0x00007000ff1277ac */ /* 0x000e620008000a00 */
[----:B0-----:R-:W-:Y:S01]  /*8950*/  IMAD R15, R2, UR16, RZ ;  /* 0x00000010020f7c24 */ /* 0x001fe2000f8e02ff */
[----:B------:R-:W-:-:S03]  /*8960*/  MOV R2, R58 ;  /* 0x0000003a00027202 */ /* 0x000fc60000000f00 */
[C---:B------:R-:W-:Y:S02]  /*8970*/  IMAD R15, R20.reuse, UR17, R15 ;  /* 0x00000011140f7c24 */ /* 0x040fe4000f8e020f */
[----:B------:R-:W-:-:S04]  /*8980*/  IMAD.WIDE.U32 R2, R20, UR16, R2 ;  /* 0x0000001014027c25 */ /* 0x000fc8000f8e0002 */
[----:B------:R-:W-:Y:S01]  /*8990*/  FMUL.FTZ R20, R22, UR12 ;  /* 0x0000000c16147c20 */ /* 0x000fe20008410000 */
[----:B-1----:R-:W-:Y:S02]  /*89a0*/  LEA R14, P0, R2, UR18, 0x1 ;  /* 0x00000012020e7c11 */ /* 0x002fe4000f8008ff */
[----:B------:R-:W-:Y:S02]  /*89b0*/  IADD3 R15, PT, PT, R3, R15, RZ ;  /* 0x0000000f030f7210 */ /* 0x000fe40007ffe0ff */
[----:B------:R-:W-:Y:S02]  /*89c0*/  F2FP.F16.F32.PACK_AB R3, R20, R29 ;  /* 0x0000001d1403723e */ /* 0x000fe400000000ff */
[----:B------:R-:W-:-:S05]  /*89d0*/  LEA.HI.X R15, R2, UR19, R15, 0x1, P0 ;  /* 0x00000013020f7c11 */ /* 0x000fca00080f0c0f */
[----:B------:R0:W-:Y:S02]  /*89e0*/  STG.E desc[UR10][R14.64], R3 ;  /* 0x000000030e007986 */ /* 0x0001e4000c10190a */
.L_x_791:
[----:B------:R-:W-:Y:S05]  /*89f0*/  BSYNC.RECONVERGENT B0 ;  /* 0x0000000000007941 */ /* 0x000fea0003800200 */
.L_x_790:
[--C-:B0-----:R-:W-:Y:S01]  /*8a00*/  HADD2.F32 R14, -RZ, R4.reuse.H0_H0 ;  /* 0x20000004ff0e7230 */ /* 0x101fe20000004100 */
[----:B------:R-:W-:Y:S01]  /*8a10*/  ISETP.GE.U32.AND P0, PT, R17, UR14, PT ;  /* 0x0000000e11007c0c */ /* 0x000fe2000bf06070 */
[----:B------:R-:W-:Y:S01]  /*8a20*/  HADD2.F32 R4, -RZ, R4.H1_H1 ;  /* 0x30000004ff047230 */ /* 0x000fe20000004100 */
[----:B------:R-:W-:Y:S01]  /*8a30*/  ISETP.GE.U32.AND P1, PT, R16, UR14, PT ;  /* 0x0000000e10007c0c */ /* 0x000fe2000bf26070 */
[--C-:B------:R-:W-:Y:S02]  /*8a40*/  HADD2.F32 R15, -RZ, R5.reuse.H0_H0 ;  /* 0x20000005ff0f7230 */ /* 0x100fe40000004100 */
[----:B------:R-:W-:Y:S01]  /*8a50*/  FADD.FTZ R14, R14, -UR9 ;  /* 0x800000090e0e7e21 */ /* 0x000fe20008010000 */
[----:B------:R-:W-:Y:S01]  /*8a60*/  SHF.R.S32.HI R3, RZ, 0x1f, R17 ;  /* 0x0000001fff037819 */ /* 0x000fe20000011411 */
[----:B------:R-:W-:Y:S01]  /*8a70*/  HADD2.F32 R28, -RZ, R6.H0_H0 ;  /* 0x20000006ff1c7230 */ /* 0x000fe20000004100 */
[----:B------:R-:W-:Y:S01]  /*8a80*/  SHF.R.S32.HI R2, RZ, 0x1f, R16 ;  /* 0x0000001fff027819 */ /* 0x000fe20000011410 */
[----:B------:R-:W-:Y:S01]  /*8a90*/  FMUL.FTZ R21, R14, UR12 ;  /* 0x0000000c0e157c20 */ /* 0x000fe20008410000 */
[----:B------:R-:W-:Y:S01]  /*8aa0*/  FADD.FTZ R14, R4, -UR9 ;  /* 0x80000009040e7e21 */ /* 0x000fe20008010000 */
[----:B------:R-:W-:Y:S01]  /*8ab0*/  ISETP.GE.AND.EX P0, PT, R3, UR15, PT, P0 ;  /* 0x0000000f03007c0c */ /* 0x000fe2000bf06300 */
[----:B------:R-:W-:Y:S01]  /*8ac0*/  HADD2.F32 R4, -RZ, R5.H1_H1 ;  /* 0x30000005ff047230 */ /* 0x000fe20000004100 */
[----:B------:R-:W-:Y:S01]  /*8ad0*/  ISETP.GE.AND.EX P1, PT, R2, UR15, PT, P1 ;  /* 0x0000000f02007c0c */ /* 0x000fe2000bf26310 */
[----:B------:R-:W-:Y:S01]  /*8ae0*/  FFMA.FTZ R29, R21, UR5, R18 ;  /* 0x00000005151d7c23 */ /* 0x000fe20008010012 */
[----:B------:R-:W-:Y:S01]  /*8af0*/  FMUL.FTZ R31, R14, UR12 ;  /* 0x0000000c0e1f7c20 */ /* 0x000fe20008410000 */
        /* <DEDUP_REMOVED lines=19> */
.L_x_792:
        /* <DEDUP_REMOVED lines=8> */
[----:B------:R-:W-:Y:S02]  /*8cb0*/  MOV R4, R58 ;  /* 0x0000003a00047202 */ /* 0x000fe40000000f00 */
[----:B------:R-:W-:Y:S01]  /*8cc0*/  MOV R5, R61 ;  /* 0x0000003d00057202 */ /* 0x000fe20000000f00 */
[----:B------:R-:W1:Y:S01]  /*8cd0*/  LDCU.64 UR18, c[0x0][0x380] ;  /* 0x00007000ff1277ac */ /* 0x000e620008000a00 */
[----:B0-----:R-:W-:Y:S02]  /*8ce0*/  IMAD R6, R3, UR16, RZ ;  /* 0x0000001003067c24 */ /* 0x001fe4000f8e02ff */
[----:B------:R-:W-:Y:S01]  /*8cf0*/  FMUL.FTZ R3, R14, UR12 ;  /* 0x0000000c0e037c20 */ /* 0x000fe20008410000 */
[----:B------:R-:W-:-:S04]  /*8d00*/  IMAD.WIDE.U32 R4, R17, UR16, R4 ;  /* 0x0000001011047c25 */ /* 0x000fc8000f8e0004 */
[----:B------:R-:W-:Y:S02]  /*8d10*/  IMAD R17, R17, UR17, R6 ;  /* 0x0000001111117c24 */ /* 0x000fe4000f8e0206 */
[----:B------:R-:W-:Y:S01]  /*8d20*/  FMUL.FTZ R6, R29, UR12 ;  /* 0x0000000c1d067c20 */ /* 0x000fe20008410000 */
[C---:B-1----:R-:W-:Y:S02]  /*8d30*/  LEA R14, P0, R4.reuse, UR18, 0x1 ;  /* 0x00000012040e7c11 */ /* 0x042fe4000f8008ff */
[----:B------:R-:W-:Y:S02]  /*8d40*/  IADD3 R17, PT, PT, R5, R17, RZ ;  /* 0x0000001105117210 */ /* 0x000fe40007ffe0ff */
[----:B------:R-:W-:Y:S02]  /*8d50*/  F2FP.F16.F32.PACK_AB R3, R3, R6 ;  /* 0x000000060303723e */ /* 0x000fe400000000ff */
[----:B------:R-:W-:-:S05]  /*8d60*/  LEA.HI.X R15, R4, UR19, R17, 0x1, P0 ;  /* 0x00000013040f7c11 */ /* 0x000fca00080f0c11 */
[----:B------:R0:W-:Y:S02]  /*8d70*/  STG.E desc[UR10][R14.64], R3 ;  /* 0x000000030e007986 */ /* 0x0001e4000c10190a */
.L_x_794:
[----:B------:R-:W-:Y:S05]  /*8d80*/  BSYNC.RECONVERGENT B0 ;  /* 0x0000000000007941 */ /* 0x000fea0003800200 */
.L_x_793:
[----:B------:R-:W-:Y:S01]  /*8d90*/  FMUL.FTZ R5, R28, UR12 ;  /* 0x0000000c1c057c20 */ /* 0x000fe20008410000 */
        /* <DEDUP_REMOVED lines=24> */
.L_x_795:
        /* <DEDUP_REMOVED lines=21> */
.L_x_797:
[----:B------:R-:W-:Y:S05]  /*9070*/  BSYNC.RECONVERGENT B0 ;  /* 0x0000000000007941 */ /* 0x000fea0003800200 */
.L_x_796:
[--C-:B0-----:R-:W-:Y:S01]  /*9080*/  HADD2.F32 R5, -RZ, R8.reuse.H0_H0 ;  /* 0x20000008ff057230 */ /* 0x101fe20000004100 */
[----:B------:R-:W-:Y:S01]  /*9090*/  ISETP.GE.U32.AND P0, PT, R4, UR14, PT ;  /* 0x0000000e04007c0c */ /* 0x000fe2000bf06070 */
[----:B------:R-:W-:Y:S01]  /*90a0*/  HADD2.F32 R8, -RZ, R8.H1_H1 ;  /* 0x30000008ff087230 */ /* 0x000fe20000004100 */
[----:B------:R-:W-:Y:S01]  /*90b0*/  ISETP.GE.U32.AND P1, PT, R3, UR14, PT ;  /* 0x0000000e03007c0c */ /* 0x000fe2000bf26070 */
[----:B------:R-:W-:Y:S02]  /*90c0*/  HADD2.F32 R24, -RZ, R44.H0_H0 ;  /* 0x2000002cff187230 */ /* 0x000fe40000004100 */
[----:B------:R-:W-:Y:S01]  /*90d0*/  FADD.FTZ R6, R5, -UR9 ;  /* 0x8000000905067e21 */ /* 0x000fe20008010000 */
[----:B------:R-:W-:Y:S01]  /*90e0*/  SHF.R.S32.HI R22, RZ, 0x1f, R4 ;  /* 0x0000001fff167819 */ /* 0x000fe20000011404 */
[----:B------:R-:W-:Y:S01]  /*90f0*/  FADD.FTZ R8, R8, -UR9 ;  /* 0x8000000908087e21 */ /* 0x000fe20008010000 */
[----:B------:R-:W-:Y:S01]  /*9100*/  SHF.R.S32.HI R2, RZ, 0x1f, R3 ;  /* 0x0000001fff027819 */ /* 0x000fe20000011403 */
[----:B------:R-:W-:Y:S01]  /*9110*/  FMUL.FTZ R7, R6, UR12 ;  /* 0x0000000c06077c20 */ /* 0x000fe20008410000 */
[----:B------:R-:W-:Y:S01]  /*9120*/  ISETP.GE.AND.EX P0, PT, R22, UR15, PT, P0 ;  /* 0x0000000f16007c0c */ /* 0x000fe2000bf06300 */
[--C-:B------:R-:W-:Y:S01]  /*9130*/  HADD2.F32 R5, -RZ, R9.reuse.H0_H0 ;  /* 0x20000009ff057230 */ /* 0x100fe20000004100 */
[----:B------:R-:W-:Y:S01]  /*9140*/  ISETP.GE.AND.EX P1, PT, R2, UR15, PT, P1 ;  /* 0x0000000f02007c0c */ /* 0x000fe2000bf26310 */
[----:B------:R-:W-:-:S02]  /*9150*/  HADD2.F32 R6, -RZ, R9.H1_H1 ;  /* 0x30000009ff067230 */ /* 0x000fc40000004100 */
        /* <DEDUP_REMOVED lines=21> */
.L_x_798:
        /* <DEDUP_REMOVED lines=10> */
[----:B------:R-:W-:Y:S01]  /*9350*/  MOV R7, R61 ;  /* 0x0000003d00077202 */ /* 0x000fe20000000f00 */
[----:B------:R-:W1:Y:S01]  /*9360*/  LDCU.64 UR18, c[0x0][0x380] ;  /* 0x00007000ff1277ac */ /* 0x000e620008000a00 */
[----:B------:R-:W-:Y:S01]  /*9370*/  FMUL.FTZ R8, R8, UR12 ;  /* 0x0000000c08087c20 */ /* 0x000fe20008410000 */
        /* <DEDUP_REMOVED lines=8> */
.L_x_800:
[----:B------:R-:W-:Y:S05]  /*9400*/  BSYNC.RECONVERGENT B0 ;  /* 0x0000000000007941 */ /* 0x000fea0003800200 */
.L_x_799:
        /* <DEDUP_REMOVED lines=25> */
.L_x_801:
        /* <DEDUP_REMOVED lines=21> */
.L_x_803:
[----:B------:R-:W-:Y:S05]  /*96f0*/  BSYNC.RECONVERGENT B0 ;  /* 0x0000000000007941 */ /* 0x000fea0003800200 */
.L_x_802:
        /* <DEDUP_REMOVED lines=35> */
.L_x_804:
        /* <DEDUP_REMOVED lines=12> */
[----:B------:R-:W-:-:S05]  /*99f0*/  FMUL.FTZ R3, R3, UR12 ;  /* 0x0000000c03037c20 */ /* 0x000fca0008410000 */
        /* <DEDUP_REMOVED lines=8> */
.L_x_806:
[----:B------:R-:W-:Y:S05]  /*9a80*/  BSYNC.RECONVERGENT B0 ;  /* 0x0000000000007941 */ /* 0x000fea0003800200 */
.L_x_805:
        /* <DEDUP_REMOVED lines=25> */
.L_x_807:
[----:B------:R-:W-:Y:S01]  /*9c20*/  FFMA.FTZ R6, R49, UR5, R18 ;  /* 0x0000000531067c23 */ /* 0x000fe20008010012 */
[----:B------:R-:W-:Y:S01]  /*9c30*/  BSSY.RECONVERGENT B0, `(.L_x_808) ;  /* 0x0000014000007945 */ /* 0x000fe20003800200 */
[--C-:B------:R-:W-:Y:S02]  /*9c40*/  HADD2.F32 R8, -RZ, R51.reuse.H0_H0 ;  /* 0x20000033ff087230 */ /* 0x100fe40000004100 */
[----:B------:R-:W-:Y:S01]  /*9c50*/  FFMA.FTZ R21, R12, R3, -R21 ;  /* 0x000000030c157223 */ /* 0x000fe20000010815 */
[----:B------:R-:W-:Y:S02]  /*9c60*/  HADD2.F32 R51, -RZ, R51.H1_H1 ;  /* 0x30000033ff337230 */ /* 0x000fe40000004100 */
[----:B------:R-:W-:Y:S01]  /*9c70*/  FFMA.FTZ R50, R13, R50, -R6 ;  /* 0x000000320d327223 */ /* 0x000fe20000010806 */
[----:B------:R-:W-:Y:S06]  /*9c80*/  @P1 BRA `(.L_x_809) ;  /* 0x0000000000381947 */ /* 0x000fec0003800000 */
[----:B------:R-:W0:Y:S01]  /*9c90*/  LDCU.64 UR16, c[0x0][0x3f8] ;  /* 0x00007f00ff1077ac */ /* 0x000e220008000a00 */
[----:B------:R-:W-:Y:S01]  /*9ca0*/  MOV R3, R61 ;  /* 0x0000003d00037202 */ /* 0x000fe20000000f00 */
[----:B------:R-:W1:Y:S01]  /*9cb0*/  LDCU.64 UR18, c[0x0][0x380] ;  /* 0x00007000ff1277ac */ /* 0x000e620008000a00 */
[----:B0-----:R-:W-:Y:S01]  /*9cc0*/  IMAD R5, R2, UR16, RZ ;  /* 0x0000001002057c24 */ /* 0x001fe2000f8e02ff */
[----:B------:R-:W-:-:S05]  /*9cd0*/  MOV R2, R58 ;  /* 0x0000003a00027202 */ /* 0x000fca0000000f00 */
        /* <DEDUP_REMOVED lines=9> */
.L_x_809:
[----:B------:R-:W-:Y:S05]  /*9d70*/  BSYNC.RECONVERGENT B0 ;  /* 0x0000000000007941 */ /* 0x000fea0003800200 */
.L_x_808:
[----:B------:R-:W-:Y:S01]  /*9d80*/  IADD3 R23, PT, PT, R19, 0x1c0, RZ ;  /* 0x000001c013177810 */ /* 0x000fe20007ffe0ff */
[----:B------:R-:W-:Y:S01]  /*9d90*/  FADD.FTZ R8, R8, -UR9 ;  /* 0x8000000908087e21 */ /* 0x000fe20008010000 */
[----:B------:R-:W-:Y:S01]  /*9da0*/  FADD.FTZ R51, R51, -UR9 ;  /* 0x8000000933337e21 */ /* 0x000fe20008010000 */
[----:B------:R-:W-:Y:S01]  /*9db0*/  HADD2.F32 R22, -RZ, R55.H0_H0 ;  /* 0x20000037ff167230 */ /* 0x000fe20000004100 */
[----:B------:R-:W-:Y:S01]  /*9dc0*/  ISETP.GE.U32.AND P0, PT, R23, UR14, PT ;  /* 0x0000000e17007c0c */ /* 0x000fe2000bf06070 */
[--C-:B0-----:R-:W-:Y:S02]  /*9dd0*/  HADD2.F32 R3, -RZ, R53.reuse.H0_H0 ;  /* 0x20000035ff037230 */ /* 0x101fe40000004100 */
[----:B------:R-:W-:Y:S01]  /*9de0*/  FMUL.FTZ R21, R8, UR12 ;  /* 0x0000000c08157c20 */ /* 0x000fe20008410000 */
[----:B------:R-:W-:Y:S01]  /*9df0*/  HADD2.F32 R2, -RZ, R53.H1_H1 ;  /* 0x30000035ff027230 */ /* 0x000fe20000004100 */
[----:B------:R-:W-:Y:S01]  /*9e00*/  IADD3 R19, PT, PT, R19, 0x1e0, RZ ;  /* 0x000001e013137810 */ /* 0x000fe20007ffe0ff */
[----:B------:R-:W-:Y:S01]  /*9e10*/  HADD2.F32 R55, -RZ, R55.H1_H1 ;  /* 0x30000037ff377230 */ /* 0x000fe20000004100 */
[----:B------:R-:W-:Y:S01]  /*9e20*/  SHF.R.S32.HI R20, RZ, 0x1f, R23 ;  /* 0x0000001fff147819 */ /* 0x000fe20000011417 */
        /* <DEDUP_REMOVED lines=20> */
.L_x_810:
[----:B------:R-:W-:Y:S01]  /*9f70*/  ISETP.GE.AND.EX P0, PT, R20, UR15, PT, P0 ;  /* 0x0000000f14007c0c */ /* 0x000fe2000bf06300 */
[--C-:B------:R-:W-:Y:S01]  /*9f80*/  FFMA.FTZ R5, R21, UR5, R18.reuse ;  /* 0x0000000515057c23 */ /* 0x100fe20008010012 */
[----:B------:R-:W-:Y:S01]  /*9f90*/  FADD.FTZ R22, R22, -UR9 ;  /* 0x8000000916167e21 */ /* 0x000fe20008010000 */
[----:B------:R-:W-:Y:S01]  /*9fa0*/  FADD.FTZ R55, R55, -UR9 ;  /* 0x8000000937377e21 */ /* 0x000fe20008010000 */
[----:B------:R-:W-:Y:S01]  /*9fb0*/  FFMA.FTZ R4, R51, UR5, R18 ;  /* 0x0000000533047c23 */ /* 0x000fe20008010012 */
[----:B------:R-:W-:Y:S01]  /*9fc0*/  BSSY.RECONVERGENT B0, `(.L_x_811) ;  /* 0x0000015000007945 */ /* 0x000fe20003800200 */
[----:B------:R-:W-:Y:S01]  /*9fd0*/  ISETP.GE.U32.AND P1, PT, R19, UR14, PT ;  /* 0x0000000e13007c0c */ /* 0x000fe2000bf26070 */
[----:B------:R-:W-:Y:S01]  /*9fe0*/  FFMA.FTZ R6, R12, R3, -R5 ;  /* 0x000000030c067223 */ /* 0x000fe20000010805 */
[----:B------:R-:W-:Y:S01]  /*9ff0*/  FMUL.FTZ R9, R22, UR12 ;  /* 0x0000000c16097c20 */ /* 0x000fe20008410000 */
[----:B------:R-:W-:Y:S01]  /*a000*/  FMUL.FTZ R55, R55, UR12 ;  /* 0x0000000c37377c20 */ /* 0x000fe20008410000 */
[----:B------:R-:W-:-:S03]  /*a010*/  FFMA.FTZ R8, R13, R2, -R4 ;  /* 0x000000020d087223 */ /* 0x000fc60000010804 */
        /* <DEDUP_REMOVED lines=15> */
.L_x_812:
[----:B------:R-:W-:Y:S05]  /*a110*/  BSYNC.RECONVERGENT B0 ;  /* 0x0000000000007941 */ /* 0x000fea0003800200 */
.L_x_811:
[--C-:B0-----:R-:W-:Y:S02]  /*a120*/  HADD2.F32 R3, -RZ, R54.reuse.H0_H0 ;  /* 0x20000036ff037230 */ /* 0x101fe40000004100 */
[--C-:B------:R-:W-:Y:S01]  /*a130*/  FFMA.FTZ R15, R9, UR5, R18.reuse ;  /* 0x00000005090f7c23 */ /* 0x100fe20008010012 */
[----:B------:R-:W-:Y:S01]  /*a140*/  FFMA.FTZ R18, R55, UR5, R18 ;  /* 0x0000000537127c23 */ /* 0x000fe20008010012 */
[----:B------:R-:W-:Y:S01]  /*a150*/  SHF.R.S32.HI R14, RZ, 0x1f, R19 ;  /* 0x0000001fff0e7819 */ /* 0x000fe20000011413 */
[----:B------:R-:W-:Y:S01]  /*a160*/  HADD2.F32 R54, -RZ, R54.H1_H1 ;  /* 0x30000036ff367230 */ /* 0x000fe20000004100 */
        /* <DEDUP_REMOVED lines=19> */
.L_x_813:
[----:B------:R-:W-:Y:S01]  /*a2a0*/  ISETP.GE.AND.EX P1, PT, R14, UR15, PT, P1 ;  /* 0x0000000f0e007c0c */ /* 0x000fe2000bf26310 */
[----:B------:R-:W-:Y:S01]  /*a2b0*/  FFMA.FTZ R15, R12, R3, -R15 ;  /* 0x000000030c0f7223 */ /* 0x000fe2000001080f */
[----:B------:R-:W-:Y:S01]  /*a2c0*/  FFMA.FTZ R18, R13, R54, -R18 ;  /* 0x000000360d127223 */ /* 0x000fe20000010812 */
[----:B------:R-:W-:Y:S02]  /*a2d0*/  BSSY.RECONVERGENT B0, `(.L_x_814) ;  /* 0x000000f000007945 */ /* 0x000fe40003800200 */
[----:B------:R-:W-:Y:S01]  /*a2e0*/  FMUL.FTZ R5, R15, UR12 ;  /* 0x0000000c0f057c20 */ /* 0x000fe20008410000 */
[----:B------:R-:W-:-:S07]  /*a2f0*/  FMUL.FTZ R18, R18, UR12 ;  /* 0x0000000c12127c20 */ /* 0x000fce0008410000 */
        /* <DEDUP_REMOVED lines=12> */
.L_x_815:
[----:B------:R-:W-:Y:S05]  /*a3c0*/  BSYNC.RECONVERGENT B0 ;  /* 0x0000000000007941 */ /* 0x000fea0003800200 */
.L_x_814:
[----:B------:R-:W1:Y:S01]  /*a3d0*/  LDCU UR5, c[0x0][0x410] ;  /* 0x00008200ff0577ac */ /* 0x000e620008000800 */
[----:B------:R-:W1:Y:S01]  /*a3e0*/  LDCU UR8, c[0x0][0x3e0] ;  /* 0x00007c00ff0877ac */ /* 0x000e620008000800 */
[----:B------:R-:W-:Y:S02]  /*a3f0*/  UIADD3 UR6, UPT, UPT, UR7, UR6, URZ ;  /* 0x0000000607067290 */ /* 0x000fe4000fffe0ff */
[----:B------:R-:W-:Y:S02]  /*a400*/  UIADD3 UR4, UPT, UPT, UR4, 0x1, URZ ;  /* 0x0000000104047890 */ /* 0x000fe4000fffe0ff */
[----:B-1----:R-:W-:-:S04]  /*a410*/  UIMAD UR5, UR5, UR8, URZ ;  /* 0x00000008050572a4 */ /* 0x002fc8000f8e02ff */
[----:B------:R-:W-:-:S09]  /*a420*/  UISETP.GE.AND UP0, UPT, UR6, UR5, UPT ;  /* 0x000000050600728c */ /* 0x000fd2000bf06270 */
[----:B------:R-:W-:Y:S05]  /*a430*/  BRA.U !UP0, `(.L_x_816) ;  /* 0xffffff5d08447547 */ /* 0x000fea000b83ffff */
.L_x_749:
[----:B------:R-:W1:Y:S01]  /*a440*/  S2R R9, SR_TID.X ;  /* 0x0000000000097919 */ /* 0x000e620000002100 */
[----:B------:R-:W2:Y:S01]  /*a450*/  LDC R4, c[0x0][0x370] ;  /* 0x0000dc00ff047b82 */ /* 0x000ea20000000800 */
[----:B------:R-:W-:Y:S07]  /*a460*/  BSSY.RECONVERGENT B0, `(.L_x_817) ;  /* 0x000000e000007945 */ /* 0x000fee0003800200 */
[----:B------:R-:W3:Y:S08]  /*a470*/  LDC R7, c[0x0][0x374] ;  /* 0x0000dd00ff077b82 */ /* 0x000ef00000000800 */
[----:B0-----:R-:W0:Y:S01]  /*a480*/  LDC.64 R2, c[0x0][0x3c8] ;  /* 0x0000f200ff027b82 */ /* 0x001e220000000a00 */
[----:B--2---:R-:W-:-:S02]  /*a490*/  ISETP.NE.AND P0, PT, R4, 0x1, PT ;  /* 0x000000010400780c */ /* 0x004fc40003f05270 */
[----:B-1----:R-:W-:Y:S02]  /*a4a0*/  ISETP.NE.AND P1, PT, R9, RZ, PT ;  /* 0x000000ff0900720c */ /* 0x002fe40003f25270 */
        /* <DEDUP_REMOVED lines=9> */
.L_x_818:
[----:B------:R-:W-:Y:S05]  /*a540*/  BSYNC.RECONVERGENT B0 ;  /* 0x0000000000007941 */ /* 0x000fea0003800200 */
.L_x_817:
        /* <DEDUP_REMOVED lines=11> */
.L_x_820:
[----:B------:R-:W2:Y:S04]  /*a600*/  LDG.E.STRONG.GPU R5, desc[UR10][R2.64] ;  /* 0x0000000a02057981 */ /* 0x000ea8000c1ef900 */
[----:B--2---:R-:W-:Y:S01]  /*a610*/  CCTL.IVALL ;  /* 0x00000000ff00798f */ /* 0x004fe20002000000 */
[----:B------:R-:W-:Y:S05]  /*a620*/  YIELD ;  /* 0x0000000000007946 */ /* 0x000fea0003800000 */
[----:B------:R-:W-:-:S13]  /*a630*/  ISETP.NE.AND P0, PT, R5, R0, PT ;  /* 0x000000000500720c */ /* 0x000fda0003f05270 */
[----:B------:R-:W-:Y:S05]  /*a640*/  @P0 BRA `(.L_x_820) ;  /* 0xfffffffc00ec0947 */ /* 0x000fea000383ffff */
.L_x_819:
        /* <DEDUP_REMOVED lines=74> */
.L_x_823:
        /* <DEDUP_REMOVED lines=29> */
.L_x_822:
[----:B------:R-:W-:Y:S05]  /*acc0*/  BSYNC.RECONVERGENT B0 ;  /* 0x0000000000007941 */ /* 0x000fea0003800200 */
.L_x_821:
        /* <DEDUP_REMOVED lines=10> */
.L_x_824:
        /* <DEDUP_REMOVED lines=82> */
.L_x_825:
        /* <DEDUP_REMOVED lines=15> */
.L_x_3422:


//--------------------- .text._Z35group_norm_nhwc_bwd_one_pass_kernelI11Fp16IOBf16WLi64ELi30ELi480EEv26Group_norm_nhwc_bwd_params --------------------------
	.section	.text._Z35group_norm_nhwc_bwd_one_pass_kernelI11Fp16IOBf16WLi64ELi30ELi480EEv26Group_norm_nhwc_bwd_params,"ax",@progbits
	.align	128
        .global         _Z35group_norm_nhwc_bwd_one_pass_kernelI11Fp16IOBf16WLi64ELi30ELi480EEv26Group_norm_nhwc_bwd_params
        .type           _Z35group_norm_nhwc_bwd_one_pass_kernelI11Fp16IOBf16WLi64ELi30ELi480EEv26Group_norm_nhwc_bwd_params,@function
        .size           _Z35group_norm_nhwc_bwd_one_pass_kernelI11Fp16IOBf16WLi64ELi30ELi480EEv26Group_norm_nhwc_bwd_params,(.L_x_3423 - _Z35group_norm_nhwc_bwd_one_pass_kernelI11Fp16IOBf16WLi64ELi30ELi480EEv26Group_norm_nhwc_bwd_params)
        .other          _Z35group_norm_nhwc_bwd_one_pass_kernelI11Fp16IOBf16WLi64ELi30ELi480EEv26Group_norm_nhwc_bwd_params,@"STO_CUDA_ENTRY STV_DEFAULT"
_Z35group_norm_nhwc_bwd_one_pass_kernelI11Fp16IOBf16WLi64ELi30ELi480EEv26Group_norm_nhwc_bwd_params:
.text._Z35group_norm_nhwc_bwd_one_pass_kernelI11Fp16IOBf16WLi64ELi30ELi480EEv26Group_norm_nhwc_bwd_params:
        /* <DEDUP_REMOVED lines=44> */
.L_x_851:
[----:B0-----:R-:W0:Y:S01]  /*02c0*/  LDC R10, c[0x0][0x410] ;  /* 0x00010400ff0a7b82 */ /* 0x001e220000000800 */
[----:B------:R-:W1:Y:S01]  /*02d0*/  LDCU.64 UR6, c[0x0][0x3b8] ;  /* 0x00007700ff0677ac */ /* 0x000e620008000a00 */
[----:B------:R-:W-:Y:S01]  /*02e0*/  ISETP.LE.AND P3, PT, RZ, UR12, PT ;  /* 0x0000000cff007c0c */ /* 0x000fe2000bf63270 */
[----:B------:R-:W2:Y:S05]  /*02f0*/  LDCU.128 UR28, c[0x0][0x400] ;  /* 0x00008000ff1c77ac */ /* 0x000eaa0008000c00 */
[----:B------:R-:W3:Y:S01]  /*0300*/  LDC.64 R18, c[0x0][0x3a8] ;  /* 0x0000ea00ff127b82 */ /* 0x000ee20000000a00 */
[----:B-1----:R-:W-:Y:S01]  /*0310*/  UIMAD.WIDE UR6, UR12, 0x8, UR6 ;  /* 0x000000080c0678a5 */ /* 0x002fe2000f8e0206 */
[----:B--2---:R-:W-:-:S02]  /*0320*/  ISETP.GE.U32.AND P0, PT, R31, UR28, PT ;  /* 0x0000001c1f007c0c */ /* 0x004fc4000bf06070 */
[----:B0-----:R-:W-:-:S03]  /*0330*/  IABS R11, R10 ;  /* 0x0000000a000b7213 */ /* 0x001fc60000000000 */
[----:B------:R-:W-:Y:S01]  /*0340*/  MOV R8, UR6 ;  /* 0x0000000600087c02 */ /* 0x000fe20008000f00 */
[----:B------:R-:W0:Y:S01]  /*0350*/  I2F.RP R2, R11 ;  /* 0x0000000b00027306 */ /* 0x000e220000209400 */
[----:B------:R-:W-:-:S13]  /*0360*/  ISETP.GE.AND.EX P0, PT, R3, UR29, PT, P0 ;  /* 0x0000001d03007c0c */ /* 0x000fda000bf06300 */
[----:B------:R-:W1:Y:S01]  /*0370*/  @!P0 LDC.64 R14, c[0x0][0x3a0] ;  /* 0x0000e800ff0e8b82 */ /* 0x000e620000000a00 */
[----:B0-----:R-:W0:Y:S02]  /*0380*/  MUFU.RCP R2, R2 ;  /* 0x0000000200027308 */ /* 0x001e240000001000 */
[----:B0-----:R-:W-:-:S06]  /*0390*/  IADD3 R6, PT, PT, R2, 0xffffffe, RZ ;  /* 0x0ffffffe02067810 */ /* 0x001fcc0007ffe0ff */
[----:B------:R0:W2:Y:S02]  /*03a0*/  F2I.FTZ.U32.TRUNC.NTZ R7, R6 ;  /* 0x0000000600077305 */ /* 0x0000a4000021f000 */
[----:B0-----:R-:W-:Y:S01]  /*03b0*/  HFMA2 R6, -RZ, RZ, 0, 0 ;  /* 0x00000000ff067431 */ /* 0x001fe200000001ff */
[----:B--2---:R-:W-:-:S05]  /*03c0*/  IADD3 R4, PT, PT, RZ, -R7, RZ ;  /* 0x80000007ff047210 */ /* 0x004fca0007ffe0ff */
[----:B------:R-:W-:Y:S01]  /*03d0*/  IMAD R9, R4, R11, RZ ;  /* 0x0000000b04097224 */ /* 0x000fe200078e02ff */
[----:B------:R-:W-:-:S03]  /*03e0*/  IABS R4, UR12 ;  /* 0x0000000c00047c13 */ /* 0x000fc60008000000 */
[----:B------:R-:W-:Y:S01]  /*03f0*/  IMAD.HI.U32 R7, R7, R9, R6 ;  /* 0x0000000907077227 */ /* 0x000fe200078e0006 */
[----:B------:R-:W-:-:S05]  /*0400*/  MOV R9, UR7 ;  /* 0x0000000700097c02 */ /* 0x000fca0008000f00 */
[----:B------:R-:W-:Y:S01]  /*0410*/  IMAD.HI.U32 R7, R7, R4, RZ ;  /* 0x0000000407077227 */ /* 0x000fe200078e00ff */
[----:B------:R-:W2:Y:S04]  /*0420*/  LDG.E.64 R8, desc[UR16][R8.64] ;  /* 0x0000001008087981 */ /* 0x000ea8000c1e1b00 */
[----:B------:R-:W-:-:S05]  /*0430*/  IADD3 R2, PT, PT, -R7, RZ, RZ ;  /* 0x000000ff07027210 */ /* 0x000fca0007ffe1ff */
[----:B------:R-:W-:Y:S01]  /*0440*/  IMAD R2, R11, R2, R4 ;  /* 0x000000020b027224 */ /* 0x000fe200078e0204 */
[----:B------:R-:W-:-:S04]  /*0450*/  LOP3.LUT R4, R10, UR12, RZ, 0x3c, !PT ;  /* 0x0000000c0a047c12 */ /* 0x000fc8000f8e3cff */
[----:B------:R-:W-:Y:S02]  /*0460*/  ISETP.GT.U32.AND P4, PT, R11, R2, PT ;  /* 0x000000020b00720c */ /* 0x000fe40003f84070 */
[----:B------:R-:W-:-:S11]  /*0470*/  ISETP.GE.AND P2, PT, R4, RZ, PT ;  /* 0x000000ff0400720c */ /* 0x000fd60003f46270 */
[-C--:B------:R-:W-:Y:S02]  /*0480*/  @!P4 IADD3 R2, PT, PT, R2, -R11.reuse, RZ ;  /* 0x8000000b0202c210 */ /* 0x080fe40007ffe0ff */
[----:B------:R-:W-:Y:S02]  /*0490*/  @!P4 IADD3 R7, PT, PT, R7, 0x1, RZ ;  /* 0x000000010707c810 */ /* 0x000fe40007ffe0ff */
[CC--:B------:R-:W-:Y:S02]  /*04a0*/  ISETP.GE.U32.AND P1, PT, R2.reuse, R11.reuse, PT ;  /* 0x0000000b0200720c */ /* 0x0c0fe40003f26070 */
[----:B------:R-:W-:Y:S02]  /*04b0*/  ISETP.GT.U32.AND P5, PT, R11, R2, PT ;  /* 0x000000020b00720c */ /* 0x000fe40003fa4070 */
[----:B------:R-:W-:-:S04]  /*04c0*/  IADD3 R11, PT, PT, R2, -R11, RZ ;  /* 0x8000000b020b7210 */ /* 0x000fc80007ffe0ff */
[----:B------:R-:W-:Y:S02]  /*04d0*/  SEL R2, R11, R2, !P5 ;  /* 0x000000020b027207 */ /* 0x000fe40006800000 */
[----:B------:R-:W-:-:S03]  /*04e0*/  ISETP.NE.AND P4, PT, R10, RZ, PT ;  /* 0x000000ff0a00720c */ /* 0x000fc60003f85270 */
[----:B------:R-:W-:Y:S02]  /*04f0*/  @P1 IADD3 R7, PT, PT, R7, 0x1, RZ ;  /* 0x0000000107071810 */ /* 0x000fe40007ffe0ff */
[----:B------:R-:W-:Y:S02]  /*0500*/  LOP3.LUT R11, RZ, R10, RZ, 0x33, !PT ;  /* 0x0000000aff0b7212 */ /* 0x000fe400078e33ff */
[----:B------:R-:W-:Y:S02]  /*0510*/  @!P3 IADD3 R2, PT, PT, -R2, RZ, RZ ;  /* 0x000000ff0202b210 */ /* 0x000fe40007ffe1ff */
[----:B------:R-:W-:Y:S02]  /*0520*/  ISETP.GE.U32.AND P1, PT, R28, UR28, PT ;  /* 0x0000001c1c007c0c */ /* 0x000fe4000bf26070 */
[----:B------:R-:W-:Y:S02]  /*0530*/  MOV R4, R7 ;  /* 0x0000000700047202 */ /* 0x000fe40000000f00 */
[----:B------:R-:W0:Y:S01]  /*0540*/  @!P0 LDC.64 R6, c[0x0][0x3f8] ;  /* 0x0000fe00ff068b82 */ /* 0x000e220000000a00 */
[----:B------:R-:W-:-:S02]  /*0550*/  SEL R32, R11, R2, !P4 ;  /* 0x000000020b207207 */ /* 0x000fc40006000000 */
[----:B------:R-:W-:Y:S02]  /*0560*/  ISETP.GE.AND.EX P1, PT, R5, UR29, PT, P1 ;  /* 0x0000001d05007c0c */ /* 0x000fe4000bf26310 */
[----:B------:R-:W-:Y:S01]  /*0570*/  @!P2 IADD3 R4, PT, PT, -R4, RZ, RZ ;  /* 0x000000ff0404a210 */ /* 0x000fe20007ffe1ff */
[----:B------:R-:W-:-:S03]  /*0580*/  IMAD R33, R32, 0x1e, RZ ;  /* 0x0000001e20217824 */ /* 0x000fc600078e02ff */
[----:B------:R-:W-:Y:S02]  /*0590*/  SEL R11, R11, R4, !P4 ;  /* 0x000000040b0b7207 */ /* 0x000fe40006000000 */
[C---:B------:R-:W-:Y:S02]  /*05a0*/  IADD3 R34, P2, PT, R33.reuse, R0, RZ ;  /* 0x0000000021227210 */ /* 0x040fe40007f5e0ff */
[----:B------:R-:W-:Y:S02]  /*05b0*/  SHF.R.S32.HI R2, RZ, 0x1f, R11 ;  /* 0x0000001fff027819 */ /* 0x000fe4000001140b */
[----:B------:R-:W-:Y:S01]  /*05c0*/  LEA.HI.X.SX32 R35, R33, RZ, 0x1, P2 ;  /* 0x000000ff21237211 */ /* 0x000fe200010f0eff */
[----:B------:R-:W4:Y:S02]  /*05d0*/  @!P1 LDC.64 R22, c[0x0][0x3f8] ;  /* 0x0000fe00ff169b82 */ /* 0x000f240000000a00 */
[----:B------:R-:W-:Y:S02]  /*05e0*/  IMAD R2, R2, UR30, RZ ;  /* 0x0000001e02027c24 */ /* 0x000fe4000f8e02ff */
[----:B------:R-:W-:-:S04]  /*05f0*/  IMAD.WIDE.U32 R34, R11, UR30, R34 ;  /* 0x0000001e0b227c25 */ /* 0x000fc8000f8e0022 */
[----:B------:R-:W-:Y:S01]  /*0600*/  IMAD R37, R11, UR31, R2 ;  /* 0x0000001f0b257c24 */ /* 0x000fe2000f8e0202 */
[----:B------:R-:W-:Y:S01]  /*0610*/  @!P0 MOV R36, R34 ;  /* 0x0000002200248202 */ /* 0x000fe20000000f00 */
[-C--:B0-----:R-:W-:Y:S01]  /*0620*/  @!P0 IMAD R2, R3, R6.reuse, RZ ;  /* 0x0000000603028224 */ /* 0x081fe200078e02ff */
[----:B------:R-:W0:Y:S02]  /*0630*/  @!P1 LDC.64 R12, c[0x0][0x398] ;  /* 0x0000e600ff0c9b82 */ /* 0x000e240000000a00 */
[----:B------:R-:W-:Y:S01]  /*0640*/  IADD3 R37, PT, PT, R35, R37, RZ ;  /* 0x0000002523257210 */ /* 0x000fe20007ffe0ff */
[C---:B------:R-:W-:Y:S01]  /*0650*/  @!P0 IMAD R11, R31.reuse, R7, R2 ;  /* 0x000000071f0b8224 */ /* 0x040fe200078e0202 */
[----:B------:R-:W-:Y:S01]  /*0660*/  ISETP.NE.AND P2, PT, RZ, UR21, PT ;  /* 0x00000015ff007c0c */ /* 0x000fe2000bf45270 */
[----:B------:R-:W-:-:S05]  /*0670*/  @!P0 IMAD.WIDE.U32 R6, R31, R6, R36 ;  /* 0x000000061f068225 */ /* 0x000fca00078e0024 */
[----:B------:R-:W-:Y:S01]  /*0680*/  @!P0 IADD3 R7, PT, PT, R7, R11, RZ ;  /* 0x0000000b07078210 */ /* 0x000fe20007ffe0ff */
[----:B----4-:R-:W-:Y:S01]  /*0690*/  @!P1 IMAD R4, R5, R22, RZ ;  /* 0x0000001605049224 */ /* 0x010fe200078e02ff */
[C---:B------:R-:W-:Y:S01]  /*06a0*/  @!P0 SHF.L.U32 R25, R6.reuse, 0x1, RZ ;  /* 0x0000000106198819 */ /* 0x040fe200000006ff */
[----:B------:R-:W4:Y:S01]  /*06b0*/  @!P1 LDC.64 R10, c[0x0][0x3a0] ;  /* 0x0000e800ff0a9b82 */ /* 0x000f220000000a00 */
[----:B------:R-:W-:Y:S02]  /*06c0*/  @!P0 SHF.L.U64.HI R2, R6, 0x1, R7 ;  /* 0x0000000106028819 */ /* 0x000fe40000010207 */
[----:B------:R-:W-:Y:S02]  /*06d0*/  @!P1 MOV R6, R34 ;  /* 0x0000002200069202 */ /* 0x000fe40000000f00 */
[----:B------:R-:W-:Y:S01]  /*06e0*/  @!P1 MOV R7, R37 ;  /* 0x0000002500079202 */ /* 0x000fe20000000f00 */
[C---:B------:R-:W-:Y:S02]  /*06f0*/  @!P1 IMAD R4, R28.reuse, R23, R4 ;  /* 0x000000171c049224 */ /* 0x040fe400078e0204 */
[----:B------:R-:W0:Y:S01]  /*0700*/  @P2 LDC.64 R16, c[0x0][0x3b0] ;  /* 0x0000ec00ff102b82 */ /* 0x000e220000000a00 */
[----:B------:R-:W-:-:S07]  /*0710*/  @!P1 IMAD.WIDE.U32 R22, R28, R22, R6 ;  /* 0x000000161c169225 */ /* 0x000fce00078e0006 */
[----:B------:R-:W0:Y:S01]  /*0720*/  @!P0 LDC.64 R6, c[0x0][0x398] ;  /* 0x0000e600ff068b82 */ /* 0x000e220000000a00 */
[----:B-1----:R-:W-:Y:S02]  /*0730*/  @!P0 IADD3 R14, P3, PT, R25, R14, RZ ;  /* 0x0000000e190e8210 */ /* 0x002fe40007f7e0ff */
[----:B------:R-:W-:Y:S02]  /*0740*/  CS2R R26, SRZ ;  /* 0x00000000001a7805 */ /* 0x000fe4000001ff00 */
[----:B------:R-:W-:Y:S02]  /*0750*/  @!P1 IADD3 R23, PT, PT, R23, R4, RZ ;  /* 0x0000000417179210 */ /* 0x000fe40007ffe0ff */
[----:B------:R-:W-:Y:S02]  /*0760*/  @!P0 IADD3.X R15, PT, PT, R2, R15, RZ, P3, !PT ;  /* 0x0000000f020f8210 */ /* 0x000fe40001ffe4ff */
[----:B------:R-:W-:Y:S02]  /*0770*/  IADD3 R33, PT, PT, R33, R0, RZ ;  /* 0x0000000021217210 */ /* 0x000fe40007ffe0ff */
[C---:B------:R-:W-:Y:S01]  /*0780*/  @!P1 SHF.L.U64.HI R4, R22.reuse, 0x1, R23 ;  /* 0x0000000116049819 */ /* 0x040fe20000010217 */
[----:B------:R1:W5:Y:S01]  /*0790*/  @!P0 LDG.E R27, desc[UR16][R14.64] ;  /* 0x000000100e1b8981 */ /* 0x000362000c1e1900 */
[----:B------:R-:W-:Y:S01]  /*07a0*/  @!P1 SHF.L.U32 R23, R22, 0x1, RZ ;  /* 0x0000000116179819 */ /* 0x000fe200000006ff */
[----:B---3--:R-:W-:-:S03]  /*07b0*/  IMAD.WIDE R18, R33, 0x2, R18 ;  /* 0x0000000221127825 */ /* 0x008fc600078e0212 */
[----:B----4-:R-:W-:Y:S01]  /*07c0*/  @!P1 IADD3 R10, P4, PT, R23, R10, RZ ;  /* 0x0000000a170a9210 */ /* 0x010fe20007f9e0ff */
[----:B0-----:R-:W-:-:S03]  /*07d0*/  @P2 IMAD.WIDE R16, R33, 0x2, R16 ;  /* 0x0000000221102825 */ /* 0x001fc600078e0210 */
[----:B------:R-:W-:Y:S02]  /*07e0*/  @!P1 IADD3.X R11, PT, PT, R4, R11, RZ, P4, !PT ;  /* 0x0000000b040b9210 */ /* 0x000fe400027fe4ff */
[----:B-1----:R-:W-:Y:S02]  /*07f0*/  @!P0 IADD3 R14, P3, PT, R25, R6, RZ ;  /* 0x00000006190e8210 */ /* 0x002fe40007f7e0ff */
[----:B------:R-:W-:Y:S02]  /*0800*/  @!P1 IADD3 R6, P5, PT, R23, R12, RZ ;  /* 0x0000000c17069210 */ /* 0x000fe40007fbe0ff */
[----:B------:R-:W-:Y:S01]  /*0810*/  @!P0 IADD3.X R15, PT, PT, R2, R7, RZ, P3, !PT ;  /* 0x00000007020f8210 */ /* 0x000fe20001ffe4ff */
[----:B------:R-:W3:Y:S01]  /*0820*/  LDG.E.U16 R12, desc[UR16][R18.64+0x2] ;  /* 0x00000210120c7981 */ /* 0x000ee2000c1e1500 */
[----:B------:R-:W-:-:S03]  /*0830*/  @!P1 IADD3.X R7, PT, PT, R4, R13, RZ, P5, !PT ;  /* 0x0000000d04079210 */ /* 0x000fc60002ffe4ff */
[----:B------:R-:W4:Y:S04]  /*0840*/  @P2 LDG.E.U16 R2, desc[UR16][R16.64+0x2] ;  /* 0x0000021010022981 */ /* 0x000f28000c1e1500 */
[----:B------:R-:W3:Y:S04]  /*0850*/  LDG.E.U16 R4, desc[UR16][R18.64] ;  /* 0x0000001012047981 */ /* 0x000ee8000c1e1500 */
[----:B------:R-:W3:Y:S04]  /*0860*/  @P2 LDG.E.U16 R13, desc[UR16][R16.64] ;  /* 0x00000010100d2981 */ /* 0x000ee8000c1e1500 */
[----:B------:R0:W5:Y:S01]  /*0870*/  @!P0 LDG.E R26, desc[UR16][R14.64] ;  /* 0x000000100e1a8981 */ /* 0x000162000c1e1900 */
[----:B------:R-:W-:-:S02]  /*0880*/  CS2R R24, SRZ ;  /* 0x0000000000187805 */ /* 0x000fc4000001ff00 */
[----:B------:R-:W-:-:S04]  /*0890*/  CS2R R22, SRZ ;  /* 0x0000000000167805 */ /* 0x000fc8000001ff00 */
        /* <DEDUP_REMOVED lines=15> */
[----:B----4-:R-:W-:Y:S02]  /*0990*/  @P2 SHF.L.U32 R23, R2, 0x10, RZ ;  /* 0x0000001002172819 */ /* 0x010fe400000006ff */
[----:B---3--:R-:W-:Y:S02]  /*09a0*/  SHF.L.U32 R2, R4, 0x10, RZ ;  /* 0x0000001004027819 */ /* 0x008fe400000006ff */
[----:B------:R-:W-:Y:S02]  /*09b0*/  SHF.L.U32 R4, R12, 0x10, RZ ;  /* 0x000000100c047819 */ /* 0x000fe400000006ff */
[----:B------:R-:W-:Y:S01]  /*09c0*/  @P2 SHF.L.U32 R25, R13, 0x10, RZ ;  /* 0x000000100d192819 */ /* 0x000fe200000006ff */
[----:B0-----:R-:W-:Y:S06]  /*09d0*/  BRA.U UP1, `(.L_x_827) ;  /* 0x0000000101947547 */ /* 0x001fec000b800000 */
[--C-:B-----5:R-:W-:Y:S02]  /*09e0*/  HADD2.F32 R6, -RZ, R27.reuse.H0_H0 ;  /* 0x2000001bff067230 */ /* 0x120fe40000004100 */
[--C-:B------:R-:W-:Y:S02]  /*09f0*/  HADD2.F32 R7, -RZ, R26.reuse.H0_H0 ;  /* 0x2000001aff077230 */ /* 0x100fe40000004100 */
[----:B------:R-:W-:Y:S02]  /*0a00*/  HADD2.F32 R8, -RZ, R27.H1_H1 ;  /* 0x3000001bff087230 */ /* 0x000fe40000004100 */
[----:B------:R-:W-:Y:S01]  /*0a10*/  FADD.FTZ R6, R6, -UR36 ;  /* 0x8000002406067e21 */ /* 0x000fe20008010000 */
[----:B------:R-:W-:Y:S02]  /*0a20*/  HADD2.F32 R9, -RZ, R26.H1_H1 ;  /* 0x3000001aff097230 */ /* 0x000fe40000004100 */
[----:B------:R-:W-:Y:S01]  /*0a30*/  FMUL.FTZ R11, R2, R7 ;  /* 0x00000007020b7220 */ /* 0x000fe20000410000 */
[----:B------:R-:W-:-:S02]  /*0a40*/  HADD2.F32 R12, -RZ, R24.H0_H0 ;  /* 0x20000018ff0c7230 */ /* 0x000fc40000004100 */
[----:B------:R-:W-:Y:S01]  /*0a50*/  FMUL.FTZ R6, R6, UR25 ;  /* 0x0000001906067c20 */ /* 0x000fe20008410000 */
[----:B------:R-:W-:Y:S01]  /*0a60*/  FADD.FTZ R8, R8, -UR36 ;  /* 0x8000002408087e21 */ /* 0x000fe20008010000 */
[----:B------:R-:W-:Y:S01]  /*0a70*/  FMUL.FTZ R13, R4, R9 ;  /* 0x00000009040d7220 */ /* 0x000fe20000410000 */
[----:B------:R-:W-:Y:S01]  /*0a80*/  FADD.FTZ R10, RZ, R11 ;  /* 0x0000000bff0a7221 */ /* 0x000fe20000010000 */
[----:B------:R-:W-:Y:S01]  /*0a90*/  FFMA.FTZ R15, R6, R11, RZ ;  /* 0x0000000b060f7223 */ /* 0x000fe200000100ff */
[----:B------:R-:W-:Y:S01]  /*0aa0*/  FMUL.FTZ R8, R8, UR25 ;  /* 0x0000001908087c20 */ /* 0x000fe20008410000 */
[--C-:B------:R-:W-:Y:S02]  /*0ab0*/  HADD2.F32 R11, -RZ, R22.reuse.H0_H0 ;  /* 0x20000016ff0b7230 */ /* 0x100fe40000004100 */
        /* <DEDUP_REMOVED lines=8> */
[----:B------:R-:W-:Y:S01]  /*0b40*/  FADD.FTZ R10, R10, R17 ;  /* 0x000000110a0a7221 */ /* 0x000fe20000010000 */
[----:B------:R-:W-:Y:S01]  /*0b50*/  FFMA.FTZ R19, R14, R17, R13 ;  /* 0x000000110e137223 */ /* 0x000fe2000001000d */
[----:B------:R-:W-:Y:S01]  /*0b60*/  FMUL.FTZ R17, R4, R15 ;  /* 0x0000000f04117220 */ /* 0x000fe20000410000 */
[----:B------:R-:W-:Y:S01]  /*0b70*/  FADD.FTZ R12, R12, -UR36 ;  /* 0x800000240c0c7e21 */ /* 0x000fe20008010000 */
[----:B------:R-:W-:Y:S01]  /*0b80*/  FFMA.FTZ R6, R9, R8, RZ ;  /* 0x0000000809067223 */ /* 0x000fe200000100ff */
[----:B------:R-:W-:Y:S01]  /*0b90*/  FADD.FTZ R9, RZ, R9 ;  /* 0x00000009ff097221 */ /* 0x000fe20000010000 */
[----:B------:R-:W-:Y:S01]  /*0ba0*/  FADD.FTZ R13, R17, R10 ;  /* 0x0000000a110d7221 */ /* 0x000fe20000010000 */
[----:B------:R-:W-:Y:S01]  /*0bb0*/  FADD.FTZ R10, RZ, R7 ;  /* 0x00000007ff0a7221 */ /* 0x000fe20000010000 */
[----:B------:R-:W-:Y:S01]  /*0bc0*/  FMUL.FTZ R16, R12, UR25 ;  /* 0x000000190c107c20 */ /* 0x000fe20008410000 */
[----:B------:R-:W-:-:S02]  /*0bd0*/  FFMA.FTZ R8, R11, R14, R18 ;  /* 0x0000000e0b087223 */ /* 0x000fc40000010012 */
[----:B------:R-:W-:Y:S01]  /*0be0*/  FADD.FTZ R10, R11, R10 ;  /* 0x0000000a0b0a7221 */ /* 0x000fe20000010000 */
[C---:B------:R-:W-:Y:S01]  /*0bf0*/  FADD.FTZ R11, R15.reuse, R9 ;  /* 0x000000090f0b7221 */ /* 0x040fe20000010000 */
[----:B------:R-:W-:Y:S01]  /*0c00*/  FFMA.FTZ R12, R16, R17, R19 ;  /* 0x00000011100c7223 */ /* 0x000fe20000010013 */
[----:B------:R-:W-:Y:S01]  /*0c10*/  FFMA.FTZ R9, R15, R16, R6 ;  /* 0x000000100f097223 */ /* 0x000fe20000010006 */
[----:B------:R-:W-:Y:S06]  /*0c20*/  BRA `(.L_x_828) ;  /* 0x0000000400207947 */ /* 0x000fec0003800000 */
.L_x_827:
[--C-:B-----5:R-:W-:Y:S02]  /*0c30*/  HADD2.F32 R6, -RZ, R27.reuse.H0_H0 ;  /* 0x2000001bff067230 */ /* 0x120fe40000004100 */
[----:B------:R-:W-:Y:S02]  /*0c40*/  HADD2.F32 R7, -RZ, R27.H1_H1 ;  /* 0x3000001bff077230 */ /* 0x000fe40000004100 */
[--C-:B------:R-:W-:Y:S02]  /*0c50*/  HADD2.F32 R8, -RZ, R24.reuse.H0_H0 ;  /* 0x20000018ff087230 */ /* 0x100fe40000004100 */
[----:B------:R-:W-:Y:S01]  /*0c60*/  FADD.FTZ R6, R6, -UR36 ;  /* 0x8000002406067e21 */ /* 0x000fe20008010000 */
[----:B------:R-:W-:Y:S02]  /*0c70*/  HADD2.F32 R11, -RZ, R24.H1_H1 ;  /* 0x30000018ff0b7230 */ /* 0x000fe40000004100 */
[----:B------:R-:W-:Y:S01]  /*0c80*/  FADD.FTZ R7, R7, -UR36 ;  /* 0x8000002407077e21 */ /* 0x000fe20008010000 */
[----:B------:R-:W-:Y:S01]  /*0c90*/  FMUL.FTZ R6, R6, UR25 ;  /* 0x0000001906067c20 */ /* 0x000fe20008410000 */
[----:B------:R-:W-:-:S02]  /*0ca0*/  FADD.FTZ R8, R8, -UR36 ;  /* 0x8000002408087e21 */ /* 0x000fc40008010000 */
[----:B------:R-:W-:Y:S01]  /*0cb0*/  FMUL.FTZ R7, R7, UR25 ;  /* 0x0000001907077c20 */ /* 0x000fe20008410000 */
[----:B------:R-:W-:Y:S01]  /*0cc0*/  FFMA.FTZ R14, R2, R6, R25 ;  /* 0x00000006020e7223 */ /* 0x000fe20000010019 */
[----:B------:R-:W-:Y:S02]  /*0cd0*/  FMUL.FTZ R8, R8, UR25 ;  /* 0x0000001908087c20 */ /* 0x000fe40008410000 */
[----:B------:R-:W-:Y:S01]  /*0ce0*/  FFMA.FTZ R15, R4, R7, R23 ;  /* 0x00000007040f7223 */ /* 0x000fe20000010017 */
[----:B------:R-:W-:Y:S01]  /*0cf0*/  FMUL.FTZ R9, R14, -1.4426950216293334961 ;  /* 0xbfb8aa3b0e097820 */ /* 0x000fe20000410000 */
[----:B------:R-:W-:Y:S02]  /*0d00*/  FFMA.FTZ R10, R2, R8, R25 ;  /* 0x00000008020a7223 */ /* 0x000fe40000010019 */
[----:B------:R-:W-:Y:S02]  /*0d10*/  FMUL.FTZ R12, R15, -1.4426950216293334961 ;  /* 0xbfb8aa3b0f0c7820 */ /* 0x000fe40000410000 */
[----:B------:R-:W-:Y:S01]  /*0d20*/  FMUL.FTZ R13, R10, -1.4426950216293334961 ;  /* 0xbfb8aa3b0a0d7820 */ /* 0x000fe20000410000 */
[----:B------:R-:W0:Y:S04]  /*0d30*/  MUFU.EX2 R9, R9 ;  /* 0x0000000900097308 */ /* 0x000e280000000800 */
[----:B------:R-:W1:Y:S04]  /*0d40*/  MUFU.EX2 R12, R12 ;  /* 0x0000000c000c7308 */ /* 0x000e680000000800 */
[----:B------:R-:W2:Y:S01]  /*0d50*/  MUFU.EX2 R13, R13 ;  /* 0x0000000d000d7308 */ /* 0x000ea20000000800 */
[----:B0-----:R-:W-:Y:S01]  /*0d60*/  FADD.FTZ R17, R9, 1 ;  /* 0x3f80000009117421 */ /* 0x001fe20000010000 */
[----:B------:R-:W-:Y:S01]  /*0d70*/  FADD.FTZ R9, R11, -UR36 ;  /* 0x800000240b097e21 */ /* 0x000fe20008010000 */
[----:B-1----:R-:W-:-:S03]  /*0d80*/  FADD.FTZ R18, R12, 1 ;  /* 0x3f8000000c127421 */ /* 0x002fc60000010000 */
[----:B------:R-:W-:Y:S01]  /*0d90*/  FMUL.FTZ R9, R9, UR25 ;  /* 0x0000001909097c20 */ /* 0x000fe20008410000 */
[----:B------:R-:W0:Y:S01]  /*0da0*/  MUFU.RCP R17, R17 ;  /* 0x0000001100117308 */ /* 0x000e220000001000 */
[----:B--2---:R-:W-:Y:S02]  /*0db0*/  FADD.FTZ R33, R13, 1 ;  /* 0x3f8000000d217421 */ /* 0x004fe40000010000 */
[----:B------:R-:W-:-:S04]  /*0dc0*/  FFMA.FTZ R11, R4, R9, R23 ;  /* 0x00000009040b7223 */ /* 0x000fc80000010017 */
[----:B------:R-:W-:Y:S01]  /*0dd0*/  FMUL.FTZ R19, R11, -1.4426950216293334961 ;  /* 0xbfb8aa3b0b137820 */ /* 0x000fe20000410000 */
[----:B------:R1:W2:Y:S08]  /*0de0*/  MUFU.RCP R12, R18 ;  /* 0x00000012000c7308 */ /* 0x0002b00000001000 */
[----:B------:R0:W3:Y:S01]  /*0df0*/  MUFU.EX2 R16, R19 ;  /* 0x0000001300107308 */ /* 0x0000e20000000800 */
[----:B-1----:R-:W-:-:S03]  /*0e00*/  HADD2.F32 R18, -RZ, R26.H0_H0 ;  /* 0x2000001aff127230 */ /* 0x002fc60000004100 */
[----:B------:R3:W1:Y:S01]  /*0e10*/  MUFU.RCP R13, R33 ;  /* 0x00000021000d7308 */ /* 0x0006620000001000 */
[----:B0-----:R-:W-:Y:S01]  /*0e20*/  FADD.FTZ R19, -R17, 1 ;  /* 0x3f80000011137421 */ /* 0x001fe20000010100 */
[----:B------:R-:W-:-:S03]  /*0e30*/  FMUL.FTZ R17, R18, R17 ;  /* 0x0000001112117220 */ /* 0x000fc60000410000 */
[----:B------:R-:W-:Y:S01]  /*0e40*/  FFMA.FTZ R14, R14, R19, 1 ;  /* 0x3f8000000e0e7423 */ /* 0x000fe20000010013 */
[----:B---3--:R-:W-:Y:S01]  /*0e50*/  FADD.FTZ R33, R16, 1 ;  /* 0x3f80000010217421 */ /* 0x008fe20000010000 */
[----:B--2---:R-:W-:Y:S01]  /*0e60*/  FADD.FTZ R16, -R12, 1 ;  /* 0x3f8000000c107421 */ /* 0x004fe20000010100 */
[----:B------:R-:W-:-:S03]  /*0e70*/  HADD2.F32 R19, -RZ, R26.H1_H1 ;  /* 0x3000001aff137230 */ /* 0x000fc60000004100 */
[----:B------:R-:W-:Y:S01]  /*0e80*/  FFMA.FTZ R18, R15, R16, 1 ;  /* 0x3f8000000f127423 */ /* 0x000fe20000010010 */
[----:B------:R-:W-:Y:S01]  /*0e90*/  FMUL.FTZ R15, R17, R14 ;  /* 0x0000000e110f7220 */ /* 0x000fe20000410000 */
[----:B------:R-:W0:Y:S01]  /*0ea0*/  MUFU.RCP R16, R33 ;  /* 0x0000002100107308 */ /* 0x000e220000001000 */
[----:B------:R-:W-:Y:S01]  /*0eb0*/  FMUL.FTZ R19, R19, R12 ;  /* 0x0000000c13137220 */ /* 0x000fe20000410000 */
[----:B------:R-:W-:Y:S02]  /*0ec0*/  HADD2.F32 R12, -RZ, R22.H0_H0 ;  /* 0x20000016ff0c7230 */ /* 0x000fe40000004100 */
[----:B-1----:R-:W-:Y:S01]  /*0ed0*/  FADD.FTZ R17, -R13, 1 ;  /* 0x3f8000000d117421 */ /* 0x002fe20000010100 */
[----:B------:R-:W-:-:S03]  /*0ee0*/  FMUL.FTZ R14, R19, R18 ;  /* 0x00000012130e7220 */ /* 0x000fc60000410000 */
[----:B------:R-:W-:Y:S01]  /*0ef0*/  FFMA.FTZ R17, R10, R17, 1 ;  /* 0x3f8000000a117423 */ /* 0x000fe20000010011 */
[----:B------:R-:W-:Y:S01]  /*0f00*/  FMUL.FTZ R10, R12, R13 ;  /* 0x0000000d0c0a7220 */ /* 0x000fe20000410000 */
[----:B------:R-:W-:-:S03]  /*0f10*/  HADD2.F32 R13, -RZ, R22.H1_H1 ;  /* 0x30000016ff0d7230 */ /* 0x000fc60000004100 */
[----:B------:R-:W-:Y:S01]  /*0f20*/  FMUL.FTZ R17, R10, R17 ;  /* 0x000000110a117220 */ /* 0x000fe20000410000 */
[----:B------:R-:W-:Y:S01]  /*0f30*/  FMUL.FTZ R10, R4, R14 ;  /* 0x0000000e040a7220 */ /* 0x000fe20000410000 */
[----:B0-----:R-:W-:-:S04]  /*0f40*/  FADD.FTZ R12, -R16, 1 ;  /* 0x3f800000100c7421 */ /* 0x001fc80000010100 */
[----:B------:R-:W-:Y:S01]  /*0f50*/  FFMA.FTZ R12, R11, R12, 1 ;  /* 0x3f8000000b0c7423 */ /* 0x000fe2000001000c */
[----:B------:R-:W-:Y:S01]  /*0f60*/  FMUL.FTZ R11, R13, R16 ;  /* 0x000000100d0b7220 */ /* 0x000fe20000410000 */
[----:B------:R-:W-:-:S03]  /*0f70*/  FMUL.FTZ R13, R2, R15 ;  /* 0x0000000f020d7220 */ /* 0x000fc60000410000 */
[----:B------:R-:W-:Y:S01]  /*0f80*/  FMUL.FTZ R11, R11, R12 ;  /* 0x0000000c0b0b7220 */ /* 0x000fe20000410000 */
        /* <DEDUP_REMOVED lines=8> */
[----:B------:R-:W-:Y:S01]  /*1010*/  FADD.FTZ R13, R10, R19 ;  /* 0x000000130a0d7221 */ /* 0x000fe20000010000 */
[----:B------:R-:W-:Y:S01]  /*1020*/  FFMA.FTZ R19, R6, R15, RZ ;  /* 0x0000000f06137223 */ /* 0x000fe200000100ff */
[----:B------:R-:W-:Y:S01]  /*1030*/  FFMA.FTZ R12, R9, R10, R12 ;  /* 0x0000000a090c7223 */ /* 0x000fe2000001000c */
[----:B------:R-:W-:Y:S01]  /*1040*/  FFMA.FTZ R6, R7, R14, RZ ;  /* 0x0000000e07067223 */ /* 0x000fe200000100ff */
[----:B------:R-:W-:Y:S01]  /*1050*/  FADD.FTZ R10, RZ, R15 ;  /* 0x0000000fff0a7221 */ /* 0x000fe20000010000 */
[----:B------:R-:W-:Y:S01]  /*1060*/  FADD.FTZ R14, RZ, R14 ;  /* 0x0000000eff0e7221 */ /* 0x000fe20000010000 */
[----:B------:R-:W-:Y:S01]  /*1070*/  FFMA.FTZ R8, R8, R17, R19 ;  /* 0x0000001108087223 */ /* 0x000fe20000010013 */
[----:B------:R-:W-:Y:S01]  /*1080*/  FFMA.FTZ R9, R9, R11, R6 ;  /* 0x0000000b09097223 */ /* 0x000fe20000010006 */
[----:B------:R-:W-:Y:S01]  /*1090*/  FADD.FTZ R10, R10, R17 ;  /* 0x000000110a0a7221 */ /* 0x000fe20000010000 */
[----:B------:R-:W-:-:S07]  /*10a0*/  FADD.FTZ R11, R14, R11 ;  /* 0x0000000b0e0b7221 */ /* 0x000fce0000010000 */
.L_x_828:
        /* <DEDUP_REMOVED lines=34> */
.L_x_830:
[----:B------:R-:W-:Y:S05]  /*12d0*/  BSYNC.RECONVERGENT B0 ;  /* 0x0000000000007941 */ /* 0x000fea0003800200 */
.L_x_829:
        /* <DEDUP_REMOVED lines=42> */
.L_x_832:
[----:B------:R-:W-:Y:S05]  /*1580*/  BSYNC.RECONVERGENT B0 ;  /* 0x0000000000007941 */ /* 0x000fea0003800200 */
.L_x_831:
        /* <DEDUP_REMOVED lines=157> */
[----:B------:R-:W-:-:S07]  /*1f60*/  FADD.FTZ R11, R18, R11 ;  /* 0x0000000b120b7221 */ /* 0x000fce0000010000 */
.L_x_834:
[----:B------:R-:W-:Y:S05]  /*1f70*/  BSYNC.RECONVERGENT B0 ;  /* 0x0000000000007941 */ /* 0x000fea0003800200 */
.L_x_833:
        /* <DEDUP_REMOVED lines=29> */
.L_x_836:
[----:B------:R-:W-:Y:S05]  /*2150*/  BSYNC.RECONVERGENT B0 ;  /* 0x0000000000007941 */ /* 0x000fea0003800200 */
.L_x_835:
        /* <DEDUP_REMOVED lines=29> */
.L_x_839:
[----:B-1----:R-:W2:Y:S04]  /*2330*/  LDG.E.STRONG.GPU R8, desc[UR16][R10.64] ;  /* 0x000000100a087981 */ /* 0x002ea8000c1ef900 */
[----:B--2---:R-:W-:Y:S01]  /*2340*/  CCTL.IVALL ;  /* 0x00000000ff00798f */ /* 0x004fe20002000000 */
[----:B------:R-:W-:Y:S05]  /*2350*/  YIELD ;  /* 0x0000000000007946 */ /* 0x000fea0003800000 */
[----:B------:R-:W-:-:S13]  /*2360*/  ISETP.NE.AND P1, PT, R8, R15, PT ;  /* 0x0000000f0800720c */ /* 0x000fda0003f25270 */
[----:B------:R-:W-:Y:S05]  /*2370*/  @P1 BRA `(.L_x_839) ;  /* 0xfffffffc00ec1947 */ /* 0x000fea000383ffff */
.L_x_838:
        /* <DEDUP_REMOVED lines=14> */
.L_x_841:
        /* <DEDUP_REMOVED lines=84> */
.L_x_840:
        /* <DEDUP_REMOVED lines=41> */
.L_x_842:
        /* <DEDUP_REMOVED lines=23> */
.L_x_843:
        /* <DEDUP_REMOVED lines=11> */
.L_x_844:
[----:B------:R-:W-:Y:S05]  /*2e50*/  BSYNC.RECONVERGENT B0 ;  /* 0x0000000000007941 */ /* 0x000fea0003800200 */
.L_x_837:
        /* <DEDUP_REMOVED lines=40> */
.L_x_845:
        /* <DEDUP_REMOVED lines=20> */
.L_x_847:
[----:B------:R-:W-:Y:S05]  /*3220*/  BSYNC.RECONVERGENT B0 ;  /* 0x0000000000007941 */ /* 0x000fea0003800200 */
.L_x_846:
        /* <DEDUP_REMOVED lines=24> */
.L_x_848:
        /* <DEDUP_REMOVED lines=22> */
.L_x_850:
[----:B------:R-:W-:Y:S05]  /*3510*/  BSYNC.RECONVERGENT B0 ;  /* 0x0000000000007941 */ /* 0x000fea0003800200 */
.L_x_849:
[----:B------:R-:W-:Y:S02]  /*3520*/  UIADD3 UR12, UPT, UPT, UR19, UR12, URZ ;  /* 0x0000000c130c7290 */ /* 0x000fe4000fffe0ff */
[----:B------:R-:W-:Y:S02]  /*3530*/  UIADD3 UR4, UPT, UPT, UR4, 0x1, URZ ;  /* 0x0000000104047890 */ /* 0x000fe4000fffe0ff */
[----:B------:R-:W-:-:S09]  /*3540*/  UISETP.GE.AND UP0, UPT, UR12, UR8, UPT ;  /* 0x000000080c00728c */ /* 0x000fd2000bf06270 */
[----:B------:R-:W-:Y:S05]  /*3550*/  BRA.U !UP0, `(.L_x_851) ;  /* 0xffffffcd08587547 */ /* 0x000fea000b83ffff */
.L_x_826:
[----:B------:R-:W1:Y:S01]  /*3560*/  LDC R4, c[0x0][0x370] ;  /* 0x0000dc00ff047b82 */ /* 0x000e620000000800 */
[----:B------:R-:W-:Y:S01]  /*3570*/  ISETP.NE.AND P2, PT, R21, RZ, PT ;  /* 0x000000ff1500720c */ /* 0x000fe20003f45270 */
[----:B------:R-:W-:Y:S06]  /*3580*/  BSSY.RECONVERGENT B0, `(.L_x_852) ;  /* 0x0000011000007945 */ /* 0x000fec0003800200 */
[----:B0-----:R-:W0:Y:S08]  /*3590*/  LDC R7, c[0x0][0x374] ;  /* 0x0000dd00ff077b82 */ /* 0x001e300000000800 */
[----:B------:R-:W2:Y:S01]  /*35a0*/  LDC.64 R2, c[0x0][0x3c8] ;  /* 0x0000f200ff027b82 */ /* 0x000ea20000000a00 */
[----:B-1----:R-:W-:-:S02]  /*35b0*/  IADD3 R5, PT, PT, R4, -0x1, RZ ;  /* 0xffffffff04057810 */ /* 0x002fc40007ffe0ff */
[----:B------:R-:W-:Y:S02]  /*35c0*/  ISETP.NE.AND P1, PT, R4, 0x1, PT ;  /* 0x000000010400780c */ /* 0x000fe40003f25270 */
[----:B0-----:R-:W-:-:S04]  /*35d0*/  IADD3 R0, PT, PT, R7, -0x1, RZ ;  /* 0xffffffff07007810 */ /* 0x001fc80007ffe0ff */
        /* <DEDUP_REMOVED lines=11> */
.L_x_853:
[----:B------:R-:W-:Y:S05]  /*3690*/  BSYNC.RECONVERGENT B0 ;  /* 0x0000000000007941 */ /* 0x000fea0003800200 */
.L_x_852:
[----:B------:R-:W-:Y:S05]  /*36a0*/  @P0 EXIT ;  /* 0x000000000000094d */ /* 0x000fea0003800000 */
[----:B------:R-:W-:Y:S05]  /*36b0*/  @P2 BRA `(.L_x_854) ;  /* 0x0000000000202947 */ /* 0x000fea0003800000 */
[----:B------:R-:W-:-:S05]  /*36c0*/  IMAD R0, R4, R7, RZ ;  /* 0x0000000704007224 */ /* 0x000fca00078e02ff */
[----:B------:R-:W-:-:S13]  /*36d0*/  ISETP.NE.AND P0, PT, R0, -0x1, PT ;  /* 0xffffffff0000780c */ /* 0x000fda0003f05270 */
[----:B------:R-:W-:Y:S05]  /*36e0*/  @!P0 BRA `(.L_x_854) ;  /* 0x0000000000148947 */ /* 0x000fea0003800000 */
.L_x_855:
[----:B0-----:R-:W2:Y:S04]  /*36f0*/  LDG.E.STRONG.GPU R5, desc[UR16][R2.64] ;  /* 0x0000001002057981 */ /* 0x001ea8000c1ef900 */
[----:B--2---:R-:W-:Y:S01]  /*3700*/  CCTL.IVALL ;  /* 0x00000000ff00798f */ /* 0x004fe20002000000 */
[----:B------:R-:W-:Y:S05]  /*3710*/  YIELD ;  /* 0x0000000000007946 */ /* 0x000fea0003800000 */
[----:B------:R-:W-:-:S13]  /*3720*/  ISETP.NE.AND P0, PT, R5, R0, PT ;  /* 0x000000000500720c */ /* 0x000fda0003f05270 */
[----:B------:R-:W-:Y:S05]  /*3730*/  @P0 BRA `(.L_x_855) ;  /* 0xfffffffc00ec0947 */ /* 0x000fea000383ffff */
.L_x_854:
        /* <DEDUP_REMOVED lines=74> */
.L_x_858:
[-C--:B0-----:R-:W-:Y:S01]  /*3be0*/  LEA R8, P1, R0, R14.reuse, 0x2 ;  /* 0x0000000e00087211 */ /* 0x081fe200078210ff */
[----:B------:R-:W2:Y:S01]  /*3bf0*/  LDG.E R27, desc[UR16][R14.64] ;  /* 0x000000100e1b7981 */ /* 0x000ea2000c1e1900 */
[----:B------:R-:W-:Y:S02]  /*3c00*/  LEA R12, P3, R16, R14, 0x2 ;  /* 0x0000000e100c7211 */ /* 0x000fe400078610ff */
[----:B------:R-:W-:Y:S02]  /*3c10*/  IADD3 R10, P2, PT, R14, R6, RZ ;  /* 0x000000060e0a7210 */ /* 0x000fe40007f5e0ff */
[C---:B------:R-:W-:Y:S02]  /*3c20*/  IADD3.X R9, PT, PT, R15.reuse, R24, RZ, P1, !PT ;  /* 0x000000180f097210 */ /* 0x040fe40000ffe4ff */
[C---:B------:R-:W-:Y:S02]  /*3c30*/  IADD3.X R13, PT, PT, R15.reuse, R26, RZ, P3, !PT ;  /* 0x0000001a0f0d7210 */ /* 0x040fe40001ffe4ff */
[----:B------:R-:W-:Y:S01]  /*3c40*/  IADD3.X R11, PT, PT, R15, R28, RZ, P2, !PT ;  /* 0x0000001c0f0b7210 */ /* 0x000fe200017fe4ff */
[----:B------:R0:W2:Y:S04]  /*3c50*/  LDG.E R8, desc[UR16][R8.64] ;  /* 0x0000001008087981 */ /* 0x0000a8000c1e1900 */
[----:B------:R1:W3:Y:S04]  /*3c60*/  LDG.E R10, desc[UR16][R10.64] ;  /* 0x000000100a0a7981 */ /* 0x0002e8000c1e1900 */
[----:B------:R-:W3:Y:S01]  /*3c70*/  LDG.E R13, desc[UR16][R12.64] ;  /* 0x000000100c0d7981 */ /* 0x000ee2000c1e1900 */
[----:B0-----:R-:W-:-:S02]  /*3c80*/  MOV R9, R20 ;  /* 0x0000001400097202 */ /* 0x001fc40000000f00 */
[----:B------:R-:W-:Y:S02]  /*3c90*/  IADD3 R25, P1, PT, R25, 0x1, RZ ;  /* 0x0000000119197810 */ /* 0x000fe40007f3e0ff */
[----:B-1----:R-:W-:Y:S02]  /*3ca0*/  MOV R11, R23 ;  /* 0x00000017000b7202 */ /* 0x002fe40000000f00 */
[----:B------:R-:W-:Y:S02]  /*3cb0*/  IADD3.X R22, PT, PT, RZ, R22, RZ, P1, !PT ;  /* 0x00000016ff167210 */ /* 0x000fe40000ffe4ff */
[----:B------:R-:W-:-:S04]  /*3cc0*/  ISETP.NE.U32.AND P1, PT, R25, RZ, PT ;  /* 0x000000ff1900720c */ /* 0x000fc80003f25070 */
[----:B------:R-:W-:Y:S02]  /*3cd0*/  ISETP.NE.AND.EX P1, PT, R22, RZ, PT, P1 ;  /* 0x000000ff1600720c */ /* 0x000fe40003f25310 */
[----:B------:R-:W-:-:S04]  /*3ce0*/  IADD3 R14, P2, PT, R14, 0x780, RZ ;  /* 0x000007800e0e7810 */ /* 0x000fc80007f5e0ff */
[----:B------:R-:W-:Y:S02]  /*3cf0*/  IADD3.X R15, PT, PT, RZ, R15, RZ, P2, !PT ;  /* 0x0000000fff0f7210 */ /* 0x000fe400017fe4ff */
[----:B--2---:R-:W-:Y:S02]  /*3d00*/  F2FP.BF16.F32.PACK_AB R27, R8, R27 ;  /* 0x0000001b081b723e */ /* 0x004fe400000010ff */
[----:B------:R-:W-:Y:S02]  /*3d10*/  MOV R8, R19 ;  /* 0x0000001300087202 */ /* 0x000fe40000000f00 */
[----:B---3--:R-:W-:Y:S02]  /*3d20*/  F2FP.BF16.F32.PACK_AB R29, R13, R10 ;  /* 0x0000000a0d1d723e */ /* 0x008fe400000010ff */
[----:B------:R-:W-:Y:S01]  /*3d30*/  MOV R10, R18 ;  /* 0x00000012000a7202 */ /* 0x000fe20000000f00 */
[----:B------:R0:W-:Y:S04]  /*3d40*/  STG.E desc[UR16][R8.64], R27 ;  /* 0x0000001b08007986 */ /* 0x0001e8000c101910 */
[----:B------:R0:W-:Y:S01]  /*3d50*/  STG.E desc[UR16][R10.64], R29 ;  /* 0x0000001d0a007986 */ /* 0x0001e2000c101910 */
[----:B------:R-:W-:-:S02]  /*3d60*/  IADD3 R18, P3, PT, R18, 0x780, RZ ;  /* 0x0000078012127810 */ /* 0x000fc40007f7e0ff */
[----:B------:R-:W-:Y:S02]  /*3d70*/  IADD3 R19, P4, PT, R19, 0x780, RZ ;  /* 0x0000078013137810 */ /* 0x000fe40007f9e0ff */
[----:B------:R-:W-:Y:S02]  /*3d80*/  IADD3.X R23, PT, PT, RZ, R23, RZ, P3, !PT ;  /* 0x00000017ff177210 */ /* 0x000fe40001ffe4ff */
[----:B------:R-:W-:Y:S01]  /*3d90*/  IADD3.X R20, PT, PT, RZ, R20, RZ, P4, !PT ;  /* 0x00000014ff147210 */ /* 0x000fe200027fe4ff */
[----:B------:R-:W-:Y:S08]  /*3da0*/  @P1 BRA `(.L_x_858) ;  /* 0xfffffffc008c1947 */ /* 0x000ff0000383ffff */
.L_x_857:
[----:B------:R-:W-:Y:S05]  /*3db0*/  BSYNC.RECONVERGENT B0 ;  /* 0x0000000000007941 */ /* 0x000fea0003800200 */
.L_x_856:
[----:B------:R-:W-:Y:S05]  /*3dc0*/  @!P0 EXIT ;  /* 0x000000000000894d */ /* 0x000fea0003800000 */
[----:B------:R-:W-:Y:S01]  /*3dd0*/  SHF.L.U64.HI R23, R16, 0x2, R17 ;  /* 0x0000000210177819 */ /* 0x000fe20000010211 */
        /* <DEDUP_REMOVED lines=8> */
.L_x_859:
[C---:B------:R-:W-:Y:S02]  /*3e60*/  SHF.L.U32 R12, R21.reuse, 0x2, RZ ;  /* 0x00000002150c7819 */ /* 0x040fe400000006ff */
[----:B------:R-:W-:Y:S02]  /*3e70*/  SHF.L.U64.HI R2, R21, 0x2, R2 ;  /* 0x0000000215027819 */ /* 0x000fe40000010202 */
[----:B-1----:R-:W-:-:S04]  /*3e80*/  IADD3 R4, P0, PT, R12, UR4, RZ ;  /* 0x000000040c047c10 */ /* 0x002fc8000ff1e0ff */
[----:B----4-:R-:W-:Y:S02]  /*3e90*/  IADD3.X R5, PT, PT, R2, UR5, RZ, P0, !PT ;  /* 0x0000000502057c10 */ /* 0x010fe400087fe4ff */
[C---:B------:R-:W-:Y:S02]  /*3ea0*/  IADD3 R6, P0, PT, R4.reuse, R19, RZ ;  /* 0x0000001304067210 */ /* 0x040fe40007f1e0ff */
[C---:B0-----:R-:W-:Y:S02]  /*3eb0*/  IADD3 R10, P2, PT, R4.reuse, R25, RZ ;  /* 0x00000019040a7210 */ /* 0x041fe40007f5e0ff */
[C---:B------:R-:W-:Y:S02]  /*3ec0*/  IADD3.X R7, PT, PT, R5.reuse, R17, RZ, P0, !PT ;  /* 0x0000001105077210 */ /* 0x040fe400007fe4ff */
[----:B------:R-:W-:Y:S02]  /*3ed0*/  IADD3 R8, P1, PT, R4, R15, RZ ;  /* 0x0000000f04087210 */ /* 0x000fe40007f3e0ff */
[C---:B------:R-:W-:Y:S01]  /*3ee0*/  IADD3.X R11, PT, PT, R5.reuse, R23, RZ, P2, !PT ;  /* 0x00000017050b7210 */ /* 0x040fe200017fe4ff */
[----:B------:R0:W4:Y:S01]  /*3ef0*/  LDG.E R4, desc[UR16][R4.64] ;  /* 0x0000001004047981 */ /* 0x000122000c1e1900 */
[----:B------:R-:W-:-:S03]  /*3f00*/  IADD3.X R9, PT, PT, R5, R13, RZ, P1, !PT ;  /* 0x0000000d05097210 */ /* 0x000fc60000ffe4ff */
[----:B------:R-:W4:Y:S04]  /*3f10*/  LDG.E R7, desc[UR16][R6.64] ;  /* 0x0000001006077981 */ /* 0x000f28000c1e1900 */
[----:B------:R-:W5:Y:S04]  /*3f20*/  LDG.E R8, desc[UR16][R8.64] ;  /* 0x0000001008087981 */ /* 0x000f68000c1e1900 */
[----:B------:R-:W5:Y:S01]  /*3f30*/  LDG.E R11, desc[UR16][R10.64] ;  /* 0x000000100a0b7981 */ /* 0x000f62000c1e1900 */
[----:B------:R-:W-:Y:S02]  /*3f40*/  LOP3.LUT R14, R12, 0xfffffffc, RZ, 0xc0, !PT ;  /* 0xfffffffc0c0e7812 */ /* 0x000fe400078ec0ff */
[----:B------:R-:W-:-:S02]  /*3f50*/  LOP3.LUT R16, R2, 0x1, RZ, 0xc0, !PT ;  /* 0x0000000102107812 */ /* 0x000fc400078ec0ff */
[----:B--2---:R-:W-:Y:S02]  /*3f60*/  IADD3 R26, P0, PT, R14, UR6, RZ ;  /* 0x000000060e1a7c10 */ /* 0x004fe4000ff1e0ff */
[----:B0-----:R-:W-:Y:S02]  /*3f70*/  LOP3.LUT R5, R2, 0x3, RZ, 0xc0, !PT ;  /* 0x0000000302057812 */ /* 0x001fe400078ec0ff */
[----:B------:R-:W-:Y:S02]  /*3f80*/  IADD3.X R27, PT, PT, R16, UR7, RZ, P0, !PT ;  /* 0x00000007101b7c10 */ /* 0x000fe400087fe4ff */
[----:B---3--:R-:W-:-:S04]  /*3f90*/  IADD3 R28, P0, PT, R14, UR8, RZ ;  /* 0x000000080e1c7c10 */ /* 0x008fc8000ff1e0ff */
[----:B------:R-:W-:Y:S02]  /*3fa0*/  IADD3.X R29, PT, PT, R16, UR9, RZ, P0, !PT ;  /* 0x00000009101d7c10 */ /* 0x000fe400087fe4ff */
[----:B----4-:R-:W-:Y:S02]  /*3fb0*/  F2FP.BF16.F32.PACK_AB R31, R7, R4 ;  /* 0x00000004071f723e */ /* 0x010fe400000010ff */
[----:B------:R-:W-:-:S04]  /*3fc0*/  IADD3 R4, P1, PT, R14, UR4, RZ ;  /* 0x000000040e047c10 */ /* 0x000fc8000ff3e0ff */
[----:B------:R-:W-:Y:S02]  /*3fd0*/  IADD3.X R5, PT, PT, R5, UR5, RZ, P1, !PT ;  /* 0x0000000505057c10 */ /* 0x000fe40008ffe4ff */
[----:B-----5:R-:W-:Y:S02]  /*3fe0*/  F2FP.BF16.F32.PACK_AB R33, R11, R8 ;  /* 0x000000080b21723e */ /* 0x020fe400000010ff */
        /* <DEDUP_REMOVED lines=62> */
.L_x_860:
        /* <DEDUP_REMOVED lines=11> */
.L_x_3423:


//--------------------- .text._Z35group_norm_nhwc_bwd_one_pass_kernelI11Fp16IOBf16WLi128ELi30ELi480EEv26Group_norm_nhwc_bwd_params --------------------------
	.section	.text._Z35group_norm_nhwc_bwd_one_pass_kernelI11Fp16IOBf16WLi128ELi30ELi480EEv26Group_norm_nhwc_bwd_params,"ax",@progbits
	.align	128
        .global         _Z35group_norm_nhwc_bwd_one_pass_kernelI11Fp16IOBf16WLi128ELi30ELi480EEv26Group_norm_nhwc_bwd_params
        .type           _Z35group_norm_nhwc_bwd_one_pass_kernelI11Fp16IOBf16WLi128ELi30ELi480EEv26Group_norm_nhwc_bwd_params,@function
        .size           _Z35group_norm_nhwc_bwd_one_pass_kernelI11Fp16IOBf16WLi128ELi30ELi480EEv26Group_norm_nhwc_bwd_params,(.L_x_3424 - _Z35group_norm_nhwc_bwd_one_pass_kernelI11Fp16IOBf16WLi128ELi30ELi480EEv26Group_norm_nhwc_bwd_params)
        .other          _Z35group_norm_nhwc_bwd_one_pass_kernelI11Fp16IOBf16WLi128ELi30ELi480EEv26Group_norm_nhwc_bwd_params,@"STO_CUDA_ENTRY STV_DEFAULT"
_Z35group_norm_nhwc_bwd_one_pass_kernelI11Fp16IOBf16WLi128ELi30ELi480EEv26Group_norm_nhwc_bwd_params:
.text._Z35group_norm_nhwc_bwd_one_pass_kernelI11Fp16IOBf16WLi128ELi30ELi480EEv26Group_norm_nhwc_bwd_params:
        /* <DEDUP_REMOVED lines=21> */
.L_x_892:
[----:B01----:R-:W0:Y:S01]  /*0150*/  LDC R8, c[0x0][0x410] ;  /* 0x00010400ff087b82 */ /* 0x003e220000000800 */
[----:B------:R-:W-:Y:S01]  /*0160*/  IABS R9, UR8 ;  /* 0x0000000800097c13 */ /* 0x000fe20008000000 */
[----:B--2---:R-:W1:Y:S01]  /*0170*/  S2R R2, SR_CTAID.X ;  /* 0x0000000000027919 */ /* 0x004e620000002500 */
[----:B------:R-:W1:Y:S01]  /*0180*/  LDCU UR5, c[0x0][0x41c] ;  /* 0x00008380ff0577ac */ /* 0x000e620008000800 */
[----:B------:R-:W-:Y:S01]  /*0190*/  ISETP.LE.AND P2, PT, RZ, UR8, PT ;  /* 0x00000008ff007c0c */ /* 0x000fe2000bf43270 */
[----:B------:R-:W2:Y:S01]  /*01a0*/  LDCU.128 UR16, c[0x0][0x400] ;  /* 0x00008000ff1077ac */ /* 0x000ea20008000c00 */
[----:B------:R-:W3:Y:S01]  /*01b0*/  LDCU.64 UR6, c[0x0][0x3b8] ;  /* 0x00007700ff0677ac */ /* 0x000ee20008000a00 */
[----:B------:R-:W4:Y:S01]  /*01c0*/  LDCU.U8 UR9, c[0x0][0x414] ;  /* 0x00008280ff0977ac */ /* 0x000f220008000000 */
[----:B0-----:R-:W-:Y:S02]  /*01d0*/  IABS R6, R8 ;  /* 0x0000000800067213 */ /* 0x001fe40000000000 */
[----:B------:R-:W-:-:S02]  /*01e0*/  ISETP.NE.AND P5, PT, R8, RZ, PT ;  /* 0x000000ff0800720c */ /* 0x000fc40003fa5270 */
[----:B------:R-:W0:Y:S01]  /*01f0*/  I2F.RP R3, R6 ;  /* 0x0000000600037306 */ /* 0x000e220000209400 */
[----:B---3--:R-:W-:Y:S01]  /*0200*/  UIMAD.WIDE UR6, UR8, 0x8, UR6 ;  /* 0x00000008080678a5 */ /* 0x008fe2000f8e0206 */
[----:B-1----:R-:W-:-:S05]  /*0210*/  IMAD R27, R2, UR5, R53 ;  /* 0x00000005021b7c24 */ /* 0x002fca000f8e0235 */
[C---:B--2---:R-:W-:Y:S02]  /*0220*/  ISETP.GE.U32.AND P0, PT, R27.reuse, UR16, PT ;  /* 0x000000101b007c0c */ /* 0x044fe4000bf06070 */
[----:B------:R-:W-:Y:S01]  /*0230*/  SHF.R.S32.HI R15, RZ, 0x1f, R27 ;  /* 0x0000001fff0f7819 */ /* 0x000fe2000001141b */
[----:B0-----:R-:W0:Y:S01]  /*0240*/  MUFU.RCP R3, R3 ;  /* 0x0000000300037308 */ /* 0x001e220000001000 */
[----:B------:R-:W-:Y:S02]  /*0250*/  IADD3 R24, PT, PT, R27, 0x20, RZ ;  /* 0x000000201b187810 */ /* 0x000fe40007ffe0ff */
[----:B------:R-:W-:Y:S02]  /*0260*/  ISETP.GE.AND.EX P0, PT, R15, UR17, PT, P0 ;  /* 0x000000110f007c0c */ /* 0x000fe4000bf06300 */
[----:B------:R-:W-:Y:S02]  /*0270*/  SHF.R.S32.HI R25, RZ, 0x1f, R24 ;  /* 0x0000001fff197819 */ /* 0x000fe40000011418 */
[----:B------:R-:W-:-:S09]  /*0280*/  IADD3 R16, PT, PT, R27, 0x40, RZ ;  /* 0x000000401b107810 */ /* 0x000fd20007ffe0ff */
[----:B------:R-:W1:Y:S01]  /*0290*/  @!P0 LDC.64 R12, c[0x0][0x3f8] ;  /* 0x0000fe00ff0c8b82 */ /* 0x000e620000000a00 */
[----:B0-----:R-:W-:-:S04]  /*02a0*/  IADD3 R4, PT, PT, R3, 0xffffffe, RZ ;  /* 0x0ffffffe03047810 */ /* 0x001fc80007ffe0ff */
[----:B------:R0:W2:Y:S02]  /*02b0*/  F2I.FTZ.U32.TRUNC.NTZ R5, R4 ;  /* 0x0000000400057305 */ /* 0x0000a4000021f000 */
[----:B0-----:R-:W-:Y:S01]  /*02c0*/  HFMA2 R4, -RZ, RZ, 0, 0 ;  /* 0x00000000ff047431 */ /* 0x001fe200000001ff */
[----:B--2---:R-:W-:-:S05]  /*02d0*/  IADD3 R7, PT, PT, RZ, -R5, RZ ;  /* 0x80000005ff077210 */ /* 0x004fca0007ffe0ff */
[----:B------:R-:W-:-:S04]  /*02e0*/  IMAD R7, R7, R6, RZ ;  /* 0x0000000607077224 */ /* 0x000fc800078e02ff */
[----:B------:R-:W-:Y:S01]  /*02f0*/  IMAD.HI.U32 R5, R5, R7, R4 ;  /* 0x0000000705057227 */ /* 0x000fe200078e0004 */
[----:B------:R-:W-:-:S05]  /*0300*/  MOV R7, R9 ;  /* 0x0000000900077202 */ /* 0x000fca0000000f00 */
[----:B------:R-:W-:-:S05]  /*0310*/  IMAD.HI.U32 R5, R5, R7, RZ ;  /* 0x0000000705057227 */ /* 0x000fca00078e00ff */
        /* <DEDUP_REMOVED lines=12> */
[----:B------:R-:W-:Y:S02]  /*03e0*/  LOP3.LUT R4, RZ, R8, RZ, 0x33, !PT ;  /* 0x00000008ff047212 */ /* 0x000fe400078e33ff */
[----:B------:R-:W-:Y:S01]  /*03f0*/  @!P2 IADD3 R3, PT, PT, -R3, RZ, RZ ;  /* 0x000000ff0303a210 */ /* 0x000fe20007ffe1ff */
[----:B------:R-:W0:Y:S01]  /*0400*/  @!P0 LDC.64 R8, c[0x0][0x3a0] ;  /* 0x0000e800ff088b82 */ /* 0x000e220000000a00 */
[----:B------:R-:W-:Y:S02]  /*0410*/  @P6 IADD3 R5, PT, PT, R5, 0x1, RZ ;  /* 0x0000000105056810 */ /* 0x000fe40007ffe0ff */
[----:B------:R-:W-:Y:S02]  /*0420*/  SEL R37, R4, R3, !P5 ;  /* 0x0000000304257207 */ /* 0x000fe40006800000 */
[----:B------:R-:W-:-:S02]  /*0430*/  @!P3 IADD3 R5, PT, PT, -R5, RZ, RZ ;  /* 0x000000ff0505b210 */ /* 0x000fc40007ffe1ff */
[----:B----4-:R-:W-:Y:S01]  /*0440*/  ISETP.NE.AND P4, PT, RZ, UR9, PT ;  /* 0x00000009ff007c0c */ /* 0x010fe2000bf85270 */
[----:B------:R-:W-:Y:S01]  /*0450*/  IMAD R7, R37, 0x1e, RZ ;  /* 0x0000001e25077824 */ /* 0x000fe200078e02ff */
[----:B------:R-:W-:Y:S02]  /*0460*/  SEL R3, R4, R5, !P5 ;  /* 0x0000000504037207 */ /* 0x000fe40006800000 */
[----:B------:R-:W-:Y:S02]  /*0470*/  MOV R4, UR6 ;  /* 0x0000000600047c02 */ /* 0x000fe40008000f00 */
[----:B------:R-:W-:Y:S02]  /*0480*/  MOV R5, UR7 ;  /* 0x0000000700057c02 */ /* 0x000fe40008000f00 */
[----:B------:R-:W-:Y:S02]  /*0490*/  ISETP.GE.AND.EX P1, PT, R25, UR17, PT, P1 ;  /* 0x0000001119007c0c */ /* 0x000fe4000bf26310 */
[----:B------:R-:W-:-:S02]  /*04a0*/  IADD3 R56, P3, PT, R7, R0, RZ ;  /* 0x0000000007387210 */ /* 0x000fc40007f7e0ff */
[----:B------:R-:W2:Y:S01]  /*04b0*/  LDG.E.64 R4, desc[UR12][R4.64] ;  /* 0x0000000c04047981 */ /* 0x000ea2000c1e1b00 */
[----:B------:R-:W3:Y:S01]  /*04c0*/  @P4 LDC.64 R18, c[0x0][0x3b0] ;  /* 0x0000ec00ff124b82 */ /* 0x000ee20000000a00 */
[----:B------:R-:W-:Y:S02]  /*04d0*/  SHF.R.S32.HI R0, RZ, 0x1f, R3 ;  /* 0x0000001fff007819 */ /* 0x000fe40000011403 */
[----:B------:R-:W-:Y:S02]  /*04e0*/  ISETP.GE.U32.AND P2, PT, R16, UR16, PT ;  /* 0x0000001010007c0c */ /* 0x000fe4000bf46070 */
[----:B------:R-:W-:-:S03]  /*04f0*/  SHF.R.S32.HI R17, RZ, 0x1f, R16 ;  /* 0x0000001fff117819 */ /* 0x000fc60000011410 */
[----:B------:R-:W4:Y:S01]  /*0500*/  @!P1 LDC.64 R10, c[0x0][0x3f8] ;  /* 0x0000fe00ff0a9b82 */ /* 0x000f220000000a00 */
[----:B------:R-:W-:Y:S01]  /*0510*/  LEA.HI.X.SX32 R57, R7, RZ, 0x1, P3 ;  /* 0x000000ff07397211 */ /* 0x000fe200018f0eff */
[----:B------:R-:W-:Y:S01]  /*0520*/  IMAD R0, R0, UR18, RZ ;  /* 0x0000001200007c24 */ /* 0x000fe2000f8e02ff */
[----:B------:R-:W-:-:S03]  /*0530*/  ISETP.GE.AND.EX P2, PT, R17, UR17, PT, P2 ;  /* 0x0000001111007c0c */ /* 0x000fc6000bf46320 */
[C---:B------:R-:W-:Y:S02]  /*0540*/  IMAD R59, R3.reuse, UR19, R0 ;  /* 0x00000013033b7c24 */ /* 0x040fe4000f8e0200 */
[----:B------:R-:W-:Y:S01]  /*0550*/  IMAD.WIDE.U32 R56, R3, UR18, R56 ;  /* 0x0000001203387c25 */ /* 0x000fe2000f8e0038 */
[----:B------:R-:W-:Y:S02]  /*0560*/  IADD3 R20, PT, PT, R27, 0x60, RZ ;  /* 0x000000601b147810 */ /* 0x000fe40007ffe0ff */
[----:B------:R-:W-:Y:S01]  /*0570*/  LOP3.LUT R0, R51, 0xffff, RZ, 0xc0, !PT ;  /* 0x0000ffff33007812 */ /* 0x000fe200078ec0ff */
[----:B-1----:R-:W-:Y:S01]  /*0580*/  @!P0 IMAD R6, R15, R12, RZ ;  /* 0x0000000c0f068224 */ /* 0x002fe200078e02ff */
[----:B------:R-:W-:Y:S01]  /*0590*/  IADD3 R59, PT, PT, R57, R59, RZ ;  /* 0x0000003b393b7210 */ /* 0x000fe20007ffe0ff */
[----:B------:R-:W1:Y:S01]  /*05a0*/  @!P1 LDC.64 R14, c[0x0][0x3a0] ;  /* 0x0000e800ff0e9b82 */ /* 0x000e620000000a00 */
[----:B------:R-:W-:Y:S01]  /*05b0*/  @!P0 MOV R58, R56 ;  /* 0x00000038003a8202 */ /* 0x000fe20000000f00 */
[----:B------:R-:W-:Y:S01]  /*05c0*/  @!P0 IMAD R3, R27, R13, R6 ;  /* 0x0000000d1b038224 */ /* 0x000fe200078e0206 */
[----:B------:R-:W-:Y:S01]  /*05d0*/  ISETP.GE.U32.AND P3, PT, R20, UR16, PT ;  /* 0x0000001014007c0c */ /* 0x000fe2000bf66070 */
[----:B------:R-:W-:Y:S01]  /*05e0*/  IMAD R21, R37, 0x1e, R0 ;  /* 0x0000001e25157824 */ /* 0x000fe200078e0200 */
[----:B------:R-:W-:Y:S01]  /*05f0*/  SHF.R.S32.HI R23, RZ, 0x1f, R20 ;  /* 0x0000001fff177819 */ /* 0x000fe20000011414 */
[----:B------:R-:W-:-:S02]  /*0600*/  @!P0 IMAD.WIDE.U32 R26, R27, R12, R58 ;  /* 0x0000000c1b1a8225 */ /* 0x000fc400078e003a */
[----:B------:R-:W1:Y:S01]  /*0610*/  @!P2 LDC.64 R12, c[0x0][0x3f8] ;  /* 0x0000fe00ff0cab82 */ /* 0x000e620000000a00 */
[----:B------:R-:W-:Y:S01]  /*0620*/  ISETP.GE.AND.EX P3, PT, R23, UR17, PT, P3 ;  /* 0x0000001117007c0c */ /* 0x000fe2000bf66330 */
[----:B---3--:R-:W-:Y:S01]  /*0630*/  @P4 IMAD.WIDE R28, R21, 0x2, R18 ;  /* 0x00000002151c4825 */ /* 0x008fe200078e0212 */
[----:B------:R-:W-:-:S05]  /*0640*/  @!P0 IADD3 R19, PT, PT, R27, R3, RZ ;  /* 0x000000031b138210 */ /* 0x000fca0007ffe0ff */
[----:B------:R-:W3:Y:S01]  /*0650*/  @!P0 LDC.64 R6, c[0x0][0x398] ;  /* 0x0000e600ff068b82 */ /* 0x000ee20000000a00 */
[----:B----4-:R-:W-:Y:S01]  /*0660*/  @!P1 IMAD R18, R25, R10, RZ ;  /* 0x0000000a19129224 */ /* 0x010fe200078e02ff */
[C---:B------:R-:W-:Y:S01]  /*0670*/  @!P0 SHF.L.U32 R25, R26.reuse, 0x1, RZ ;  /* 0x000000011a198819 */ /* 0x040fe200000006ff */
[----:B------:R-:W-:Y:S01]  /*0680*/  HFMA2 R50, -RZ, RZ, 0, 0 ;  /* 0x00000000ff327431 */ /* 0x000fe200000001ff */
[----:B------:R-:W-:Y:S01]  /*0690*/  @!P0 SHF.L.U64.HI R32, R26, 0x1, R19 ;  /* 0x000000011a208819 */ /* 0x000fe20000010213 */
[C---:B------:R-:W-:Y:S01]  /*06a0*/  @!P1 IMAD R31, R24.reuse, R11, R18 ;  /* 0x0000000b181f9224 */ /* 0x040fe200078e0212 */
[----:B------:R-:W-:Y:S01]  /*06b0*/  @!P1 MOV R18, R56 ;  /* 0x0000003800129202 */ /* 0x000fe20000000f00 */
[----:B------:R-:W4:Y:S01]  /*06c0*/  @P4 LDG.E.U16 R22, desc[UR12][R28.64] ;  /* 0x0000000c1c164981 */ /* 0x000f22000c1e1500 */
[----:B------:R-:W-:Y:S02]  /*06d0*/  @!P1 MOV R19, R59 ;  /* 0x0000003b00139202 */ /* 0x000fe40000000f00 */
[----:B0-----:R-:W-:Y:S01]  /*06e0*/  @!P0 IADD3 R26, P5, PT, R25, R8, RZ ;  /* 0x00000008191a8210 */ /* 0x001fe20007fbe0ff */
[----:B------:R-:W4:Y:S01]  /*06f0*/  @P4 LDG.E.U16 R3, desc[UR12][R28.64+0x2] ;  /* 0x0000020c1c034981 */ /* 0x000f22000c1e1500 */
[----:B------:R-:W-:-:S02]  /*0700*/  @!P1 IMAD.WIDE.U32 R10, R24, R10, R18 ;  /* 0x0000000a180a9225 */ /* 0x000fc400078e0012 */
[----:B------:R-:W-:Y:S01]  /*0710*/  @!P0 IADD3.X R27, PT, PT, R32, R9, RZ, P5, !PT ;  /* 0x00000009201b8210 */ /* 0x000fe20002ffe4ff */
[----:B------:R-:W0:Y:S02]  /*0720*/  @!P1 LDC.64 R18, c[0x0][0x398] ;  /* 0x0000e600ff129b82 */ /* 0x000e240000000a00 */
[----:B------:R-:W-:Y:S02]  /*0730*/  @!P1 IADD3 R11, PT, PT, R11, R31, RZ ;  /* 0x0000001f0b0b9210 */ /* 0x000fe40007ffe0ff */
[----:B------:R3:W5:Y:S04]  /*0740*/  @!P0 LDG.E R50, desc[UR12][R26.64] ;  /* 0x0000000c1a328981 */ /* 0x000768000c1e1900 */
[----:B------:R-:W0:Y:S01]  /*0750*/  @!P3 LDC.64 R8, c[0x0][0x3f8] ;  /* 0x0000fe00ff08bb82 */ /* 0x000e220000000a00 */
[C---:B------:R-:W-:Y:S01]  /*0760*/  @!P1 SHF.L.U32 R31, R10.reuse, 0x1, RZ ;  /* 0x000000010a1f9819 */ /* 0x040fe200000006ff */
[----:B-1----:R-:W-:Y:S01]  /*0770*/  @!P2 IMAD R17, R17, R12, RZ ;  /* 0x0000000c1111a224 */ /* 0x002fe200078e02ff */
[----:B------:R-:W-:-:S02]  /*0780*/  @!P1 SHF.L.U64.HI R30, R10, 0x1, R11 ;  /* 0x000000010a1e9819 */ /* 0x000fc4000001020b */
[----:B---3--:R-:W-:Y:S02]  /*0790*/  @!P0 IADD3 R24, P5, PT, R25, R6, RZ ;  /* 0x0000000619188210 */ /* 0x008fe40007fbe0ff */
[----:B------:R-:W-:Y:S01]  /*07a0*/  @!P2 MOV R26, R56 ;  /* 0x00000038001aa202 */ /* 0x000fe20000000f00 */
[----:B------:R-:W1:Y:S01]  /*07b0*/  @!P2 LDC.64 R10, c[0x0][0x3a0] ;  /* 0x0000e800ff0aab82 */ /* 0x000e620000000a00 */
[----:B------:R-:W-:Y:S02]  /*07c0*/  @!P2 MOV R27, R59 ;  /* 0x0000003b001ba202 */ /* 0x000fe40000000f00 */
[----:B------:R-:W-:Y:S01]  /*07d0*/  @!P1 IADD3 R28, P6, PT, R31, R14, RZ ;  /* 0x0000000e1f1c9210 */ /* 0x000fe20007fde0ff */
[----:B------:R-:W-:Y:S01]  /*07e0*/  @!P2 IMAD R33, R16, R13, R17 ;  /* 0x0000000d1021a224 */ /* 0x000fe200078e0211 */
[----:B------:R-:W-:Y:S01]  /*07f0*/  @!P0 IADD3.X R25, PT, PT, R32, R7, RZ, P5, !PT ;  /* 0x0000000720198210 */ /* 0x000fe20002ffe4ff */
[----:B------:R-:W-:Y:S01]  /*0800*/  @!P2 IMAD.WIDE.U32 R26, R16, R12, R26 ;  /* 0x0000000c101aa225 */ /* 0x000fe200078e001a */
[----:B------:R-:W-:Y:S01]  /*0810*/  @!P1 IADD3.X R29, PT, PT, R30, R15, RZ, P6, !PT ;  /* 0x0000000f1e1d9210 */ /* 0x000fe200037fe4ff */
[----:B------:R-:W3:Y:S01]  /*0820*/  @!P2 LDC.64 R6, c[0x0][0x398] ;  /* 0x0000e600ff06ab82 */ /* 0x000ee20000000a00 */
[----:B------:R-:W-:-:S06]  /*0830*/  CS2R R48, SRZ ;  /* 0x0000000000307805 */ /* 0x000fcc000001ff00 */
[----:B------:R0:W5:Y:S01]  /*0840*/  @!P0 LDG.E R49, desc[UR12][R24.64] ;  /* 0x0000000c18318981 */ /* 0x000162000c1e1900 */
[----:B------:R-:W3:Y:S08]  /*0850*/  @!P3 LDC.64 R16, c[0x0][0x3a0] ;  /* 0x0000e800ff10bb82 */ /* 0x000ef00000000a00 */
[----:B------:R-:W3:Y:S08]  /*0860*/  @!P3 LDC.64 R14, c[0x0][0x398] ;  /* 0x0000e600ff0ebb82 */ /* 0x000ef00000000a00 */
[----:B------:R-:W3:Y:S01]  /*0870*/  LDC.64 R12, c[0x0][0x3a8] ;  /* 0x0000ea00ff0c7b82 */ /* 0x000ee20000000a00 */
[----:B0-----:R-:W-:Y:S01]  /*0880*/  @!P3 IMAD R23, R23, R8, RZ ;  /* 0x000000081717b224 */ /* 0x001fe200078e02ff */
[----:B------:R-:W-:-:S02]  /*0890*/  @!P3 MOV R24, R56 ;  /* 0x000000380018b202 */ /* 0x000fc40000000f00 */
[----:B------:R-:W-:Y:S02]  /*08a0*/  CS2R R46, SRZ ;  /* 0x00000000002e7805 */ /* 0x000fe4000001ff00 */
[----:B------:R-:W-:Y:S01]  /*08b0*/  @!P3 MOV R25, R59 ;  /* 0x0000003b0019b202 */ /* 0x000fe20000000f00 */
[C---:B------:R-:W-:Y:S01]  /*08c0*/  @!P3 IMAD R23, R20.reuse, R9, R23 ;  /* 0x000000091417b224 */ /* 0x040fe200078e0217 */
[----:B------:R-:W-:Y:S01]  /*08d0*/  @!P1 IADD3 R18, P0, PT, R31, R18, RZ ;  /* 0x000000121f129210 */ /* 0x000fe20007f1e0ff */
[----:B------:R0:W5:Y:S01]  /*08e0*/  @!P1 LDG.E R48, desc[UR12][R28.64] ;  /* 0x0000000c1c309981 */ /* 0x000162000c1e1900 */
[----:B------:R-:W-:Y:S01]  /*08f0*/  @!P2 IADD3 R31, PT, PT, R27, R33, RZ ;  /* 0x000000211b1fa210 */ /* 0x000fe20007ffe0ff */
[----:B------:R-:W-:Y:S01]  /*0900*/  @!P3 IMAD.WIDE.U32 R8, R20, R8, R24 ;  /* 0x000000081408b225 */ /* 0x000fe200078e0018 */
[----:B------:R-:W-:Y:S02]  /*0910*/  @!P2 SHF.L.U32 R27, R26, 0x1, RZ ;  /* 0x000000011a1ba819 */ /* 0x000fe400000006ff */
[----:B------:R-:W-:-:S02]  /*0920*/  @!P1 IADD3.X R19, PT, PT, R30, R19, RZ, P0, !PT ;  /* 0x000000131e139210 */ /* 0x000fc400007fe4ff */
[----:B------:R-:W-:Y:S02]  /*0930*/  @!P2 SHF.L.U64.HI R26, R26, 0x1, R31 ;  /* 0x000000011a1aa819 */ /* 0x000fe4000001021f */
[----:B-1----:R-:W-:Y:S01]  /*0940*/  @!P2 IADD3 R10, P0, PT, R27, R10, RZ ;  /* 0x0000000a1b0aa210 */ /* 0x002fe20007f1e0ff */
[----:B------:R0:W5:Y:S01]  /*0950*/  @!P1 LDG.E R47, desc[UR12][R18.64] ;  /* 0x0000000c122f9981 */ /* 0x000162000c1e1900 */
[----:B------:R-:W-:Y:S02]  /*0960*/  @!P3 IADD3 R23, PT, PT, R9, R23, RZ ;  /* 0x000000170917b210 */ /* 0x000fe40007ffe0ff */
[----:B------:R-:W-:Y:S02]  /*0970*/  @!P3 SHF.L.U32 R9, R8, 0x1, RZ ;  /* 0x000000010809b819 */ /* 0x000fe400000006ff */
[----:B------:R-:W-:Y:S02]  /*0980*/  @!P2 IADD3.X R11, PT, PT, R26, R11, RZ, P0, !PT ;  /* 0x0000000b1a0ba210 */ /* 0x000fe400007fe4ff */
[----:B------:R-:W-:Y:S01]  /*0990*/  @!P3 SHF.L.U64.HI R8, R8, 0x1, R23 ;  /* 0x000000010808b819 */ /* 0x000fe20000010217 */
[----:B---3--:R-:W-:Y:S01]  /*09a0*/  IMAD.WIDE R12, R21, 0x2, R12 ;  /* 0x00000002150c7825 */ /* 0x008fe200078e020c */
[----:B------:R-:W-:-:S02]  /*09b0*/  @!P2 IADD3 R6, P0, PT, R27, R6, RZ ;  /* 0x000000061b06a210 */ /* 0x000fc40007f1e0ff */
[----:B------:R-:W-:Y:S02]  /*09c0*/  CS2R R44, SRZ ;  /* 0x00000000002c7805 */ /* 0x000fe4000001ff00 */
[C---:B------:R-:W-:Y:S02]  /*09d0*/  @!P3 IADD3 R16, P1, PT, R9.reuse, R16, RZ ;  /* 0x000000100910b210 */ /* 0x040fe40007f3e0ff */
[----:B------:R-:W-:Y:S02]  /*09e0*/  CS2R R42, SRZ ;  /* 0x00000000002a7805 */ /* 0x000fe4000001ff00 */
[----:B------:R-:W-:Y:S01]  /*09f0*/  @!P3 IADD3 R14, P5, PT, R9, R14, RZ ;  /* 0x0000000e090eb210 */ /* 0x000fe20007fbe0ff */
[----:B------:R0:W5:Y:S01]  /*0a00*/  @!P2 LDG.E R46, desc[UR12][R10.64] ;  /* 0x0000000c0a2ea981 */ /* 0x000162000c1e1900 */
[----:B------:R-:W-:Y:S02]  /*0a10*/  @!P2 IADD3.X R7, PT, PT, R26, R7, RZ, P0, !PT ;  /* 0x000000071a07a210 */ /* 0x000fe400007fe4ff */
[C---:B------:R-:W-:Y:S01]  /*0a20*/  @!P3 IADD3.X R17, PT, PT, R8.reuse, R17, RZ, P1, !PT ;  /* 0x000000110811b210 */ /* 0x040fe20000ffe4ff */
[----:B------:R-:W3:Y:S01]  /*0a30*/  LDG.E.U16 R9, desc[UR12][R12.64+0x2] ;  /* 0x0000020c0c097981 */ /* 0x000ee2000c1e1500 */
[----:B------:R-:W-:-:S03]  /*0a40*/  @!P3 IADD3.X R15, PT, PT, R8, R15, RZ, P5, !PT ;  /* 0x0000000f080fb210 */ /* 0x000fc60002ffe4ff */
[----:B------:R-:W3:Y:S04]  /*0a50*/  LDG.E.U16 R8, desc[UR12][R12.64] ;  /* 0x0000000c0c087981 */ /* 0x000ee8000c1e1500 */
[----:B------:R0:W5:Y:S04]  /*0a60*/  @!P2 LDG.E R45, desc[UR12][R6.64] ;  /* 0x0000000c062da981 */ /* 0x000168000c1e1900 */
[----:B------:R0:W5:Y:S04]  /*0a70*/  @!P3 LDG.E R44, desc[UR12][R16.64] ;  /* 0x0000000c102cb981 */ /* 0x000168000c1e1900 */
[----:B------:R0:W5:Y:S01]  /*0a80*/  @!P3 LDG.E R43, desc[UR12][R14.64] ;  /* 0x0000000c0e2bb981 */ /* 0x000162000c1e1900 */
[----:B------:R-:W-:Y:S01]  /*0a90*/  UISETP.NE.AND UP1, UPT, UR9, URZ, UPT ;  /* 0x000000ff0900728c */ /* 0x000fe2000bf25270 */
[----:B------:R-:W-:-:S02]  /*0aa0*/  HFMA2 R41, -RZ, RZ, 0, 0 ;  /* 0x00000000ff297431 */ /* 0x000fc400000001ff */
        /* <DEDUP_REMOVED lines=9> */
[----:B------:R-:W1:Y:S01]  /*0b40*/  @P0 MUFU.RSQ R5, R5 ;  /* 0x0000000500050308 */ /* 0x000e620000001400 */
[----:B----4-:R-:W-:Y:S02]  /*0b50*/  @P4 SHF.L.U32 R41, R3, 0x10, RZ ;  /* 0x0000001003294819 */ /* 0x010fe400000006ff */
[----:B------:R-:W-:Y:S02]  /*0b60*/  @P4 SHF.L.U32 R42, R22, 0x10, RZ ;  /* 0x00000010162a4819 */ /* 0x000fe400000006ff */
[----:B-1----:R-:W-:-:S13]  /*0b70*/  @P0 R2UR UR5, R5 ;  /* 0x00000000050502ca */ /* 0x002fda00000e0000 */
[----:B------:R-:W-:Y:S01]  /*0b80*/  @UP0 UMOV UR9, UR5 ;  /* 0x0000000500090c82 */ /* 0x000fe20008000000 */
[----:B---3--:R-:W-:Y:S02]  /*0b90*/  SHF.L.U32 R4, R9, 0x10, RZ ;  /* 0x0000001009047819 */ /* 0x008fe400000006ff */
[----:B------:R-:W-:Y:S01]  /*0ba0*/  SHF.L.U32 R3, R8, 0x10, RZ ;  /* 0x0000001008037819 */ /* 0x000fe200000006ff */
[----:B0-----:R-:W-:Y:S06]  /*0bb0*/  BRA.U UP1, `(.L_x_862) ;  /* 0x0000000501247547 */ /* 0x001fec000b800000 */
        /* <DEDUP_REMOVED lines=22> */
[----:B------:R-:W-:Y:S02]  /*0d20*/  HADD2.F32 R17, -RZ, R46.H0_H0 ;  /* 0x2000002eff117230 */ /* 0x000fe40000004100 */
[----:B------:R-:W-:Y:S01]  /*0d30*/  FADD.FTZ R9, R9, -UR14 ;  /* 0x8000000e09097e21 */ /* 0x000fe20008010000 */
[----:B------:R-:W-:Y:S01]  /*0d40*/  FADD.FTZ R18, R8, R15 ;  /* 0x0000000f08127221 */ /* 0x000fe20000010000 */
[----:B------:R-:W-:Y:S01]  /*0d50*/  FFMA.FTZ R15, R14, R15, R11 ;  /* 0x0000000f0e0f7223 */ /* 0x000fe2000001000b */
[----:B------:R-:W-:-:S02]  /*0d60*/  HADD2.F32 R8, -RZ, R45.H0_H0 ;  /* 0x2000002dff087230 */ /* 0x000fc40000004100 */
[----:B------:R-:W-:Y:S01]  /*0d70*/  FMUL.FTZ R11, R4, R13 ;  /* 0x0000000d040b7220 */ /* 0x000fe20000410000 */
[----:B------:R-:W-:Y:S01]  /*0d80*/  FMUL.FTZ R16, R9, UR9 ;  /* 0x0000000909107c20 */ /* 0x000fe20008410000 */
[----:B------:R-:W-:Y:S01]  /*0d90*/  FADD.FTZ R17, R17, -UR14 ;  /* 0x8000000e11117e21 */ /* 0x000fe20008010000 */
[----:B------:R-:W-:Y:S01]  /*0da0*/  FFMA.FTZ R7, R12, R14, R7 ;  /* 0x0000000e0c077223 */ /* 0x000fe20000010007 */
[----:B------:R-:W-:Y:S01]  /*0db0*/  FADD.FTZ R18, R11, R18 ;  /* 0x000000120b127221 */ /* 0x000fe20000010000 */
[----:B------:R-:W-:Y:S01]  /*0dc0*/  FFMA.FTZ R15, R16, R11, R15 ;  /* 0x0000000b100f7223 */ /* 0x000fe2000001000f */
[----:B------:R-:W-:Y:S01]  /*0dd0*/  FMUL.FTZ R19, R3, R8 ;  /* 0x0000000803137220 */ /* 0x000fe20000410000 */
[----:B------:R-:W-:Y:S01]  /*0de0*/  FMUL.FTZ R20, R17, UR9 ;  /* 0x0000000911147c20 */ /* 0x000fe20008410000 */
[----:B------:R-:W-:Y:S02]  /*0df0*/  HADD2.F32 R11, -RZ, R46.H1_H1 ;  /* 0x3000002eff0b7230 */ /* 0x000fe40000004100 */
[----:B------:R-:W-:Y:S01]  /*0e00*/  FADD.FTZ R9, RZ, R6 ;  /* 0x00000006ff097221 */ /* 0x000fe20000010000 */
[----:B------:R-:W-:Y:S01]  /*0e10*/  FFMA.FTZ R10, R5, R10, RZ ;  /* 0x0000000a050a7223 */ /* 0x000fe200000100ff */
[----:B------:R-:W-:Y:S01]  /*0e20*/  FFMA.FTZ R14, R20, R19, R15 ;  /* 0x00000013140e7223 */ /* 0x000fe2000001000f */
[----:B------:R-:W-:-:S02]  /*0e30*/  HADD2.F32 R15, -RZ, R45.H1_H1 ;  /* 0x3000002dff0f7230 */ /* 0x000fc40000004100 */
[----:B------:R-:W-:Y:S01]  /*0e40*/  FADD.FTZ R11, R11, -UR14 ;  /* 0x8000000e0b0b7e21 */ /* 0x000fe20008010000 */
[----:B------:R-:W-:Y:S01]  /*0e50*/  FADD.FTZ R9, R12, R9 ;  /* 0x000000090c097221 */ /* 0x000fe20000010000 */
[----:B------:R-:W-:Y:S01]  /*0e60*/  FADD.FTZ R6, RZ, R5 ;  /* 0x00000005ff067221 */ /* 0x000fe20000010000 */
[----:B------:R-:W-:Y:S01]  /*0e70*/  FADD.FTZ R17, R18, R19 ;  /* 0x0000001312117221 */ /* 0x000fe20000010000 */
[--C-:B------:R-:W-:Y:S02]  /*0e80*/  HADD2.F32 R5, -RZ, R44.reuse.H0_H0 ;  /* 0x2000002cff057230 */ /* 0x100fe40000004100 */
[----:B------:R-:W-:Y:S01]  /*0e90*/  FMUL.FTZ R12, R4, R15 ;  /* 0x0000000f040c7220 */ /* 0x000fe20000410000 */
[----:B------:R-:W-:Y:S01]  /*0ea0*/  FMUL.FTZ R11, R11, UR9 ;  /* 0x000000090b0b7c20 */ /* 0x000fe20008410000 */
[----:B------:R-:W-:Y:S01]  /*0eb0*/  FFMA.FTZ R10, R13, R16, R10 ;  /* 0x000000100d0a7223 */ /* 0x000fe2000001000a */
[----:B------:R-:W-:Y:S02]  /*0ec0*/  HADD2.F32 R16, -RZ, R43.H0_H0 ;  /* 0x2000002bff107230 */ /* 0x000fe40000004100 */
[----:B------:R-:W-:Y:S01]  /*0ed0*/  FADD.FTZ R17, R12, R17 ;  /* 0x000000110c117221 */ /* 0x000fe20000010000 */
[----:B------:R-:W-:Y:S01]  /*0ee0*/  FFMA.FTZ R14, R11, R12, R14 ;  /* 0x0000000c0b0e7223 */ /* 0x000fe2000001000e */
[----:B------:R-:W-:Y:S01]  /*0ef0*/  FADD.FTZ R12, R5, -UR14 ;  /* 0x8000000e050c7e21 */ /* 0x000fe20008010000 */
[----:B------:R-:W-:-:S02]  /*0f00*/  HADD2.F32 R5, -RZ, R44.H1_H1 ;  /* 0x3000002cff057230 */ /* 0x000fc40000004100 */
        /* <DEDUP_REMOVED lines=9> */
[----:B------:R-:W-:Y:S01]  /*0fa0*/  FADD.FTZ R6, R6, R15 ;  /* 0x0000000f06067221 */ /* 0x000fe20000010000 */
[----:B------:R-:W-:Y:S01]  /*0fb0*/  FFMA.FTZ R14, R13, R18, R14 ;  /* 0x000000120d0e7223 */ /* 0x000fe2000001000e */
[----:B------:R-:W-:Y:S01]  /*0fc0*/  FMUL.FTZ R5, R5, UR9 ;  /* 0x0000000905057c20 */ /* 0x000fe20008410000 */
        /* <DEDUP_REMOVED lines=8> */
.L_x_862:
[--C-:B-----5:R-:W-:Y:S02]  /*1050*/  HADD2.F32 R5, -RZ, R50.reuse.H0_H0 ;  /* 0x20000032ff057230 */ /* 0x120fe40000004100 */
[----:B------:R-:W-:Y:S02]  /*1060*/  HADD2.F32 R6, -RZ, R50.H1_H1 ;  /* 0x30000032ff067230 */ /* 0x000fe40000004100 */
[----:B------:R-:W-:Y:S02]  /*1070*/  HADD2.F32 R8, -RZ, R48.H0_H0 ;  /* 0x20000030ff087230 */ /* 0x000fe40000004100 */
[----:B------:R-:W-:Y:S01]  /*1080*/  FADD.FTZ R5, R5, -UR14 ;  /* 0x8000000e05057e21 */ /* 0x000fe20008010000 */
[----:B------:R-:W-:Y:S02]  /*1090*/  HADD2.F32 R13, -RZ, R44.H0_H0 ;  /* 0x2000002cff0d7230 */ /* 0x000fe40000004100 */
[----:B------:R-:W-:Y:S01]  /*10a0*/  FADD.FTZ R7, R6, -UR14 ;  /* 0x8000000e06077e21 */ /* 0x000fe20008010000 */
[----:B------:R-:W-:-:S02]  /*10b0*/  HADD2.F32 R9, -RZ, R48.H1_H1 ;  /* 0x30000030ff097230 */ /* 0x000fc40000004100 */
[----:B------:R-:W-:Y:S01]  /*10c0*/  FMUL.FTZ R6, R5, UR9 ;  /* 0x0000000905067c20 */ /* 0x000fe20008410000 */
[----:B------:R-:W-:Y:S01]  /*10d0*/  FADD.FTZ R8, R8, -UR14 ;  /* 0x8000000e08087e21 */ /* 0x000fe20008010000 */
[----:B------:R-:W-:Y:S01]  /*10e0*/  FMUL.FTZ R5, R7, UR9 ;  /* 0x0000000907057c20 */ /* 0x000fe20008410000 */
[----:B------:R-:W-:Y:S02]  /*10f0*/  HADD2.F32 R11, -RZ, R46.H1_H1 ;  /* 0x3000002eff0b7230 */ /* 0x000fe40000004100 */
[----:B------:R-:W-:Y:S01]  /*1100*/  FFMA.FTZ R22, R3, R6, R42 ;  /* 0x0000000603167223 */ /* 0x000fe2000001002a */
[----:B------:R-:W-:Y:S02]  /*1110*/  HADD2.F32 R14, -RZ, R44.H1_H1 ;  /* 0x3000002cff0e7230 */ /* 0x000fe40000004100 */
[----:B------:R-:W-:Y:S01]  /*1120*/  FADD.FTZ R20, R13, -UR14 ;  /* 0x8000000e0d147e21 */ /* 0x000fe20008010000 */
[----:B------:R-:W-:Y:S01]  /*1130*/  FMUL.FTZ R8, R8, UR9 ;  /* 0x0000000908087c20 */ /* 0x000fe20008410000 */
[----:B------:R-:W-:Y:S01]  /*1140*/  FADD.FTZ R9, R9, -UR14 ;  /* 0x8000000e09097e21 */ /* 0x000fe20008010000 */
[----:B------:R-:W-:Y:S01]  /*1150*/  FMUL.FTZ R13, R22, -1.4426950216293334961 ;  /* 0xbfb8aa3b160d7820 */ /* 0x000fe20000410000 */
[----:B------:R-:W-:Y:S01]  /*1160*/  FFMA.FTZ R17, R4, R5, R41 ;  /* 0x0000000504117223 */ /* 0x000fe20000010029 */
[----:B------:R-:W-:-:S02]  /*1170*/  HADD2.F32 R10, -RZ, R46.H0_H0 ;  /* 0x2000002eff0a7230 */ /* 0x000fc40000004100 */
[----:B------:R-:W-:Y:S01]  /*1180*/  FADD.FTZ R12, R11, -UR14 ;  /* 0x8000000e0b0c7e21 */ /* 0x000fe20008010000 */
[--C-:B------:R-:W-:Y:S01]  /*1190*/  FFMA.FTZ R15, R3, R8, R42.reuse ;  /* 0x00000008030f7223 */ /* 0x100fe2000001002a */
[----:B------:R-:W-:Y:S01]  /*11a0*/  FADD.FTZ R21, R14, -UR14 ;  /* 0x8000000e0e157e21 */ /* 0x000fe20008010000 */
[----:B------:R-:W-:Y:S01]  /*11b0*/  FMUL.FTZ R11, R9, UR9 ;  /* 0x00000009090b7c20 */ /* 0x000fe20008410000 */
[----:B------:R0:W1:Y:S01]  /*11c0*/  MUFU.EX2 R18, R13 ;  /* 0x0000000d00127308 */ /* 0x0000620000000800 */
[----:B------:R-:W-:Y:S01]  /*11d0*/  FMUL.FTZ R14, R17, -1.4426950216293334961 ;  /* 0xbfb8aa3b110e7820 */ /* 0x000fe20000410000 */
[----:B------:R-:W-:Y:S01]  /*11e0*/  FADD.FTZ R10, R10, -UR14 ;  /* 0x8000000e0a0a7e21 */ /* 0x000fe20008010000 */
[----:B------:R-:W-:Y:S01]  /*11f0*/  FMUL.FTZ R19, R15, -1.4426950216293334961 ;  /* 0xbfb8aa3b0f137820 */ /* 0x000fe20000410000 */
[----:B------:R-:W-:Y:S01]  /*1200*/  FMUL.FTZ R9, R12, UR9 ;  /* 0x000000090c097c20 */ /* 0x000fe20008410000 */
[--C-:B------:R-:W-:Y:S01]  /*1210*/  FFMA.FTZ R16, R4, R11, R41.reuse ;  /* 0x0000000b04107223 */ /* 0x100fe20000010029 */
[----:B------:R-:W-:Y:S01]  /*1220*/  FMUL.FTZ R20, R20, UR9 ;  /* 0x0000000914147c20 */ /* 0x000fe20008410000 */
[----:B------:R2:W3:Y:S01]  /*1230*/  MUFU.EX2 R23, R14 ;  /* 0x0000000e00177308 */ /* 0x0004e20000000800 */
[----:B------:R-:W-:Y:S01]  /*1240*/  FMUL.FTZ R10, R10, UR9 ;  /* 0x000000090a0a7c20 */ /* 0x000fe20008410000 */
[--C-:B------:R-:W-:Y:S01]  /*1250*/  FFMA.FTZ R12, R4, R9, R41.reuse ;  /* 0x00000009040c7223 */ /* 0x100fe20000010029 */
[----:B------:R-:W-:Y:S01]  /*1260*/  FMUL.FTZ R26, R16, -1.4426950216293334961 ;  /* 0xbfb8aa3b101a7820 */ /* 0x000fe20000410000 */
[----:B------:R-:W4:Y:S01]  /*1270*/  MUFU.EX2 R24, R19 ;  /* 0x0000001300187308 */ /* 0x000f220000000800 */
[--C-:B0-----:R-:W-:Y:S01]  /*1280*/  FFMA.FTZ R13, R3, R20, R42.reuse ;  /* 0x00000014030d7223 */ /* 0x101fe2000001002a */
[----:B------:R-:W-:Y:S01]  /*1290*/  FMUL.FTZ R21, R21, UR9 ;  /* 0x0000000915157c20 */ /* 0x000fe20008410000 */
[----:B------:R-:W-:Y:S01]  /*12a0*/  FFMA.FTZ R7, R3, R10, R42 ;  /* 0x0000000a03077223 */ /* 0x000fe2000001002a */
[----:B------:R-:W-:Y:S01]  /*12b0*/  FMUL.FTZ R31, R12, -1.4426950216293334961 ;  /* 0xbfb8aa3b0c1f7820 */ /* 0x000fe20000410000 */
[----:B------:R-:W-:Y:S01]  /*12c0*/  FMUL.FTZ R32, R13, -1.4426950216293334961 ;  /* 0xbfb8aa3b0d207820 */ /* 0x000fe20000410000 */
[----:B------:R-:W0:Y:S01]  /*12d0*/  MUFU.EX2 R26, R26 ;  /* 0x0000001a001a7308 */ /* 0x000e220000000800 */
[----:B--2---:R-:W-:Y:S01]  /*12e0*/  FFMA.FTZ R14, R4, R21, R41 ;  /* 0x00000015040e7223 */ /* 0x004fe20000010029 */
[----:B-1----:R-:W-:Y:S01]  /*12f0*/  FADD.FTZ R18, R18, 1 ;  /* 0x3f80000012127421 */ /* 0x002fe20000010000 */
[----:B------:R-:W-:Y:S01]  /*1300*/  FMUL.FTZ R27, R7, -1.4426950216293334961 ;  /* 0xbfb8aa3b071b7820 */ /* 0x000fe20000410000 */
[----:B------:R-:W1:Y:S01]  /*1310*/  MUFU.EX2 R31, R31 ;  /* 0x0000001f001f7308 */ /* 0x000e620000000800 */
[----:B------:R-:W-:Y:S01]  /*1320*/  FMUL.FTZ R25, R14, -1.4426950216293334961 ;  /* 0xbfb8aa3b0e197820 */ /* 0x000fe20000410000 */
[----:B---3--:R-:W-:Y:S01]  /*1330*/  FADD.FTZ R30, R23, 1 ;  /* 0x3f800000171e7421 */ /* 0x008fe20000010000 */
[----:B------:R-:W-:Y:S01]  /*1340*/  HADD2.F32 R35, -RZ, R49.H1_H1 ;  /* 0x30000031ff237230 */ /* 0x000fe20000004100 */
[----:B------:R-:W2:Y:S01]  /*1350*/  MUFU.EX2 R32, R32 ;  /* 0x0000002000207308 */ /* 0x000ea20000000800 */
[----:B----4-:R-:W-:Y:S01]  /*1360*/  FADD.FTZ R29, R24, 1 ;  /* 0x3f800000181d7421 */ /* 0x010fe20000010000 */
[----:B------:R-:W-:-:S02]  /*1370*/  HADD2.F32 R34, -RZ, R47.H1_H1 ;  /* 0x3000002fff227230 */ /* 0x000fc40000004100 */
[----:B------:R2:W3:Y:S01]  /*1380*/  MUFU.RCP R19, R18 ;  /* 0x0000001200137308 */ /* 0x0004e20000001000 */
[----:B0-----:R-:W-:Y:S01]  /*1390*/  FADD.FTZ R26, R26, 1 ;  /* 0x3f8000001a1a7421 */ /* 0x001fe20000010000 */
[----:B-1----:R-:W-:-:S06]  /*13a0*/  FADD.FTZ R24, R31, 1 ;  /* 0x3f8000001f187421 */ /* 0x002fcc0000010000 */
[----:B------:R-:W0:Y:S01]  /*13b0*/  MUFU.EX2 R28, R27 ;  /* 0x0000001b001c7308 */ /* 0x000e220000000800 */
[----:B--2---:R-:W-:-:S03]  /*13c0*/  FADD.FTZ R18, R32, 1 ;  /* 0x3f80000020127421 */ /* 0x004fc60000010000 */
[----:B------:R-:W1:Y:S04]  /*13d0*/  MUFU.EX2 R25, R25 ;  /* 0x0000001900197308 */ /* 0x000e680000000800 */
[----:B------:R-:W2:Y:S01]  /*13e0*/  MUFU.RCP R30, R30 ;  /* 0x0000001e001e7308 */ /* 0x000ea20000001000 */
[----:B---3--:R-:W-:Y:S01]  /*13f0*/  FADD.FTZ R31, -R19, 1 ;  /* 0x3f800000131f7421 */ /* 0x008fe20000010100 */
[----:B0-----:R-:W-:Y:S01]  /*1400*/  FADD.FTZ R23, R28, 1 ;  /* 0x3f8000001c177421 */ /* 0x001fe20000010000 */
[----:B------:R-:W-:-:S05]  /*1410*/  HADD2.F32 R28, -RZ, R49.H0_H0 ;  /* 0x20000031ff1c7230 */ /* 0x000fca0000004100 */
[----:B------:R-:W0:Y:S01]  /*1420*/  MUFU.RCP R29, R29 ;  /* 0x0000001d001d7308 */ /* 0x000e220000001000 */
[----:B-1----:R-:W-:Y:S01]  /*1430*/  FADD.FTZ R33, R25, 1 ;  /* 0x3f80000019217421 */ /* 0x002fe20000010000 */
[----:B------:R-:W-:Y:S01]  /*1440*/  FMUL.FTZ R19, R28, R19 ;  /* 0x000000131c137220 */ /* 0x000fe20000410000 */
[----:B------:R-:W-:Y:S01]  /*1450*/  FFMA.FTZ R28, R22, R31, 1 ;  /* 0x3f800000161c7423 */ /* 0x000fe2000001001f */
[----:B------:R-:W-:-:S04]  /*1460*/  HADD2.F32 R22, -RZ, R47.H0_H0 ;  /* 0x2000002fff167230 */ /* 0x000fc80000004100 */
[----:B------:R2:W1:Y:S01]  /*1470*/  MUFU.RCP R27, R26 ;  /* 0x0000001a001b7308 */ /* 0x0004620000001000 */
[----:B------:R-:W-:-:S07]  /*1480*/  FMUL.FTZ R19, R19, R28 ;  /* 0x0000001c13137220 */ /* 0x000fce0000410000 */
[----:B------:R-:W3:Y:S01]  /*1490*/  MUFU.RCP R24, R24 ;  /* 0x0000001800187308 */ /* 0x000ee20000001000 */
[----:B--2---:R-:W-:Y:S01]  /*14a0*/  FMUL.FTZ R26, R35, R30 ;  /* 0x0000001e231a7220 */ /* 0x004fe20000410000 */
[----:B------:R-:W-:Y:S01]  /*14b0*/  FADD.FTZ R30, -R30, 1 ;  /* 0x3f8000001e1e7421 */ /* 0x000fe20000010100 */
[----:B0-----:R-:W-:Y:S01]  /*14c0*/  FADD.FTZ R32, -R29, 1 ;  /* 0x3f8000001d207421 */ /* 0x001fe20000010100 */
[----:B------:R-:W-:Y:S01]  /*14d0*/  FMUL.FTZ R25, R22, R29 ;  /* 0x0000001d16197220 */ /* 0x000fe20000410000 */
[----:B------:R-:W-:Y:S02]  /*14e0*/  HADD2.F32 R35, -RZ, R43.H0_H0 ;  /* 0x2000002bff237230 */ /* 0x000fe40000004100 */
[----:B------:R-:W-:Y:S01]  /*14f0*/  FFMA.FTZ R17, R17, R30, 1 ;  /* 0x3f80000011117423 */ /* 0x000fe2000001001e */
[----:B------:R-:W-:Y:S01]  /*1500*/  FFMA.FTZ R30, R15, R32, 1 ;  /* 0x3f8000000f1e7423 */ /* 0x000fe20000010020 */
[----:B------:R-:W0:Y:S01]  /*1510*/  MUFU.RCP R18, R18 ;  /* 0x0000001200127308 */ /* 0x000e220000001000 */
[----:B------:R-:W-:-:S02]  /*1520*/  HADD2.F32 R15, -RZ, R45.H1_H1 ;  /* 0x3000002dff0f7230 */ /* 0x000fc40000004100 */
        /* <DEDUP_REMOVED lines=8> */
[----:B---3--:R-:W-:-:S06]  /*15b0*/  FMUL.FTZ R16, R15, R24 ;  /* 0x000000180f107220 */ /* 0x008fcc0000410000 */
[----:B------:R2:W3:Y:S01]  /*15c0*/  MUFU.RCP R31, R33 ;  /* 0x00000021001f7308 */ /* 0x0004e20000001000 */
[----:B0-----:R-:W-:Y:S01]  /*15d0*/  FMUL.FTZ R15, R35, R18 ;  /* 0x00000012230f7220 */ /* 0x001fe20000410000 */
[----:B------:R-:W-:-:S04]  /*15e0*/  FADD.FTZ R18, -R18, 1 ;  /* 0x3f80000012127421 */ /* 0x000fc80000010100 */
[----:B------:R-:W-:Y:S01]  /*15f0*/  FFMA.FTZ R18, R13, R18, 1 ;  /* 0x3f8000000d127423 */ /* 0x000fe20000010012 */
[----:B--2---:R-:W-:Y:S01]  /*1600*/  FADD.FTZ R33, -R24, 1 ;  /* 0x3f80000018217421 */ /* 0x004fe20000010100 */
[----:B-1----:R-:W-:Y:S01]  /*1610*/  FMUL.FTZ R27, R32, R23 ;  /* 0x00000017201b7220 */ /* 0x002fe20000410000 */
[----:B------:R-:W-:Y:S02]  /*1620*/  FADD.FTZ R32, -R23, 1 ;  /* 0x3f80000017207421 */ /* 0x000fe40000010100 */
[----:B------:R-:W-:Y:S01]  /*1630*/  FFMA.FTZ R33, R12, R33, 1 ;  /* 0x3f8000000c217423 */ /* 0x000fe20000010021 */
[----:B------:R-:W-:Y:S01]  /*1640*/  FMUL.FTZ R12, R22, R29 ;  /* 0x0000001d160c7220 */ /* 0x000fe20000410000 */
[----:B------:R-:W-:Y:S01]  /*1650*/  FFMA.FTZ R32, R7, R32, 1 ;  /* 0x3f80000007207423 */ /* 0x000fe20000010020 */
[----:B------:R-:W-:Y:S01]  /*1660*/  FMUL.FTZ R7, R3, R19 ;  /* 0x0000001303077220 */ /* 0x000fe20000410000 */
[----:B------:R-:W-:Y:S01]  /*1670*/  FMUL.FTZ R22, R15, R18 ;  /* 0x000000120f167220 */ /* 0x000fe20000410000 */
[----:B---3--:R-:W-:Y:S01]  /*1680*/  FMUL.FTZ R23, R34, R31 ;  /* 0x0000001f22177220 */ /* 0x008fe20000410000 */
[----:B------:R-:W-:Y:S01]  /*1690*/  FADD.FTZ R31, -R31, 1 ;  /* 0x3f8000001f1f7421 */ /* 0x000fe20000010100 */
[C---:B------:R-:W-:Y:S01]  /*16a0*/  FFMA.FTZ R15, R6.reuse, R19, RZ ;  /* 0x00000013060f7223 */ /* 0x040fe200000100ff */
[----:B------:R-:W-:Y:S01]  /*16b0*/  FFMA.FTZ R6, R6, R7, RZ ;  /* 0x0000000706067223 */ /* 0x000fe200000100ff */
[----:B------:R-:W-:Y:S01]  /*16c0*/  FADD.FTZ R19, RZ, R19 ;  /* 0x00000013ff137221 */ /* 0x000fe20000010000 */
[----:B------:R-:W-:Y:S01]  /*16d0*/  FFMA.FTZ R24, R14, R31, 1 ;  /* 0x3f8000000e187423 */ /* 0x000fe2000001001f */
[----:B------:R-:W-:Y:S01]  /*16e0*/  FMUL.FTZ R14, R16, R33 ;  /* 0x00000021100e7220 */ /* 0x000fe20000410000 */
[----:B------:R-:W-:Y:S01]  /*16f0*/  FMUL.FTZ R16, R4, R26 ;  /* 0x0000001a04107220 */ /* 0x000fe20000410000 */
[----:B------:R-:W-:Y:S01]  /*1700*/  FADD.FTZ R17, RZ, R7 ;  /* 0x00000007ff117221 */ /* 0x000fe20000010000 */
[----:B------:R-:W-:Y:S01]  /*1710*/  FMUL.FTZ R23, R23, R24 ;  /* 0x0000001817177220 */ /* 0x000fe20000410000 */
[----:B------:R-:W-:Y:S01]  /*1720*/  FMUL.FTZ R24, R3, R30 ;  /* 0x0000001e03187220 */ /* 0x000fe20000410000 */
[----:B------:R-:W-:Y:S01]  /*1730*/  FFMA.FTZ R7, R5, R16, R6 ;  /* 0x0000001005077223 */ /* 0x000fe20000010006 */
[----:B------:R-:W-:Y:S01]  /*1740*/  FADD.FTZ R18, R19, R30 ;  /* 0x0000001e13127221 */ /* 0x000fe20000010000 */
[----:B------:R-:W-:Y:S01]  /*1750*/  FADD.FTZ R17, R16, R17 ;  /* 0x0000001110117221 */ /* 0x000fe20000010000 */
[C---:B------:R-:W-:Y:S01]  /*1760*/  FFMA.FTZ R30, R8.reuse, R30, R15 ;  /* 0x0000001e081e7223 */ /* 0x040fe2000001000f */
[----:B------:R-:W-:Y:S01]  /*1770*/  FFMA.FTZ R7, R8, R24, R7 ;  /* 0x0000001808077223 */ /* 0x000fe20000010007 */
[----:B------:R-:W-:Y:S01]  /*1780*/  FMUL.FTZ R13, R27, R32 ;  /* 0x000000201b0d7220 */ /* 0x000fe20000410000 */
[----:B------:R-:W-:Y:S01]  /*1790*/  FMUL.FTZ R8, R4, R12 ;  /* 0x0000000c04087220 */ /* 0x000fe20000410000 */
[----:B------:R-:W-:Y:S01]  /*17a0*/  FFMA.FTZ R6, R5, R26, RZ ;  /* 0x0000001a05067223 */ /* 0x000fe200000100ff */
[----:B------:R-:W-:Y:S01]  /*17b0*/  FADD.FTZ R17, R17, R24 ;  /* 0x0000001811117221 */ /* 0x000fe20000010000 */
[----:B------:R-:W-:Y:S01]  /*17c0*/  FADD.FTZ R5, RZ, R26 ;  /* 0x0000001aff057221 */ /* 0x000fe20000010000 */
[----:B------:R-:W-:Y:S01]  /*17d0*/  FFMA.FTZ R7, R11, R8, R7 ;  /* 0x000000080b077223 */ /* 0x000fe20000010007 */
[-C--:B------:R-:W-:Y:S01]  /*17e0*/  FMUL.FTZ R16, R3, R13.reuse ;  /* 0x0000000d03107220 */ /* 0x080fe20000410000 */
[----:B------:R-:W-:Y:S01]  /*17f0*/  FADD.FTZ R17, R8, R17 ;  /* 0x0000001108117221 */ /* 0x000fe20000010000 */
[----:B------:R-:W-:Y:S01]  /*1800*/  FFMA.FTZ R6, R11, R12, R6 ;  /* 0x0000000c0b067223 */ /* 0x000fe20000010006 */
[----:B------:R-:W-:Y:S01]  /*1810*/  FADD.FTZ R5, R5, R12 ;  /* 0x0000000c05057221 */ /* 0x000fe20000010000 */
[----:B------:R-:W-:Y:S01]  /*1820*/  FMUL.FTZ R8, R4, R14 ;  /* 0x0000000e04087220 */ /* 0x000fe20000410000 */
[C---:B------:R-:W-:Y:S01]  /*1830*/  FFMA.FTZ R12, R10.reuse, R16, R7 ;  /* 0x000000100a0c7223 */ /* 0x040fe20000010007 */
[----:B------:R-:W-:Y:S01]  /*1840*/  FADD.FTZ R17, R17, R16 ;  /* 0x0000001011117221 */ /* 0x000fe20000010000 */
[----:B------:R-:W-:Y:S01]  /*1850*/  FFMA.FTZ R7, R10, R13, R30 ;  /* 0x0000000d0a077223 */ /* 0x000fe2000001001e */
[----:B------:R-:W-:Y:S01]  /*1860*/  FMUL.FTZ R10, R3, R22 ;  /* 0x00000016030a7220 */ /* 0x000fe20000410000 */
[C---:B------:R-:W-:Y:S01]  /*1870*/  FFMA.FTZ R11, R9.reuse, R8, R12 ;  /* 0x00000008090b7223 */ /* 0x040fe2000001000c */
[----:B------:R-:W-:Y:S01]  /*1880*/  FADD.FTZ R17, R8, R17 ;  /* 0x0000001108117221 */ /* 0x000fe20000010000 */
[-C--:B------:R-:W-:Y:S01]  /*1890*/  FMUL.FTZ R12, R4, R23.reuse ;  /* 0x00000017040c7220 */ /* 0x080fe20000410000 */
[----:B------:R-:W-:Y:S01]  /*18a0*/  FFMA.FTZ R6, R9, R14, R6 ;  /* 0x0000000e09067223 */ /* 0x000fe20000010006 */
[----:B------:R-:W-:Y:S01]  /*18b0*/  FFMA.FTZ R8, R20, R10, R11 ;  /* 0x0000000a14087223 */ /* 0x000fe2000001000b */
[----:B------:R-:W-:Y:S01]  /*18c0*/  FADD.FTZ R13, R18, R13 ;  /* 0x0000000d120d7221 */ /* 0x000fe20000010000 */
[----:B------:R-:W-:Y:S01]  /*18d0*/  FADD.FTZ R17, R17, R10 ;  /* 0x0000000a11117221 */ /* 0x000fe20000010000 */
[----:B------:R-:W-:Y:S01]  /*18e0*/  FADD.FTZ R14, R5, R14 ;  /* 0x0000000e050e7221 */ /* 0x000fe20000010000 */
[C---:B------:R-:W-:Y:S01]  /*18f0*/  FFMA.FTZ R8, R21.reuse, R12, R8 ;  /* 0x0000000c15087223 */ /* 0x040fe20000010008 */
[----:B------:R-:W-:Y:S01]  /*1900*/  FFMA.FTZ R20, R20, R22, R7 ;  /* 0x0000001614147223 */ /* 0x000fe20000010007 */
[----:B------:R-:W-:Y:S01]  /*1910*/  FFMA.FTZ R21, R21, R23, R6 ;  /* 0x0000001715157223 */ /* 0x000fe20000010006 */
[----:B------:R-:W-:Y:S01]  /*1920*/  FADD.FTZ R17, R12, R17 ;  /* 0x000000110c117221 */ /* 0x000fe20000010000 */
[----:B------:R-:W-:Y:S01]  /*1930*/  FADD.FTZ R22, R13, R22 ;  /* 0x000000160d167221 */ /* 0x000fe20000010000 */
[----:B------:R-:W-:-:S07]  /*1940*/  FADD.FTZ R23, R14, R23 ;  /* 0x000000170e177221 */ /* 0x000fce0000010000 */
.L_x_863:
        /* <DEDUP_REMOVED lines=26> */
[----:B0-----:R-:W-:-:S02]  /*1af0*/  @!P0 FADD.FTZ R8, R8, R5 ;  /* 0x0000000508088221 */ /* 0x001fc40000010000 */
[----:B------:R-:W0:Y:S01]  /*1b00*/  LDC R5, c[0x0][0x370] ;  /* 0x0000dc00ff057b82 */ /* 0x000e220000000800 */
[----:B-1----:R-:W-:Y:S02]  /*1b10*/  @!P0 FADD.FTZ R17, R17, R6 ;  /* 0x0000000611118221 */ /* 0x002fe40000010000 */
[----:B------:R-:W1:Y:S04]  /*1b20*/  SHFL.DOWN PT, R6, R8, 0x8, 0x1f ;  /* 0x09001f0008067f89 */ /* 0x000e6800000e0000 */
[----:B------:R-:W2:Y:S01]  /*1b30*/  SHFL.DOWN PT, R7, R17, 0x8, 0x1f ;  /* 0x09001f0011077f89 */ /* 0x000ea200000e0000 */
[----:B0-----:R-:W-:Y:S01]  /*1b40*/  ISETP.GE.U32.AND P0, PT, R5, 0x2, PT ;  /* 0x000000020500780c */ /* 0x001fe20003f06070 */
[----:B-1----:R-:W-:Y:S01]  /*1b50*/  FADD.FTZ R9, R8, R6 ;  /* 0x0000000608097221 */ /* 0x002fe20000010000 */
[----:B--2---:R-:W-:-:S04]  /*1b60*/  FADD.FTZ R10, R17, R7 ;  /* 0x00000007110a7221 */ /* 0x004fc80000010000 */
[----:B------:R-:W-:Y:S02]  /*1b70*/  FSEL R6, R8, R9, P2 ;  /* 0x0000000908067208 */ /* 0x000fe40001000000 */
[----:B------:R-:W-:-:S03]  /*1b80*/  FSEL R7, R17, R10, P2 ;  /* 0x0000000a11077208 */ /* 0x000fc60001000000 */
[----:B------:R0:W1:Y:S04]  /*1b90*/  SHFL.DOWN PT, R12, R6, 0x10, 0x1f ;  /* 0x0a001f00060c7f89 */ /* 0x00006800000e0000 */
[----:B------:R0:W2:Y:S01]  /*1ba0*/  SHFL.DOWN PT, R11, R7, 0x10, 0x1f ;  /* 0x0a001f00070b7f89 */ /* 0x0000a200000e0000 */
[----:B---3--:R-:W-:Y:S05]  /*1bb0*/  @P3 BRA `(.L_x_865) ;  /* 0x0000000000203947 */ /* 0x008fea0003800000 */
        /* <DEDUP_REMOVED lines=8> */
.L_x_865:
[----:B------:R-:W-:Y:S05]  /*1c40*/  BSYNC.RECONVERGENT B0 ;  /* 0x0000000000007941 */ /* 0x000fea0003800200 */
.L_x_864:
        /* <DEDUP_REMOVED lines=40> */
.L_x_867:
[----:B------:R-:W-:Y:S05]  /*1ed0*/  BSYNC.RECONVERGENT B0 ;  /* 0x0000000000007941 */ /* 0x000fea0003800200 */
.L_x_866:
[----:B------:R-:W-:Y:S01]  /*1ee0*/  BAR.SYNC.DEFER_BLOCKING 0x0 ;  /* 0x0000000000007b1d */ /* 0x000fe20000010000 */
[----:B------:R-:W-:-:S05]  /*1ef0*/  IMAD R54, R37, 0xf, R54 ;  /* 0x0000000f25367824 */ /* 0x000fca00078e0236 */
[----:B------:R-:W-:Y:S04]  /*1f00*/  BSSY.RECONVERGENT B0, `(.L_x_868) ;  /* 0x000009d000007945 */ /* 0x000fe80003800200 */
[----:B------:R-:W-:Y:S05]  /*1f10*/  @P4 BRA `(.L_x_869) ;  /* 0x00000008006c4947 */ /* 0x000fea0003800000 */
[----:B------:R-:W4:Y:S04]  /*1f20*/  LDS.128 R36, [R52+0xf0] ;  /* 0x0000f00034247984 */ /* 0x000f280000000c00 */
[----:B-1----:R-:W1:Y:S04]  /*1f30*/  LDS.128 R12, [R52+0x1e0] ;  /* 0x0001e000340c7984 */ /* 0x002e680000000c00 */
[----:B------:R-:W5:Y:S04]  /*1f40*/  LDS.128 R28, [R52+0x2d0] ;  /* 0x0002d000341c7984 */ /* 0x000f680000000c00 */
[----:B------:R-:W0:Y:S04]  /*1f50*/  LDS.128 R24, [R52+0x3c0] ;  /* 0x0003c00034187984 */ /* 0x000e280000000c00 */
[----:B------:R-:W0:Y:S04]  /*1f60*/  LDS.128 R32, [R52+0x4b0] ;  /* 0x0004b00034207984 */ /* 0x000e280000000c00 */
[----:B--23--:R-:W2:Y:S04]  /*1f70*/  LDS.128 R8, [R52+0x5a0] ;  /* 0x0005a00034087984 */ /* 0x00cea80000000c00 */
[----:B------:R-:W3:Y:S01]  /*1f80*/  LDS.128 R16, [R52+0x690] ;  /* 0x0006900034107984 */ /* 0x000ee20000000c00 */
[----:B----4-:R-:W-:Y:S01]  /*1f90*/  FADD.FTZ R55, R20, R36 ;  /* 0x0000002414377221 */ /* 0x010fe20000010000 */
        /* <DEDUP_REMOVED lines=147> */
.L_x_869:
[----:B------:R-:W-:Y:S05]  /*28d0*/  BSYNC.RECONVERGENT B0 ;  /* 0x0000000000007941 */ /* 0x000fea0003800200 */
.L_x_868:
[----:B------:R-:W-:Y:S04]  /*28e0*/  BSSY.RECONVERGENT B0, `(.L_x_870) ;  /* 0x000001c000007945 */ /* 0x000fe80003800200 */
[----:B------:R-:W-:Y:S05]  /*28f0*/  @P4 BRA `(.L_x_871) ;  /* 0x0000000000684947 */ /* 0x000fea0003800000 */
[----:B---3--:R-:W2:Y:S08]  /*2900*/  LDC.64 R8, c[0x0][0x3f8] ;  /* 0x0000fe00ff087b82 */ /* 0x008eb00000000a00 */
[----:B-1----:R-:W1:Y:S01]  /*2910*/  LDC.64 R12, c[0x0][0x3d8] ;  /* 0x0000f600ff0c7b82 */ /* 0x002e620000000a00 */
[----:B--2---:R-:W-:Y:S01]  /*2920*/  IMAD.WIDE.U32 R10, R8, 0x3, RZ ;  /* 0x00000003080a7825 */ /* 0x004fe200078e00ff */
[----:B------:R-:W-:-:S02]  /*2930*/  LEA R15, R9, R9, 0x1 ;  /* 0x00000009090f7211 */ /* 0x000fc400078e08ff */
[----:B------:R-:W-:Y:S02]  /*2940*/  LEA.HI R17, P2, R9, R8, RZ, 0x1 ;  /* 0x0000000809117211 */ /* 0x000fe400078508ff */
[----:B------:R-:W-:Y:S02]  /*2950*/  IADD3 R15, PT, PT, R11, R15, RZ ;  /* 0x0000000f0b0f7210 */ /* 0x000fe40007ffe0ff */
[----:B------:R-:W-:Y:S01]  /*2960*/  SHF.L.U32 R11, R17, 0x1, RZ ;  /* 0x00000001110b7819 */ /* 0x000fe200000006ff */
[----:B-1----:R-:W-:Y:S01]  /*2970*/  IMAD.WIDE R54, R54, 0x4, R12 ;  /* 0x0000000436367825 */ /* 0x002fe200078e020c */
        /* <DEDUP_REMOVED lines=18> */
.L_x_871:
[----:B------:R-:W-:Y:S05]  /*2aa0*/  BSYNC.RECONVERGENT B0 ;  /* 0x0000000000007941 */ /* 0x000fea0003800200 */
.L_x_870:
        /* <DEDUP_REMOVED lines=8> */
[----:B------:R-:W-:-:S05]  /*2b30*/  SHF.L.U32 R13, R8, 0x1, RZ ;  /* 0x00000001080d7819 */ /* 0x000fca00000006ff */
[----:B--2---:R-:W-:Y:S01]  /*2b40*/  IMAD.WIDE R10, R13, 0x4, R10 ;  /* 0x000000040d0a7825 */ /* 0x004fe200078e020a */
[----:B----4-:R-:W-:Y:S06]  /*2b50*/  @P1 BRA `(.L_x_873) ;  /* 0x0000000000581947 */ /* 0x010fec0003800000 */
[----:B-1----:R-:W1:Y:S01]  /*2b60*/  LDC.64 R12, c[0x0][0x3c8] ;  /* 0x0000f200ff0c7b82 */ /* 0x002e620000000a00 */
        /* <DEDUP_REMOVED lines=16> */
.L_x_874:
[----:B------:R-:W3:Y:S04]  /*2c70*/  LDG.E.STRONG.GPU R5, desc[UR12][R14.64] ;  /* 0x0000000c0e057981 */ /* 0x000ee8000c1ef900 */
[----:B---3--:R-:W-:Y:S01]  /*2c80*/  CCTL.IVALL ;  /* 0x00000000ff00798f */ /* 0x008fe20002000000 */
[----:B------:R-:W-:Y:S05]  /*2c90*/  YIELD ;  /* 0x0000000000007946 */ /* 0x000fea0003800000 */
[----:B------:R-:W-:-:S13]  /*2ca0*/  ISETP.NE.AND P0, PT, R5, R8, PT ;  /* 0x000000080500720c */ /* 0x000fda0003f05270 */
[----:B------:R-:W-:Y:S05]  /*2cb0*/  @P0 BRA `(.L_x_874) ;  /* 0xfffffffc00ec0947 */ /* 0x000fea000383ffff */
.L_x_873:
[----:B------:R-:W-:Y:S05]  /*2cc0*/  WARPSYNC.ALL ;  /* 0x0000000000007948 */ /* 0x000fea0003800000 */
[----:B------:R-:W-:Y:S01]  /*2cd0*/  BAR.SYNC.DEFER_BLOCKING 0x0 ;  /* 0x0000000000007b1d */ /* 0x000fe20000010000 */
[----:B------:R-:W-:-:S05]  /*2ce0*/  HFMA2 R5, -RZ, RZ, 0, 0 ;  /* 0x00000000ff057431 */ /* 0x000fca00000001ff */
[----:B------:R-:W-:Y:S05]  /*2cf0*/  @!P2 BRA `(.L_x_875) ;  /* 0x00000004004ca947 */ /* 0x000fea0003800000 */
[----:B------:R-:W-:Y:S01]  /*2d00*/  MOV R8, UR6 ;  /* 0x0000000600087c02 */ /* 0x000fe20008000f00 */
[----:B------:R-:W-:Y:S01]  /*2d10*/  UMOV UR5, URZ ;  /* 0x000000ff00057c82 */ /* 0x000fe20008000000 */
[----:B--2---:R-:W-:Y:S02]  /*2d20*/  MOV R14, UR6 ;  /* 0x00000006000e7c02 */ /* 0x004fe40008000f00 */
        /* <DEDUP_REMOVED lines=13> */
.L_x_876:
        /* <DEDUP_REMOVED lines=47> */
[----:B------:R-:W-:-:S02]  /*30f0*/  LEA R25, R30, R25, 0x3 ;  /* 0x000000191e197211 */ /* 0x000fc400078e18ff */
[----:B------:R-:W-:Y:S02]  /*3100*/  LEA R29, R28, R29, 0x3 ;  /* 0x0000001d1c1d7211 */ /* 0x000fe400078e18ff */
[----:B------:R-:W-:Y:S02]  /*3110*/  LEA R33, R30, R33, 0x3 ;  /* 0x000000211e217211 */ /* 0x000fe400078e18ff */
[----:B------:R-:W-:Y:S02]  /*3120*/  LEA R5, R28, R5, 0x3 ;  /* 0x000000051c057211 */ /* 0x000fe400078e18ff */
[----:B------:R-:W-:Y:S02]  /*3130*/  LEA R8, R21, R8, 0x3 ;  /* 0x0000000815087211 */ /* 0x000fe400078e18ff */
[C---:B------:R-:W-:Y:S02]  /*3140*/  LEA R31, R16.reuse, R31, 0x3 ;  /* 0x0000001f101f7211 */ /* 0x040fe400078e18ff */
[----:B------:R-:W-:-:S02]  /*3150*/  LEA R27, R16, R27, 0x3 ;  /* 0x0000001b101b7211 */ /* 0x000fc400078e18ff */
        /* <DEDUP_REMOVED lines=13> */
.L_x_875:
[----:B------:R-:W3:Y:S02]  /*3230*/  LDCU UR7, c[0x0][0x370] ;  /* 0x00006e00ff0777ac */ /* 0x000ee40008000800 */
[----:B---3--:R-:W-:-:S09]  /*3240*/  ULOP3.LUT UP0, UR5, UR7, 0x7, URZ, 0xc0, !UPT ;  /* 0x0000000707057892 */ /* 0x008fd2000f80c0ff */
[----:B------:R-:W-:Y:S05]  /*3250*/  BRA.U !UP0, `(.L_x_872) ;  /* 0x0000000108f47547 */ /* 0x000fea000b800000 */
[----:B------:R-:W-:Y:S02]  /*3260*/  UIADD3 UR5, UPT, UPT, UR5, -0x1, URZ ;  /* 0xffffffff05057890 */ /* 0x000fe4000fffe0ff */
[----:B------:R-:W-:Y:S02]  /*3270*/  ULOP3.LUT UP1, UR10, UR7, 0x3, URZ, 0xc0, !UPT ;  /* 0x00000003070a7892 */ /* 0x000fe4000f82c0ff */
[----:B------:R-:W-:-:S09]  /*3280*/  UISETP.GE.U32.AND UP0, UPT, UR5, 0x3, UPT ;  /* 0x000000030500788c */ /* 0x000fd2000bf06070 */
[----:B------:R-:W-:Y:S05]  /*3290*/  BRA.U !UP0, `(.L_x_877) ;  /* 0x0000000108707547 */ /* 0x000fea000b800000 */
[C---:B--2---:R-:W-:Y:S02]  /*32a0*/  IADD3 R15, PT, PT, R5.reuse, 0x1, RZ ;  /* 0x00000001050f7810 */ /* 0x044fe40007ffe0ff */
        /* <DEDUP_REMOVED lines=8> */
[----:B-1----:R-:W-:-:S04]  /*3330*/  @!P0 IMAD.WIDE.U32 R12, R13, 0x8, R10 ;  /* 0x000000080d0c8825 */ /* 0x002fc800078e000a */
        /* <DEDUP_REMOVED lines=18> */
.L_x_877:
[----:B------:R-:W-:Y:S05]  /*3460*/  BRA.U !UP1, `(.L_x_872) ;  /* 0x0000000109707547 */ /* 0x000fea000b800000 */
[----:B------:R-:W-:Y:S02]  /*3470*/  UISETP.NE.AND UP0, UPT, UR10, 0x1, UPT ;  /* 0x000000010a00788c */ /* 0x000fe4000bf05270 */
[----:B------:R-:W-:-:S06]  /*3480*/  ULOP3.LUT UR5, UR7, 0x1, URZ, 0xc0, !UPT ;  /* 0x0000000107057892 */ /* 0x000fcc000f8ec0ff */
[----:B------:R-:W-:Y:S01]  /*3490*/  MOV R8, UR5 ;  /* 0x0000000500087c02 */ /* 0x000fe20008000f00 */
[----:B------:R-:W-:Y:S06]  /*34a0*/  BRA.U !UP0, `(.L_x_878) ;  /* 0x0000000108387547 */ /* 0x000fec000b800000 */
[C---:B--2---:R-:W-:Y:S02]  /*34b0*/  IADD3 R13, PT, PT, R5.reuse, 0x1, RZ ;  /* 0x00000001050d7810 */ /* 0x044fe40007ffe0ff */
[-C--:B------:R-:W-:Y:S02]  /*34c0*/  ISETP.EQ.OR P2, PT, R5, R2.reuse, P1 ;  /* 0x000000020500720c */ /* 0x080fe40000f42670 */
[----:B------:R-:W-:-:S11]  /*34d0*/  ISETP.EQ.OR P0, PT, R13, R2, P1 ;  /* 0x000000020d00720c */ /* 0x000fd60000f02670 */
[--C-:B------:R-:W-:Y:S02]  /*34e0*/  @!P2 IMAD R15, R5, UR6, R9.reuse ;  /* 0x00000006050fac24 */ /* 0x100fe4000f8e0209 */
[----:B------:R-:W-:Y:S02]  /*34f0*/  @!P0 IMAD R13, R13, UR6, R9 ;  /* 0x000000060d0d8c24 */ /* 0x000fe4000f8e0209 */
[----:B------:R-:W-:-:S04]  /*3500*/  @!P2 IMAD.WIDE.U32 R14, R15, 0x8, R10 ;  /* 0x000000080f0ea825 */ /* 0x000fc800078e000a */
[----:B-1----:R-:W-:Y:S02]  /*3510*/  @!P0 IMAD.WIDE.U32 R12, R13, 0x8, R10 ;  /* 0x000000080d0c8825 */ /* 0x002fe400078e000a */
[----:B------:R-:W0:Y:S04]  /*3520*/  @!P2 LDG.E.64 R14, desc[UR12][R14.64] ;  /* 0x0000000c0e0ea981 */ /* 0x000e28000c1e1b00 */
[----:B------:R-:W2:Y:S01]  /*3530*/  @!P0 LDG.E.64 R12, desc[UR12][R12.64] ;  /* 0x0000000c0c0c8981 */ /* 0x000ea2000c1e1b00 */
[----:B------:R-:W-:Y:S01]  /*3540*/  IADD3 R5, PT, PT, R5, 0x2, RZ ;  /* 0x0000000205057810 */ /* 0x000fe20007ffe0ff */
[----:B0-----:R-:W-:Y:S01]  /*3550*/  @!P2 FADD.FTZ R6, R6, R14 ;  /* 0x0000000e0606a221 */ /* 0x001fe20000010000 */
[----:B------:R-:W-:-:S03]  /*3560*/  @!P2 FADD.FTZ R7, R7, R15 ;  /* 0x0000000f0707a221 */ /* 0x000fc60000010000 */
[----:B--2---:R-:W-:Y:S01]  /*3570*/  @!P0 FADD.FTZ R6, R6, R12 ;  /* 0x0000000c06068221 */ /* 0x004fe20000010000 */
[----:B------:R-:W-:-:S07]  /*3580*/  @!P0 FADD.FTZ R7, R7, R13 ;  /* 0x0000000d07078221 */ /* 0x000fce0000010000 */
.L_x_878:
[----:B------:R-:W-:Y:S01]  /*3590*/  ISETP.EQ.OR P0, PT, R5, R2, P1 ;  /* 0x000000020500720c */ /* 0x000fe20000f02670 */
[----:B------:R-:W-:Y:S03]  /*35a0*/  BSSY.RECONVERGENT B0, `(.L_x_872) ;  /* 0x0000008000007945 */ /* 0x000fe60003800200 */
[----:B------:R-:W-:-:S13]  /*35b0*/  ISETP.NE.U32.OR P0, PT, R8, 0x1, P0 ;  /* 0x000000010800780c */ /* 0x000fda0000705470 */
[----:B------:R-:W-:Y:S05]  /*35c0*/  @P0 BRA `(.L_x_879) ;  /* 0x0000000000140947 */ /* 0x000fea0003800000 */
[----:B------:R-:W-:-:S04]  /*35d0*/  IMAD R5, R5, UR6, R9 ;  /* 0x0000000605057c24 */ /* 0x000fc8000f8e0209 */
[----:B------:R-:W-:-:S06]  /*35e0*/  IMAD.WIDE.U32 R10, R5, 0x8, R10 ;  /* 0x00000008050a7825 */ /* 0x000fcc00078e000a */
[----:B------:R-:W0:Y:S02]  /*35f0*/  LDG.E.64 R10, desc[UR12][R10.64] ;  /* 0x0000000c0a0a7981 */ /* 0x000e24000c1e1b00 */
[----:B0-2---:R-:W-:Y:S01]  /*3600*/  FADD.FTZ R6, R6, R10 ;  /* 0x0000000a06067221 */ /* 0x005fe20000010000 */
[----:B------:R-:W-:-:S07]  /*3610*/  FADD.FTZ R7, R7, R11 ;  /* 0x0000000b07077221 */ /* 0x000fce0000010000 */
.L_x_879:
[----:B------:R-:W-:Y:S05]  /*3620*/  BSYNC.RECONVERGENT B0 ;  /* 0x0000000000007941 */ /* 0x000fea0003800200 */
.L_x_872:
[----:B------:R-:W5:Y:S01]  /*3630*/  S2UR UR7, SR_CgaCtaId ;  /* 0x00000000000779c3 */ /* 0x000f620000008800 */
[----:B------:R-:W-:Y:S01]  /*3640*/  UMOV UR5, 0x400 ;  /* 0x0000040000057882 */ /* 0x000fe20000000000 */
[--C-:B------:R-:W-:Y:S02]  /*3650*/  HADD2.F32 R5, -RZ, R50.reuse.H0_H0 ;  /* 0x20000032ff057230 */ /* 0x100fe40000004100 */
[----:B------:R-:W-:Y:S02]  /*3660*/  HADD2.F32 R50, -RZ, R50.H1_H1 ;  /* 0x30000032ff327230 */ /* 0x000fe40000004100 */
[--C-:B----4-:R-:W-:Y:S02]  /*3670*/  HADD2.F32 R22, -RZ, R49.reuse.H0_H0 ;  /* 0x20000031ff167230 */ /* 0x110fe40000004100 */
[----:B------:R-:W-:Y:S01]  /*3680*/  FADD.FTZ R5, R5, -UR14 ;  /* 0x8000000e05057e21 */ /* 0x000fe20008010000 */
[----:B------:R-:W-:Y:S02]  /*3690*/  HADD2.F32 R49, -RZ, R49.H1_H1 ;  /* 0x30000031ff317230 */ /* 0x000fe40000004100 */
[----:B------:R-:W-:Y:S01]  /*36a0*/  FADD.FTZ R50, R50, -UR14 ;  /* 0x8000000e32327e21 */ /* 0x000fe20008010000 */
[----:B------:R-:W-:-:S02]  /*36b0*/  HADD2.F32 R18, -RZ, R48.H0_H0 ;  /* 0x20000030ff127230 */ /* 0x000fc40000004100 */
[----:B------:R-:W-:Y:S01]  /*36c0*/  FMUL.FTZ R16, R5, UR9 ;  /* 0x0000000905107c20 */ /* 0x000fe20008410000 */
[----:B--2---:R-:W-:Y:S01]  /*36d0*/  FMUL.FTZ R17, R50, UR9 ;  /* 0x0000000932117c20 */ /* 0x004fe20008410000 */
[----:B-----5:R-:W-:Y:S01]  /*36e0*/  ULEA UR5, UR7, UR5, 0x18 ;  /* 0x0000000507057291 */ /* 0x020fe2000f8ec0ff */
[----:B------:R-:W2:Y:S08]  /*36f0*/  LDCU.U8 UR7, c[0x0][0x414] ;  /* 0x00008280ff0777ac */ /* 0x000eb00008000000 */
[----:B------:R-:W-:Y:S01]  /*3700*/  @!P1 STS.64 [UR5+0x90], R6 ;  /* 0x00009006ff009988 */ /* 0x000fe20008000a05 */
[----:B------:R-:W-:Y:S01]  /*3710*/  BAR.SYNC.DEFER_BLOCKING 0x0 ;  /* 0x0000000000007b1d */ /* 0x000fe20000010000 */
[----:B--2---:R-:W-:-:S05]  /*3720*/  UISETP.NE.AND UP0, UPT, UR7, URZ, UPT ;  /* 0x000000ff0700728c */ /* 0x004fca000bf05270 */
[----:B---3--:R-:W2:Y:S01]  /*3730*/  LDS.64 R8, [UR5+0x90] ;  /* 0x00009005ff087984 */ /* 0x008ea20008000a00 */
[----:B------:R-:W2:Y:S02]  /*3740*/  LDCU UR5, c[0x0][0x42c] ;  /* 0x00008580ff0577ac */ /* 0x000ea40008000800 */
[----:B--2---:R-:W-:Y:S01]  /*3750*/  FMUL.FTZ R13, R8, UR5 ;  /* 0x00000005080d7c20 */ /* 0x004fe20008410000 */
[----:B------:R-:W-:Y:S01]  /*3760*/  FMUL.FTZ R8, R9, UR5 ;  /* 0x0000000509087c20 */ /* 0x000fe20008410000 */
[----:B------:R-:W-:Y:S06]  /*3770*/  BRA.U !UP0, `(.L_x_880) ;  /* 0x0000000108487547 */ /* 0x000fec000b800000 */
[----:B------:R-:W-:Y:S01]  /*3780*/  FFMA.FTZ R5, R3, R16, R42 ;  /* 0x0000001003057223 */ /* 0x000fe2000001002a */
[----:B0-----:R-:W-:-:S03]  /*3790*/  FFMA.FTZ R6, R4, R17, R41 ;  /* 0x0000001104067223 */ /* 0x001fc60000010029 */
[----:B------:R-:W-:Y:S01]  /*37a0*/  FMUL.FTZ R7, R5, -1.4426950216293334961 ;  /* 0xbfb8aa3b05077820 */ /* 0x000fe20000410000 */
[----:B------:R-:W-:-:S05]  /*37b0*/  FMUL.FTZ R10, R6, -1.4426950216293334961 ;  /* 0xbfb8aa3b060a7820 */ /* 0x000fca0000410000 */
[----:B------:R-:W0:Y:S04]  /*37c0*/  MUFU.EX2 R7, R7 ;  /* 0x0000000700077308 */ /* 0x000e280000000800 */
[----:B------:R-:W2:Y:S01]  /*37d0*/  MUFU.EX2 R10, R10 ;  /* 0x0000000a000a7308 */ /* 0x000ea20000000800 */
[----:B0-----:R-:W-:Y:S01]  /*37e0*/  FADD.FTZ R9, R7, 1 ;  /* 0x3f80000007097421 */ /* 0x001fe20000010000 */
[----:B--2---:R-:W-:-:S05]  /*37f0*/  FADD.FTZ R11, R10, 1 ;  /* 0x3f8000000a0b7421 */ /* 0x004fca0000010000 */
[----:B------:R-:W0:Y:S08]  /*3800*/  MUFU.RCP R9, R9 ;  /* 0x0000000900097308 */ /* 0x000e300000001000 */
[----:B-1----:R-:W1:Y:S01]  /*3810*/  MUFU.RCP R12, R11 ;  /* 0x0000000b000c7308 */ /* 0x002e620000001000 */
        /* <DEDUP_REMOVED lines=8> */
.L_x_880:
[----:B------:R-:W2:Y:S01]  /*38a0*/  LDCU UR5, c[0x0][0x41c] ;  /* 0x00008380ff0577ac */ /* 0x000ea20008000800 */
[----:B------:R-:W-:Y:S02]  /*38b0*/  HADD2.F32 R5, -RZ, R46.H0_H0 ;  /* 0x2000002eff057230 */ /* 0x000fe40000004100 */
[----:B------:R-:W-:Y:S01]  /*38c0*/  FADD.FTZ R18, R18, -UR14 ;  /* 0x8000000e12127e21 */ /* 0x000fe20008010000 */
[----:B0-----:R-:W-:Y:S01]  /*38d0*/  HADD2.F32 R6, -RZ, R44.H0_H0 ;  /* 0x2000002cff067230 */ /* 0x001fe20000004100 */
[----:B------:R-:W0:Y:S01]  /*38e0*/  LDCU.64 UR16, c[0x0][0x400] ;  /* 0x00008000ff1077ac */ /* 0x000e220008000a00 */
[----:B------:R-:W-:Y:S02]  /*38f0*/  HADD2.F32 R48, -RZ, R48.H1_H1 ;  /* 0x30000030ff307230 */ /* 0x000fe40000004100 */
[----:B------:R-:W-:Y:S01]  /*3900*/  FADD.FTZ R5, R5, -UR14 ;  /* 0x8000000e05057e21 */ /* 0x000fe20008010000 */
[----:B------:R-:W-:Y:S02]  /*3910*/  HADD2.F32 R46, -RZ, R46.H1_H1 ;  /* 0x3000002eff2e7230 */ /* 0x000fe40000004100 */
        /* <DEDUP_REMOVED lines=10> */
[----:B--2---:R-:W-:Y:S02]  /*39c0*/  IMAD R9, R2, UR5, R53 ;  /* 0x0000000502097c24 */ /* 0x004fe4000f8e0235 */
[C-C-:B------:R-:W-:Y:S01]  /*39d0*/  FFMA.FTZ R6, R13.reuse, R16, R8.reuse ;  /* 0x000000100d067223 */ /* 0x140fe20000010008 */
[----:B------:R-:W-:Y:S01]  /*39e0*/  FMUL.FTZ R10, R10, UR9 ;  /* 0x000000090a0a7c20 */ /* 0x000fe20008410000 */
[--C-:B------:R-:W-:Y:S01]  /*39f0*/  FFMA.FTZ R7, R13, R17, R8.reuse ;  /* 0x000000110d077223 */ /* 0x100fe20000010008 */
[----:B------:R-:W-:Y:S01]  /*3a00*/  BSSY.RECONVERGENT B0, `(.L_x_881) ;  /* 0x0000025000007945 */ /* 0x000fe20003800200 */
[----:B0-----:R-:W-:Y:S01]  /*3a10*/  ISETP.GE.U32.AND P0, PT, R9, UR16, PT ;  /* 0x0000001009007c0c */ /* 0x001fe2000bf06070 */
[C-C-:B------:R-:W-:Y:S01]  /*3a20*/  FFMA.FTZ R20, R13.reuse, R25, R8.reuse ;  /* 0x000000190d147223 */ /* 0x140fe20000010008 */
[----:B------:R-:W-:Y:S01]  /*3a30*/  SHF.R.S32.HI R26, RZ, 0x1f, R9 ;  /* 0x0000001fff1a7819 */ /* 0x000fe20000011409 */
[--C-:B------:R-:W-:Y:S01]  /*3a40*/  FFMA.FTZ R23, R13, R24, R8.reuse ;  /* 0x000000180d177223 */ /* 0x100fe20000010008 */
[----:B------:R-:W-:Y:S01]  /*3a50*/  IADD3 R19, PT, PT, R9, 0x20, RZ ;  /* 0x0000002009137810 */ /* 0x000fe20007ffe0ff */
[C-C-:B------:R-:W-:Y:S01]  /*3a60*/  FFMA.FTZ R18, R13.reuse, R14, R8.reuse ;  /* 0x0000000e0d127223 */ /* 0x140fe20000010008 */
[----:B------:R-:W-:Y:S01]  /*3a70*/  ISETP.GE.AND.EX P1, PT, R26, UR17, PT, P0 ;  /* 0x000000111a007c0c */ /* 0x000fe2000bf26300 */
[--C-:B------:R-:W-:Y:S01]  /*3a80*/  FFMA.FTZ R17, R13, R15, R8.reuse ;  /* 0x0000000f0d117223 */ /* 0x100fe20000010008 */
[----:B------:R-:W-:Y:S01]  /*3a90*/  IADD3 R11, PT, PT, R9, 0x40, RZ ;  /* 0x00000040090b7810 */ /* 0x000fe20007ffe0ff */
[--C-:B-1----:R-:W-:Y:S01]  /*3aa0*/  FFMA.FTZ R12, R13, R5, R8.reuse ;  /* 0x000000050d0c7223 */ /* 0x102fe20000010008 */
        /* <DEDUP_REMOVED lines=26> */
.L_x_882:
[----:B------:R-:W-:Y:S05]  /*3c50*/  BSYNC.RECONVERGENT B0 ;  /* 0x0000000000007941 */ /* 0x000fea0003800200 */
.L_x_881:
        /* <DEDUP_REMOVED lines=21> */
.L_x_883:
[----:B------:R-:W-:Y:S01]  /*3db0*/  BSSY.RECONVERGENT B0, `(.L_x_884) ;  /* 0x0000012000007945 */ /* 0x000fe20003800200 */
[----:B------:R-:W-:Y:S01]  /*3dc0*/  FFMA.FTZ R20, R3, R6, -R20 ;  /* 0x0000000603147223 */ /* 0x000fe20000010814 */
[----:B------:R-:W-:Y:S02]  /*3dd0*/  FFMA.FTZ R23, R4, R47, -R23 ;  /* 0x0000002f04177223 */ /* 0x000fe40000010817 */
[----:B------:R-:W-:Y:S05]  /*3de0*/  @P2 BRA `(.L_x_885) ;  /* 0x0000000000382947 */ /* 0x000fea0003800000 */
[----:B------:R-:W1:Y:S01]  /*3df0*/  LDCU.64 UR10, c[0x0][0x3f8] ;  /* 0x00007f00ff0a77ac */ /* 0x000e620008000a00 */
[----:B------:R-:W-:Y:S01]  /*3e00*/  MOV R6, R56 ;  /* 0x0000003800067202 */ /* 0x000fe20000000f00 */
[----:B------:R-:W-:Y:S01]  /*3e10*/  FMUL.FTZ R20, R20, UR9 ;  /* 0x0000000914147c20 */ /* 0x000fe20008410000 */
[----:B0-----:R-:W-:Y:S01]  /*3e20*/  MOV R7, R59 ;  /* 0x0000003b00077202 */ /* 0x001fe20000000f00 */
[----:B------:R-:W0:Y:S01]  /*3e30*/  LDCU.64 UR18, c[0x0][0x380] ;  /* 0x00007000ff1277ac */ /* 0x000e220008000a00 */
[----:B-1----:R-:W-:Y:S02]  /*3e40*/  IMAD R8, R21, UR10, RZ ;  /* 0x0000000a15087c24 */ /* 0x002fe4000f8e02ff */
[----:B------:R-:W-:-:S04]  /*3e50*/  IMAD.WIDE.U32 R6, R19, UR10, R6 ;  /* 0x0000000a13067c25 */ /* 0x000fc8000f8e0006 */
[----:B------:R-:W-:Y:S02]  /*3e60*/  IMAD R9, R19, UR11, R8 ;  /* 0x0000000b13097c24 */ /* 0x000fe4000f8e0208 */
[----:B------:R-:W-:Y:S01]  /*3e70*/  FMUL.FTZ R19, R23, UR9 ;  /* 0x0000000917137c20 */ /* 0x000fe20008410000 */
[C---:B0-----:R-:W-:Y:S02]  /*3e80*/  LEA R8, P1, R6.reuse, UR18, 0x1 ;  /* 0x0000001206087c11 */ /* 0x041fe4000f8208ff */
[----:B------:R-:W-:Y:S02]  /*3e90*/  IADD3 R9, PT, PT, R7, R9, RZ ;  /* 0x0000000907097210 */ /* 0x000fe40007ffe0ff */
[----:B------:R-:W-:Y:S02]  /*3ea0*/  F2FP.F16.F32.PACK_AB R19, R19, R20 ;  /* 0x000000141313723e */ /* 0x000fe400000000ff */
[----:B------:R-:W-:-:S05]  /*3eb0*/  LEA.HI.X R9, R6, UR19, R9, 0x1, P1 ;  /* 0x0000001306097c11 */ /* 0x000fca00088f0c09 */
[----:B------:R1:W-:Y:S02]  /*3ec0*/  STG.E desc[UR12][R8.64], R19 ;  /* 0x0000001308007986 */ /* 0x0003e4000c10190c */
.L_x_885:
[----:B------:R-:W-:Y:S05]  /*3ed0*/  BSYNC.RECONVERGENT B0 ;  /* 0x0000000000007941 */ /* 0x000fea0003800200 */
.L_x_884:
[--C-:B------:R-:W-:Y:S02]  /*3ee0*/  HADD2.F32 R6, -RZ, R45.reuse.H0_H0 ;  /* 0x2000002dff067230 */ /* 0x100fe40000004100 */
[----:B------:R-:W-:Y:S01]  /*3ef0*/  HADD2.F32 R45, -RZ, R45.H1_H1 ;  /* 0x3000002dff2d7230 */ /* 0x000fe20000004100 */
[----:B------:R-:W-:Y:S06]  /*3f00*/  BRA.U !UP0, `(.L_x_886) ;  /* 0x0000000108487547 */ /* 0x000fec000b800000 */
[----:B------:R-:W-:Y:S01]  /*3f10*/  FFMA.FTZ R15, R4, R15, R41 ;  /* 0x0000000f040f7223 */ /* 0x000fe20000010029 */
[----:B------:R-:W-:-:S03]  /*3f20*/  FFMA.FTZ R14, R3, R14, R42 ;  /* 0x0000000e030e7223 */ /* 0x000fc6000001002a */
[----:B-1----:R-:W-:Y:S01]  /*3f30*/  FMUL.FTZ R19, R15, -1.4426950216293334961 ;  /* 0xbfb8aa3b0f137820 */ /* 0x002fe20000410000 */
        /* <DEDUP_REMOVED lines=15> */
.L_x_886:
[----:B------:R-:W-:Y:S01]  /*4030*/  BSSY.RECONVERGENT B0, `(.L_x_887) ;  /* 0x0000012000007945 */ /* 0x000fe20003800200 */
[----:B------:R-:W-:Y:S01]  /*4040*/  FFMA.FTZ R18, R3, R6, -R18 ;  /* 0x0000000603127223 */ /* 0x000fe20000010812 */
[----:B------:R-:W-:Y:S02]  /*4050*/  FFMA.FTZ R17, R4, R45, -R17 ;  /* 0x0000002d04117223 */ /* 0x000fe40000010811 */
[----:B------:R-:W-:Y:S05]  /*4060*/  @P3 BRA `(.L_x_888) ;  /* 0x0000000000383947 */ /* 0x000fea0003800000 */
[----:B------:R-:W2:Y:S01]  /*4070*/  LDCU.64 UR10, c[0x0][0x3f8] ;  /* 0x00007f00ff0a77ac */ /* 0x000ea20008000a00 */
[----:B------:R-:W-:Y:S01]  /*4080*/  MOV R6, R56 ;  /* 0x0000003800067202 */ /* 0x000fe20000000f00 */
[----:B------:R-:W-:Y:S01]  /*4090*/  FMUL.FTZ R18, R18, UR9 ;  /* 0x0000000912127c20 */ /* 0x000fe20008410000 */
[----:B0-----:R-:W-:Y:S01]  /*40a0*/  MOV R7, R59 ;  /* 0x0000003b00077202 */ /* 0x001fe20000000f00 */
[----:B------:R-:W0:Y:S01]  /*40b0*/  LDCU.64 UR18, c[0x0][0x380] ;  /* 0x00007000ff1277ac */ /* 0x000e220008000a00 */
[----:B--2---:R-:W-:Y:S02]  /*40c0*/  IMAD R16, R16, UR10, RZ ;  /* 0x0000000a10107c24 */ /* 0x004fe4000f8e02ff */
[----:B-1----:R-:W-:-:S04]  /*40d0*/  IMAD.WIDE.U32 R8, R11, UR10, R6 ;  /* 0x0000000a0b087c25 */ /* 0x002fc8000f8e0006 */
[----:B------:R-:W-:Y:S02]  /*40e0*/  IMAD R7, R11, UR11, R16 ;  /* 0x0000000b0b077c24 */ /* 0x000fe4000f8e0210 */
[----:B------:R-:W-:Y:S01]  /*40f0*/  FMUL.FTZ R11, R17, UR9 ;  /* 0x00000009110b7c20 */ /* 0x000fe20008410000 */
[C---:B0-----:R-:W-:Y:S02]  /*4100*/  LEA R6, P1, R8.reuse, UR18, 0x1 ;  /* 0x0000001208067c11 */ /* 0x041fe4000f8208ff */
[----:B------:R-:W-:Y:S02]  /*4110*/  IADD3 R7, PT, PT, R9, R7, RZ ;  /* 0x0000000709077210 */ /* 0x000fe40007ffe0ff */
[----:B------:R-:W-:Y:S02]  /*4120*/  F2FP.F16.F32.PACK_AB R11, R11, R18 ;  /* 0x000000120b0b723e */ /* 0x000fe400000000ff */
[----:B------:R-:W-:-:S05]  /*4130*/  LEA.HI.X R7, R8, UR19, R7, 0x1, P1 ;  /* 0x0000001308077c11 */ /* 0x000fca00088f0c07 */
[----:B------:R2:W-:Y:S02]  /*4140*/  STG.E desc[UR12][R6.64], R11 ;  /* 0x0000000b06007986 */ /* 0x0005e4000c10190c */
.L_x_888:
[----:B------:R-:W-:Y:S05]  /*4150*/  BSYNC.RECONVERGENT B0 ;  /* 0x0000000000007941 */ /* 0x000fea0003800200 */
.L_x_887:
[--C-:B--2---:R-:W-:Y:S01]  /*4160*/  HADD2.F32 R6, -RZ, R43.reuse.H0_H0 ;  /* 0x2000002bff067230 */ /* 0x104fe20000004100 */
[----:B------:R-:W-:Y:S01]  /*4170*/  SHF.R.S32.HI R17, RZ, 0x1f, R2 ;  /* 0x0000001fff117819 */ /* 0x000fe20000011402 */
        /* <DEDUP_REMOVED lines=20> */
.L_x_889:
        /* <DEDUP_REMOVED lines=18> */
.L_x_891:
[----:B------:R-:W-:Y:S05]  /*43e0*/  BSYNC.RECONVERGENT B0 ;  /* 0x0000000000007941 */ /* 0x000fea0003800200 */
.L_x_890:
[----:B------:R-:W3:Y:S01]  /*43f0*/  LDCU UR5, c[0x0][0x410] ;  /* 0x00008200ff0577ac */ /* 0x000ee20008000800 */
[----:B------:R-:W3:Y:S01]  /*4400*/  LDCU UR7, c[0x0][0x3e0] ;  /* 0x00007c00ff0777ac */ /* 0x000ee20008000800 */
[----:B------:R-:W-:Y:S02]  /*4410*/  UIADD3 UR8, UPT, UPT, UR6, UR8, URZ ;  /* 0x0000000806087290 */ /* 0x000fe4000fffe0ff */
[----:B------:R-:W-:Y:S02]  /*4420*/  UIADD3 UR4, UPT, UPT, UR4, 0x1, URZ ;  /* 0x0000000104047890 */ /* 0x000fe4000fffe0ff */
[----:B---3--:R-:W-:-:S04]  /*4430*/  UIMAD UR5, UR5, UR7, URZ ;  /* 0x00000007050572a4 */ /* 0x008fc8000f8e02ff */
[----:B------:R-:W-:-:S09]  /*4440*/  UISETP.GE.AND UP0, UPT, UR8, UR5, UPT ;  /* 0x000000050800728c */ /* 0x000fd2000bf06270 */
[----:B------:R-:W-:Y:S05]  /*4450*/  BRA.U !UP0, `(.L_x_892) ;  /* 0xffffffbd083c7547 */ /* 0x000fea000b83ffff */
.L_x_861:
[----:B------:R-:W3:Y:S01]  /*4460*/  S2R R6, SR_TID.X ;  /* 0x0000000000067919 */ /* 0x000ee20000002100 */
[----:B------:R-:W4:Y:S01]  /*4470*/  LDC R4, c[0x0][0x370] ;  /* 0x0000dc00ff047b82 */ /* 0x000f220000000800 */
[----:B------:R-:W-:Y:S07]  /*4480*/  BSSY.RECONVERGENT B0, `(.L_x_893) ;  /* 0x000000e000007945 */ /* 0x000fee0003800200 */
[----:B0-----:R-:W0:Y:S08]  /*4490*/  LDC R7, c[0x0][0x374] ;  /* 0x0000dd00ff077b82 */ /* 0x001e300000000800 */
[----:B--2---:R-:W2:Y:S01]  /*44a0*/  LDC.64 R2, c[0x0][0x3c8] ;  /* 0x0000f200ff027b82 */ /* 0x004ea20000000a00 */
[----:B----4-:R-:W-:-:S02]  /*44b0*/  ISETP.NE.AND P0, PT, R4, 0x1, PT ;  /* 0x000000010400780c */ /* 0x010fc40003f05270 */
[----:B---3--:R-:W-:Y:S02]  /*44c0*/  ISETP.NE.AND P1, PT, R6, RZ, PT ;  /* 0x000000ff0600720c */ /* 0x008fe40003f25270 */
[----:B0-----:R-:W-:-:S04]  /*44d0*/  SHF.L.U32 R0, R7, 0x1, RZ ;  /* 0x0000000107007819 */ /* 0x001fc800000006ff */
        /* <DEDUP_REMOVED lines=8> */
.L_x_894:
[----:B------:R-:W-:Y:S05]  /*4560*/  BSYNC.RECONVERGENT B0 ;  /* 0x0000000000007941 */ /* 0x000fea0003800200 */
.L_x_893:
[----:B------:R-:W2:Y:S01]  /*4570*/  S2UR UR5, SR_CTAID.Y ;  /* 0x00000000000579c3 */ /* 0x000ea20000002600 */
[----:B0-----:R-:W-:Y:S02]  /*4580*/  IADD3 R5, PT, PT, R7, -0x1, RZ ;  /* 0xffffffff07057810 */ /* 0x001fe40007ffe0ff */
[----:B------:R-:W-:-:S05]  /*4590*/  IADD3 R0, PT, PT, R4, -0x1, RZ ;  /* 0xffffffff04007810 */ /* 0x000fca0007ffe0ff */
[----:B------:R-:W0:Y:S01]  /*45a0*/  S2UR UR4, SR_CTAID.X ;  /* 0x00000000000479c3 */ /* 0x000e220000002500 */
[----:B--2---:R-:W-:-:S04]  /*45b0*/  ISETP.NE.AND P0, PT, R5, UR5, PT ;  /* 0x0000000505007c0c */ /* 0x004fc8000bf05270 */
[----:B0-----:R-:W-:-:S13]  /*45c0*/  ISETP.NE.OR P0, PT, R0, UR4, P0 ;  /* 0x0000000400007c0c */ /* 0x001fda0008705670 */
[----:B------:R-:W-:Y:S05]  /*45d0*/  @P0 EXIT ;  /* 0x000000000000094d */ /* 0x000fea0003800000 */
[----:B------:R-:W-:Y:S05]  /*45e0*/  @P1 BRA `(.L_x_895) ;  /* 0x0000000000201947 */ /* 0x000fea0003800000 */
[----:B------:R-:W-:-:S05]  /*45f0*/  IMAD R0, R4, R7, RZ ;  /* 0x0000000704007224 */ /* 0x000fca00078e02ff */
[----:B------:R-:W-:-:S13]  /*4600*/  ISETP.NE.AND P0, PT, R0, -0x1, PT ;  /* 0xffffffff0000780c */ /* 0x000fda0003f05270 */
[----:B------:R-:W-:Y:S05]  /*4610*/  @!P0 BRA `(.L_x_895) ;  /* 0x0000000000148947 */ /* 0x000fea0003800000 */
.L_x_896:
[----:B------:R-:W2:Y:S04]  /*4620*/  LDG.E.STRONG.GPU R5, desc[UR12][R2.64] ;  /* 0x0000000c02057981 */ /* 0x000ea8000c1ef900 */
[----:B--2---:R-:W-:Y:S01]  /*4630*/  CCTL.IVALL ;  /* 0x00000000ff00798f */ /* 0x004fe20002000000 */
[----:B------:R-:W-:Y:S05]  /*4640*/  YIELD ;  /* 0x0000000000007946 */ /* 0x000fea0003800000 */
[----:B------:R-:W-:-:S13]  /*4650*/  ISETP.NE.AND P0, PT, R5, R0, PT ;  /* 0x000000000500720c */ /* 0x000fda0003f05270 */
[----:B------:R-:W-:Y:S05]  /*4660*/  @P0 BRA `(.L_x_896) ;  /* 0xfffffffc00ec0947 */ /* 0x000fea000383ffff */
.L_x_895:
[----:B------:R-:W-:Y:S05]  /*4670*/  WARPSYNC.ALL ;  /* 0x0000000000007948 */ /* 0x000fea0003800000 */
[----:B------:R-:W0:Y:S02]  /*4680*/  LDCU.64 UR10, c[0x0][0x3f8] ;  /* 0x00007f00ff0a77ac */ /* 0x000e240008000a00 */
[----:B0-----:R-:W-:-:S04]  /*4690*/  ULEA.HI UR8, UP0, UR11, UR10, URZ, 0x1 ;  /* 0x0000000a0b087291 */ /* 0x001fc8000f8108ff */
        /* <DEDUP_REMOVED lines=12> */
[----:B-1----:R-:W-:Y:S01]  /*4760*/  IADD3 R9, P1, PT, R0, 0x1e0, RZ ;  /* 0x000001e000097810 */ /* 0x002fe20007f3e0ff */
        /* <DEDUP_REMOVED lines=43> */
[----:B------:R-:W-:Y:S01]  /*4a20*/  MOV R2, R0 ;  /* 0x0000000000027202 */ /* 0x000fe20000000f00 */
[----:B------:R-:W-:Y:S01]  /*4a30*/  USHF.L.U32 UR5, UR11, 0x2, URZ ;  /* 0x000000020b057899 */ /* 0x000fe200080006ff */
[----:B------:R-:W-:Y:S01]  /*4a40*/  MOV R4, UR10 ;  /* 0x0000000a00047c02 */ /* 0x000fe20008000f00 */
[----:B------:R-:W-:Y:S01]  /*4a50*/  UMOV UR4, URZ ;  /* 0x000000ff00047c82 */ /* 0x000fe20008000000 */
[----:B------:R-:W-:-:S02]  /*4a60*/  SHF.L.U32 R18, R0, 0x2, RZ ;  /* 0x0000000200127819 */ /* 0x000fc400000006ff */
[--C-:B------:R-:W-:Y:S01]  /*4a70*/  SHF.L.U64.HI R19, R0, 0x2, R3.reuse ;  /* 0x0000000200137819 */ /* 0x100fe20000010203 */
[----:B------:R-:W-:Y:S01]  /*4a80*/  IMAD.WIDE.U32 R2, R7, 0x1e0, R2 ;  /* 0x000001e007027825 */ /* 0x000fe200078e0002 */
[----:B0-----:R-:W-:Y:S02]  /*4a90*/  IADD3 R23, P1, PT, R18, UR14, RZ ;  /* 0x0000000e12177c10 */ /* 0x001fe4000ff3e0ff */
[----:B------:R-:W-:Y:S01]  /*4aa0*/  MOV R25, UR6 ;  /* 0x0000000600197c02 */ /* 0x000fe20008000f00 */
[----:B------:R-:W-:Y:S01]  /*4ab0*/  IMAD.WIDE.U32 R4, R4, 0x4, RZ ;  /* 0x0000000404047825 */ /* 0x000fe200078e00ff */
[C---:B-1----:R-:W-:Y:S02]  /*4ac0*/  IADD3 R20, P2, PT, R18.reuse, UR16, RZ ;  /* 0x0000001012147c10 */ /* 0x042fe4000ff5e0ff */
[----:B------:R-:W-:Y:S02]  /*4ad0*/  MOV R6, UR7 ;  /* 0x0000000700067c02 */ /* 0x000fe40008000f00 */
[----:B--2---:R-:W-:-:S02]  /*4ae0*/  IADD3 R18, P3, PT, R18, UR18, RZ ;  /* 0x0000001212127c10 */ /* 0x004fc4000ff7e0ff */
[----:B------:R-:W-:Y:S02]  /*4af0*/  IADD3 R14, P4, PT, RZ, -R7, RZ ;  /* 0x80000007ff0e7210 */ /* 0x000fe40007f9e0ff */
[C---:B------:R-:W-:Y:S02]  /*4b00*/  IADD3.X R22, PT, PT, R19.reuse, UR15, RZ, P1, !PT ;  /* 0x0000000f13167c10 */ /* 0x040fe40008ffe4ff */
[----:B------:R-:W-:Y:S02]  /*4b10*/  IADD3.X R21, PT, PT, R19, UR17, RZ, P2, !PT ;  /* 0x0000001113157c10 */ /* 0x000fe400097fe4ff */
[----:B------:R-:W-:Y:S02]  /*4b20*/  SHF.L.U64.HI R25, R25, 0x2, R6 ;  /* 0x0000000219197819 */ /* 0x000fe40000010206 */
[----:B------:R-:W-:Y:S02]  /*4b30*/  IADD3 R3, PT, PT, R3, UR4, RZ ;  /* 0x0000000403037c10 */ /* 0x000fe4000fffe0ff */
[----:B------:R-:W-:-:S02]  /*4b40*/  MOV R0, R2 ;  /* 0x0000000200007202 */ /* 0x000fc40000000f00 */
[----:B------:R-:W-:Y:S02]  /*4b50*/  IADD3.X R19, PT, PT, R19, UR19, RZ, P3, !PT ;  /* 0x0000001313137c10 */ /* 0x000fe40009ffe4ff */
[----:B------:R-:W-:Y:S02]  /*4b60*/  IADD3 R27, PT, PT, R5, UR5, RZ ;  /* 0x00000005051b7c10 */ /* 0x000fe4000fffe0ff */
[----:B------:R-:W-:-:S07]  /*4b70*/  IADD3.X R16, PT, PT, RZ, -0x1, RZ, P4, !PT ;  /* 0xffffffffff107810 */ /* 0x000fce00027fe4ff */
.L_x_899:
[----:B0-----:R-:W-:Y:S02]  /*4b80*/  MOV R8, UR8 ;  /* 0x0000000800087c02 */ /* 0x001fe40008000f00 */
[----:B------:R-:W-:Y:S02]  /*4b90*/  MOV R12, UR6 ;  /* 0x00000006000c7c02 */ /* 0x000fe40008000f00 */
[-C--:B------:R-:W-:Y:S02]  /*4ba0*/  LEA R8, P1, R8, R23.reuse, 0x2 ;  /* 0x0000001708087211 */ /* 0x080fe400078210ff */
[----:B------:R-:W-:Y:S02]  /*4bb0*/  LEA R12, P3, R12, R23, 0x2 ;  /* 0x000000170c0c7211 */ /* 0x000fe400078610ff */
[----:B------:R-:W-:Y:S02]  /*4bc0*/  IADD3 R10, P2, PT, R23, R4, RZ ;  /* 0x00000004170a7210 */ /* 0x000fe40007f5e0ff */
[----:B------:R-:W-:-:S02]  /*4bd0*/  IADD3.X R9, PT, PT, R22, R29, RZ, P1, !PT ;  /* 0x0000001d16097210 */ /* 0x000fc40000ffe4ff */
[----:B------:R-:W-:Y:S02]  /*4be0*/  MOV R6, R23 ;  /* 0x0000001700067202 */ /* 0x000fe40000000f00 */
[----:B------:R-:W-:Y:S02]  /*4bf0*/  MOV R7, R22 ;  /* 0x0000001600077202 */ /* 0x000fe40000000f00 */
        /* <DEDUP_REMOVED lines=25> */
.L_x_898:
[----:B------:R-:W-:Y:S05]  /*4d90*/  BSYNC.RECONVERGENT B0 ;  /* 0x0000000000007941 */ /* 0x000fea0003800200 */
.L_x_897:
        /* <DEDUP_REMOVED lines=11> */
.L_x_901:
[C---:B----4-:R-:W-:Y:S02]  /*4e50*/  SHF.L.U32 R11, R0.reuse, 0x2, RZ ;  /* 0x00000002000b7819 */ /* 0x050fe400000006ff */
[----:B------:R-:W-:Y:S02]  /*4e60*/  SHF.L.U64.HI R10, R0, 0x2, R3 ;  /* 0x00000002000a7819 */ /* 0x000fe40000010203 */
[----:B-1----:R-:W-:-:S04]  /*4e70*/  IADD3 R2, P0, PT, R11, UR14, RZ ;  /* 0x0000000e0b027c10 */ /* 0x002fc8000ff1e0ff */
[----:B------:R-:W-:Y:S02]  /*4e80*/  IADD3.X R3, PT, PT, R10, UR15, RZ, P0, !PT ;  /* 0x0000000f0a037c10 */ /* 0x000fe400087fe4ff */
[C---:B------:R-:W-:Y:S02]  /*4e90*/  IADD3 R4, P0, PT, R2.reuse, UR11, RZ ;  /* 0x0000000b02047c10 */ /* 0x040fe4000ff1e0ff */
[C---:B------:R-:W-:Y:S02]  /*4ea0*/  IADD3 R12, P2, PT, R2.reuse, UR6, RZ ;  /* 0x00000006020c7c10 */ /* 0x040fe4000ff5e0ff */
[C---:B------:R-:W-:Y:S02]  /*4eb0*/  IADD3.X R5, PT, PT, R3.reuse, UR10, RZ, P0, !PT ;  /* 0x0000000a03057c10 */ /* 0x040fe400087fe4ff */
[----:B0-----:R-:W-:Y:S02]  /*4ec0*/  IADD3 R8, P1, PT, R2, UR4, RZ ;  /* 0x0000000402087c10 */ /* 0x001fe4000ff3e0ff */
[C---:B------:R-:W-:Y:S01]  /*4ed0*/  IADD3.X R13, PT, PT, R3.reuse, UR7, RZ, P2, !PT ;  /* 0x00000007030d7c10 */ /* 0x040fe200097fe4ff */
[----:B------:R-:W4:Y:S01]  /*4ee0*/  LDG.E R2, desc[UR12][R2.64] ;  /* 0x0000000c02027981 */ /* 0x000f22000c1e1900 */
[----:B------:R-:W-:-:S03]  /*4ef0*/  IADD3.X R9, PT, PT, R3, UR5, RZ, P1, !PT ;  /* 0x0000000503097c10 */ /* 0x000fc60008ffe4ff */
[----:B------:R-:W4:Y:S04]  /*4f00*/  LDG.E R5, desc[UR12][R4.64] ;  /* 0x0000000c04057981 */ /* 0x000f28000c1e1900 */
[----:B------:R-:W5:Y:S04]  /*4f10*/  LDG.E R8, desc[UR12][R8.64] ;  /* 0x0000000c08087981 */ /* 0x000f68000c1e1900 */
[----:B------:R-:W5:Y:S01]  /*4f20*/  LDG.E R13, desc[UR12][R12.64] ;  /* 0x0000000c0c0d7981 */ /* 0x000f62000c1e1900 */
[----:B------:R-:W-:Y:S02]  /*4f30*/  LOP3.LUT R6, R11, 0xfffffffc, RZ, 0xc0, !PT ;  /* 0xfffffffc0b067812 */ /* 0x000fe400078ec0ff */
[----:B------:R-:W-:-:S02]  /*4f40*/  LOP3.LUT R7, R10, 0x1, RZ, 0xc0, !PT ;  /* 0x000000010a077812 */ /* 0x000fc400078ec0ff */
[----:B--2---:R-:W-:-:S04]  /*4f50*/  IADD3 R14, P0, PT, R6, UR16, RZ ;  /* 0x00000010060e7c10 */ /* 0x004fc8000ff1e0ff */
[C---:B------:R-:W-:Y:S02]  /*4f60*/  IADD3.X R15, PT, PT, R7.reuse, UR17, RZ, P0, !PT ;  /* 0x00000011070f7c10 */ /* 0x040fe400087fe4ff */
[C---:B---3--:R-:W-:Y:S02]  /*4f70*/  IADD3 R16, P0, PT, R6.reuse, UR18, RZ ;  /* 0x0000001206107c10 */ /* 0x048fe4000ff1e0ff */
[----:B------:R-:W-:Y:S02]  /*4f80*/  IADD3 R6, P1, PT, R6, UR14, RZ ;  /* 0x0000000e06067c10 */ /* 0x000fe4000ff3e0ff */
[----:B------:R-:W-:Y:S02]  /*4f90*/  IADD3.X R17, PT, PT, R7, UR19, RZ, P0, !PT ;  /* 0x0000001307117c10 */ /* 0x000fe400087fe4ff */
[----:B----4-:R-:W-:Y:S02]  /*4fa0*/  F2FP.BF16.F32.PACK_AB R19, R5, R2 ;  /* 0x000000020513723e */ /* 0x010fe400000010ff */
[----:B------:R-:W-:-:S04]  /*4fb0*/  LOP3.LUT R2, R10, 0x3, RZ, 0xc0, !PT ;  /* 0x000000030a027812 */ /* 0x000fc800078ec0ff */
[----:B------:R-:W-:Y:S02]  /*4fc0*/  IADD3.X R7, PT, PT, R2, UR15, RZ, P1, !PT ;  /* 0x0000000f02077c10 */ /* 0x000fe40008ffe4ff */
[----:B-----5:R-:W-:Y:S02]  /*4fd0*/  F2FP.BF16.F32.PACK_AB R21, R13, R8 ;  /* 0x000000080d15723e */ /* 0x020fe400000010ff */
[C---:B------:R-:W-:Y:S02]  /*4fe0*/  IADD3 R8, P0, PT, R6.reuse, UR11, RZ ;  /* 0x0000000b06087c10 */ /* 0x040fe4000ff1e0ff */
[C---:B------:R-:W-:Y:S02]  /*4ff0*/  IADD3 R4, P1, PT, R6.reuse, UR4, RZ ;  /* 0x0000000406047c10 */ /* 0x040fe4000ff3e0ff */
[----:B------:R-:W-:Y:S02]  /*5000*/  IADD3 R2, P2, PT, R6, UR6, RZ ;  /* 0x0000000606027c10 */ /* 0x000fe4000ff5e0ff */
[----:B------:R-:W-:-:S02]  /*5010*/  IADD3.X R9, PT, PT, R7, UR10, RZ, P0, !PT ;  /* 0x0000000a07097c10 */ /* 0x000fc400087fe4ff */
[C---:B------:R-:W-:Y:S02]  /*5020*/  IADD3.X R5, PT, PT, R7.reuse, UR5, RZ, P1, !PT ;  /* 0x0000000507057c10 */ /* 0x040fe40008ffe4ff */
[----:B------:R-:W-:Y:S01]  /*5030*/  IADD3.X R3, PT, PT, R7, UR7, RZ, P2, !PT ;  /* 0x0000000707037c10 */ /* 0x000fe200097fe4ff */
        /* <DEDUP_REMOVED lines=37> */
[----:B------:R0:W5:Y:S01]  /*5290*/  LDG.E R3, desc[UR12][R2.64+0x1680] ;  /* 0x0016800c02037981 */ /* 0x000162000c1e1900 */
[----:B--2---:R-:W-:-:S04]  /*52a0*/  IADD3 R14, P0, PT, R11, 0x1680, RZ ;  /* 0x000016800b0e7810 */ /* 0x004fc80007f1e0ff */
[----:B------:R-:W-:Y:S02]  /*52b0*/  IADD3.X R15, PT, PT, RZ, R10, RZ, P0, !PT ;  /* 0x0000000aff0f7210 */ /* 0x000fe400007fe4ff */
[----:B------:R-:W-:Y:S02]  /*52c0*/  LOP3.LUT R14, R14, 0xfffffffc, RZ, 0xc0, !PT ;  /* 0xfffffffc0e0e7812 */ /* 0x000fe400078ec0ff */
[----:B------:R-:W-:Y:S02]  /*52d0*/  LOP3.LUT R15, R15, 0x1, RZ, 0xc0, !PT ;  /* 0x000000010f0f7812 */ /* 0x000fe400078ec0ff */
[C---:B------:R-:W-:Y:S02]  /*52e0*/  IADD3 R10, P0, PT, R14.reuse, UR16, RZ ;  /* 0x000000100e0a7c10 */ /* 0x040fe4000ff1e0ff */
[----:B------:R-:W-:Y:S02]  /*52f0*/  IADD3 R14, P1, PT, R14, UR18, RZ ;  /* 0x000000120e0e7c10 */ /* 0x000fe4000ff3e0ff */
[----:B------:R-:W-:-:S02]  /*5300*/  IADD3.X R11, PT, PT, R15, UR17, RZ, P0, !PT ;  /* 0x000000110f0b7c10 */ /* 0x000fc400087fe4ff */
[----:B------:R-:W-:Y:S02]  /*5310*/  IADD3.X R15, PT, PT, R15, UR19, RZ, P1, !PT ;  /* 0x000000130f0f7c10 */ /* 0x000fe40008ffe4ff */
[----:B------:R-:W-:Y:S02]  /*5320*/  IADD3 R0, PT, PT, R0, 0x780, RZ ;  /* 0x0000078000007810 */ /* 0x000fe40007ffe0ff */
[----:B0-----:R-:W-:Y:S02]  /*5330*/  MOV R2, UR9 ;  /* 0x0000000900027c02 */ /* 0x001fe40008000f00 */
[----:B------:R-:W-:-:S04]  /*5340*/  ISETP.LT.U32.AND P0, PT, R0, UR8, PT ;  /* 0x0000000800007c0c */ /* 0x000fc8000bf01070 */
[----:B------:R-:W-:Y:S02]  /*5350*/  ISETP.GT.AND.EX P0, PT, R2, RZ, PT, P0 ;  /* 0x000000ff0200720c */ /* 0x000fe40003f04300 */
[----:B---3--:R-:W-:Y:S02]  /*5360*/  F2FP.BF16.F32.PACK_AB R9, R9, R6 ;  /* 0x000000060909723e */ /* 0x008fe400000010ff */
[----:B-----5:R-:W-:-:S03]  /*5370*/  F2FP.BF16.F32.PACK_AB R5, R3, R4 ;  /* 0x000000040305723e */ /* 0x020fc600000010ff */
[----:B------:R4:W-:Y:S04]  /*5380*/  STG.E desc[UR12][R10.64], R9 ;  /* 0x000000090a007986 */ /* 0x0009e8000c10190c */
[----:B------:R4:W-:Y:S01]  /*5390*/  STG.E desc[UR12][R14.64], R5 ;  /* 0x000000050e007986 */ /* 0x0009e2000c10190c */
[----:B------:R-:W-:Y:S01]  /*53a0*/  HFMA2 R3, -RZ, RZ, 0, 0 ;  /* 0x00000000ff037431 */ /* 0x000fe200000001ff */
[----:B------:R-:W-:Y:S06]  /*53b0*/  @P0 BRA `(.L_x_901) ;  /* 0xfffffff800a40947 */ /* 0x000fec000383ffff */
[----:B------:R-:W-:Y:S05]  /*53c0*/  BSYNC.RECONVERGENT B0 ;  /* 0x0000000000007941 */ /* 0x000fea0003800200 */
.L_x_900:
[----:B------:R-:W-:Y:S05]  /*53d0*/  EXIT ;  /* 0x000000000000794d */ /* 0x000fea0003800000 */
.L_x_902:
        /* <DEDUP_REMOVED lines=10> */
.L_x_3424:


//--------------------- .text._Z35group_norm_nhwc_bwd_one_pass_kernelI11Fp16IOBf16WLi256ELi30ELi480EEv26Group_norm_nhwc_bwd_params --------------------------
	.section	.text._Z35group_norm_nhwc_bwd_one_pass_kernelI11Fp16IOBf16WLi256ELi30ELi480EEv26Group_norm_nhwc_bwd_params,"ax",@progbits
	.align	128
        .global         _Z35group_norm_nhwc_bwd_one_pass_kernelI11Fp16IOBf16WLi256ELi30ELi480EEv26Group_norm_nhwc_bwd_params
        .type           _Z35group_norm_nhwc_bwd_one_pass_kernelI11Fp16IOBf16WLi256ELi30ELi480EEv26Group_norm_nhwc_bwd_params,@function
        .size           _Z35group_norm_nhwc_bwd_one_pass_kernelI11Fp16IOBf16WLi256ELi30ELi480EEv26Group_norm_nhwc_bwd_params,(.L_x_3425 - _Z35group_norm_nhwc_bwd_one_pass_kernelI11Fp16IOBf16WLi256ELi30ELi480EEv26Group_norm_nhwc_bwd_params)
        .other          _Z35group_norm_nhwc_bwd_one_pass_kernelI11Fp16IOBf16WLi256ELi30ELi480EEv26Group_norm_nhwc_bwd_params,@"STO_CUDA_ENTRY STV_DEFAULT"
_Z35group_norm_nhwc_bwd_one_pass_kernelI11Fp16IOBf16WLi256ELi30ELi480EEv26Group_norm_nhwc_bwd_params:
.text._Z35group_norm_nhwc_bwd_one_pass_kernelI11Fp16IOBf16WLi256ELi30ELi480EEv26Group_norm_nhwc_bwd_params:
        /* <DEDUP_REMOVED lines=27> */
.L_x_946:
[----:B0-----:R-:W0:Y:S01]  /*01b0*/  LDC R13, c[0x0][0x410] ;  /* 0x00010400ff0d7b82 */ /* 0x001e220000000800 */
[----:B------:R-:W1:Y:S01]  /*01c0*/  LDCU.128 UR12, c[0x0][0x400] ;  /* 0x00008000ff0c77ac */ /* 0x000e620008000c00 */
[----:B------:R-:W-:Y:S02]  /*01d0*/  ISETP.GE.AND P1, PT, R36, RZ, PT ;  /* 0x000000ff2400720c */ /* 0x000fe40003f26270 */
[----:B------:R-:W-:Y:S02]  /*01e0*/  CS2R R32, SRZ ;  /* 0x0000000000207805 */ /* 0x000fe4000001ff00 */
[----:B------:R-:W-:Y:S02]  /*01f0*/  SHF.R.S32.HI R15, RZ, 0x1f, R42 ;  /* 0x0000001fff0f7819 */ /* 0x000fe4000001142a */
[----:B------:R-:W-:Y:S02]  /*0200*/  SHF.R.S32.HI R19, RZ, 0x1f, R41 ;  /* 0x0000001fff137819 */ /* 0x000fe40000011429 */
[----:B------:R-:W-:Y:S01]  /*0210*/  SHF.R.S32.HI R25, RZ, 0x1f, R40 ;  /* 0x0000001fff197819 */ /* 0x000fe20000011428 */
[----:B------:R-:W2:Y:S01]  /*0220*/  LDC R29, c[0x0][0x41c] ;  /* 0x00010700ff1d7b82 */ /* 0x000ea20000000800 */
[----:B-1----:R-:W-:-:S04]  /*0230*/  ISETP.GE.U32.AND P2, PT, R42, UR12, PT ;  /* 0x0000000c2a007c0c */ /* 0x002fc8000bf46070 */
[----:B------:R-:W-:Y:S02]  /*0240*/  ISETP.GE.AND.EX P2, PT, R15, UR13, PT, P2 ;  /* 0x0000000d0f007c0c */ /* 0x000fe4000bf46320 */
[----:B0-----:R-:W-:-:S04]  /*0250*/  IABS R9, R13 ;  /* 0x0000000d00097213 */ /* 0x001fc80000000000 */
[----:B------:R-:W0:Y:S07]  /*0260*/  I2F.RP R8, R9 ;  /* 0x0000000900087306 */ /* 0x000e2e0000209400 */
[----:B------:R-:W1:Y:S01]  /*0270*/  @!P2 LDC.64 R20, c[0x0][0x3a0] ;  /* 0x0000e800ff14ab82 */ /* 0x000e620000000a00 */
[----:B0-----:R-:W0:Y:S07]  /*0280*/  MUFU.RCP R8, R8 ;  /* 0x0000000800087308 */ /* 0x001e2e0000001000 */
[----:B------:R-:W3:Y:S01]  /*0290*/  @!P2 LDC.64 R16, c[0x0][0x398] ;  /* 0x0000e600ff10ab82 */ /* 0x000ee20000000a00 */
[----:B0-----:R-:W-:-:S04]  /*02a0*/  IADD3 R6, PT, PT, R8, 0xffffffe, RZ ;  /* 0x0ffffffe08067810 */ /* 0x001fc80007ffe0ff */
[----:B------:R0:W4:Y:S02]  /*02b0*/  F2I.FTZ.U32.TRUNC.NTZ R7, R6 ;  /* 0x0000000600077305 */ /* 0x000124000021f000 */
[----:B0-----:R-:W-:Y:S02]  /*02c0*/  MOV R6, RZ ;  /* 0x000000ff00067202 */ /* 0x001fe40000000f00 */
[----:B----4-:R-:W-:-:S05]  /*02d0*/  IADD3 R10, PT, PT, RZ, -R7, RZ ;  /* 0x80000007ff0a7210 */ /* 0x010fca0007ffe0ff */
[----:B------:R-:W-:Y:S01]  /*02e0*/  IMAD R11, R10, R9, RZ ;  /* 0x000000090a0b7224 */ /* 0x000fe200078e02ff */
[----:B------:R-:W-:-:S03]  /*02f0*/  IABS R10, R36 ;  /* 0x00000024000a7213 */ /* 0x000fc60000000000 */
[----:B------:R-:W-:Y:S01]  /*0300*/  IMAD.HI.U32 R7, R7, R11, R6 ;  /* 0x0000000b07077227 */ /* 0x000fe200078e0006 */
[----:B------:R-:W-:Y:S02]  /*0310*/  PRMT R6, R44, 0x9910, RZ ;  /* 0x000099102c067816 */ /* 0x000fe400000000ff */
[----:B------:R-:W-:Y:S02]  /*0320*/  LOP3.LUT R11, RZ, R13, RZ, 0x33, !PT ;  /* 0x0000000dff0b7212 */ /* 0x000fe400078e33ff */
[----:B------:R-:W-:Y:S01]  /*0330*/  LEA R6, R6, -R6, 0x4 ;  /* 0x8000000606067211 */ /* 0x000fe200078e20ff */
[----:B------:R-:W-:-:S03]  /*0340*/  IMAD.HI.U32 R7, R7, R10, RZ ;  /* 0x0000000a07077227 */ /* 0x000fc600078e00ff */
[----:B------:R-:W-:Y:S02]  /*0350*/  IADD3 R6, PT, PT, RZ, -R6, RZ ;  /* 0x80000006ff067210 */ /* 0x000fe40007ffe0ff */
[----:B------:R-:W-:-:S05]  /*0360*/  IADD3 R8, PT, PT, -R7, RZ, RZ ;  /* 0x000000ff07087210 */ /* 0x000fca0007ffe1ff */
[----:B------:R-:W-:Y:S01]  /*0370*/  IMAD R8, R9, R8, R10 ;  /* 0x0000000809087224 */ /* 0x000fe200078e020a */
[----:B------:R-:W-:-:S04]  /*0380*/  LOP3.LUT R10, R36, R13, RZ, 0x3c, !PT ;  /* 0x0000000d240a7212 */ /* 0x000fc800078e3cff */
[----:B------:R-:W-:Y:S02]  /*0390*/  ISETP.GT.U32.AND P5, PT, R9, R8, PT ;  /* 0x000000080900720c */ /* 0x000fe40003fa4070 */
[----:B------:R-:W-:-:S11]  /*03a0*/  ISETP.GE.AND P0, PT, R10, RZ, PT ;  /* 0x000000ff0a00720c */ /* 0x000fd60003f06270 */
[-C--:B------:R-:W-:Y:S02]  /*03b0*/  @!P5 IADD3 R8, PT, PT, R8, -R9.reuse, RZ ;  /* 0x800000090808d210 */ /* 0x080fe40007ffe0ff */
[----:B------:R-:W-:Y:S02]  /*03c0*/  @!P5 IADD3 R7, PT, PT, R7, 0x1, RZ ;  /* 0x000000010707d810 */ /* 0x000fe40007ffe0ff */
[----:B------:R-:W-:Y:S02]  /*03d0*/  ISETP.GT.U32.AND P3, PT, R9, R8, PT ;  /* 0x000000080900720c */ /* 0x000fe40003f64070 */
[CC--:B------:R-:W-:Y:S02]  /*03e0*/  ISETP.GE.U32.AND P4, PT, R8.reuse, R9.reuse, PT ;  /* 0x000000090800720c */ /* 0x0c0fe40003f86070 */
[----:B------:R-:W-:Y:S02]  /*03f0*/  IADD3 R9, PT, PT, R8, -R9, RZ ;  /* 0x8000000908097210 */ /* 0x000fe40007ffe0ff */
[----:B------:R-:W-:-:S02]  /*0400*/  ISETP.NE.AND P5, PT, R13, RZ, PT ;  /* 0x000000ff0d00720c */ /* 0x000fc40003fa5270 */
[----:B------:R-:W-:Y:S02]  /*0410*/  SEL R8, R9, R8, !P3 ;  /* 0x0000000809087207 */ /* 0x000fe40005800000 */
[----:B------:R-:W-:Y:S02]  /*0420*/  ISETP.GE.U32.AND P3, PT, R41, UR12, PT ;  /* 0x0000000c29007c0c */ /* 0x000fe4000bf66070 */
[----:B------:R-:W-:Y:S02]  /*0430*/  PRMT R9, R6, 0x7710, RZ ;  /* 0x0000771006097816 */ /* 0x000fe400000000ff */
[----:B------:R-:W-:Y:S02]  /*0440*/  @!P1 IADD3 R8, PT, PT, -R8, RZ, RZ ;  /* 0x000000ff08089210 */ /* 0x000fe40007ffe1ff */
[----:B------:R-:W-:Y:S02]  /*0450*/  ISETP.GE.AND.EX P3, PT, R19, UR13, PT, P3 ;  /* 0x0000000d13007c0c */ /* 0x000fe4000bf66330 */
[----:B------:R-:W-:-:S02]  /*0460*/  @P4 IADD3 R7, PT, PT, R7, 0x1, RZ ;  /* 0x0000000107074810 */ /* 0x000fc40007ffe0ff */
[----:B------:R-:W-:Y:S02]  /*0470*/  IADD3 R6, PT, PT, R9, R2, RZ ;  /* 0x0000000209067210 */ /* 0x000fe40007ffe0ff */
[----:B------:R-:W-:Y:S02]  /*0480*/  SEL R55, R11, R8, !P5 ;  /* 0x000000080b377207 */ /* 0x000fe40006800000 */
[----:B------:R-:W0:Y:S01]  /*0490*/  @!P2 LDC.64 R8, c[0x0][0x3f8] ;  /* 0x0000fe00ff08ab82 */ /* 0x000e220000000a00 */
[----:B------:R-:W-:Y:S02]  /*04a0*/  SHF.L.U32 R6, R6, 0x1, RZ ;  /* 0x0000000106067819 */ /* 0x000fe400000006ff */
[----:B------:R-:W-:Y:S01]  /*04b0*/  @!P0 IADD3 R7, PT, PT, -R7, RZ, RZ ;  /* 0x000000ff07078210 */ /* 0x000fe20007ffe1ff */
[----:B------:R-:W-:Y:S01]  /*04c0*/  IMAD R13, R55, 0x1e, RZ ;  /* 0x0000001e370d7824 */ /* 0x000fe200078e02ff */
[----:B------:R-:W-:Y:S02]  /*04d0*/  LOP3.LUT R24, R6, 0xffff, RZ, 0xc0, !PT ;  /* 0x0000ffff06187812 */ /* 0x000fe400078ec0ff */
[----:B------:R-:W-:-:S02]  /*04e0*/  SEL R11, R11, R7, !P5 ;  /* 0x000000070b0b7207 */ /* 0x000fc40006800000 */
[----:B------:R-:W4:Y:S01]  /*04f0*/  @!P3 LDC.64 R6, c[0x0][0x3f8] ;  /* 0x0000fe00ff06bb82 */ /* 0x000f220000000a00 */
[C---:B------:R-:W-:Y:S02]  /*0500*/  IADD3 R60, P0, PT, R13.reuse, R24, RZ ;  /* 0x000000180d3c7210 */ /* 0x040fe40007f1e0ff */
[----:B------:R-:W-:Y:S02]  /*0510*/  SHF.R.S32.HI R10, RZ, 0x1f, R11 ;  /* 0x0000001fff0a7819 */ /* 0x000fe4000001140b */
[----:B------:R-:W-:Y:S02]  /*0520*/  LEA.HI.X.SX32 R61, R13, RZ, 0x1, P0 ;  /* 0x000000ff0d3d7211 */ /* 0x000fe400000f0eff */
[----:B------:R-:W-:Y:S01]  /*0530*/  ISETP.GE.U32.AND P0, PT, R40, UR12, PT ;  /* 0x0000000c28007c0c */ /* 0x000fe2000bf06070 */
[----:B------:R-:W-:Y:S01]  /*0540*/  IMAD R10, R10, UR14, RZ ;  /* 0x0000000e0a0a7c24 */ /* 0x000fe2000f8e02ff */
[----:B------:R-:W-:Y:S01]  /*0550*/  ISETP.GE.U32.AND P1, PT, R39, UR12, PT ;  /* 0x0000000c27007c0c */ /* 0x000fe2000bf26070 */
[----:B------:R-:W-:Y:S01]  /*0560*/  IMAD.WIDE.U32 R60, R11, UR14, R60 ;  /* 0x0000000e0b3c7c25 */ /* 0x000fe2000f8e003c */
[----:B------:R-:W-:-:S03]  /*0570*/  ISETP.GE.AND.EX P0, PT, R25, UR13, PT, P0 ;  /* 0x0000000d19007c0c */ /* 0x000fc6000bf06300 */
[----:B------:R-:W-:Y:S01]  /*0580*/  IMAD R59, R11, UR15, R10 ;  /* 0x0000000f0b3b7c24 */ /* 0x000fe2000f8e020a */
[----:B------:R-:W-:Y:S01]  /*0590*/  @!P2 MOV R58, R60 ;  /* 0x0000003c003aa202 */ /* 0x000fe20000000f00 */
[----:B0-----:R-:W-:-:S03]  /*05a0*/  @!P2 IMAD R10, R15, R8, RZ ;  /* 0x000000080f0aa224 */ /* 0x001fc600078e02ff */
[----:B------:R-:W-:Y:S01]  /*05b0*/  IADD3 R59, PT, PT, R61, R59, RZ ;  /* 0x0000003b3d3b7210 */ /* 0x000fe20007ffe0ff */
[C---:B------:R-:W-:Y:S02]  /*05c0*/  @!P2 IMAD R11, R42.reuse, R9, R10 ;  /* 0x000000092a0ba224 */ /* 0x040fe400078e020a */
[----:B------:R-:W-:Y:S02]  /*05d0*/  @!P2 IMAD.WIDE.U32 R8, R42, R8, R58 ;  /* 0x000000082a08a225 */ /* 0x000fe400078e003a */
[----:B------:R-:W0:Y:S02]  /*05e0*/  @!P0 LDC.64 R12, c[0x0][0x3f8] ;  /* 0x0000fe00ff0c8b82 */ /* 0x000e240000000a00 */
[----:B----4-:R-:W-:Y:S01]  /*05f0*/  @!P3 IMAD R10, R19, R6, RZ ;  /* 0x00000006130ab224 */ /* 0x010fe200078e02ff */
[----:B------:R-:W-:Y:S02]  /*0600*/  SHF.R.S32.HI R19, RZ, 0x1f, R39 ;  /* 0x0000001fff137819 */ /* 0x000fe40000011427 */
[----:B------:R-:W-:Y:S01]  /*0610*/  @!P2 IADD3 R9, PT, PT, R9, R11, RZ ;  /* 0x0000000b0909a210 */ /* 0x000fe20007ffe0ff */
[----:B------:R-:W-:Y:S01]  /*0620*/  @!P3 IMAD R23, R41, R7, R10 ;  /* 0x000000072917b224 */ /* 0x000fe200078e020a */
[----:B------:R-:W-:-:S02]  /*0630*/  @!P2 SHF.L.U32 R15, R8, 0x1, RZ ;  /* 0x00000001080fa819 */ /* 0x000fc400000006ff */
[----:B------:R-:W-:Y:S02]  /*0640*/  ISETP.GE.AND.EX P1, PT, R19, UR13, PT, P1 ;  /* 0x0000000d13007c0c */ /* 0x000fe4000bf26310 */
[----:B------:R-:W-:Y:S02]  /*0650*/  @!P2 SHF.L.U64.HI R14, R8, 0x1, R9 ;  /* 0x00000001080ea819 */ /* 0x000fe40000010209 */
[----:B------:R-:W4:Y:S01]  /*0660*/  @!P3 LDC.64 R8, c[0x0][0x3a0] ;  /* 0x0000e800ff08bb82 */ /* 0x000f220000000a00 */
[----:B-1----:R-:W-:Y:S02]  /*0670*/  @!P2 IADD3 R20, P4, PT, R15, R20, RZ ;  /* 0x000000140f14a210 */ /* 0x002fe40007f9e0ff */
[----:B------:R-:W-:Y:S02]  /*0680*/  @!P3 MOV R10, R60 ;  /* 0x0000003c000ab202 */ /* 0x000fe40000000f00 */
[----:B------:R-:W-:Y:S02]  /*0690*/  @!P3 MOV R11, R59 ;  /* 0x0000003b000bb202 */ /* 0x000fe40000000f00 */
[----:B------:R-:W-:-:S02]  /*06a0*/  @!P2 IADD3.X R21, PT, PT, R14, R21, RZ, P4, !PT ;  /* 0x000000150e15a210 */ /* 0x000fc400027fe4ff */
[----:B---3--:R-:W-:Y:S01]  /*06b0*/  @!P2 IADD3 R16, P4, PT, R15, R16, RZ ;  /* 0x000000100f10a210 */ /* 0x008fe20007f9e0ff */
[----:B------:R-:W-:Y:S02]  /*06c0*/  @!P3 IMAD.WIDE.U32 R10, R41, R6, R10 ;  /* 0x00000006290ab225 */ /* 0x000fe400078e000a */
[----:B------:R-:W1:Y:S01]  /*06d0*/  @!P3 LDC.64 R6, c[0x0][0x398] ;  /* 0x0000e600ff06bb82 */ /* 0x000e620000000a00 */
[----:B------:R-:W-:Y:S01]  /*06e0*/  @!P2 IADD3.X R17, PT, PT, R14, R17, RZ, P4, !PT ;  /* 0x000000110e11a210 */ /* 0x000fe200027fe4ff */
[----:B--2---:R-:W-:Y:S01]  /*06f0*/  IMAD R29, R29, UR10, R44 ;  /* 0x0000000a1d1d7c24 */ /* 0x004fe2000f8e022c */
[----:B------:R-:W5:Y:S01]  /*0700*/  @!P2 LDG.E R33, desc[UR8][R20.64] ;  /* 0x000000081421a981 */ /* 0x000f62000c1e1900 */
[----:B------:R-:W-:Y:S02]  /*0710*/  @!P3 IADD3 R11, PT, PT, R11, R23, RZ ;  /* 0x000000170b0bb210 */ /* 0x000fe40007ffe0ff */
[----:B------:R-:W-:Y:S01]  /*0720*/  @!P3 SHF.L.U32 R27, R10, 0x1, RZ ;  /* 0x000000010a1bb819 */ /* 0x000fe200000006ff */
[----:B------:R2:W5:Y:S01]  /*0730*/  @!P2 LDG.E R32, desc[UR8][R16.64] ;  /* 0x000000081020a981 */ /* 0x000562000c1e1900 */
[----:B------:R-:W3:Y:S01]  /*0740*/  @!P1 LDC.64 R14, c[0x0][0x3f8] ;  /* 0x0000fe00ff0e9b82 */ /* 0x000ee20000000a00 */
[----:B------:R-:W-:-:S02]  /*0750*/  ISETP.GE.U32.AND P2, PT, R29, UR12, PT ;  /* 0x0000000c1d007c0c */ /* 0x000fc4000bf46070 */
[----:B------:R-:W-:Y:S01]  /*0760*/  SHF.R.S32.HI R35, RZ, 0x1f, R29 ;  /* 0x0000001fff237819 */ /* 0x000fe2000001141d */
[----:B0-----:R-:W-:Y:S01]  /*0770*/  @!P0 IMAD R25, R25, R12, RZ ;  /* 0x0000000c19198224 */ /* 0x001fe200078e02ff */
[----:B------:R-:W-:Y:S02]  /*0780*/  @!P3 SHF.L.U64.HI R18, R10, 0x1, R11 ;  /* 0x000000010a12b819 */ /* 0x000fe4000001020b */
[----:B----4-:R-:W-:Y:S01]  /*0790*/  @!P3 IADD3 R8, P4, PT, R27, R8, RZ ;  /* 0x000000081b08b210 */ /* 0x010fe20007f9e0ff */
[----:B------:R-:W0:Y:S01]  /*07a0*/  @!P0 LDC.64 R22, c[0x0][0x3a0] ;  /* 0x0000e800ff168b82 */ /* 0x000e220000000a00 */
[----:B--2---:R-:W-:Y:S02]  /*07b0*/  @!P0 MOV R16, R60 ;  /* 0x0000003c00108202 */ /* 0x004fe40000000f00 */
[----:B------:R-:W-:Y:S02]  /*07c0*/  @!P0 MOV R17, R59 ;  /* 0x0000003b00118202 */ /* 0x000fe40000000f00 */
[----:B------:R-:W-:-:S02]  /*07d0*/  ISETP.GE.AND.EX P2, PT, R35, UR13, PT, P2 ;  /* 0x0000000d23007c0c */ /* 0x000fc4000bf46320 */
[----:B------:R-:W-:Y:S01]  /*07e0*/  CS2R R30, SRZ ;  /* 0x00000000001e7805 */ /* 0x000fe2000001ff00 */
[----:B------:R-:W2:Y:S01]  /*07f0*/  @!P0 LDC.64 R10, c[0x0][0x398] ;  /* 0x0000e600ff0a8b82 */ /* 0x000ea20000000a00 */
[----:B------:R-:W-:Y:S01]  /*0800*/  @!P0 IMAD R21, R40, R13, R25 ;  /* 0x0000000d28158224 */ /* 0x000fe200078e0219 */
[----:B------:R-:W-:Y:S01]  /*0810*/  @!P3 IADD3.X R9, PT, PT, R18, R9, RZ, P4, !PT ;  /* 0x000000091209b210 */ /* 0x000fe200027fe4ff */
[----:B------:R-:W-:Y:S01]  /*0820*/  @!P0 IMAD.WIDE.U32 R12, R40, R12, R16 ;  /* 0x0000000c280c8225 */ /* 0x000fe200078e0010 */
[----:B-1----:R-:W-:-:S03]  /*0830*/  @!P3 IADD3 R6, P4, PT, R27, R6, RZ ;  /* 0x000000061b06b210 */ /* 0x002fc60007f9e0ff */
[----:B------:R3:W5:Y:S01]  /*0840*/  @!P3 LDG.E R31, desc[UR8][R8.64] ;  /* 0x00000008081fb981 */ /* 0x000762000c1e1900 */
[----:B------:R-:W-:Y:S01]  /*0850*/  @!P0 IADD3 R21, PT, PT, R13, R21, RZ ;  /* 0x000000150d158210 */ /* 0x000fe20007ffe0ff */
[----:B------:R-:W1:Y:S01]  /*0860*/  @!P1 LDC.64 R16, c[0x0][0x3a0] ;  /* 0x0000e800ff109b82 */ /* 0x000e620000000a00 */
[----:B------:R-:W-:Y:S02]  /*0870*/  @!P3 IADD3.X R7, PT, PT, R18, R7, RZ, P4, !PT ;  /* 0x000000071207b210 */ /* 0x000fe400027fe4ff */
[C---:B------:R-:W-:Y:S01]  /*0880*/  @!P0 SHF.L.U32 R13, R12.reuse, 0x1, RZ ;  /* 0x000000010c0d8819 */ /* 0x040fe200000006ff */
[----:B---3--:R-:W-:Y:S01]  /*0890*/  @!P1 IMAD R8, R19, R14, RZ ;  /* 0x0000000e13089224 */ /* 0x008fe200078e02ff */
[----:B------:R-:W-:-:S03]  /*08a0*/  @!P0 SHF.L.U64.HI R12, R12, 0x1, R21 ;  /* 0x000000010c0c8819 */ /* 0x000fc60000010215 */
[----:B------:R-:W3:Y:S01]  /*08b0*/  @!P2 LDC.64 R18, c[0x0][0x3f8] ;  /* 0x0000fe00ff12ab82 */ /* 0x000ee20000000a00 */
[----:B------:R4:W5:Y:S01]  /*08c0*/  @!P3 LDG.E R30, desc[UR8][R6.64] ;  /* 0x00000008061eb981 */ /* 0x000962000c1e1900 */
[----:B------:R-:W-:-:S06]  /*08d0*/  @!P1 IMAD R21, R39, R15, R8 ;  /* 0x0000000f27159224 */ /* 0x000fcc00078e0208 */
[----:B------:R-:W1:Y:S01]  /*08e0*/  @!P1 LDC.64 R8, c[0x0][0x398] ;  /* 0x0000e600ff089b82 */ /* 0x000e620000000a00 */
[----:B----4-:R-:W-:Y:S02]  /*08f0*/  @!P1 MOV R6, R60 ;  /* 0x0000003c00069202 */ /* 0x010fe40000000f00 */
[----:B------:R-:W-:Y:S02]  /*0900*/  @!P1 MOV R7, R59 ;  /* 0x0000003b00079202 */ /* 0x000fe40000000f00 */
[C---:B0-----:R-:W-:Y:S02]  /*0910*/  @!P0 IADD3 R22, P4, PT, R13.reuse, R22, RZ ;  /* 0x000000160d168210 */ /* 0x041fe40007f9e0ff */
[----:B--2---:R-:W-:Y:S01]  /*0920*/  @!P0 IADD3 R10, P5, PT, R13, R10, RZ ;  /* 0x0000000a0d0a8210 */ /* 0x004fe20007fbe0ff */
[----:B------:R-:W-:Y:S01]  /*0930*/  @!P1 IMAD.WIDE.U32 R14, R39, R14, R6 ;  /* 0x0000000e270e9225 */ /* 0x000fe200078e0006 */
[----:B------:R-:W-:Y:S02]  /*0940*/  IADD3 R27, PT, PT, R29, 0xa0, RZ ;  /* 0x000000a01d1b7810 */ /* 0x000fe40007ffe0ff */
[----:B------:R-:W-:-:S02]  /*0950*/  CS2R R6, SRZ ;  /* 0x0000000000067805 */ /* 0x000fc4000001ff00 */
[C---:B------:R-:W-:Y:S02]  /*0960*/  @!P0 IADD3.X R23, PT, PT, R12.reuse, R23, RZ, P4, !PT ;  /* 0x000000170c178210 */ /* 0x040fe400027fe4ff */
[----:B------:R-:W-:Y:S02]  /*0970*/  @!P0 IADD3.X R11, PT, PT, R12, R11, RZ, P5, !PT ;  /* 0x0000000b0c0b8210 */ /* 0x000fe40002ffe4ff */
[----:B------:R-:W-:Y:S01]  /*0980*/  SHF.R.S32.HI R26, RZ, 0x1f, R43 ;  /* 0x0000001fff1a7819 */ /* 0x000fe2000001142b */
[----:B---3--:R-:W-:Y:S01]  /*0990*/  @!P2 IMAD R34, R35, R18, RZ ;  /* 0x000000122322a224 */ /* 0x008fe200078e02ff */
[----:B------:R-:W-:Y:S01]  /*09a0*/  ISETP.GE.U32.AND P3, PT, R43, UR12, PT ;  /* 0x0000000c2b007c0c */ /* 0x000fe2000bf66070 */
[----:B------:R0:W5:Y:S01]  /*09b0*/  @!P0 LDG.E R7, desc[UR8][R10.64] ;  /* 0x000000080a078981 */ /* 0x000162000c1e1900 */
[----:B------:R-:W-:Y:S01]  /*09c0*/  ISETP.GE.U32.AND P4, PT, R27, UR12, PT ;  /* 0x0000000c1b007c0c */ /* 0x000fe2000bf86070 */
[----:B------:R-:W2:Y:S01]  /*09d0*/  @!P2 LDC.64 R12, c[0x0][0x3a0] ;  /* 0x0000e800ff0cab82 */ /* 0x000ea20000000a00 */
[----:B------:R-:W-:Y:S01]  /*09e0*/  SHF.R.S32.HI R28, RZ, 0x1f, R27 ;  /* 0x0000001fff1c7819 */ /* 0x000fe2000001141b */
[----:B------:R3:W5:Y:S01]  /*09f0*/  @!P0 LDG.E R6, desc[UR8][R22.64] ;  /* 0x0000000816068981 */ /* 0x000762000c1e1900 */
[----:B------:R-:W-:-:S02]  /*0a00*/  ISETP.GE.AND.EX P3, PT, R26, UR13, PT, P3 ;  /* 0x0000000d1a007c0c */ /* 0x000fc4000bf66330 */
[----:B------:R-:W-:Y:S02]  /*0a10*/  ISETP.GE.AND.EX P4, PT, R28, UR13, PT, P4 ;  /* 0x0000000d1c007c0c */ /* 0x000fe4000bf86340 */
[----:B------:R-:W-:Y:S01]  /*0a20*/  @!P1 IADD3 R15, PT, PT, R15, R21, RZ ;  /* 0x000000150f0f9210 */ /* 0x000fe20007ffe0ff */
[----:B0-----:R-:W0:Y:S01]  /*0a30*/  @!P2 LDC.64 R10, c[0x0][0x398] ;  /* 0x0000e600ff0aab82 */ /* 0x001e220000000a00 */
[----:B------:R-:W-:-:S07]  /*0a40*/  @!P1 SHF.L.U32 R45, R14, 0x1, RZ ;  /* 0x000000010e2d9819 */ /* 0x000fce00000006ff */
[----:B------:R-:W4:Y:S01]  /*0a50*/  LDC.64 R20, c[0x0][0x3b8] ;  /* 0x0000ee00ff147b82 */ /* 0x000f220000000a00 */
[C---:B-1----:R-:W-:Y:S02]  /*0a60*/  @!P1 IADD3 R16, P0, PT, R45.reuse, R16, RZ ;  /* 0x000000102d109210 */ /* 0x042fe40007f1e0ff */
[----:B---3--:R-:W-:Y:S01]  /*0a70*/  @!P1 IADD3 R22, P6, PT, R45, R8, RZ ;  /* 0x000000082d169210 */ /* 0x008fe20007fde0ff */
[C---:B------:R-:W-:Y:S01]  /*0a80*/  @!P2 IMAD R45, R29.reuse, R19, R34 ;  /* 0x000000131d2da224 */ /* 0x040fe200078e0222 */
[----:B------:R-:W-:Y:S02]  /*0a90*/  @!P2 MOV R34, R60 ;  /* 0x0000003c0022a202 */ /* 0x000fe40000000f00 */
[----:B------:R-:W-:Y:S02]  /*0aa0*/  @!P2 MOV R35, R59 ;  /* 0x0000003b0023a202 */ /* 0x000fe40000000f00 */
[----:B------:R-:W-:Y:S02]  /*0ab0*/  @!P1 SHF.L.U64.HI R46, R14, 0x1, R15 ;  /* 0x000000010e2e9819 */ /* 0x000fe4000001020f */
[----:B------:R-:W1:Y:S01]  /*0ac0*/  @!P4 LDC.64 R14, c[0x0][0x3f8] ;  /* 0x0000fe00ff0ecb82 */ /* 0x000e620000000a00 */
[----:B------:R-:W-:Y:S01]  /*0ad0*/  @!P2 IMAD.WIDE.U32 R34, R29, R18, R34 ;  /* 0x000000121d22a225 */ /* 0x000fe200078e0022 */
[----:B------:R-:W-:-:S02]  /*0ae0*/  @!P1 IADD3.X R23, PT, PT, R46, R9, RZ, P6, !PT ;  /* 0x000000092e179210 */ /* 0x000fc400037fe4ff */
[----:B------:R-:W-:-:S04]  /*0af0*/  CS2R R8, SRZ ;  /* 0x0000000000087805 */ /* 0x000fc8000001ff00 */
[----:B------:R-:W3:Y:S01]  /*0b00*/  @!P3 LDC.64 R18, c[0x0][0x3f8] ;  /* 0x0000fe00ff12bb82 */ /* 0x000ee20000000a00 */
[----:B------:R-:W-:Y:S01]  /*0b10*/  @!P1 IADD3.X R17, PT, PT, R46, R17, RZ, P0, !PT ;  /* 0x000000112e119210 */ /* 0x000fe200007fe4ff */
[----:B------:R0:W5:Y:S01]  /*0b20*/  @!P1 LDG.E R9, desc[UR8][R22.64] ;  /* 0x0000000816099981 */ /* 0x000162000c1e1900 */
[----:B------:R-:W-:Y:S02]  /*0b30*/  @!P2 IADD3 R35, PT, PT, R35, R45, RZ ;  /* 0x0000002d2323a210 */ /* 0x000fe40007ffe0ff */
[C---:B------:R-:W-:Y:S01]  /*0b40*/  @!P2 SHF.L.U32 R29, R34.reuse, 0x1, RZ ;  /* 0x00000001221da819 */ /* 0x040fe200000006ff */
[----:B------:R2:W5:Y:S01]  /*0b50*/  @!P1 LDG.E R8, desc[UR8][R16.64] ;  /* 0x0000000810089981 */ /* 0x000562000c1e1900 */
[----:B------:R-:W-:Y:S01]  /*0b60*/  @!P2 SHF.L.U64.HI R34, R34, 0x1, R35 ;  /* 0x000000012222a819 */ /* 0x000fe20000010223 */
[----:B----4-:R-:W-:Y:S01]  /*0b70*/  IMAD.WIDE R46, R36, 0x8, R20 ;  /* 0x00000008242e7825 */ /* 0x010fe200078e0214 */
[----:B------:R-:W-:Y:S01]  /*0b80*/  SHF.R.S32.HI R25, RZ, 0x1f, R38 ;  /* 0x0000001fff197819 */ /* 0x000fe20000011426 */
[----:B------:R-:W4:Y:S01]  /*0b90*/  @!P4 LDC.64 R20, c[0x0][0x3a0] ;  /* 0x0000e800ff14cb82 */ /* 0x000f220000000a00 */
[----:B0-----:R-:W-:-:S02]  /*0ba0*/  @!P2 IADD3 R22, P1, PT, R29, R10, RZ ;  /* 0x0000000a1d16a210 */ /* 0x001fc40007f3e0ff */
[----:B------:R-:W-:Y:S02]  /*0bb0*/  ISETP.GE.U32.AND P5, PT, R38, UR12, PT ;  /* 0x0000000c26007c0c */ /* 0x000fe4000bfa6070 */
[----:B--2---:R-:W-:Y:S02]  /*0bc0*/  @!P2 IADD3 R16, P0, PT, R29, R12, RZ ;  /* 0x0000000c1d10a210 */ /* 0x004fe40007f1e0ff */
[C---:B------:R-:W-:Y:S02]  /*0bd0*/  @!P2 IADD3.X R23, PT, PT, R34.reuse, R11, RZ, P1, !PT ;  /* 0x0000000b2217a210 */ /* 0x040fe40000ffe4ff */
[----:B------:R4:W2:Y:S01]  /*0be0*/  LDG.E.64 R10, desc[UR8][R46.64] ;  /* 0x000000082e0a7981 */ /* 0x0008a2000c1e1b00 */
[----:B------:R-:W-:Y:S02]  /*0bf0*/  ISETP.GE.AND.EX P5, PT, R25, UR13, PT, P5 ;  /* 0x0000000d19007c0c */ /* 0x000fe4000bfa6350 */
[----:B------:R-:W-:Y:S02]  /*0c00*/  @!P2 IADD3.X R17, PT, PT, R34, R13, RZ, P0, !PT ;  /* 0x0000000d2211a210 */ /* 0x000fe400007fe4ff */
[----:B------:R-:W0:Y:S01]  /*0c10*/  @!P4 LDC.64 R12, c[0x0][0x398] ;  /* 0x0000e600ff0ccb82 */ /* 0x000e220000000a00 */
[----:B------:R-:W-:Y:S01]  /*0c20*/  @!P4 MOV R50, R60 ;  /* 0x0000003c0032c202 */ /* 0x000fe20000000f00 */
[----:B-1----:R-:W-:Y:S01]  /*0c30*/  @!P4 IMAD R28, R28, R14, RZ ;  /* 0x0000000e1c1cc224 */ /* 0x002fe200078e02ff */
[----:B------:R-:W-:Y:S01]  /*0c40*/  @!P4 MOV R51, R59 ;  /* 0x0000003b0033c202 */ /* 0x000fe20000000f00 */
[----:B---3--:R-:W-:-:S02]  /*0c50*/  @!P3 IMAD R26, R26, R18, RZ ;  /* 0x000000121a1ab224 */ /* 0x008fc400078e02ff */
[C---:B------:R-:W-:Y:S02]  /*0c60*/  @!P4 IMAD R29, R27.reuse, R15, R28 ;  /* 0x0000000f1b1dc224 */ /* 0x040fe400078e021c */
[----:B------:R-:W-:Y:S01]  /*0c70*/  @!P4 IMAD.WIDE.U32 R50, R27, R14, R50 ;  /* 0x0000000e1b32c225 */ /* 0x000fe200078e0032 */
[----:B------:R-:W-:Y:S01]  /*0c80*/  @!P3 MOV R27, R59 ;  /* 0x0000003b001bb202 */ /* 0x000fe20000000f00 */
[----:B------:R-:W1:Y:S02]  /*0c90*/  @!P5 LDC.64 R14, c[0x0][0x3f8] ;  /* 0x0000fe00ff0edb82 */ /* 0x000e640000000a00 */
[C---:B------:R-:W-:Y:S01]  /*0ca0*/  @!P3 IMAD R49, R43.reuse, R19, R26 ;  /* 0x000000132b31b224 */ /* 0x040fe200078e021a */
[----:B------:R-:W-:Y:S02]  /*0cb0*/  @!P3 MOV R26, R60 ;  /* 0x0000003c001ab202 */ /* 0x000fe40000000f00 */
[----:B------:R-:W-:Y:S02]  /*0cc0*/  MOV R35, RZ ;  /* 0x000000ff00237202 */ /* 0x000fe40000000f00 */
[----:B------:R-:W-:Y:S01]  /*0cd0*/  ISETP.NE.AND P1, PT, RZ, UR11, PT ;  /* 0x0000000bff007c0c */ /* 0x000fe2000bf25270 */
[----:B------:R-:W-:Y:S01]  /*0ce0*/  @!P3 IMAD.WIDE.U32 R18, R43, R18, R26 ;  /* 0x000000122b12b225 */ /* 0x000fe200078e001a */
[----:B------:R-:W-:-:S02]  /*0cf0*/  @!P4 IADD3 R29, PT, PT, R51, R29, RZ ;  /* 0x0000001d331dc210 */ /* 0x000fc40007ffe0ff */
[C---:B------:R-:W-:Y:S01]  /*0d00*/  @!P4 SHF.L.U32 R27, R50.reuse, 0x1, RZ ;  /* 0x00000001321bc819 */ /* 0x040fe200000006ff */
[----:B------:R3:W5:Y:S01]  /*0d10*/  @!P2 LDG.E R35, desc[UR8][R16.64] ;  /* 0x000000081023a981 */ /* 0x000762000c1e1900 */
[----:B------:R-:W-:Y:S02]  /*0d20*/  MOV R34, RZ ;  /* 0x000000ff00227202 */ /* 0x000fe40000000f00 */
[----:B------:R-:W-:Y:S02]  /*0d30*/  @!P4 SHF.L.U64.HI R50, R50, 0x1, R29 ;  /* 0x000000013232c819 */ /* 0x000fe4000001021d */
[----:B------:R-:W-:Y:S01]  /*0d40*/  @!P3 IADD3 R49, PT, PT, R19, R49, RZ ;  /* 0x000000311331b210 */ /* 0x000fe20007ffe0ff */
[----:B------:R-:W1:Y:S01]  /*0d50*/  LDC.64 R28, c[0x0][0x3a8] ;  /* 0x0000ea00ff1c7b82 */ /* 0x000e620000000a00 */
[----:B----4-:R-:W-:Y:S01]  /*0d60*/  @!P4 IADD3 R46, P0, PT, R27, R20, RZ ;  /* 0x000000141b2ec210 */ /* 0x010fe20007f1e0ff */
[----:B------:R4:W5:Y:S01]  /*0d70*/  @!P2 LDG.E R34, desc[UR8][R22.64] ;  /* 0x000000081622a981 */ /* 0x000962000c1e1900 */
[----:B------:R-:W-:-:S05]  /*0d80*/  @!P3 SHF.L.U32 R48, R18, 0x1, RZ ;  /* 0x000000011230b819 */ /* 0x000fca00000006ff */
[----:B---3--:R-:W3:Y:S01]  /*0d90*/  @!P3 LDC.64 R16, c[0x0][0x3a0] ;  /* 0x0000e800ff10bb82 */ /* 0x008ee20000000a00 */
[----:B------:R-:W-:Y:S02]  /*0da0*/  @!P3 SHF.L.U64.HI R49, R18, 0x1, R49 ;  /* 0x000000011231b819 */ /* 0x000fe40000010231 */
[----:B------:R-:W-:Y:S02]  /*0db0*/  @!P4 IADD3.X R47, PT, PT, R50, R21, RZ, P0, !PT ;  /* 0x00000015322fc210 */ /* 0x000fe400007fe4ff */
[----:B0-----:R-:W-:-:S03]  /*0dc0*/  @!P4 IADD3 R12, P2, PT, R27, R12, RZ ;  /* 0x0000000c1b0cc210 */ /* 0x001fc60007f5e0ff */
[----:B------:R-:W0:Y:S08]  /*0dd0*/  @!P3 LDC.64 R18, c[0x0][0x398] ;  /* 0x0000e600ff12bb82 */ /* 0x000e300000000a00 */
[----:B------:R-:W0:Y:S08]  /*0de0*/  @!P5 LDC.64 R20, c[0x0][0x3a0] ;  /* 0x0000e800ff14db82 */ /* 0x000e300000000a00 */
[----:B----4-:R-:W4:Y:S01]  /*0df0*/  @!P5 LDC.64 R22, c[0x0][0x398] ;  /* 0x0000e600ff16db82 */ /* 0x010f220000000a00 */
[----:B------:R-:W-:-:S07]  /*0e00*/  @!P4 IADD3.X R13, PT, PT, R50, R13, RZ, P2, !PT ;  /* 0x0000000d320dc210 */ /* 0x000fce00017fe4ff */
[----:B------:R-:W4:Y:S01]  /*0e10*/  @P1 LDC.64 R26, c[0x0][0x3b0] ;  /* 0x0000ec00ff1a1b82 */ /* 0x000f220000000a00 */
[----:B------:R-:W-:Y:S01]  /*0e20*/  MOV R45, RZ ;  /* 0x000000ff002d7202 */ /* 0x000fe20000000f00 */
[----:B-1----:R-:W-:Y:S01]  /*0e30*/  @!P5 IMAD R25, R25, R14, RZ ;  /* 0x0000000e1919d224 */ /* 0x002fe200078e02ff */
[----:B------:R-:W-:Y:S02]  /*0e40*/  @!P5 MOV R50, R60 ;  /* 0x0000003c0032d202 */ /* 0x000fe40000000f00 */
[----:B------:R-:W-:Y:S01]  /*0e50*/  @!P5 MOV R51, R59 ;  /* 0x0000003b0033d202 */ /* 0x000fe20000000f00 */
[C---:B------:R-:W-:Y:S01]  /*0e60*/  @!P5 IMAD R25, R38.reuse, R15, R25 ;  /* 0x0000000f2619d224 */ /* 0x040fe200078e0219 */
[----:B------:R1:W5:Y:S01]  /*0e70*/  @!P4 LDG.E R45, desc[UR8][R46.64] ;  /* 0x000000082e2dc981 */ /* 0x000362000c1e1900 */
[----:B------:R-:W-:Y:S01]  /*0e80*/  @!P5 IMAD.WIDE.U32 R50, R38, R14, R50 ;  /* 0x0000000e2632d225 */ /* 0x000fe200078e0032 */
[----:B---3--:R-:W-:Y:S02]  /*0e90*/  @!P3 IADD3 R16, P0, PT, R48, R16, RZ ;  /* 0x000000103010b210 */ /* 0x008fe40007f1e0ff */
[----:B-1----:R-:W-:-:S02]  /*0ea0*/  CS2R R46, SRZ ;  /* 0x00000000002e7805 */ /* 0x002fc4000001ff00 */
[----:B------:R-:W-:Y:S02]  /*0eb0*/  @!P5 IADD3 R25, PT, PT, R51, R25, RZ ;  /* 0x000000193319d210 */ /* 0x000fe40007ffe0ff */
[----:B------:R-:W-:Y:S01]  /*0ec0*/  @!P5 SHF.L.U32 R15, R50, 0x1, RZ ;  /* 0x00000001320fd819 */ /* 0x000fe200000006ff */
[----:B------:R-:W-:Y:S01]  /*0ed0*/  IMAD R51, R55, 0x1e, R24 ;  /* 0x0000001e37337824 */ /* 0x000fe200078e0218 */
[----:B------:R-:W-:Y:S01]  /*0ee0*/  @!P3 IADD3.X R17, PT, PT, R49, R17, RZ, P0, !PT ;  /* 0x000000113111b210 */ /* 0x000fe200007fe4ff */
[----:B------:R1:W5:Y:S01]  /*0ef0*/  @!P4 LDG.E R46, desc[UR8][R12.64] ;  /* 0x000000080c2ec981 */ /* 0x000362000c1e1900 */
[----:B0-----:R-:W-:Y:S02]  /*0f00*/  @!P3 IADD3 R18, P0, PT, R48, R18, RZ ;  /* 0x000000123012b210 */ /* 0x001fe40007f1e0ff */
[----:B------:R-:W-:Y:S02]  /*0f10*/  @!P5 SHF.L.U64.HI R50, R50, 0x1, R25 ;  /* 0x000000013232d819 */ /* 0x000fe40000010219 */
[----:B------:R-:W-:Y:S01]  /*0f20*/  @!P5 IADD3 R20, P2, PT, R15, R20, RZ ;  /* 0x000000140f14d210 */ /* 0x000fe20007f5e0ff */
[----:B----4-:R-:W-:Y:S01]  /*0f30*/  @P1 IMAD.WIDE R26, R51, 0x2, R26 ;  /* 0x00000002331a1825 */ /* 0x010fe200078e021a */
[----:B------:R-:W-:Y:S01]  /*0f40*/  @!P5 IADD3 R22, P4, PT, R15, R22, RZ ;  /* 0x000000160f16d210 */ /* 0x000fe20007f9e0ff */
[----:B------:R0:W5:Y:S02]  /*0f50*/  @!P3 LDG.E R47, desc[UR8][R16.64] ;  /* 0x00000008102fb981 */ /* 0x000164000c1e1900 */
[----:B------:R-:W-:Y:S01]  /*0f60*/  IMAD.WIDE R28, R51, 0x2, R28 ;  /* 0x00000002331c7825 */ /* 0x000fe200078e021c */
[----:B------:R-:W-:-:S02]  /*0f70*/  @!P3 IADD3.X R19, PT, PT, R49, R19, RZ, P0, !PT ;  /* 0x000000133113b210 */ /* 0x000fc400007fe4ff */
[----:B------:R-:W-:Y:S02]  /*0f80*/  CS2R R48, SRZ ;  /* 0x0000000000307805 */ /* 0x000fe4000001ff00 */
[C---:B------:R-:W-:Y:S01]  /*0f90*/  @!P5 IADD3.X R21, PT, PT, R50.reuse, R21, RZ, P2, !PT ;  /* 0x000000153215d210 */ /* 0x040fe200017fe4ff */
[----:B------:R-:W3:Y:S01]  /*0fa0*/  @P1 LDG.E.U16 R15, desc[UR8][R26.64] ;  /* 0x000000081a0f1981 */ /* 0x000ee2000c1e1500 */
[----:B------:R-:W-:Y:S02]  /*0fb0*/  @!P5 IADD3.X R23, PT, PT, R50, R23, RZ, P4, !PT ;  /* 0x000000173217d210 */ /* 0x000fe400027fe4ff */
[----:B------:R-:W-:Y:S01]  /*0fc0*/  MOV R50, RZ ;  /* 0x000000ff00327202 */ /* 0x000fe20000000f00 */
[----:B------:R-:W4:Y:S04]  /*0fd0*/  @P1 LDG.E.U16 R14, desc[UR8][R26.64+0x2] ;  /* 0x000002081a0e1981 */ /* 0x000f28000c1e1500 */
[----:B------:R-:W4:Y:S04]  /*0fe0*/  LDG.E.U16 R51, desc[UR8][R28.64] ;  /* 0x000000081c337981 */ /* 0x000f28000c1e1500 */
[----:B------:R-:W4:Y:S04]  /*0ff0*/  LDG.E.U16 R13, desc[UR8][R28.64+0x2] ;  /* 0x000002081c0d7981 */ /* 0x000f28000c1e1500 */
[----:B------:R0:W5:Y:S04]  /*1000*/  @!P3 LDG.E R50, desc[UR8][R18.64] ;  /* 0x000000081232b981 */ /* 0x000168000c1e1900 */
[----:B------:R0:W5:Y:S04]  /*1010*/  @!P5 LDG.E R49, desc[UR8][R20.64] ;  /* 0x000000081431d981 */ /* 0x000168000c1e1900 */
[----:B------:R0:W5:Y:S01]  /*1020*/  @!P5 LDG.E R48, desc[UR8][R22.64] ;  /* 0x000000081630d981 */ /* 0x000162000c1e1900 */
[----:B------:R-:W-:Y:S01]  /*1030*/  MOV R54, 0x3f800000 ;  /* 0x3f80000000367802 */ /* 0x000fe20000000f00 */
[----:B------:R-:W-:Y:S01]  /*1040*/  UISETP.NE.AND UP0, UPT, UR11, URZ, UPT ;  /* 0x000000ff0b00728c */ /* 0x000fe2000bf05270 */
[----:B------:R-:W-:Y:S01]  /*1050*/  CS2R R52, SRZ ;  /* 0x0000000000347805 */ /* 0x000fe2000001ff00 */
[----:B--2---:R-:W-:-:S05]  /*1060*/  FFMA.FTZ R11, -R10, R10, R11 ;  /* 0x0000000a0a0b7223 */ /* 0x004fca000001010b */
[----:B------:R-:W-:-:S13]  /*1070*/  FSETP.GTU.FTZ.AND P0, PT, R11, RZ, PT ;  /* 0x000000ff0b00720b */ /* 0x000fda0003f1c000 */
[----:B-1----:R-:W1:Y:S02]  /*1080*/  @P0 LDC R12, c[0x0][0x3c0] ;  /* 0x0000f000ff0c0b82 */ /* 0x002e640000000800 */
[----:B-1----:R-:W-:-:S04]  /*1090*/  @P0 FADD.FTZ R12, R11, R12 ;  /* 0x0000000c0b0c0221 */ /* 0x002fc80000010000 */
[----:B------:R0:W1:Y:S01]  /*10a0*/  @P0 MUFU.RSQ R54, R12 ;  /* 0x0000000c00360308 */ /* 0x0000620000001400 */
[----:B---3--:R-:W-:Y:S02]  /*10b0*/  @P1 SHF.L.U32 R53, R15, 0x10, RZ ;  /* 0x000000100f351819 */ /* 0x008fe400000006ff */
[----:B----4-:R-:W-:Y:S02]  /*10c0*/  @P1 SHF.L.U32 R52, R14, 0x10, RZ ;  /* 0x000000100e341819 */ /* 0x010fe400000006ff */
[----:B------:R-:W-:Y:S02]  /*10d0*/  SHF.L.U32 R51, R51, 0x10, RZ ;  /* 0x0000001033337819 */ /* 0x000fe400000006ff */
[----:B------:R-:W-:Y:S01]  /*10e0*/  SHF.L.U32 R11, R13, 0x10, RZ ;  /* 0x000000100d0b7819 */ /* 0x000fe200000006ff */
[----:B01----:R-:W-:Y:S06]  /*10f0*/  BRA.U UP0, `(.L_x_904) ;  /* 0x0000000900447547 */ /* 0x003fec000b800000 */
[----:B-----5:R-:W-:Y:S02]  /*1100*/  HADD2.F32 R13, -RZ, R35.H0_H0 ;  /* 0x20000023ff0d7230 */ /* 0x020fe40000004100 */
[--C-:B------:R-:W-:Y:S02]  /*1110*/  HADD2.F32 R14, -RZ, R34.reuse.H0_H0 ;  /* 0x20000022ff0e7230 */ /* 0x100fe40000004100 */
[----:B------:R-:W-:Y:S02]  /*1120*/  HADD2.F32 R17, -RZ, R47.H0_H0 ;  /* 0x2000002fff117230 */ /* 0x000fe40000004100 */
[----:B------:R-:W-:Y:S01]  /*1130*/  FADD.FTZ R13, -R10, R13 ;  /* 0x0000000d0a0d7221 */ /* 0x000fe20000010100 */
[----:B------:R-:W-:Y:S02]  /*1140*/  HADD2.F32 R15, -RZ, R35.H1_H1 ;  /* 0x30000023ff0f7230 */ /* 0x000fe40000004100 */
[----:B------:R-:W-:Y:S01]  /*1150*/  FMUL.FTZ R18, R51, R14 ;  /* 0x0000000e33127220 */ /* 0x000fe20000410000 */
[----:B------:R-:W-:-:S02]  /*1160*/  HADD2.F32 R12, -RZ, R34.H1_H1 ;  /* 0x30000022ff0c7230 */ /* 0x000fc40000004100 */
[----:B------:R-:W-:Y:S01]  /*1170*/  FMUL.FTZ R13, R13, R54 ;  /* 0x000000360d0d7220 */ /* 0x000fe20000410000 */
[----:B------:R-:W-:Y:S01]  /*1180*/  FADD.FTZ R19, -R10, R17 ;  /* 0x000000110a137221 */ /* 0x000fe20000010100 */
[----:B------:R-:W-:Y:S01]  /*1190*/  FADD.FTZ R17, RZ, R18 ;  /* 0x00000012ff117221 */ /* 0x000fe20000010000 */
[----:B------:R-:W-:Y:S02]  /*11a0*/  HADD2.F32 R16, -RZ, R50.H0_H0 ;  /* 0x20000032ff107230 */ /* 0x000fe40000004100 */
[----:B------:R-:W-:Y:S01]  /*11b0*/  FFMA.FTZ R18, R13, R18, RZ ;  /* 0x000000120d127223 */ /* 0x000fe200000100ff */
[----:B------:R-:W-:Y:S01]  /*11c0*/  FFMA.FTZ R21, R14, R13, RZ ;  /* 0x0000000d0e157223 */ /* 0x000fe200000100ff */
[----:B------:R-:W-:Y:S01]  /*11d0*/  FADD.FTZ R13, RZ, R14 ;  /* 0x0000000eff0d7221 */ /* 0x000fe20000010000 */
[----:B------:R-:W-:Y:S01]  /*11e0*/  FADD.FTZ R15, -R10, R15 ;  /* 0x0000000f0a0f7221 */ /* 0x000fe20000010100 */
[----:B------:R-:W-:Y:S01]  /*11f0*/  FMUL.FTZ R22, R19, R54 ;  /* 0x0000003613167220 */ /* 0x000fe20000410000 */
[----:B------:R-:W-:Y:S01]  /*1200*/  FMUL.FTZ R20, R11, R12 ;  /* 0x0000000c0b147220 */ /* 0x000fe20000410000 */
[----:B------:R-:W-:Y:S01]  /*1210*/  FMUL.FTZ R19, R51, R16 ;  /* 0x0000001033137220 */ /* 0x000fe20000410000 */
[C---:B------:R-:W-:Y:S01]  /*1220*/  FADD.FTZ R13, R16.reuse, R13 ;  /* 0x0000000d100d7221 */ /* 0x040fe20000010000 */
[----:B------:R-:W-:Y:S01]  /*1230*/  FMUL.FTZ R15, R15, R54 ;  /* 0x000000360f0f7220 */ /* 0x000fe20000410000 */
[----:B------:R-:W-:Y:S01]  /*1240*/  FFMA.FTZ R16, R16, R22, R21 ;  /* 0x0000001610107223 */ /* 0x000fe20000010015 */
[----:B------:R-:W-:-:S02]  /*1250*/  HADD2.F32 R21, -RZ, R47.H1_H1 ;  /* 0x3000002fff157230 */ /* 0x000fc40000004100 */
[----:B------:R-:W-:Y:S01]  /*1260*/  FADD.FTZ R14, R20, R17 ;  /* 0x00000011140e7221 */ /* 0x000fe20000010000 */
[----:B------:R-:W-:Y:S02]  /*1270*/  HADD2.F32 R25, -RZ, R33.H0_H0 ;  /* 0x20000021ff197230 */ /* 0x000fe40000004100 */
[----:B------:R-:W-:Y:S01]  /*1280*/  FFMA.FTZ R17, R15, R20, R18 ;  /* 0x000000140f117223 */ /* 0x000fe20000010012 */
[----:B------:R-:W-:Y:S02]  /*1290*/  HADD2.F32 R20, -RZ, R50.H1_H1 ;  /* 0x30000032ff147230 */ /* 0x000fe40000004100 */
[----:B------:R-:W-:Y:S01]  /*12a0*/  FADD.FTZ R21, -R10, R21 ;  /* 0x000000150a157221 */ /* 0x000fe20000010100 */
[----:B------:R-:W-:Y:S01]  /*12b0*/  FADD.FTZ R14, R14, R19 ;  /* 0x000000130e0e7221 */ /* 0x000fe20000010000 */
[----:B------:R-:W-:Y:S01]  /*12c0*/  FADD.FTZ R27, -R10, R25 ;  /* 0x000000190a1b7221 */ /* 0x000fe20000010100 */
[----:B------:R-:W-:Y:S01]  /*12d0*/  FFMA.FTZ R17, R22, R19, R17 ;  /* 0x0000001316117223 */ /* 0x000fe20000010011 */
[----:B------:R-:W-:-:S02]  /*12e0*/  HADD2.F32 R19, -RZ, R32.H0_H0 ;  /* 0x20000020ff137230 */ /* 0x000fc40000004100 */
[----:B------:R-:W-:Y:S01]  /*12f0*/  FFMA.FTZ R15, R12, R15, RZ ;  /* 0x0000000f0c0f7223 */ /* 0x000fe200000100ff */
[----:B------:R-:W-:Y:S01]  /*1300*/  FADD.FTZ R23, RZ, R12 ;  /* 0x0000000cff177221 */ /* 0x000fe20000010000 */
[-C--:B------:R-:W-:Y:S01]  /*1310*/  FMUL.FTZ R22, R21, R54.reuse ;  /* 0x0000003615167220 */ /* 0x080fe20000410000 */
[----:B------:R-:W-:Y:S01]  /*1320*/  FMUL.FTZ R18, R27, R54 ;  /* 0x000000361b127220 */ /* 0x000fe20000410000 */
[----:B------:R-:W-:Y:S01]  /*1330*/  FMUL.FTZ R21, R11, R20 ;  /* 0x000000140b157220 */ /* 0x000fe20000410000 */
[C---:B------:R-:W-:Y:S01]  /*1340*/  FADD.FTZ R12, R20.reuse, R23 ;  /* 0x00000017140c7221 */ /* 0x040fe20000010000 */
[----:B------:R-:W-:Y:S01]  /*1350*/  FFMA.FTZ R15, R20, R22, R15 ;  /* 0x00000016140f7223 */ /* 0x000fe2000001000f */
[----:B------:R-:W-:Y:S01]  /*1360*/  FADD.FTZ R13, R13, R19 ;  /* 0x000000130d0d7221 */ /* 0x000fe20000010000 */
[----:B------:R-:W-:Y:S01]  /*1370*/  FFMA.FTZ R16, R19, R18, R16 ;  /* 0x0000001213107223 */ /* 0x000fe20000010010 */
[----:B------:R-:W-:Y:S02]  /*1380*/  HADD2.F32 R25, -RZ, R33.H1_H1 ;  /* 0x30000021ff197230 */ /* 0x000fe40000004100 */
[----:B------:R-:W-:Y:S01]  /*1390*/  FMUL.FTZ R19, R51, R19 ;  /* 0x0000001333137220 */ /* 0x000fe20000410000 */
[----:B------:R-:W-:Y:S01]  /*13a0*/  FADD.FTZ R14, R21, R14 ;  /* 0x0000000e150e7221 */ /* 0x000fe20000010000 */
        /* <DEDUP_REMOVED lines=10> */
[----:B------:R-:W-:Y:S01]  /*1450*/  FADD.FTZ R14, R18, R21 ;  /* 0x00000015120e7221 */ /* 0x000fe20000010000 */
[----:B------:R-:W-:Y:S01]  /*1460*/  FADD.FTZ R21, -R10, R19 ;  /* 0x000000130a157221 */ /* 0x000fe20000010100 */
[----:B------:R-:W-:Y:S01]  /*1470*/  FFMA.FTZ R17, R25, R18, R22 ;  /* 0x0000001219117223 */ /* 0x000fe20000010016 */
[----:B------:R-:W-:-:S02]  /*1480*/  HADD2.F32 R19, -RZ, R30.H0_H0 ;  /* 0x2000001eff137230 */ /* 0x000fc40000004100 */
[----:B------:R-:W-:Y:S01]  /*1490*/  FFMA.FTZ R15, R20, R25, R15 ;  /* 0x00000019140f7223 */ /* 0x000fe2000001000f */
[----:B------:R-:W-:Y:S01]  /*14a0*/  FMUL.FTZ R22, R21, R54 ;  /* 0x0000003615167220 */ /* 0x000fe20000410000 */
[----:B------:R-:W-:Y:S02]  /*14b0*/  HADD2.F32 R20, -RZ, R30.H1_H1 ;  /* 0x3000001eff147230 */ /* 0x000fe40000004100 */
[----:B------:R-:W-:Y:S01]  /*14c0*/  FADD.FTZ R23, -R10, R23 ;  /* 0x000000170a177221 */ /* 0x000fe20000010100 */
[----:B------:R-:W-:Y:S01]  /*14d0*/  FADD.FTZ R13, R13, R19 ;  /* 0x000000130d0d7221 */ /* 0x000fe20000010000 */
[----:B------:R-:W-:Y:S01]  /*14e0*/  FFMA.FTZ R16, R19, R22, R16 ;  /* 0x0000001613107223 */ /* 0x000fe20000010010 */
[----:B------:R-:W-:Y:S02]  /*14f0*/  HADD2.F32 R25, -RZ, R6.H0_H0 ;  /* 0x20000006ff197230 */ /* 0x000fe40000004100 */
[----:B------:R-:W-:Y:S01]  /*1500*/  FMUL.FTZ R19, R51, R19 ;  /* 0x0000001333137220 */ /* 0x000fe20000410000 */
[----:B------:R-:W-:Y:S01]  /*1510*/  FMUL.FTZ R18, R23, R54 ;  /* 0x0000003617127220 */ /* 0x000fe20000410000 */
[----:B------:R-:W-:Y:S01]  /*1520*/  FMUL.FTZ R21, R11, R20 ;  /* 0x000000140b157220 */ /* 0x000fe20000410000 */
[----:B------:R-:W-:-:S02]  /*1530*/  HADD2.F32 R23, -RZ, R7.H0_H0 ;  /* 0x20000007ff177230 */ /* 0x000fc40000004100 */
[----:B------:R-:W-:Y:S01]  /*1540*/  FFMA.FTZ R17, R22, R19, R17 ;  /* 0x0000001316117223 */ /* 0x000fe20000010011 */
[----:B------:R-:W-:Y:S01]  /*1550*/  FADD.FTZ R25, -R10, R25 ;  /* 0x000000190a197221 */ /* 0x000fe20000010100 */
[----:B------:R-:W-:Y:S01]  /*1560*/  FFMA.FTZ R15, R20, R18, R15 ;  /* 0x00000012140f7223 */ /* 0x000fe2000001000f */
[----:B------:R-:W-:Y:S01]  /*1570*/  FADD.FTZ R14, R14, R19 ;  /* 0x000000130e0e7221 */ /* 0x000fe20000010000 */
[----:B------:R-:W-:Y:S01]  /*1580*/  FFMA.FTZ R17, R18, R21, R17 ;  /* 0x0000001512117223 */ /* 0x000fe20000010011 */
[----:B------:R-:W-:Y:S01]  /*1590*/  FMUL.FTZ R18, R25, R54 ;  /* 0x0000003619127220 */ /* 0x000fe20000410000 */
[----:B------:R-:W-:Y:S02]  /*15a0*/  HADD2.F32 R19, -RZ, R6.H1_H1 ;  /* 0x30000006ff137230 */ /* 0x000fe40000004100 */
[----:B------:R-:W-:Y:S01]  /*15b0*/  FADD.FTZ R14, R21, R14 ;  /* 0x0000000e150e7221 */ /* 0x000fe20000010000 */
[----:B------:R-:W-:Y:S01]  /*15c0*/  FMUL.FTZ R21, R51, R23 ;  /* 0x0000001733157220 */ /* 0x000fe20000410000 */
[----:B------:R-:W-:Y:S01]  /*15d0*/  FADD.FTZ R13, R13, R23 ;  /* 0x000000170d0d7221 */ /* 0x000fe20000010000 */
[----:B------:R-:W-:Y:S01]  /*15e0*/  FFMA.FTZ R16, R23, R18, R16 ;  /* 0x0000001217107223 */ /* 0x000fe20000010010 */
[----:B------:R-:W-:-:S02]  /*15f0*/  HADD2.F32 R23, -RZ, R45.H0_H0 ;  /* 0x2000002dff177230 */ /* 0x000fc40000004100 */
[----:B------:R-:W-:Y:S01]  /*1600*/  FADD.FTZ R12, R12, R20 ;  /* 0x000000140c0c7221 */ /* 0x000fe20000010000 */
[----:B------:R-:W-:Y:S01]  /*1610*/  FADD.FTZ R14, R14, R21 ;  /* 0x000000150e0e7221 */ /* 0x000fe20000010000 */
[----:B------:R-:W-:Y:S01]  /*1620*/  FFMA.FTZ R17, R18, R21, R17 ;  /* 0x0000001512117223 */ /* 0x000fe20000010011 */
[C---:B------:R-:W-:Y:S01]  /*1630*/  FADD.FTZ R19, -R10.reuse, R19 ;  /* 0x000000130a137221 */ /* 0x040fe20000010100 */
[----:B------:R-:W-:Y:S02]  /*1640*/  HADD2.F32 R20, -RZ, R7.H1_H1 ;  /* 0x30000007ff147230 */ /* 0x000fe40000004100 */
[----:B------:R-:W-:Y:S01]  /*1650*/  FADD.FTZ R21, -R10, R23 ;  /* 0x000000170a157221 */ /* 0x000fe20000010100 */
[----:B------:R-:W-:Y:S02]  /*1660*/  HADD2.F32 R24, -RZ, R46.H0_H0 ;  /* 0x2000002eff187230 */ /* 0x000fe40000004100 */
[----:B------:R-:W-:Y:S01]  /*1670*/  FMUL.FTZ R22, R19, R54 ;  /* 0x0000003613167220 */ /* 0x000fe20000410000 */
[----:B------:R-:W-:-:S02]  /*1680*/  HADD2.F32 R23, -RZ, R45.H1_H1 ;  /* 0x3000002dff177230 */ /* 0x000fc40000004100 */
[----:B------:R-:W-:Y:S01]  /*1690*/  FMUL.FTZ R19, R21, R54 ;  /* 0x0000003615137220 */ /* 0x000fe20000410000 */
[----:B------:R-:W-:Y:S01]  /*16a0*/  FMUL.FTZ R21, R11, R20 ;  /* 0x000000140b157220 */ /* 0x000fe20000410000 */
[----:B------:R-:W-:Y:S01]  /*16b0*/  FADD.FTZ R18, R12, R20 ;  /* 0x000000140c127221 */ /* 0x000fe20000010000 */
[----:B------:R-:W-:Y:S01]  /*16c0*/  FFMA.FTZ R15, R20, R22, R15 ;  /* 0x00000016140f7223 */ /* 0x000fe2000001000f */
[----:B------:R-:W-:Y:S01]  /*16d0*/  FADD.FTZ R12, R13, R24 ;  /* 0x000000180d0c7221 */ /* 0x000fe20000010000 */
[----:B------:R-:W-:Y:S01]  /*16e0*/  FMUL.FTZ R13, R51, R24 ;  /* 0x00000018330d7220 */ /* 0x000fe20000410000 */
[----:B------:R-:W-:Y:S01]  /*16f0*/  FADD.FTZ R23, -R10, R23 ;  /* 0x000000170a177221 */ /* 0x000fe20000010100 */
[----:B------:R-:W-:Y:S01]  /*1700*/  FFMA.FTZ R22, R22, R21, R17 ;  /* 0x0000001516167223 */ /* 0x000fe20000010011 */
[----:B------:R-:W-:Y:S02]  /*1710*/  HADD2.F32 R20, -RZ, R46.H1_H1 ;  /* 0x3000002eff147230 */ /* 0x000fe40000004100 */
[----:B------:R-:W-:Y:S01]  /*1720*/  FFMA.FTZ R16, R24, R19, R16 ;  /* 0x0000001318107223 */ /* 0x000fe20000010010 */
[----:B------:R-:W-:Y:S01]  /*1730*/  FADD.FTZ R14, R21, R14 ;  /* 0x0000000e150e7221 */ /* 0x000fe20000010000 */
[----:B------:R-:W-:Y:S01]  /*1740*/  FMUL.FTZ R23, R23, R54 ;  /* 0x0000003617177220 */ /* 0x000fe20000410000 */
[----:B------:R-:W-:Y:S01]  /*1750*/  FFMA.FTZ R22, R19, R13, R22 ;  /* 0x0000000d13167223 */ /* 0x000fe20000010016 */
[----:B------:R-:W-:-:S02]  /*1760*/  HADD2.F32 R19, -RZ, R8.H0_H0 ;  /* 0x20000008ff137230 */ /* 0x000fc40000004100 */
[----:B------:R-:W-:Y:S01]  /*1770*/  FADD.FTZ R17, R14, R13 ;  /* 0x0000000d0e117221 */ /* 0x000fe20000010000 */
[----:B------:R-:W-:Y:S01]  /*1780*/  FADD.FTZ R18, R18, R20 ;  /* 0x0000001412127221 */ /* 0x000fe20000010000 */
[----:B------:R-:W-:Y:S01]  /*1790*/  FFMA.FTZ R15, R20, R23, R15 ;  /* 0x00000017140f7223 */ /* 0x000fe2000001000f */
[----:B------:R-:W-:Y:S01]  /*17a0*/  FMUL.FTZ R20, R11, R20 ;  /* 0x000000140b147220 */ /* 0x000fe20000410000 */
[--C-:B------:R-:W-:Y:S02]  /*17b0*/  HADD2.F32 R13, -RZ, R9.reuse.H0_H0 ;  /* 0x20000009ff0d7230 */ /* 0x100fe40000004100 */
[----:B------:R-:W-:Y:S01]  /*17c0*/  FADD.FTZ R19, -R10, R19 ;  /* 0x000000130a137221 */ /* 0x000fe20000010100 */
[----:B------:R-:W-:Y:S02]  /*17d0*/  HADD2.F32 R21, -RZ, R8.H1_H1 ;  /* 0x30000008ff157230 */ /* 0x000fe40000004100 */
[----:B------:R-:W-:Y:S01]  /*17e0*/  FADD.FTZ R17, R20, R17 ;  /* 0x0000001114117221 */ /* 0x000fe20000010000 */
[----:B------:R-:W-:Y:S01]  /*17f0*/  FFMA.FTZ R22, R23, R20, R22 ;  /* 0x0000001417167223 */ /* 0x000fe20000010016 */
[----:B------:R-:W-:Y:S01]  /*1800*/  FMUL.FTZ R20, R51, R13 ;  /* 0x0000000d33147220 */ /* 0x000fe20000410000 */
[----:B------:R-:W-:Y:S01]  /*1810*/  FMUL.FTZ R23, R19, R54 ;  /* 0x0000003613177220 */ /* 0x000fe20000410000 */
[----:B------:R-:W-:-:S02]  /*1820*/  HADD2.F32 R14, -RZ, R9.H1_H1 ;  /* 0x30000009ff0e7230 */ /* 0x000fc40000004100 */
[----:B------:R-:W-:Y:S01]  /*1830*/  FADD.FTZ R19, -R10, R21 ;  /* 0x000000150a137221 */ /* 0x000fe20000010100 */
[----:B------:R-:W-:Y:S01]  /*1840*/  FADD.FTZ R21, R17, R20 ;  /* 0x0000001411157221 */ /* 0x000fe20000010000 */
[----:B------:R-:W-:Y:S01]  /*1850*/  FFMA.FTZ R22, R23, R20, R22 ;  /* 0x0000001417167223 */ /* 0x000fe20000010016 */
[--C-:B------:R-:W-:Y:S02]  /*1860*/  HADD2.F32 R25, -RZ, R49.reuse.H0_H0 ;  /* 0x20000031ff197230 */ /* 0x100fe40000004100 */
[----:B------:R-:W-:Y:S01]  /*1870*/  FMUL.FTZ R20, R11, R14 ;  /* 0x0000000e0b147220 */ /* 0x000fe20000410000 */
[----:B------:R-:W-:Y:S01]  /*1880*/  FFMA.FTZ R16, R13, R23, R16 ;  /* 0x000000170d107223 */ /* 0x000fe20000010010 */
[----:B------:R-:W-:Y:S02]  /*1890*/  HADD2.F32 R17, -RZ, R48.H0_H0 ;  /* 0x20000030ff117230 */ /* 0x000fe40000004100 */
[----:B------:R-:W-:Y:S01]  /*18a0*/  FMUL.FTZ R19, R19, R54 ;  /* 0x0000003613137220 */ /* 0x000fe20000410000 */
[----:B------:R-:W-:Y:S01]  /*18b0*/  FADD.FTZ R23, R20, R21 ;  /* 0x0000001514177221 */ /* 0x000fe20000010000 */
[----:B------:R-:W-:Y:S01]  /*18c0*/  FADD.FTZ R21, -R10, R25 ;  /* 0x000000190a157221 */ /* 0x000fe20000010100 */
[----:B------:R-:W-:-:S02]  /*18d0*/  HADD2.F32 R25, -RZ, R49.H1_H1 ;  /* 0x30000031ff197230 */ /* 0x000fc40000004100 */
[----:B------:R-:W-:Y:S01]  /*18e0*/  FFMA.FTZ R22, R19, R20, R22 ;  /* 0x0000001413167223 */ /* 0x000fe20000010016 */
[----:B------:R-:W-:Y:S01]  /*18f0*/  FMUL.FTZ R24, R51, R17 ;  /* 0x0000001133187220 */ /* 0x000fe20000410000 */
[----:B------:R-:W-:Y:S02]  /*1900*/  HADD2.F32 R20, -RZ, R48.H1_H1 ;  /* 0x30000030ff147230 */ /* 0x000fe40000004100 */
[----:B------:R-:W-:Y:S01]  /*1910*/  FMUL.FTZ R21, R21, R54 ;  /* 0x0000003615157220 */ /* 0x000fe20000410000 */
[----:B------:R-:W-:Y:S01]  /*1920*/  FADD.FTZ R25, -R10, R25 ;  /* 0x000000190a197221 */ /* 0x000fe20000010100 */
[----:B------:R-:W-:Y:S01]  /*1930*/  FADD.FTZ R27, R23, R24 ;  /* 0x00000018171b7221 */ /* 0x000fe20000010000 */
[----:B------:R-:W-:Y:S01]  /*1940*/  FADD.FTZ R12, R12, R13 ;  /* 0x0000000d0c0c7221 */ /* 0x000fe20000010000 */
[----:B------:R-:W-:Y:S01]  /*1950*/  FFMA.FTZ R24, R21, R24, R22 ;  /* 0x0000001815187223 */ /* 0x000fe20000010016 */
[----:B------:R-:W-:Y:S01]  /*1960*/  FMUL.FTZ R22, R11, R20 ;  /* 0x000000140b167220 */ /* 0x000fe20000410000 */
[----:B------:R-:W-:Y:S01]  /*1970*/  FADD.FTZ R13, R18, R14 ;  /* 0x0000000e120d7221 */ /* 0x000fe20000010000 */
[----:B------:R-:W-:Y:S01]  /*1980*/  FMUL.FTZ R25, R25, R54 ;  /* 0x0000003619197220 */ /* 0x000fe20000410000 */
[----:B------:R-:W-:Y:S01]  /*1990*/  FFMA.FTZ R23, R14, R19, R15 ;  /* 0x000000130e177223 */ /* 0x000fe2000001000f */
[----:B------:R-:W-:Y:S01]  /*19a0*/  FADD.FTZ R19, R22, R27 ;  /* 0x0000001b16137221 */ /* 0x000fe20000010000 */
[----:B------:R-:W-:Y:S01]  /*19b0*/  FADD.FTZ R14, R12, R17 ;  /* 0x000000110c0e7221 */ /* 0x000fe20000010000 */
[----:B------:R-:W-:Y:S01]  /*19c0*/  FADD.FTZ R15, R13, R20 ;  /* 0x000000140d0f7221 */ /* 0x000fe20000010000 */
[----:B------:R-:W-:Y:S01]  /*19d0*/  FFMA.FTZ R22, R25, R22, R24 ;  /* 0x0000001619167223 */ /* 0x000fe20000010018 */
[----:B------:R-:W-:Y:S01]  /*19e0*/  FFMA.FTZ R12, R17, R21, R16 ;  /* 0x00000015110c7223 */ /* 0x000fe20000010010 */
[----:B------:R-:W-:Y:S01]  /*19f0*/  FFMA.FTZ R13, R20, R25, R23 ;  /* 0x00000019140d7223 */ /* 0x000fe20000010017 */
[----:B------:R-:W-:Y:S06]  /*1a00*/  BRA `(.L_x_905) ;  /* 0x0000001000807947 */ /* 0x000fec0003800000 */
.L_x_904:
[----:B-----5:R-:W-:Y:S02]  /*1a10*/  HADD2.F32 R13, -RZ, R35.H0_H0 ;  /* 0x20000023ff0d7230 */ /* 0x020fe40000004100 */
[----:B------:R-:W-:Y:S02]  /*1a20*/  HADD2.F32 R23, -RZ, R33.H0_H0 ;  /* 0x20000021ff177230 */ /* 0x000fe40000004100 */
[----:B------:R-:W-:Y:S02]  /*1a30*/  HADD2.F32 R29, -RZ, R34.H0_H0 ;  /* 0x20000022ff1d7230 */ /* 0x000fe40000004100 */
[C---:B------:R-:W-:Y:S01]  /*1a40*/  FADD.FTZ R15, -R10.reuse, R13 ;  /* 0x0000000d0a0f7221 */ /* 0x040fe20000010100 */
[----:B------:R-:W-:Y:S02]  /*1a50*/  HADD2.F32 R13, -RZ, R35.H1_H1 ;  /* 0x30000023ff0d7230 */ /* 0x000fe40000004100 */
[----:B------:R-:W-:Y:S01]  /*1a60*/  FADD.FTZ R23, -R10, R23 ;  /* 0x000000170a177221 */ /* 0x000fe20000010100 */
[----:B------:R-:W-:Y:S01]  /*1a70*/  FMUL.FTZ R14, R15, R54 ;  /* 0x000000360f0e7220 */ /* 0x000fe20000410000 */
[----:B------:R-:W-:-:S02]  /*1a80*/  HADD2.F32 R15, -RZ, R47.H0_H0 ;  /* 0x2000002fff0f7230 */ /* 0x000fc40000004100 */
[C---:B------:R-:W-:Y:S01]  /*1a90*/  FADD.FTZ R13, -R10.reuse, R13 ;  /* 0x0000000d0a0d7221 */ /* 0x040fe20000010100 */
[----:B------:R-:W-:Y:S01]  /*1aa0*/  FMUL.FTZ R22, R23, R54 ;  /* 0x0000003617167220 */ /* 0x000fe20000410000 */
[----:B------:R-:W-:Y:S01]  /*1ab0*/  FFMA.FTZ R19, R51, R14, R53 ;  /* 0x0000000e33137223 */ /* 0x000fe20000010035 */
[----:B------:R-:W-:Y:S01]  /*1ac0*/  FADD.FTZ R17, -R10, R15 ;  /* 0x0000000f0a117221 */ /* 0x000fe20000010100 */
[-C--:B------:R-:W-:Y:S02]  /*1ad0*/  FMUL.FTZ R12, R13, R54.reuse ;  /* 0x000000360d0c7220 */ /* 0x080fe40000410000 */
[----:B------:R-:W-:Y:S01]  /*1ae0*/  FMUL.FTZ R15, R19, -1.4426950216293334961 ;  /* 0xbfb8aa3b130f7820 */ /* 0x000fe20000410000 */
[----:B------:R-:W-:Y:S01]  /*1af0*/  FMUL.FTZ R26, R17, R54 ;  /* 0x00000036111a7220 */ /* 0x000fe20000410000 */
[----:B------:R-:W-:Y:S01]  /*1b00*/  FFMA.FTZ R20, R11, R12, R52 ;  /* 0x0000000c0b147223 */ /* 0x000fe20000010034 */
[----:B------:R-:W-:-:S03]  /*1b10*/  HADD2.F32 R17, -RZ, R47.H1_H1 ;  /* 0x3000002fff117230 */ /* 0x000fc60000004100 */
[----:B------:R-:W0:Y:S01]  /*1b20*/  MUFU.EX2 R15, R15 ;  /* 0x0000000f000f7308 */ /* 0x000e220000000800 */
[----:B------:R-:W-:Y:S01]  /*1b30*/  FMUL.FTZ R21, R20, -1.4426950216293334961 ;  /* 0xbfb8aa3b14157820 */ /* 0x000fe20000410000 */
[----:B------:R-:W-:Y:S01]  /*1b40*/  FFMA.FTZ R13, R51, R26, R53 ;  /* 0x0000001a330d7223 */ /* 0x000fe20000010035 */
[----:B------:R-:W-:-:S03]  /*1b50*/  FADD.FTZ R17, -R10, R17 ;  /* 0x000000110a117221 */ /* 0x000fc60000010100 */
[----:B------:R-:W-:Y:S01]  /*1b60*/  FMUL.FTZ R18, R13, -1.4426950216293334961 ;  /* 0xbfb8aa3b0d127820 */ /* 0x000fe20000410000 */
[----:B------:R-:W1:Y:S01]  /*1b70*/  MUFU.EX2 R21, R21 ;  /* 0x0000001500157308 */ /* 0x000e620000000800 */
[----:B------:R-:W-:-:S04]  /*1b80*/  FMUL.FTZ R17, R17, R54 ;  /* 0x0000003611117220 */ /* 0x000fc80000410000 */
[----:B------:R-:W-:Y:S01]  /*1b90*/  FFMA.FTZ R16, R11, R17, R52 ;  /* 0x000000110b107223 */ /* 0x000fe20000010034 */
[----:B------:R-:W2:Y:S01]  /*1ba0*/  MUFU.EX2 R18, R18 ;  /* 0x0000001200127308 */ /* 0x000ea20000000800 */
[----:B0-----:R-:W-:Y:S01]  /*1bb0*/  FADD.FTZ R24, R15, 1 ;  /* 0x3f8000000f187421 */ /* 0x001fe20000010000 */
[----:B------:R-:W-:Y:S01]  /*1bc0*/  FFMA.FTZ R15, R51, R22, R53 ;  /* 0x00000016330f7223 */ /* 0x000fe20000010035 */
[----:B------:R-:W-:-:S03]  /*1bd0*/  FMUL.FTZ R27, R16, -1.4426950216293334961 ;  /* 0xbfb8aa3b101b7820 */ /* 0x000fc60000410000 */
[----:B------:R-:W-:Y:S01]  /*1be0*/  FMUL.FTZ R23, R15, -1.4426950216293334961 ;  /* 0xbfb8aa3b0f177820 */ /* 0x000fe20000410000 */
[----:B------:R-:W0:Y:S01]  /*1bf0*/  MUFU.RCP R24, R24 ;  /* 0x0000001800187308 */ /* 0x000e220000001000 */
[----:B-1----:R-:W-:Y:S01]  /*1c00*/  FADD.FTZ R28, R21, 1 ;  /* 0x3f800000151c7421 */ /* 0x002fe20000010000 */
[----:B--2---:R-:W-:-:S06]  /*1c10*/  FADD.FTZ R18, R18, 1 ;  /* 0x3f80000012127421 */ /* 0x004fcc0000010000 */
[----:B------:R-:W1:Y:S04]  /*1c20*/  MUFU.EX2 R27, R27 ;  /* 0x0000001b001b7308 */ /* 0x000e680000000800 */
[----:B------:R2:W3:Y:S01]  /*1c30*/  MUFU.RCP R21, R28 ;  /* 0x0000001c00157308 */ /* 0x0004e20000001000 */
[----:B0-----:R-:W-:Y:S01]  /*1c40*/  FADD.FTZ R56, -R24, 1 ;  /* 0x3f80000018387421 */ /* 0x001fe20000010100 */
[----:B------:R-:W-:-:S06]  /*1c50*/  FMUL.FTZ R24, R29, R24 ;  /* 0x000000181d187220 */ /* 0x000fcc0000410000 */
[----:B------:R-:W0:Y:S01]  /*1c60*/  MUFU.RCP R18, R18 ;  /* 0x0000001200127308 */ /* 0x000e220000001000 */
[----:B--2---:R-:W-:Y:S02]  /*1c70*/  HADD2.F32 R28, -RZ, R34.H1_H1 ;  /* 0x30000022ff1c7230 */ /* 0x004fe40000004100 */
[----:B------:R-:W-:Y:S01]  /*1c80*/  FFMA.FTZ R25, R19, R56, 1 ;  /* 0x3f80000013197423 */ /* 0x000fe20000010038 */
[----:B-1----:R-:W-:Y:S01]  /*1c90*/  FADD.FTZ R19, R27, 1 ;  /* 0x3f8000001b137421 */ /* 0x002fe20000010000 */
[----:B------:R-:W-:Y:S02]  /*1ca0*/  HADD2.F32 R29, -RZ, R33.H1_H1 ;  /* 0x30000021ff1d7230 */ /* 0x000fe40000004100 */
[----:B------:R-:W-:Y:S01]  /*1cb0*/  HADD2.F32 R56, -RZ, R32.H0_H0 ;  /* 0x20000020ff387230 */ /* 0x000fe20000004100 */
[----:B------:R-:W1:Y:S02]  /*1cc0*/  MUFU.EX2 R23, R23 ;  /* 0x0000001700177308 */ /* 0x000e640000000800 */
[----:B------:R-:W-:Y:S01]  /*1cd0*/  FADD.FTZ R29, -R10, R29 ;  /* 0x0000001d0a1d7221 */ /* 0x000fe20000010100 */
[----:B---3--:R-:W-:Y:S01]  /*1ce0*/  FADD.FTZ R27, -R21, 1 ;  /* 0x3f800000151b7421 */ /* 0x008fe20000010100 */
[----:B------:R-:W2:Y:S03]  /*1cf0*/  MUFU.RCP R19, R19 ;  /* 0x0000001300137308 */ /* 0x000ea60000001000 */
[----:B------:R-:W-:Y:S01]  /*1d00*/  FFMA.FTZ R27, R20, R27, 1 ;  /* 0x3f800000141b7423 */ /* 0x000fe2000001001b */
[----:B------:R-:W-:Y:S01]  /*1d10*/  FMUL.FTZ R20, R28, R21 ;  /* 0x000000151c147220 */ /* 0x000fe20000410000 */
[----:B------:R-:W-:-:S03]  /*1d20*/  FMUL.FTZ R21, R24, R25 ;  /* 0x0000001918157220 */ /* 0x000fc60000410000 */
[----:B------:R-:W-:Y:S01]  /*1d30*/  FMUL.FTZ R25, R20, R27 ;  /* 0x0000001b14197220 */ /* 0x000fe20000410000 */
[----:B0-----:R-:W-:Y:S01]  /*1d40*/  FADD.FTZ R20, -R18, 1 ;  /* 0x3f80000012147421 */ /* 0x001fe20000010100 */
[----:B------:R-:W-:Y:S01]  /*1d50*/  FFMA.FTZ R57, R14, R21, RZ ;  /* 0x000000150e397223 */ /* 0x000fe200000100ff */
[----:B-1----:R-:W-:Y:S01]  /*1d60*/  FADD.FTZ R28, R23, 1 ;  /* 0x3f800000171c7421 */ /* 0x002fe20000010000 */
[----:B------:R-:W-:Y:S02]  /*1d70*/  HADD2.F32 R23, -RZ, R50.H0_H0 ;  /* 0x20000032ff177230 */ /* 0x000fe40000004100 */
[----:B------:R-:W-:Y:S01]  /*1d80*/  FFMA.FTZ R20, R13, R20, 1 ;  /* 0x3f8000000d147423 */ /* 0x000fe20000010014 */
[----:B------:R0:W1:Y:S02]  /*1d90*/  MUFU.RCP R27, R28 ;  /* 0x0000001c001b7308 */ /* 0x0000640000001000 */
[----:B------:R-:W-:Y:S01]  /*1da0*/  FMUL.FTZ R13, R23, R18 ;  /* 0x00000012170d7220 */ /* 0x000fe20000410000 */
[----:B------:R-:W-:Y:S01]  /*1db0*/  FMUL.FTZ R18, R29, R54 ;  /* 0x000000361d127220 */ /* 0x000fe20000410000 */
[----:B--2---:R-:W-:-:S02]  /*1dc0*/  FADD.FTZ R29, -R19, 1 ;  /* 0x3f800000131d7421 */ /* 0x004fc40000010100 */
[----:B------:R-:W-:Y:S01]  /*1dd0*/  FMUL.FTZ R13, R13, R20 ;  /* 0x000000140d0d7220 */ /* 0x000fe20000410000 */
[----:B------:R-:W-:Y:S01]  /*1de0*/  FFMA.FTZ R23, R11, R18, R52 ;  /* 0x000000120b177223 */ /* 0x000fe20000010034 */
[----:B------:R-:W-:Y:S01]  /*1df0*/  FFMA.FTZ R24, R16, R29, 1 ;  /* 0x3f80000010187423 */ /* 0x000fe2000001001d */
[----:B------:R-:W-:Y:S02]  /*1e00*/  HADD2.F32 R16, -RZ, R50.H1_H1 ;  /* 0x30000032ff107230 */ /* 0x000fe40000004100 */
[----:B0-----:R-:W-:-:S03]  /*1e10*/  FMUL.FTZ R28, R23, -1.4426950216293334961 ;  /* 0xbfb8aa3b171c7820 */ /* 0x001fc60000410000 */
[----:B------:R-:W-:Y:S02]  /*1e20*/  FMUL.FTZ R19, R16, R19 ;  /* 0x0000001310137220 */ /* 0x000fe40000410000 */
[----:B------:R-:W0:Y:S01]  /*1e30*/  MUFU.EX2 R16, R28 ;  /* 0x0000001c00107308 */ /* 0x000e220000000800 */
[----:B-1----:R-:W-:Y:S01]  /*1e40*/  FADD.FTZ R20, -R27, 1 ;  /* 0x3f8000001b147421 */ /* 0x002fe20000010100 */
[----:B------:R-:W-:Y:S01]  /*1e50*/  FMUL.FTZ R27, R56, R27 ;  /* 0x0000001b381b7220 */ /* 0x000fe20000410000 */
[----:B------:R-:W-:Y:S01]  /*1e60*/  FMUL.FTZ R24, R19, R24 ;  /* 0x0000001813187220 */ /* 0x000fe20000410000 */
[----:B------:R-:W-:Y:S02]  /*1e70*/  HADD2.F32 R19, -RZ, R32.H1_H1 ;  /* 0x30000020ff137230 */ /* 0x000fe40000004100 */
[----:B------:R-:W-:Y:S01]  /*1e80*/  FFMA.FTZ R20, R15, R20, 1 ;  /* 0x3f8000000f147423 */ /* 0x000fe20000010014 */
[----:B------:R-:W-:-:S03]  /*1e90*/  HADD2.F32 R15, -RZ, R31.H0_H0 ;  /* 0x2000001fff0f7230 */ /* 0x000fc60000004100 */
[----:B------:R-:W-:Y:S01]  /*1ea0*/  FMUL.FTZ R20, R27, R20 ;  /* 0x000000141b147220 */ /* 0x000fe20000410000 */
[----:B------:R-:W-:Y:S01]  /*1eb0*/  FMUL.FTZ R27, R51, R21 ;  /* 0x00000015331b7220 */ /* 0x000fe20000410000 */
[----:B------:R-:W-:Y:S01]  /*1ec0*/  FADD.FTZ R15, -R10, R15 ;  /* 0x0000000f0a0f7221 */ /* 0x000fe20000010100 */
[----:B0-----:R-:W-:-:S03]  /*1ed0*/  FADD.FTZ R29, R16, 1 ;  /* 0x3f800000101d7421 */ /* 0x001fc60000010000 */
[----:B------:R-:W-:-:S04]  /*1ee0*/  FMUL.FTZ R16, R15, R54 ;  /* 0x000000360f107220 */ /* 0x000fc80000410000 */
[----:B------:R-:W-:Y:S01]  /*1ef0*/  FFMA.FTZ R15, R51, R16, R53 ;  /* 0x00000010330f7223 */ /* 0x000fe20000010035 */
[----:B------:R-:W0:Y:S03]  /*1f00*/  MUFU.RCP R29, R29 ;  /* 0x0000001d001d7308 */ /* 0x000e260000001000 */
[----:B------:R-:W-:-:S06]  /*1f10*/  FMUL.FTZ R28, R15, -1.4426950216293334961 ;  /* 0xbfb8aa3b0f1c7820 */ /* 0x000fcc0000410000 */
[----:B------:R-:W1:Y:S01]  /*1f20*/  MUFU.EX2 R28, R28 ;  /* 0x0000001c001c7308 */ /* 0x000e620000000800 */
[----:B0-----:R-:W-:Y:S01]  /*1f30*/  FADD.FTZ R56, -R29, 1 ;  /* 0x3f8000001d387421 */ /* 0x001fe20000010100 */
[----:B------:R-:W-:Y:S01]  /*1f40*/  FMUL.FTZ R19, R19, R29 ;  /* 0x0000001d13137220 */ /* 0x000fe20000410000 */
[----:B------:R-:W-:Y:S01]  /*1f50*/  FFMA.FTZ R29, R14, R27, RZ ;  /* 0x0000001b0e1d7223 */ /* 0x000fe200000100ff */
[----:B------:R-:W-:Y:S01]  /*1f60*/  FADD.FTZ R14, RZ, R21 ;  /* 0x00000015ff0e7221 */ /* 0x000fe20000010000 */
[----:B------:R-:W-:Y:S01]  /*1f70*/  FFMA.FTZ R56, R23, R56, 1 ;  /* 0x3f80000017387423 */ /* 0x000fe20000010038 */
[----:B-1----:R-:W-:Y:S01]  /*1f80*/  FADD.FTZ R23, R28, 1 ;  /* 0x3f8000001c177421 */ /* 0x002fe20000010000 */
[----:B------:R-:W-:Y:S01]  /*1f90*/  FADD.FTZ R28, RZ, R27 ;  /* 0x0000001bff1c7221 */ /* 0x000fe20000010000 */
[----:B------:R-:W-:Y:S01]  /*1fa0*/  FMUL.FTZ R27, R11, R25 ;  /* 0x000000190b1b7220 */ /* 0x000fe20000410000 */
[----:B------:R-:W-:Y:S01]  /*1fb0*/  FMUL.FTZ R19, R19, R56 ;  /* 0x0000003813137220 */ /* 0x000fe20000410000 */
[----:B------:R-:W-:-:S02]  /*1fc0*/  FFMA.FTZ R21, R26, R13, R57 ;  /* 0x0000000d1a157223 */ /* 0x000fc40000010039 */
[----:B------:R-:W0:Y:S01]  /*1fd0*/  MUFU.RCP R23, R23 ;  /* 0x0000001700177308 */ /* 0x000e220000001000 */
[C---:B------:R-:W-:Y:S01]  /*1fe0*/  FFMA.FTZ R29, R12.reuse, R27, R29 ;  /* 0x0000001b0c1d7223 */ /* 0x040fe2000001001d */
[----:B------:R-:W-:Y:S01]  /*1ff0*/  FADD.FTZ R27, R27, R28 ;  /* 0x0000001c1b1b7221 */ /* 0x000fe20000010000 */
[----:B------:R-:W-:Y:S02]  /*2000*/  HADD2.F32 R28, -RZ, R30.H0_H0 ;  /* 0x2000001eff1c7230 */ /* 0x000fe40000004100 */
[----:B------:R-:W-:Y:S01]  /*2010*/  FFMA.FTZ R12, R12, R25, RZ ;  /* 0x000000190c0c7223 */ /* 0x000fe200000100ff */
[----:B------:R-:W-:Y:S01]  /*2020*/  FADD.FTZ R25, RZ, R25 ;  /* 0x00000019ff197221 */ /* 0x000fe20000010000 */
[----:B0-----:R-:W-:Y:S01]  /*2030*/  FADD.FTZ R56, -R23, 1 ;  /* 0x3f80000017387421 */ /* 0x001fe20000010100 */
[----:B------:R-:W-:Y:S01]  /*2040*/  FMUL.FTZ R28, R28, R23 ;  /* 0x000000171c1c7220 */ /* 0x000fe20000410000 */
[----:B------:R-:W-:Y:S02]  /*2050*/  HADD2.F32 R23, -RZ, R31.H1_H1 ;  /* 0x3000001fff177230 */ /* 0x000fe40000004100 */
[----:B------:R-:W-:-:S04]  /*2060*/  FFMA.FTZ R15, R15, R56, 1 ;  /* 0x3f8000000f0f7423 */ /* 0x000fc80000010038 */
[----:B------:R-:W-:Y:S01]  /*2070*/  FMUL.FTZ R15, R28, R15 ;  /* 0x0000000f1c0f7220 */ /* 0x000fe20000410000 */
[----:B------:R-:W-:Y:S01]  /*2080*/  FADD.FTZ R28, -R10, R23 ;  /* 0x000000170a1c7221 */ /* 0x000fe20000010100 */
[----:B------:R-:W-:Y:S01]  /*2090*/  FADD.FTZ R23, R14, R13 ;  /* 0x0000000d0e177221 */ /* 0x000fe20000010000 */
[----:B------:R-:W-:Y:S02]  /*20a0*/  FMUL.FTZ R14, R51, R13 ;  /* 0x0000000d330e7220 */ /* 0x000fe40000410000 */
[----:B------:R-:W-:Y:S02]  /*20b0*/  FMUL.FTZ R13, R28, R54 ;  /* 0x000000361c0d7220 */ /* 0x000fe40000410000 */
[----:B------:R-:W-:Y:S01]  /*20c0*/  FFMA.FTZ R26, R26, R14, R29 ;  /* 0x0000000e1a1a7223 */ /* 0x000fe2000001001d */
[----:B------:R-:W-:Y:S01]  /*20d0*/  FADD.FTZ R27, R27, R14 ;  /* 0x0000000e1b1b7221 */ /* 0x000fe20000010000 */
[----:B------:R-:W-:Y:S01]  /*20e0*/  FFMA.FTZ R28, R11, R13, R52 ;  /* 0x0000000d0b1c7223 */ /* 0x000fe20000010034 */
[----:B------:R-:W-:-:S03]  /*20f0*/  HADD2.F32 R14, -RZ, R30.H1_H1 ;  /* 0x3000001eff0e7230 */ /* 0x000fc60000004100 */
[----:B------:R-:W-:-:S06]  /*2100*/  FMUL.FTZ R56, R28, -1.4426950216293334961 ;  /* 0xbfb8aa3b1c387820 */ /* 0x000fcc0000410000 */
[----:B------:R-:W0:Y:S02]  /*2110*/  MUFU.EX2 R56, R56 ;  /* 0x0000003800387308 */ /* 0x000e240000000800 */
[----:B0-----:R-:W-:-:S06]  /*2120*/  FADD.FTZ R29, R56, 1 ;  /* 0x3f800000381d7421 */ /* 0x001fcc0000010000 */
[----:B------:R-:W0:Y:S02]  /*2130*/  MUFU.RCP R29, R29 ;  /* 0x0000001d001d7308 */ /* 0x000e240000001000 */
[----:B0-----:R-:W-:Y:S01]  /*2140*/  FADD.FTZ R57, -R29, 1 ;  /* 0x3f8000001d397421 */ /* 0x001fe20000010100 */
[----:B------:R-:W-:-:S03]  /*2150*/  FMUL.FTZ R14, R14, R29 ;  /* 0x0000001d0e0e7220 */ /* 0x000fc60000410000 */
[----:B------:R-:W-:Y:S01]  /*2160*/  FFMA.FTZ R57, R28, R57, 1 ;  /* 0x3f8000001c397423 */ /* 0x000fe20000010039 */
[----:B------:R-:W-:Y:S01]  /*2170*/  FADD.FTZ R28, R25, R24 ;  /* 0x00000018191c7221 */ /* 0x000fe20000010000 */
[----:B------:R-:W-:Y:S02]  /*2180*/  FFMA.FTZ R25, R17, R24, R12 ;  /* 0x0000001811197223 */ /* 0x000fe4000001000c */
[----:B------:R-:W-:Y:S01]  /*2190*/  FMUL.FTZ R14, R14, R57 ;  /* 0x000000390e0e7220 */ /* 0x000fe20000410000 */
[----:B------:R-:W-:-:S05]  /*21a0*/  HADD2.F32 R57, -RZ, R6.H0_H0 ;  /* 0x20000006ff397230 */ /* 0x000fca0000004100 */
[----:B------:R-:W-:Y:S01]  /*21b0*/  FADD.FTZ R56, -R10, R57 ;  /* 0x000000390a387221 */ /* 0x000fe20000010100 */
[----:B------:R-:W-:-:S03]  /*21c0*/  FMUL.FTZ R57, R11, R24 ;  /* 0x000000180b397220 */ /* 0x000fc60000410000 */
[----:B------:R-:W-:Y:S01]  /*21d0*/  FMUL.FTZ R12, R56, R54 ;  /* 0x00000036380c7220 */ /* 0x000fe20000410000 */
[----:B------:R-:W-:Y:S01]  /*21e0*/  FFMA.FTZ R29, R17, R57, R26 ;  /* 0x00000039111d7223 */ /* 0x000fe2000001001a */
[----:B------:R-:W-:Y:S01]  /*21f0*/  FADD.FTZ R24, R57, R27 ;  /* 0x0000001b39187221 */ /* 0x000fe20000010000 */
[----:B------:R-:W-:Y:S02]  /*2200*/  HADD2.F32 R27, -RZ, R7.H0_H0 ;  /* 0x20000007ff1b7230 */ /* 0x000fe40000004100 */
        /* <DEDUP_REMOVED lines=8> */
[----:B------:R-:W-:Y:S02]  /*2290*/  HADD2.F32 R24, -RZ, R7.H1_H1 ;  /* 0x30000007ff187230 */ /* 0x000fe40000004100 */
[----:B0-----:R-:W-:Y:S01]  /*22a0*/  FADD.FTZ R57, -R26, 1 ;  /* 0x3f8000001a397421 */ /* 0x001fe20000010100 */
[----:B------:R-:W-:Y:S01]  /*22b0*/  FMUL.FTZ R27, R27, R26 ;  /* 0x0000001a1b1b7220 */ /* 0x000fe20000410000 */
[----:B------:R-:W-:Y:S02]  /*22c0*/  FADD.FTZ R26, R23, R20 ;  /* 0x00000014171a7221 */ /* 0x000fe40000010000 */
[----:B------:R-:W-:Y:S02]  /*22d0*/  FFMA.FTZ R17, R17, R57, 1 ;  /* 0x3f80000011117423 */ /* 0x000fe40000010039 */
[----:B------:R-:W-:-:S02]  /*22e0*/  FADD.FTZ R26, R26, R15 ;  /* 0x0000000f1a1a7221 */ /* 0x000fc40000010000 */
[----:B------:R-:W-:Y:S01]  /*22f0*/  FMUL.FTZ R17, R27, R17 ;  /* 0x000000111b117220 */ /* 0x000fe20000410000 */
[----:B------:R-:W-:-:S05]  /*2300*/  HADD2.F32 R27, -RZ, R6.H1_H1 ;  /* 0x30000006ff1b7230 */ /* 0x000fca0000004100 */
[----:B------:R-:W-:Y:S01]  /*2310*/  FADD.FTZ R57, -R10, R27 ;  /* 0x0000001b0a397221 */ /* 0x000fe20000010100 */
[----:B------:R-:W-:-:S03]  /*2320*/  FFMA.FTZ R27, R22, R20, R21 ;  /* 0x00000014161b7223 */ /* 0x000fc60000010015 */
[----:B------:R-:W-:-:S04]  /*2330*/  FMUL.FTZ R20, R57, R54 ;  /* 0x0000003639147220 */ /* 0x000fc80000410000 */
[----:B------:R-:W-:-:S04]  /*2340*/  FFMA.FTZ R21, R11, R20, R52 ;  /* 0x000000140b157223 */ /* 0x000fc80000010034 */
[----:B------:R-:W-:-:S06]  /*2350*/  FMUL.FTZ R23, R21, -1.4426950216293334961 ;  /* 0xbfb8aa3b15177820 */ /* 0x000fcc0000410000 */
[----:B------:R-:W0:Y:S02]  /*2360*/  MUFU.EX2 R23, R23 ;  /* 0x0000001700177308 */ /* 0x000e240000000800 */
[----:B0-----:R-:W-:Y:S01]  /*2370*/  FADD.FTZ R57, R23, 1 ;  /* 0x3f80000017397421 */ /* 0x001fe20000010000 */
[----:B------:R-:W-:Y:S01]  /*2380*/  FADD.FTZ R23, R28, R19 ;  /* 0x000000131c177221 */ /* 0x000fe20000010000 */
[----:B------:R-:W-:Y:S02]  /*2390*/  FMUL.FTZ R28, R11, R19 ;  /* 0x000000130b1c7220 */ /* 0x000fe40000410000 */
[----:B------:R-:W0:Y:S02]  /*23a0*/  MUFU.RCP R22, R57 ;  /* 0x0000003900167308 */ /* 0x000e240000001000 */
[----:B------:R-:W-:Y:S01]  /*23b0*/  FFMA.FTZ R29, R18, R28, R29 ;  /* 0x0000001c121d7223 */ /* 0x000fe2000001001d */
[----:B------:R-:W-:Y:S01]  /*23c0*/  FADD.FTZ R56, R28, R56 ;  /* 0x000000381c387221 */ /* 0x000fe20000010000 */
[----:B------:R-:W-:-:S02]  /*23d0*/  HADD2.F32 R28, -RZ, R46.H0_H0 ;  /* 0x2000002eff1c7230 */ /* 0x000fc40000004100 */
[----:B0-----:R-:W-:Y:S01]  /*23e0*/  FMUL.FTZ R24, R24, R22 ;  /* 0x0000001618187220 */ /* 0x001fe20000410000 */
[----:B------:R-:W-:-:S04]  /*23f0*/  FADD.FTZ R22, -R22, 1 ;  /* 0x3f80000016167421 */ /* 0x000fc80000010100 */
[----:B------:R-:W-:Y:S01]  /*2400*/  FFMA.FTZ R21, R21, R22, 1 ;  /* 0x3f80000015157423 */ /* 0x000fe20000010016 */
[----:B------:R-:W-:-:S03]  /*2410*/  HADD2.F32 R22, -RZ, R45.H0_H0 ;  /* 0x2000002dff167230 */ /* 0x000fc60000004100 */
[----:B------:R-:W-:Y:S02]  /*2420*/  FMUL.FTZ R21, R24, R21 ;  /* 0x0000001518157220 */ /* 0x000fe40000410000 */
[----:B------:R-:W-:Y:S01]  /*2430*/  FADD.FTZ R24, -R10, R22 ;  /* 0x000000160a187221 */ /* 0x000fe20000010100 */
[----:B------:R-:W-:-:S03]  /*2440*/  FFMA.FTZ R22, R18, R19, R25 ;  /* 0x0000001312167223 */ /* 0x000fc60000010019 */
[----:B------:R-:W-:-:S04]  /*2450*/  FMUL.FTZ R24, R24, R54 ;  /* 0x0000003618187220 */ /* 0x000fc80000410000 */
[----:B------:R-:W-:-:S04]  /*2460*/  FFMA.FTZ R18, R51, R24, R53 ;  /* 0x0000001833127223 */ /* 0x000fc80000010035 */
[----:B------:R-:W-:-:S06]  /*2470*/  FMUL.FTZ R25, R18, -1.4426950216293334961 ;  /* 0xbfb8aa3b12197820 */ /* 0x000fcc0000410000 */
[----:B------:R-:W0:Y:S02]  /*2480*/  MUFU.EX2 R25, R25 ;  /* 0x0000001900197308 */ /* 0x000e240000000800 */
[----:B0-----:R-:W-:-:S04]  /*2490*/  FADD.FTZ R57, R25, 1 ;  /* 0x3f80000019397421 */ /* 0x001fc80000010000 */
[----:B------:R-:W0:Y:S02]  /*24a0*/  MUFU.RCP R19, R57 ;  /* 0x0000003900137308 */ /* 0x000e240000001000 */
[----:B0-----:R-:W-:Y:S01]  /*24b0*/  FMUL.FTZ R28, R28, R19 ;  /* 0x000000131c1c7220 */ /* 0x001fe20000410000 */
[----:B------:R-:W-:-:S04]  /*24c0*/  FADD.FTZ R19, -R19, 1 ;  /* 0x3f80000013137421 */ /* 0x000fc80000010100 */
[----:B------:R-:W-:-:S04]  /*24d0*/  FFMA.FTZ R19, R18, R19, 1 ;  /* 0x3f80000012137423 */ /* 0x000fc80000010013 */
[----:B------:R-:W-:Y:S01]  /*24e0*/  FMUL.FTZ R18, R28, R19 ;  /* 0x000000131c127220 */ /* 0x000fe20000410000 */
[----:B------:R-:W-:Y:S02]  /*24f0*/  HADD2.F32 R19, -RZ, R45.H1_H1 ;  /* 0x3000002dff137230 */ /* 0x000fe40000004100 */
[----:B------:R-:W-:-:S03]  /*2500*/  FMUL.FTZ R28, R51, R15 ;  /* 0x0000000f331c7220 */ /* 0x000fc60000410000 */
[----:B------:R-:W-:Y:S01]  /*2510*/  FADD.FTZ R25, -R10, R19 ;  /* 0x000000130a197221 */ /* 0x000fe20000010100 */
[C---:B------:R-:W-:Y:S01]  /*2520*/  FFMA.FTZ R19, R16.reuse, R15, R27 ;  /* 0x0000000f10137223 */ /* 0x040fe2000001001b */
[----:B------:R-:W-:Y:S01]  /*2530*/  FFMA.FTZ R29, R16, R28, R29 ;  /* 0x0000001c101d7223 */ /* 0x000fe2000001001d */
[----:B------:R-:W-:Y:S01]  /*2540*/  FADD.FTZ R56, R56, R28 ;  /* 0x0000001c38387221 */ /* 0x000fe20000010000 */
[----:B------:R-:W-:Y:S01]  /*2550*/  FMUL.FTZ R15, R25, R54 ;  /* 0x00000036190f7220 */ /* 0x000fe20000410000 */
[----:B------:R-:W-:Y:S02]  /*2560*/  HADD2.F32 R28, -RZ, R46.H1_H1 ;  /* 0x3000002eff1c7230 */ /* 0x000fe40000004100 */
[----:B------:R-:W-:Y:S01]  /*2570*/  FFMA.FTZ R19, R12, R17, R19 ;  /* 0x000000110c137223 */ /* 0x000fe20000010013 */
[----:B------:R-:W-:-:S04]  /*2580*/  FFMA.FTZ R16, R11, R15, R52 ;  /* 0x0000000f0b107223 */ /* 0x000fc80000010034 */
        /* <DEDUP_REMOVED lines=8> */
[----:B------:R-:W-:Y:S02]  /*2610*/  HADD2.F32 R57, -RZ, R8.H0_H0 ;  /* 0x20000008ff397230 */ /* 0x000fe40000004100 */
[----:B------:R-:W-:Y:S01]  /*2620*/  FADD.FTZ R28, R23, R14 ;  /* 0x0000000e171c7221 */ /* 0x000fe20000010000 */
[-C--:B------:R-:W-:Y:S01]  /*2630*/  FFMA.FTZ R23, R13, R14.reuse, R22 ;  /* 0x0000000e0d177223 */ /* 0x080fe20000010016 */
[----:B------:R-:W-:Y:S01]  /*2640*/  FMUL.FTZ R22, R11, R14 ;  /* 0x0000000e0b167220 */ /* 0x000fe20000410000 */
[----:B------:R-:W-:-:S03]  /*2650*/  FADD.FTZ R57, -R10, R57 ;  /* 0x000000390a397221 */ /* 0x000fc60000010100 */
[----:B------:R-:W-:Y:S01]  /*2660*/  FFMA.FTZ R29, R13, R22, R29 ;  /* 0x000000160d1d7223 */ /* 0x000fe2000001001d */
[----:B------:R-:W-:Y:S01]  /*2670*/  FADD.FTZ R56, R22, R56 ;  /* 0x0000003816387221 */ /* 0x000fe20000010000 */
[----:B------:R-:W-:Y:S01]  /*2680*/  FMUL.FTZ R14, R57, R54 ;  /* 0x00000036390e7220 */ /* 0x000fe20000410000 */
[----:B------:R-:W-:-:S03]  /*2690*/  HADD2.F32 R22, -RZ, R9.H0_H0 ;  /* 0x20000009ff167230 */ /* 0x000fc60000004100 */
[----:B------:R-:W-:-:S04]  /*26a0*/  FFMA.FTZ R13, R51, R14, R53 ;  /* 0x0000000e330d7223 */ /* 0x000fc80000010035 */
[----:B------:R-:W-:-:S06]  /*26b0*/  FMUL.FTZ R27, R13, -1.4426950216293334961 ;  /* 0xbfb8aa3b0d1b7820 */ /* 0x000fcc0000410000 */
[----:B------:R-:W0:Y:S02]  /*26c0*/  MUFU.EX2 R27, R27 ;  /* 0x0000001b001b7308 */ /* 0x000e240000000800 */
[----:B0-----:R-:W-:-:S04]  /*26d0*/  FADD.FTZ R57, R27, 1 ;  /* 0x3f8000001b397421 */ /* 0x001fc80000010000 */
[----:B------:R0:W1:Y:S02]  /*26e0*/  MUFU.RCP R25, R57 ;  /* 0x0000003900197308 */ /* 0x0000640000001000 */
[----:B0-----:R-:W-:Y:S02]  /*26f0*/  HADD2.F32 R57, -RZ, R9.H1_H1 ;  /* 0x30000009ff397230 */ /* 0x001fe40000004100 */
[----:B-1----:R-:W-:Y:S01]  /*2700*/  FMUL.FTZ R22, R22, R25 ;  /* 0x0000001916167220 */ /* 0x002fe20000410000 */
[----:B------:R-:W-:-:S04]  /*2710*/  FADD.FTZ R25, -R25, 1 ;  /* 0x3f80000019197421 */ /* 0x000fc80000010100 */
[----:B------:R-:W-:Y:S01]  /*2720*/  FFMA.FTZ R13, R13, R25, 1 ;  /* 0x3f8000000d0d7423 */ /* 0x000fe20000010019 */
[----:B------:R-:W-:-:S03]  /*2730*/  HADD2.F32 R25, -RZ, R8.H1_H1 ;  /* 0x30000008ff197230 */ /* 0x000fc60000004100 */
[----:B------:R-:W-:Y:S01]  /*2740*/  FMUL.FTZ R13, R22, R13 ;  /* 0x0000000d160d7220 */ /* 0x000fe20000410000 */
[----:B------:R-:W-:Y:S01]  /*2750*/  FMUL.FTZ R22, R51, R17 ;  /* 0x0000001133167220 */ /* 0x000fe20000410000 */
[----:B------:R-:W-:Y:S01]  /*2760*/  FADD.FTZ R27, -R10, R25 ;  /* 0x000000190a1b7221 */ /* 0x000fe20000010100 */
[----:B------:R-:W-:Y:S02]  /*2770*/  FADD.FTZ R25, R26, R17 ;  /* 0x000000111a197221 */ /* 0x000fe40000010000 */
[----:B------:R-:W-:Y:S01]  /*2780*/  FFMA.FTZ R29, R12, R22, R29 ;  /* 0x000000160c1d7223 */ /* 0x000fe2000001001d */
[----:B------:R-:W-:Y:S01]  /*2790*/  FMUL.FTZ R17, R27, R54 ;  /* 0x000000361b117220 */ /* 0x000fe20000410000 */
[----:B------:R-:W-:-:S03]  /*27a0*/  FADD.FTZ R56, R56, R22 ;  /* 0x0000001638387221 */ /* 0x000fc60000010000 */
        /* <DEDUP_REMOVED lines=9> */
[----:B0-----:R-:W-:Y:S01]  /*2840*/  FMUL.FTZ R22, R57, R26 ;  /* 0x0000001a39167220 */ /* 0x001fe20000410000 */
[----:B------:R-:W-:-:S04]  /*2850*/  FADD.FTZ R57, -R26, 1 ;  /* 0x3f8000001a397421 */ /* 0x000fc80000010100 */
[----:B------:R-:W-:-:S04]  /*2860*/  FFMA.FTZ R57, R12, R57, 1 ;  /* 0x3f8000000c397423 */ /* 0x000fc80000010039 */
[----:B------:R-:W-:Y:S01]  /*2870*/  FMUL.FTZ R12, R22, R57 ;  /* 0x00000039160c7220 */ /* 0x000fe20000410000 */
[----:B------:R-:W-:Y:S02]  /*2880*/  HADD2.F32 R57, -RZ, R49.H0_H0 ;  /* 0x20000031ff397230 */ /* 0x000fe40000004100 */
[----:B------:R-:W-:Y:S01]  /*2890*/  FFMA.FTZ R22, R20, R21, R23 ;  /* 0x0000001514167223 */ /* 0x000fe20000010017 */
[----:B------:R-:W-:Y:S01]  /*28a0*/  FADD.FTZ R21, R28, R56 ;  /* 0x000000381c157221 */ /* 0x000fe20000010000 */
[----:B------:R-:W-:Y:S02]  /*28b0*/  HADD2.F32 R28, -RZ, R48.H0_H0 ;  /* 0x20000030ff1c7230 */ /* 0x000fe40000004100 */
[----:B------:R-:W-:Y:S01]  /*28c0*/  FADD.FTZ R27, R27, R12 ;  /* 0x0000000c1b1b7221 */ /* 0x000fe20000010000 */
[----:B------:R-:W-:Y:S01]  /*28d0*/  FADD.FTZ R57, -R10, R57 ;  /* 0x000000390a397221 */ /* 0x000fe20000010100 */
[----:B------:R-:W-:-:S03]  /*28e0*/  FFMA.FTZ R22, R15, R16, R22 ;  /* 0x000000100f167223 */ /* 0x000fc60000010016 */
        /* <DEDUP_REMOVED lines=9> */
[-C--:B------:R-:W-:Y:S01]  /*2980*/  FFMA.FTZ R56, R24, R18.reuse, R19 ;  /* 0x0000001218387223 */ /* 0x080fe20000010013 */
[----:B------:R-:W-:Y:S02]  /*2990*/  FMUL.FTZ R19, R51, R18 ;  /* 0x0000001233137220 */ /* 0x000fe40000410000 */
[----:B------:R-:W-:Y:S01]  /*29a0*/  FMUL.FTZ R20, R28, R20 ;  /* 0x000000141c147220 */ /* 0x000fe20000410000 */
[----:B------:R-:W-:Y:S02]  /*29b0*/  HADD2.F32 R28, -RZ, R49.H1_H1 ;  /* 0x30000031ff1c7230 */ /* 0x000fe40000004100 */
[----:B------:R-:W-:Y:S01]  /*29c0*/  FFMA.FTZ R24, R24, R19, R29 ;  /* 0x0000001318187223 */ /* 0x000fe2000001001d */
[----:B------:R-:W-:Y:S01]  /*29d0*/  FADD.FTZ R21, R21, R19 ;  /* 0x0000001315157221 */ /* 0x000fe20000010000 */
[----:B------:R-:W-:Y:S02]  /*29e0*/  HADD2.F32 R19, -RZ, R48.H1_H1 ;  /* 0x30000030ff137230 */ /* 0x000fe40000004100 */
[----:B------:R-:W-:Y:S01]  /*29f0*/  FADD.FTZ R23, -R10, R28 ;  /* 0x0000001c0a177221 */ /* 0x000fe20000010100 */
[----:B------:R-:W-:-:S03]  /*2a00*/  FADD.FTZ R28, R25, R18 ;  /* 0x00000012191c7221 */ /* 0x000fc60000010000 */
        /* <DEDUP_REMOVED lines=11> */
[----:B------:R-:W-:Y:S01]  /*2ac0*/  FFMA.FTZ R15, R15, R23, R24 ;  /* 0x000000170f0f7223 */ /* 0x000fe20000010018 */
[----:B------:R-:W-:Y:S01]  /*2ad0*/  FADD.FTZ R21, R23, R21 ;  /* 0x0000001517157221 */ /* 0x000fe20000010000 */
[----:B------:R-:W-:Y:S01]  /*2ae0*/  FMUL.FTZ R24, R51, R13 ;  /* 0x0000000d33187220 */ /* 0x000fe20000410000 */
[----:B------:R-:W-:-:S03]  /*2af0*/  FMUL.FTZ R23, R11, R16 ;  /* 0x000000100b177220 */ /* 0x000fc60000410000 */
[C---:B------:R-:W-:Y:S01]  /*2b00*/  FFMA.FTZ R19, R14.reuse, R24, R15 ;  /* 0x000000180e137223 */ /* 0x040fe2000001000f */
[----:B------:R-:W-:Y:S01]  /*2b10*/  FADD.FTZ R21, R21, R24 ;  /* 0x0000001815157221 */ /* 0x000fe20000010000 */
[----:B------:R-:W-:Y:S01]  /*2b20*/  FMUL.FTZ R24, R11, R12 ;  /* 0x0000000c0b187220 */ /* 0x000fe20000410000 */
[----:B------:R-:W-:Y:S01]  /*2b30*/  FFMA.FTZ R15, R14, R13, R56 ;  /* 0x0000000d0e0f7223 */ /* 0x000fe20000010038 */
[----:B------:R-:W-:Y:S01]  /*2b40*/  FMUL.FTZ R14, R51, R20 ;  /* 0x00000014330e7220 */ /* 0x000fe20000410000 */
[----:B------:R-:W-:Y:S01]  /*2b50*/  FADD.FTZ R13, R28, R13 ;  /* 0x0000000d1c0d7221 */ /* 0x000fe20000010000 */
[C---:B------:R-:W-:Y:S01]  /*2b60*/  FFMA.FTZ R19, R17.reuse, R24, R19 ;  /* 0x0000001811137223 */ /* 0x040fe20000010013 */
[----:B------:R-:W-:Y:S01]  /*2b70*/  FADD.FTZ R21, R24, R21 ;  /* 0x0000001518157221 */ /* 0x000fe20000010000 */
[----:B------:R-:W-:Y:S01]  /*2b80*/  FFMA.FTZ R17, R17, R12, R22 ;  /* 0x0000000c11117223 */ /* 0x000fe20000010016 */
[C---:B------:R-:W-:Y:S01]  /*2b90*/  FFMA.FTZ R12, R26.reuse, R20, R15 ;  /* 0x000000141a0c7223 */ /* 0x040fe2000001000f */
[----:B------:R-:W-:Y:S01]  /*2ba0*/  FFMA.FTZ R19, R26, R14, R19 ;  /* 0x0000000e1a137223 */ /* 0x000fe20000010013 */
[----:B------:R-:W-:Y:S01]  /*2bb0*/  FADD.FTZ R14, R21, R14 ;  /* 0x0000000e150e7221 */ /* 0x000fe20000010000 */
[----:B------:R-:W-:-:S02]  /*2bc0*/  FADD.FTZ R15, R27, R16 ;  /* 0x000000101b0f7221 */ /* 0x000fc40000010000 */
[C---:B------:R-:W-:Y:S01]  /*2bd0*/  FFMA.FTZ R22, R18.reuse, R23, R19 ;  /* 0x0000001712167223 */ /* 0x040fe20000010013 */
[----:B------:R-:W-:Y:S01]  /*2be0*/  FADD.FTZ R19, R23, R14 ;  /* 0x0000000e17137221 */ /* 0x000fe20000010000 */
[----:B------:R-:W-:Y:S01]  /*2bf0*/  FADD.FTZ R14, R13, R20 ;  /* 0x000000140d0e7221 */ /* 0x000fe20000010000 */
[----:B------:R-:W-:-:S07]  /*2c00*/  FFMA.FTZ R13, R18, R16, R17 ;  /* 0x00000010120d7223 */ /* 0x000fce0000010011 */
.L_x_905:
        /* <DEDUP_REMOVED lines=44> */
.L_x_907:
[----:B------:R-:W-:Y:S05]  /*2ed0*/  BSYNC.RECONVERGENT B0 ;  /* 0x0000000000007941 */ /* 0x000fea0003800200 */
.L_x_906:
[----:B------:R-:W-:Y:S06]  /*2ee0*/  BAR.SYNC.DEFER_BLOCKING 0x0 ;  /* 0x0000000000007b1d */ /* 0x000fec0000010000 */
[----:B------:R-:W-:Y:S04]  /*2ef0*/  BSSY.RECONVERGENT B0, `(.L_x_908) ;  /* 0x0000027000007945 */ /* 0x000fe80003800200 */
[----:B------:R-:W-:Y:S05]  /*2f00*/  @P2 BRA `(.L_x_909) ;  /* 0x0000000000942947 */ /* 0x000fea0003800000 */
[----:B------:R-:W-:-:S09]  /*2f10*/  ULEA UR5, UR7, UR6, 0x18 ;  /* 0x0000000607057291 */ /* 0x000fd2000f8ec0ff */
[----:B------:R-:W4:Y:S04]  /*2f20*/  LDS.64 R24, [UR5+0x18] ;  /* 0x00001805ff187984 */ /* 0x000f280008000a00 */
[----:B--23--:R-:W0:Y:S04]  /*2f30*/  LDS.128 R16, [UR5+0x20] ;  /* 0x00002005ff107984 */ /* 0x00ce280008000c00 */
[----:B-1----:R-:W1:Y:S01]  /*2f40*/  LDS.128 R20, [UR5+0x30] ;  /* 0x00003005ff147984 */ /* 0x002e620008000c00 */
[----:B----4-:R-:W-:Y:S01]  /*2f50*/  FADD.FTZ R27, R28, R24 ;  /* 0x000000181c1b7221 */ /* 0x010fe20000010000 */
[----:B------:R-:W-:-:S03]  /*2f60*/  FADD.FTZ R24, R29, R25 ;  /* 0x000000191d187221 */ /* 0x000fc60000010000 */
[----:B0-----:R-:W-:Y:S01]  /*2f70*/  FADD.FTZ R29, R27, R16 ;  /* 0x000000101b1d7221 */ /* 0x001fe20000010000 */
[----:B------:R-:W-:Y:S02]  /*2f80*/  FADD.FTZ R16, R24, R17 ;  /* 0x0000001118107221 */ /* 0x000fe40000010000 */
[----:B------:R-:W0:Y:S01]  /*2f90*/  LDS.128 R24, [UR5+0x40] ;  /* 0x00004005ff187984 */ /* 0x000e220008000c00 */
[----:B------:R-:W-:Y:S01]  /*2fa0*/  FADD.FTZ R29, R29, R18 ;  /* 0x000000121d1d7221 */ /* 0x000fe20000010000 */
[----:B------:R-:W-:Y:S02]  /*2fb0*/  FADD.FTZ R28, R16, R19 ;  /* 0x00000013101c7221 */ /* 0x000fe40000010000 */
[----:B------:R-:W2:Y:S01]  /*2fc0*/  LDS.128 R16, [UR5+0x50] ;  /* 0x00005005ff107984 */ /* 0x000ea20008000c00 */
        /* <DEDUP_REMOVED lines=10> */
[----:B--2---:R-:W-:Y:S01]  /*3070*/  FADD.FTZ R29, R29, R16 ;  /* 0x000000101d1d7221 */ /* 0x004fe20000010000 */
[----:B------:R-:W-:-:S03]  /*3080*/  FADD.FTZ R16, R28, R17 ;  /* 0x000000111c107221 */ /* 0x000fc60000010000 */
[----:B------:R-:W-:Y:S01]  /*3090*/  FADD.FTZ R17, R29, R18 ;  /* 0x000000121d117221 */ /* 0x000fe20000010000 */
[----:B------:R-:W-:Y:S01]  /*30a0*/  FADD.FTZ R16, R16, R19 ;  /* 0x0000001310107221 */ /* 0x000fe20000010000 */
[----:B------:R-:W2:Y:S02]  /*30b0*/  LDS.64 R28, [UR5+0x80] ;  /* 0x00008005ff1c7984 */ /* 0x000ea40008000a00 */
        /* <DEDUP_REMOVED lines=9> */
[----:B------:R-:W-:-:S07]  /*3150*/  FADD.FTZ R29, R16, R29 ;  /* 0x0000001d101d7221 */ /* 0x000fce0000010000 */
.L_x_909:
[----:B------:R-:W-:Y:S05]  /*3160*/  BSYNC.RECONVERGENT B0 ;  /* 0x0000000000007941 */ /* 0x000fea0003800200 */
.L_x_908:
[----:B------:R-:W-:Y:S06]  /*3170*/  BAR.SYNC.DEFER_BLOCKING 0x0 ;  /* 0x0000000000007b1d */ /* 0x000fec0000010000 */
[----:B------:R-:W-:Y:S04]  /*3180*/  BSSY.RECONVERGENT B0, `(.L_x_910) ;  /* 0x000009d000007945 */ /* 0x000fe80003800200 */
[----:B------:R-:W-:Y:S05]  /*3190*/  @P0 BRA `(.L_x_911) ;  /* 0x00000008006c0947 */ /* 0x000fea0003800000 */
[----:B--23--:R-:W2:Y:S04]  /*31a0*/  LDS.128 R16, [R56+0xf0] ;  /* 0x0000f00038107984 */ /* 0x00cea80000000c00 */
[----:B-1----:R-:W1:Y:S04]  /*31b0*/  LDS.128 R20, [R56+0x1e0] ;  /* 0x0001e00038147984 */ /* 0x002e680000000c00 */
[----:B------:R-:W3:Y:S01]  /*31c0*/  LDS.128 R24, [R56+0x2d0] ;  /* 0x0002d00038187984 */ /* 0x000ee20000000c00 */
[----:B--2---:R-:W-:Y:S01]  /*31d0*/  FADD.FTZ R57, R12, R16 ;  /* 0x000000100c397221 */ /* 0x004fe20000010000 */
        /* <DEDUP_REMOVED lines=151> */
.L_x_911:
[----:B------:R-:W-:Y:S05]  /*3b50*/  BSYNC.RECONVERGENT B0 ;  /* 0x0000000000007941 */ /* 0x000fea0003800200 */
.L_x_910:
        /* <DEDUP_REMOVED lines=29> */
.L_x_913:
[----:B------:R-:W-:Y:S05]  /*3d30*/  BSYNC.RECONVERGENT B0 ;  /* 0x0000000000007941 */ /* 0x000fea0003800200 */
.L_x_912:
        /* <DEDUP_REMOVED lines=11> */
[----:B--2---:R-:W-:Y:S01]  /*3df0*/  IMAD R17, R4, UR10, R0 ;  /* 0x0000000a04117c24 */ /* 0x004fe2000f8e0200 */
        /* <DEDUP_REMOVED lines=12> */
.L_x_916:
[----:B----4-:R-:W2:Y:S04]  /*3ec0*/  LDG.E.STRONG.GPU R14, desc[UR8][R12.64] ;  /* 0x000000080c0e7981 */ /* 0x010ea8000c1ef900 */
[----:B--2---:R-:W-:Y:S01]  /*3ed0*/  CCTL.IVALL ;  /* 0x00000000ff00798f */ /* 0x004fe20002000000 */
[----:B------:R-:W-:Y:S05]  /*3ee0*/  YIELD ;  /* 0x0000000000007946 */ /* 0x000fea0003800000 */
[----:B------:R-:W-:-:S13]  /*3ef0*/  ISETP.NE.AND P0, PT, R14, R19, PT ;  /* 0x000000130e00720c */ /* 0x000fda0003f05270 */
[----:B------:R-:W-:Y:S05]  /*3f00*/  @P0 BRA `(.L_x_916) ;  /* 0xfffffffc00ec0947 */ /* 0x000fea000383ffff */
.L_x_915:
[----:B------:R-:W-:Y:S05]  /*3f10*/  WARPSYNC.ALL ;  /* 0x0000000000007948 */ /* 0x000fea0003800000 */
[----:B------:R-:W-:Y:S01]  /*3f20*/  BAR.SYNC.DEFER_BLOCKING 0x0 ;  /* 0x0000000000007b1d */ /* 0x000fe20000010000 */
[----:B-1----:R-:W-:-:S05]  /*3f30*/  HFMA2 R20, -RZ, RZ, 0, 0 ;  /* 0x00000000ff147431 */ /* 0x002fca00000001ff */
[----:B------:R-:W-:Y:S05]  /*3f40*/  @!P4 BRA `(.L_x_917) ;  /* 0x000000040018c947 */ /* 0x000fea0003800000 */
[CC--:B------:R-:W-:Y:S01]  /*3f50*/  LEA R27, R4.reuse, R0.reuse, 0x2 ;  /* 0x00000000041b7211 */ /* 0x0c0fe200078e10ff */
[C-C-:B------:R-:W-:Y:S01]  /*3f60*/  IMAD R26, R4.reuse, 0x5, R0.reuse ;  /* 0x00000005041a7824 */ /* 0x140fe200078e0200 */
[C---:B------:R-:W-:Y:S01]  /*3f70*/  LEA R25, R4.reuse, R0, 0x1 ;  /* 0x0000000004197211 */ /* 0x040fe200078e08ff */
[--C-:B------:R-:W-:Y:S01]  /*3f80*/  IMAD R24, R4, 0x6, R0.reuse ;  /* 0x0000000604187824 */ /* 0x100fe200078e0200 */
[----:B------:R-:W-:Y:S01]  /*3f90*/  IADD3 R21, PT, PT, R0, R4, RZ ;  /* 0x0000000400157210 */ /* 0x000fe20007ffe0ff */
[C-C-:B------:R-:W-:Y:S01]  /*3fa0*/  IMAD R23, R4.reuse, 0x7, R0.reuse ;  /* 0x0000000704177824 */ /* 0x140fe200078e0200 */
[----:B------:R-:W-:Y:S01]  /*3fb0*/  MOV R18, RZ ;  /* 0x000000ff00127202 */ /* 0x000fe20000000f00 */
[----:B------:R-:W-:Y:S01]  /*3fc0*/  IMAD R22, R4, 0x3, R0 ;  /* 0x0000000304167824 */ /* 0x000fe200078e0200 */
[----:B------:R-:W-:Y:S01]  /*3fd0*/  MOV R19, R0 ;  /* 0x0000000000137202 */ /* 0x000fe20000000f00 */
[----:B------:R-:W-:Y:S01]  /*3fe0*/  UIADD3 UR5, UPT, UPT, -UR10, URZ, URZ ;  /* 0x000000ff0a057290 */ /* 0x000fe2000fffe1ff */
[----:B------:R-:W-:-:S11]  /*3ff0*/  LOP3.LUT R20, R5, 0x7ffffff8, RZ, 0xc0, !PT ;  /* 0x7ffffff805147812 */ /* 0x000fd600078ec0ff */
.L_x_918:
        /* <DEDUP_REMOVED lines=8> */
[----:B------:R-:W3:Y:S01]  /*4080*/  @!P6 LDG.E.64 R14, desc[UR8][R14.64] ;  /* 0x000000080e0ee981 */ /* 0x000ee2000c1e1b00 */
[----:B------:R-:W-:-:S04]  /*4090*/  IADD3 R16, PT, PT, R18, 0x3, RZ ;  /* 0x0000000312107810 */ /* 0x000fc80007ffe0ff */
[----:B------:R-:W-:-:S07]  /*40a0*/  ISETP.EQ.OR P4, PT, R16, UR10, P2 ;  /* 0x0000000a10007c0c */ /* 0x000fce0009782670 */
[----:B--2---:R-:W-:-:S06]  /*40b0*/  @!P0 IMAD.WIDE.U32 R16, R25, 0x8, R56 ;  /* 0x0000000819108825 */ /* 0x004fcc00078e0038 */
[----:B------:R-:W2:Y:S01]  /*40c0*/  @!P0 LDG.E.64 R16, desc[UR8][R16.64] ;  /* 0x0000000810108981 */ /* 0x000ea2000c1e1b00 */
[----:B0-----:R-:W-:Y:S01]  /*40d0*/  @!P5 FADD.FTZ R28, R28, R12 ;  /* 0x0000000c1c1cd221 */ /* 0x001fe20000010000 */
[----:B------:R-:W-:Y:S01]  /*40e0*/  @!P5 FADD.FTZ R29, R29, R13 ;  /* 0x0000000d1d1dd221 */ /* 0x000fe20000010000 */
[----:B------:R-:W-:-:S04]  /*40f0*/  @!P4 IMAD.WIDE.U32 R12, R22, 0x8, R56 ;  /* 0x00000008160cc825 */ /* 0x000fc800078e0038 */
[----:B---3--:R-:W-:Y:S02]  /*4100*/  @!P6 FADD.FTZ R28, R28, R14 ;  /* 0x0000000e1c1ce221 */ /* 0x008fe40000010000 */
[----:B------:R-:W3:Y:S01]  /*4110*/  @!P4 LDG.E.64 R12, desc[UR8][R12.64] ;  /* 0x000000080c0cc981 */ /* 0x000ee2000c1e1b00 */
[----:B------:R-:W-:-:S04]  /*4120*/  IADD3 R14, PT, PT, R18, 0x4, RZ ;  /* 0x00000004120e7810 */ /* 0x000fc80007ffe0ff */
[----:B------:R-:W-:Y:S01]  /*4130*/  ISETP.EQ.OR P5, PT, R14, UR10, P2 ;  /* 0x0000000a0e007c0c */ /* 0x000fe200097a2670 */
[----:B------:R-:W-:Y:S01]  /*4140*/  @!P6 FADD.FTZ R29, R29, R15 ;  /* 0x0000000f1d1de221 */ /* 0x000fe20000010000 */
[----:B--2---:R-:W-:-:S03]  /*4150*/  @!P0 FADD.FTZ R28, R28, R16 ;  /* 0x000000101c1c8221 */ /* 0x004fc60000010000 */
[----:B------:R-:W-:-:S08]  /*4160*/  @!P0 FADD.FTZ R29, R29, R17 ;  /* 0x000000111d1d8221 */ /* 0x000fd00000010000 */
[----:B------:R-:W-:-:S06]  /*4170*/  @!P5 IMAD.WIDE.U32 R16, R27, 0x8, R56 ;  /* 0x000000081b10d825 */ /* 0x000fcc00078e0038 */
[----:B------:R-:W2:Y:S01]  /*4180*/  @!P5 LDG.E.64 R16, desc[UR8][R16.64] ;  /* 0x000000081010d981 */ /* 0x000ea2000c1e1b00 */
[----:B------:R-:W-:-:S04]  /*4190*/  IADD3 R14, PT, PT, R18, 0x5, RZ ;  /* 0x00000005120e7810 */ /* 0x000fc80007ffe0ff */
[----:B------:R-:W-:-:S13]  /*41a0*/  ISETP.EQ.OR P6, PT, R14, UR10, P2 ;  /* 0x0000000a0e007c0c */ /* 0x000fda00097c2670 */
[----:B------:R-:W-:-:S06]  /*41b0*/  @!P6 IMAD.WIDE.U32 R14, R26, 0x8, R56 ;  /* 0x000000081a0ee825 */ /* 0x000fcc00078e0038 */
[----:B------:R-:W4:Y:S01]  /*41c0*/  @!P6 LDG.E.64 R14, desc[UR8][R14.64] ;  /* 0x000000080e0ee981 */ /* 0x000f22000c1e1b00 */
[----:B---3--:R-:W-:Y:S01]  /*41d0*/  @!P4 FADD.FTZ R28, R28, R12 ;  /* 0x0000000c1c1cc221 */ /* 0x008fe20000010000 */
[----:B------:R-:W-:-:S04]  /*41e0*/  IADD3 R12, PT, PT, R18, 0x6, RZ ;  /* 0x00000006120c7810 */ /* 0x000fc80007ffe0ff */
[----:B------:R-:W-:Y:S02]  /*41f0*/  ISETP.EQ.OR P0, PT, R12, UR10, P2 ;  /* 0x0000000a0c007c0c */ /* 0x000fe40009702670 */
[----:B------:R-:W-:Y:S01]  /*4200*/  IADD3 R12, PT, PT, R18, 0x7, RZ ;  /* 0x00000007120c7810 */ /* 0x000fe20007ffe0ff */
[----:B------:R-:W-:-:S03]  /*4210*/  @!P4 FADD.FTZ R29, R29, R13 ;  /* 0x0000000d1d1dc221 */ /* 0x000fc60000010000 */
[----:B------:R-:W-:-:S07]  /*4220*/  ISETP.EQ.OR P4, PT, R12, UR10, P2 ;  /* 0x0000000a0c007c0c */ /* 0x000fce0009782670 */
[----:B------:R-:W-:-:S06]  /*4230*/  @!P0 IMAD.WIDE.U32 R12, R24, 0x8, R56 ;  /* 0x00000008180c8825 */ /* 0x000fcc00078e0038 */
[----:B------:R-:W3:Y:S01]  /*4240*/  @!P0 LDG.E.64 R12, desc[UR8][R12.64] ;  /* 0x000000080c0c8981 */ /* 0x000ee2000c1e1b00 */
[----:B--2---:R-:W-:Y:S01]  /*4250*/  @!P5 FADD.FTZ R28, R28, R16 ;  /* 0x000000101c1cd221 */ /* 0x004fe20000010000 */
[----:B------:R-:W-:Y:S01]  /*4260*/  @!P5 FADD.FTZ R29, R29, R17 ;  /* 0x000000111d1dd221 */ /* 0x000fe20000010000 */
[----:B------:R-:W-:-:S06]  /*4270*/  @!P4 IMAD.WIDE.U32 R16, R23, 0x8, R56 ;  /* 0x000000081710c825 */ /* 0x000fcc00078e0038 */
[----:B------:R-:W2:Y:S01]  /*4280*/  @!P4 LDG.E.64 R16, desc[UR8][R16.64] ;  /* 0x000000081010c981 */ /* 0x000ea2000c1e1b00 */
        /* <DEDUP_REMOVED lines=12> */
[----:B---3--:R-:W-:Y:S01]  /*4350*/  @!P0 FADD.FTZ R28, R28, R12 ;  /* 0x0000000c1c1c8221 */ /* 0x008fe20000010000 */
[----:B------:R-:W-:Y:S01]  /*4360*/  @!P0 FADD.FTZ R29, R29, R13 ;  /* 0x0000000d1d1d8221 */ /* 0x000fe20000010000 */
[----:B------:R-:W-:Y:S02]  /*4370*/  ISETP.NE.AND P0, PT, R18, R20, PT ;  /* 0x000000141200720c */ /* 0x000fe40003f05270 */
[----:B--2---:R-:W-:Y:S01]  /*4380*/  @!P4 FADD.FTZ R28, R28, R16 ;  /* 0x000000101c1cc221 */ /* 0x004fe20000010000 */
[----:B------:R-:W-:-:S10]  /*4390*/  @!P4 FADD.FTZ R29, R29, R17 ;  /* 0x000000111d1dc221 */ /* 0x000fd40000010000 */
[----:B------:R-:W-:Y:S05]  /*43a0*/  @P0 BRA `(.L_x_918) ;  /* 0xfffffffc00140947 */ /* 0x000fea000383ffff */
.L_x_917:
        /* <DEDUP_REMOVED lines=11> */
[C---:B--2---:R-:W-:Y:S02]  /*4460*/  IADD3 R17, PT, PT, R20.reuse, 0x2, RZ ;  /* 0x0000000214117810 */ /* 0x044fe40007ffe0ff */
        /* <DEDUP_REMOVED lines=22> */
.L_x_919:
        /* <DEDUP_REMOVED lines=18> */
.L_x_920:
        /* <DEDUP_REMOVED lines=9> */
.L_x_921:
[----:B------:R-:W-:Y:S05]  /*4780*/  BSYNC.RECONVERGENT B0 ;  /* 0x0000000000007941 */ /* 0x000fea0003800200 */
.L_x_914:
[----:B------:R-:W5:Y:S01]  /*4790*/  S2UR UR6, SR_CgaCtaId ;  /* 0x00000000000679c3 */ /* 0x000f620000008800 */
[----:B------:R-:W-:Y:S01]  /*47a0*/  UMOV UR5, 0x400 ;  /* 0x0000040000057882 */ /* 0x000fe20000000000 */
[----:B------:R-:W0:Y:S01]  /*47b0*/  LDCU.64 UR12, c[0x0][0x400] ;  /* 0x00008000ff0c77ac */ /* 0x000e220008000a00 */
[----:B----4-:R-:W-:Y:S02]  /*47c0*/  HADD2.F32 R18, -RZ, R47.H1_H1 ;  /* 0x3000002fff127230 */ /* 0x010fe40000004100 */
[--C-:B------:R-:W-:Y:S02]  /*47d0*/  HADD2.F32 R15, -RZ, R35.reuse.H0_H0 ;  /* 0x20000023ff0f7230 */ /* 0x100fe40000004100 */
[----:B------:R-:W-:Y:S01]  /*47e0*/  HADD2.F32 R27, -RZ, R35.H1_H1 ;  /* 0x30000023ff1b7230 */ /* 0x000fe20000004100 */
[----:B------:R-:W4:Y:S01]  /*47f0*/  LDC R19, c[0x0][0x41c] ;  /* 0x00010700ff137b82 */ /* 0x000f220000000800 */
[----:B------:R-:W-:Y:S02]  /*4800*/  HADD2.F32 R57, -RZ, R31.H0_H0 ;  /* 0x2000001fff397230 */ /* 0x000fe40000004100 */
[----:B------:R-:W-:-:S02]  /*4810*/  HADD2.F32 R14, -RZ, R47.H0_H0 ;  /* 0x2000002fff0e7230 */ /* 0x000fc40000004100 */
[----:B-1----:R-:W-:Y:S02]  /*4820*/  HADD2.F32 R20, -RZ, R33.H1_H1 ;  /* 0x30000021ff147230 */ /* 0x002fe40000004100 */
[--C-:B------:R-:W-:Y:S02]  /*4830*/  HADD2.F32 R21, -RZ, R45.reuse.H0_H0 ;  /* 0x2000002dff157230 */ /* 0x100fe40000004100 */
[--C-:B------:R-:W-:Y:S02]  /*4840*/  HADD2.F32 R47, -RZ, R6.reuse.H0_H0 ;  /* 0x20000006ff2f7230 */ /* 0x100fe40000004100 */
[----:B------:R-:W-:Y:S02]  /*4850*/  HADD2.F32 R55, -RZ, R6.H1_H1 ;  /* 0x30000006ff377230 */ /* 0x000fe40000004100 */
[C---:B------:R-:W-:Y:S01]  /*4860*/  FADD.FTZ R6, -R10.reuse, R57 ;  /* 0x000000390a067221 */ /* 0x040fe20000010100 */
[----:B------:R-:W-:Y:S02]  /*4870*/  HADD2.F32 R45, -RZ, R45.H1_H1 ;  /* 0x3000002dff2d7230 */ /* 0x000fe40000004100 */
[----:B------:R-:W-:Y:S01]  /*4880*/  FADD.FTZ R21, -R10, R21 ;  /* 0x000000150a157221 */ /* 0x000fe20000010100 */
[--C-:B------:R-:W-:Y:S01]  /*4890*/  HADD2.F32 R23, -RZ, R8.reuse.H0_H0 ;  /* 0x20000008ff177230 */ /* 0x100fe20000004100 */
[----:B-----5:R-:W-:Y:S01]  /*48a0*/  ULEA UR5, UR6, UR5, 0x18 ;  /* 0x0000000506057291 */ /* 0x020fe2000f8ec0ff */
[----:B------:R-:W-:-:S02]  /*48b0*/  HADD2.F32 R35, -RZ, R8.H1_H1 ;  /* 0x30000008ff237230 */ /* 0x000fc40000004100 */
[C---:B------:R-:W-:Y:S01]  /*48c0*/  FADD.FTZ R22, -R10.reuse, R45 ;  /* 0x0000002d0a167221 */ /* 0x040fe20000010100 */
[--C-:B------:R-:W-:Y:S02]  /*48d0*/  HADD2.F32 R25, -RZ, R49.reuse.H0_H0 ;  /* 0x20000031ff197230 */ /* 0x100fe40000004100 */
[C---:B------:R-:W-:Y:S01]  /*48e0*/  FADD.FTZ R23, -R10.reuse, R23 ;  /* 0x000000170a177221 */ /* 0x040fe20000010100 */
[----:B------:R-:W-:Y:S02]  /*48f0*/  HADD2.F32 R49, -RZ, R49.H1_H1 ;  /* 0x30000031ff317230 */ /* 0x000fe40000004100 */
[C---:B------:R-:W-:Y:S01]  /*4900*/  FADD.FTZ R24, -R10.reuse, R35 ;  /* 0x000000230a187221 */ /* 0x040fe20000010100 */
[----:B------:R-:W-:Y:S01]  /*4910*/  FADD.FTZ R25, -R10, R25 ;  /* 0x000000190a197221 */ /* 0x000fe20000010100 */
[----:B------:R3:W-:Y:S01]  /*4920*/  @!P2 STS.64 [UR5+0x90], R28 ;  /* 0x0000901cff00a988 */ /* 0x0007e20008000a05 */
[----:B------:R-:W-:Y:S01]  /*4930*/  BAR.SYNC.DEFER_BLOCKING 0x0 ;  /* 0x0000000000007b1d */ /* 0x000fe20000010000 */
[----:B0-----:R-:W-:Y:S01]  /*4940*/  ISETP.GE.U32.AND P2, PT, R42, UR12, PT ;  /* 0x0000000c2a007c0c */ /* 0x001fe2000bf46070 */
[----:B---3--:R-:W-:-:S02]  /*4950*/  HADD2.F32 R29, -RZ, R33.H0_H0 ;  /* 0x20000021ff1d7230 */ /* 0x008fc40000004100 */
[----:B------:R-:W-:-:S03]  /*4960*/  FADD.FTZ R33, -R10, R14 ;  /* 0x0000000e0a217221 */ /* 0x000fc60000010100 */
[----:B------:R-:W-:Y:S01]  /*4970*/  FADD.FTZ R29, -R10, R29 ;  /* 0x0000001d0a1d7221 */ /* 0x000fe20000010100 */
[----:B------:R-:W0:Y:S01]  /*4980*/  LDS.64 R12, [UR5+0x90] ;  /* 0x00009005ff0c7984 */ /* 0x000e220008000a00 */
[----:B------:R-:W0:Y:S02]  /*4990*/  LDCU UR5, c[0x0][0x42c] ;  /* 0x00008580ff0577ac */ /* 0x000e240008000800 */
[----:B0-----:R-:W-:Y:S01]  /*49a0*/  FMUL.FTZ R16, R12, UR5 ;  /* 0x000000050c107c20 */ /* 0x001fe20008410000 */
[----:B------:R-:W-:Y:S02]  /*49b0*/  HADD2.F32 R12, -RZ, R31.H1_H1 ;  /* 0x3000001fff0c7230 */ /* 0x000fe40000004100 */
[----:B--2---:R-:W-:Y:S01]  /*49c0*/  FMUL.FTZ R17, R13, UR5 ;  /* 0x000000050d117c20 */ /* 0x004fe20008410000 */
[C---:B------:R-:W-:Y:S01]  /*49d0*/  FADD.FTZ R31, -R10.reuse, R18 ;  /* 0x000000120a1f7221 */ /* 0x040fe20000010100 */
[----:B------:R-:W-:Y:S01]  /*49e0*/  FADD.FTZ R13, -R10, R15 ;  /* 0x0000000f0a0d7221 */ /* 0x000fe20000010100 */
[----:B----4-:R-:W-:-:S02]  /*49f0*/  IMAD R18, R19, UR10, R44 ;  /* 0x0000000a13127c24 */ /* 0x010fc4000f8e022c */
[C---:B------:R-:W-:Y:S01]  /*4a00*/  FADD.FTZ R15, -R10.reuse, R27 ;  /* 0x0000001b0a0f7221 */ /* 0x040fe20000010100 */
[C---:B------:R-:W-:Y:S01]  /*4a10*/  FADD.FTZ R8, -R10.reuse, R12 ;  /* 0x0000000c0a087221 */ /* 0x040fe20000010100 */
[-C--:B------:R-:W-:Y:S01]  /*4a20*/  FMUL.FTZ R28, R13, R54.reuse ;  /* 0x000000360d1c7220 */ /* 0x080fe20000410000 */
[----:B------:R-:W-:Y:S01]  /*4a30*/  FADD.FTZ R27, -R10, R20 ;  /* 0x000000140a1b7221 */ /* 0x000fe20000010100 */
[----:B------:R-:W-:Y:S01]  /*4a40*/  ISETP.GE.U32.AND P0, PT, R18, UR12, PT ;  /* 0x0000000c12007c0c */ /* 0x000fe2000bf06070 */
[----:B------:R-:W-:Y:S01]  /*4a50*/  FMUL.FTZ R56, R15, R54 ;  /* 0x000000360f387220 */ /* 0x000fe20000410000 */
[----:B------:R-:W-:Y:S01]  /*4a60*/  SHF.R.S32.HI R12, RZ, 0x1f, R18 ;  /* 0x0000001fff0c7819 */ /* 0x000fe20000011412 */
[C---:B------:R-:W-:Y:S01]  /*4a70*/  FADD.FTZ R19, -R10.reuse, R47 ;  /* 0x0000002f0a137221 */ /* 0x040fe20000010100 */
[----:B------:R-:W-:Y:S01]  /*4a80*/  FADD.FTZ R20, -R10, R55 ;  /* 0x000000370a147221 */ /* 0x000fe20000010100 */
[--C-:B------:R-:W-:Y:S01]  /*4a90*/  HADD2.F32 R13, -RZ, R34.reuse.H0_H0 ;  /* 0x20000022ff0d7230 */ /* 0x100fe20000004100 */
[----:B------:R-:W-:Y:S01]  /*4aa0*/  ISETP.GE.AND.EX P0, PT, R12, UR13, PT, P0 ;  /* 0x0000000d0c007c0c */ /* 0x000fe2000bf06300 */
[----:B------:R-:W-:Y:S01]  /*4ab0*/  FADD.FTZ R10, -R10, R49 ;  /* 0x000000310a0a7221 */ /* 0x000fe20000010100 */
[C-C-:B------:R-:W-:Y:S01]  /*4ac0*/  FFMA.FTZ R14, R16.reuse, R28, R17.reuse ;  /* 0x0000001c100e7223 */ /* 0x140fe20000010011 */
[----:B------:R-:W-:Y:S01]  /*4ad0*/  FFMA.FTZ R26, R16, R56, R17 ;  /* 0x00000038101a7223 */ /* 0x000fe20000010011 */
[----:B------:R-:W-:Y:S01]  /*4ae0*/  HADD2.F32 R34, -RZ, R34.H1_H1 ;  /* 0x30000022ff227230 */ /* 0x000fe20000004100 */
[----:B------:R-:W-:Y:S08]  /*4af0*/  @!P1 BRA `(.L_x_922) ;  /* 0x0000000000489947 */ /* 0x000ff00003800000 */
        /* <DEDUP_REMOVED lines=10> */
[----:B0-----:R-:W-:Y:S01]  /*4ba0*/  FMUL.FTZ R34, R34, R49 ;  /* 0x0000003122227220 */ /* 0x001fe20000410000 */
[----:B-1----:R-:W-:Y:S01]  /*4bb0*/  FMUL.FTZ R13, R13, R56 ;  /* 0x000000380d0d7220 */ /* 0x002fe20000410000 */
[----:B------:R-:W-:Y:S01]  /*4bc0*/  FADD.FTZ R55, -R56, 1 ;  /* 0x3f80000038377421 */ /* 0x000fe20000010100 */
[----:B------:R-:W-:-:S03]  /*4bd0*/  FADD.FTZ R56, -R49, 1 ;  /* 0x3f80000031387421 */ /* 0x000fc60000010100 */
[----:B------:R-:W-:Y:S01]  /*4be0*/  FFMA.FTZ R28, R28, R55, 1 ;  /* 0x3f8000001c1c7423 */ /* 0x000fe20000010037 */
[----:B------:R-:W-:-:S03]  /*4bf0*/  FFMA.FTZ R15, R15, R56, 1 ;  /* 0x3f8000000f0f7423 */ /* 0x000fc60000010038 */
[----:B------:R-:W-:Y:S01]  /*4c00*/  FMUL.FTZ R13, R13, R28 ;  /* 0x0000001c0d0d7220 */ /* 0x000fe20000410000 */
[----:B------:R-:W-:-:S07]  /*4c10*/  FMUL.FTZ R34, R34, R15 ;  /* 0x0000000f22227220 */ /* 0x000fce0000410000 */
.L_x_922:
        /* <DEDUP_REMOVED lines=12> */
[----:B------:R-:W-:-:S03]  /*4ce0*/  IMAD.WIDE.U32 R12, R18, UR14, R12 ;  /* 0x0000000e120c7c25 */ /* 0x000fc6000f8e000c */
[----:B-1----:R-:W-:Y:S02]  /*4cf0*/  LEA R14, P0, R12, UR6, 0x1 ;  /* 0x000000060c0e7c11 */ /* 0x002fe4000f8008ff */
[----:B------:R-:W-:Y:S02]  /*4d00*/  IADD3 R47, PT, PT, R13, R47, RZ ;  /* 0x0000002f0d2f7210 */ /* 0x000fe40007ffe0ff */
[----:B------:R-:W-:Y:S02]  /*4d10*/  F2FP.F16.F32.PACK_AB R13, R26, R35 ;  /* 0x000000231a0d723e */ /* 0x000fe400000000ff */
[----:B------:R-:W-:-:S05]  /*4d20*/  LEA.HI.X R15, R12, UR7, R47, 0x1, P0 ;  /* 0x000000070c0f7c11 */ /* 0x000fca00080f0c2f */
[----:B------:R0:W-:Y:S02]  /*4d30*/  STG.E desc[UR8][R14.64], R13 ;  /* 0x0000000d0e007986 */ /* 0x0001e4000c101908 */
.L_x_924:
[----:B------:R-:W-:Y:S05]  /*4d40*/  BSYNC.RECONVERGENT B0 ;  /* 0x0000000000007941 */ /* 0x000fea0003800200 */
.L_x_923:
[--C-:B------:R-:W-:Y:S01]  /*4d50*/  HADD2.F32 R12, -RZ, R50.reuse.H0_H0 ;  /* 0x20000032ff0c7230 */ /* 0x100fe20000004100 */
[----:B------:R-:W-:Y:S01]  /*4d60*/  SHF.R.S32.HI R26, RZ, 0x1f, R42 ;  /* 0x0000001fff1a7819 */ /* 0x000fe2000001142a */
[----:B------:R-:W-:Y:S02]  /*4d70*/  HADD2.F32 R50, -RZ, R50.H1_H1 ;  /* 0x30000032ff327230 */ /* 0x000fe40000004100 */
[-C--:B0-----:R-:W-:Y:S01]  /*4d80*/  FMUL.FTZ R14, R33, R54.reuse ;  /* 0x00000036210e7220 */ /* 0x081fe20000410000 */
        /* <DEDUP_REMOVED lines=20> */
.L_x_925:
        /* <DEDUP_REMOVED lines=9> */
[----:B------:R-:W-:Y:S02]  /*4f60*/  FFMA.FTZ R33, R11, R50, -R28 ;  /* 0x000000320b217223 */ /* 0x000fe4000001081c */
[-C--:B------:R-:W-:Y:S02]  /*4f70*/  FMUL.FTZ R31, R15, R54.reuse ;  /* 0x000000360f1f7220 */ /* 0x080fe40000410000 */
[----:B------:R-:W-:Y:S01]  /*4f80*/  FMUL.FTZ R28, R33, R54 ;  /* 0x00000036211c7220 */ /* 0x000fe20000410000 */
[----:B0-----:R-:W-:Y:S01]  /*4f90*/  IMAD R14, R13, UR6, RZ ;  /* 0x000000060d0e7c24 */ /* 0x001fe2000f8e02ff */
[----:B------:R-:W-:-:S03]  /*4fa0*/  MOV R13, R59 ;  /* 0x0000003b000d7202 */ /* 0x000fc60000000f00 */
[C---:B------:R-:W-:Y:S02]  /*4fb0*/  IMAD R35, R43.reuse, UR7, R14 ;  /* 0x000000072b237c24 */ /* 0x040fe4000f8e020e */
[----:B------:R-:W-:-:S03]  /*4fc0*/  IMAD.WIDE.U32 R12, R43, UR6, R12 ;  /* 0x000000062b0c7c25 */ /* 0x000fc6000f8e000c */
[----:B-1----:R-:W-:Y:S02]  /*4fd0*/  LEA R14, P0, R12, UR14, 0x1 ;  /* 0x0000000e0c0e7c11 */ /* 0x002fe4000f8008ff */
[----:B------:R-:W-:Y:S02]  /*4fe0*/  IADD3 R35, PT, PT, R13, R35, RZ ;  /* 0x000000230d237210 */ /* 0x000fe40007ffe0ff */
[----:B------:R-:W-:Y:S02]  /*4ff0*/  F2FP.F16.F32.PACK_AB R13, R28, R31 ;  /* 0x0000001f1c0d723e */ /* 0x000fe400000000ff */
[----:B------:R-:W-:-:S05]  /*5000*/  LEA.HI.X R15, R12, UR15, R35, 0x1, P0 ;  /* 0x0000000f0c0f7c11 */ /* 0x000fca00080f0c23 */
[----:B------:R0:W-:Y:S02]  /*5010*/  STG.E desc[UR8][R14.64], R13 ;  /* 0x0000000d0e007986 */ /* 0x0001e4000c101908 */
.L_x_927:
[----:B------:R-:W-:Y:S05]  /*5020*/  BSYNC.RECONVERGENT B0 ;  /* 0x0000000000007941 */ /* 0x000fea0003800200 */
.L_x_926:
[----:B------:R-:W-:Y:S01]  /*5030*/  UISETP.NE.AND UP0, UPT, UR11, URZ, UPT ;  /* 0x000000ff0b00728c */ /* 0x000fe2000bf05270 */
[-C--:B------:R-:W-:Y:S01]  /*5040*/  FMUL.FTZ R28, R29, R54.reuse ;  /* 0x000000361d1c7220 */ /* 0x080fe20000410000 */
[----:B------:R-:W-:Y:S01]  /*5050*/  FMUL.FTZ R34, R27, R54 ;  /* 0x000000361b227220 */ /* 0x000fe20000410000 */
[--C-:B0-----:R-:W-:Y:S01]  /*5060*/  HADD2.F32 R13, -RZ, R32.reuse.H0_H0 ;  /* 0x20000020ff0d7230 */ /* 0x101fe20000004100 */
        /* <DEDUP_REMOVED lines=23> */
.L_x_928:
        /* <DEDUP_REMOVED lines=9> */
[----:B------:R-:W-:Y:S01]  /*5270*/  FMUL.FTZ R26, R29, R54 ;  /* 0x000000361d1a7220 */ /* 0x000fe20000410000 */
[----:B------:R-:W-:-:S04]  /*5280*/  IMAD.WIDE.U32 R12, R42, UR6, R12 ;  /* 0x000000062a0c7c25 */ /* 0x000fc8000f8e000c */
[----:B------:R-:W-:Y:S02]  /*5290*/  IMAD R31, R42, UR7, R27 ;  /* 0x000000072a1f7c24 */ /* 0x000fe4000f8e021b */
[----:B------:R-:W-:Y:S01]  /*52a0*/  FMUL.FTZ R27, R15, R54 ;  /* 0x000000360f1b7220 */ /* 0x000fe20000410000 */
[----:B-1----:R-:W-:Y:S02]  /*52b0*/  LEA R14, P0, R12, UR14, 0x1 ;  /* 0x0000000e0c0e7c11 */ /* 0x002fe4000f8008ff */
[----:B------:R-:W-:Y:S02]  /*52c0*/  IADD3 R31, PT, PT, R13, R31, RZ ;  /* 0x0000001f0d1f7210 */ /* 0x000fe40007ffe0ff */
[----:B------:R-:W-:Y:S02]  /*52d0*/  F2FP.F16.F32.PACK_AB R13, R26, R27 ;  /* 0x0000001b1a0d723e */ /* 0x000fe400000000ff */
[----:B------:R-:W-:-:S05]  /*52e0*/  LEA.HI.X R15, R12, UR15, R31, 0x1, P0 ;  /* 0x0000000f0c0f7c11 */ /* 0x000fca00080f0c1f */
[----:B------:R0:W-:Y:S02]  /*52f0*/  STG.E desc[UR8][R14.64], R13 ;  /* 0x0000000d0e007986 */ /* 0x0001e4000c101908 */
.L_x_930:
[----:B------:R-:W-:Y:S05]  /*5300*/  BSYNC.RECONVERGENT B0 ;  /* 0x0000000000007941 */ /* 0x000fea0003800200 */
.L_x_929:
[----:B0-----:R-:W-:Y:S01]  /*5310*/  IADD3 R13, PT, PT, R18, 0xa0, RZ ;  /* 0x000000a0120d7810 */ /* 0x001fe20007ffe0ff */
        /* <DEDUP_REMOVED lines=54> */
.L_x_931:
[----:B------:R-:W-:Y:S01]  /*5680*/  BSSY.RECONVERGENT B0, `(.L_x_932) ;  /* 0x0000012000007945 */ /* 0x000fe20003800200 */
[----:B------:R-:W-:Y:S01]  /*5690*/  FFMA.FTZ R31, R51, R16, -R31 ;  /* 0x00000010331f7223 */ /* 0x000fe2000001081f */
[----:B------:R-:W-:Y:S02]  /*56a0*/  FFMA.FTZ R29, R11, R30, -R33 ;  /* 0x0000001e0b1d7223 */ /* 0x000fe40000010821 */
[----:B------:R-:W-:Y:S05]  /*56b0*/  @P1 BRA `(.L_x_933) ;  /* 0x0000000000381947 */ /* 0x000fea0003800000 */
[----:B------:R-:W0:Y:S01]  /*56c0*/  LDCU.64 UR6, c[0x0][0x3f8] ;  /* 0x00007f00ff0677ac */ /* 0x000e220008000a00 */
[----:B------:R-:W-:Y:S01]  /*56d0*/  MOV R15, R59 ;  /* 0x0000003b000f7202 */ /* 0x000fe20000000f00 */
[-C--:B------:R-:W-:Y:S01]  /*56e0*/  FMUL.FTZ R30, R31, R54.reuse ;  /* 0x000000361f1e7220 */ /* 0x080fe20000410000 */
[----:B------:R-:W-:Y:S01]  /*56f0*/  FMUL.FTZ R29, R29, R54 ;  /* 0x000000361d1d7220 */ /* 0x000fe20000410000 */
[----:B------:R-:W1:Y:S04]  /*5700*/  LDCU.64 UR14, c[0x0][0x380] ;  /* 0x00007000ff0e77ac */ /* 0x000e680008000a00 */
[----:B------:R-:W-:Y:S01]  /*5710*/  F2FP.F16.F32.PACK_AB R29, R29, R30 ;  /* 0x0000001e1d1d723e */ /* 0x000fe200000000ff */
[----:B0-----:R-:W-:Y:S01]  /*5720*/  IMAD R16, R14, UR6, RZ ;  /* 0x000000060e107c24 */ /* 0x001fe2000f8e02ff */
[----:B------:R-:W-:-:S03]  /*5730*/  MOV R14, R60 ;  /* 0x0000003c000e7202 */ /* 0x000fc60000000f00 */
[C---:B------:R-:W-:Y:S02]  /*5740*/  IMAD R17, R41.reuse, UR7, R16 ;  /* 0x0000000729117c24 */ /* 0x040fe4000f8e0210 */
[----:B------:R-:W-:-:S03]  /*5750*/  IMAD.WIDE.U32 R14, R41, UR6, R14 ;  /* 0x00000006290e7c25 */ /* 0x000fc6000f8e000e */
[----:B-1----:R-:W-:Y:S02]  /*5760*/  LEA R16, P1, R14, UR14, 0x1 ;  /* 0x0000000e0e107c11 */ /* 0x002fe4000f8208ff */
[----:B------:R-:W-:-:S04]  /*5770*/  IADD3 R17, PT, PT, R15, R17, RZ ;  /* 0x000000110f117210 */ /* 0x000fc80007ffe0ff */
[----:B------:R-:W-:-:S05]  /*5780*/  LEA.HI.X R17, R14, UR15, R17, 0x1, P1 ;  /* 0x0000000f0e117c11 */ /* 0x000fca00088f0c11 */
[----:B------:R0:W-:Y:S02]  /*5790*/  STG.E desc[UR8][R16.64], R29 ;  /* 0x0000001d10007986 */ /* 0x0001e4000c101908 */
.L_x_933:
[----:B------:R-:W-:Y:S05]  /*57a0*/  BSYNC.RECONVERGENT B0 ;  /* 0x0000000000007941 */ /* 0x000fea0003800200 */
.L_x_932:
[--C-:B------:R-:W-:Y:S02]  /*57b0*/  HADD2.F32 R14, -RZ, R7.reuse.H0_H0 ;  /* 0x20000007ff0e7230 */ /* 0x100fe40000004100 */
[----:B0-----:R-:W-:Y:S01]  /*57c0*/  HADD2.F32 R16, -RZ, R7.H1_H1 ;  /* 0x30000007ff107230 */ /* 0x001fe20000004100 */
        /* <DEDUP_REMOVED lines=19> */
.L_x_934:
        /* <DEDUP_REMOVED lines=18> */
.L_x_936:
[----:B------:R-:W-:Y:S05]  /*5a20*/  BSYNC.RECONVERGENT B0 ;  /* 0x0000000000007941 */ /* 0x000fea0003800200 */
.L_x_935:
        /* <DEDUP_REMOVED lines=21> */
.L_x_937:
        /* <DEDUP_REMOVED lines=18> */
.L_x_939:
[----:B------:R-:W-:Y:S05]  /*5ca0*/  BSYNC.RECONVERGENT B0 ;  /* 0x0000000000007941 */ /* 0x000fea0003800200 */
.L_x_938:
        /* <DEDUP_REMOVED lines=21> */
.L_x_940:
        /* <DEDUP_REMOVED lines=18> */
.L_x_942:
[----:B------:R-:W-:Y:S05]  /*5f20*/  BSYNC.RECONVERGENT B0 ;  /* 0x0000000000007941 */ /* 0x000fea0003800200 */
.L_x_941:
[--C-:B------:R-:W-:Y:S01]  /*5f30*/  HADD2.F32 R6, -RZ, R48.reuse.H0_H0 ;  /* 0x20000030ff067230 */ /* 0x100fe20000004100 */
        /* <DEDUP_REMOVED lines=21> */
.L_x_943:
[----:B------:R-:W-:Y:S01]  /*6090*/  ISETP.GE.AND.EX P0, PT, R14, UR13, PT, P0 ;  /* 0x0000000d0e007c0c */ /* 0x000fe2000bf06300 */
[----:B------:R-:W-:Y:S01]  /*60a0*/  FFMA.FTZ R51, R51, R6, -R28 ;  /* 0x0000000633337223 */ /* 0x000fe2000001081c */
[----:B------:R-:W-:Y:S01]  /*60b0*/  FFMA.FTZ R11, R11, R48, -R34 ;  /* 0x000000300b0b7223 */ /* 0x000fe20000010822 */
[----:B------:R-:W-:Y:S02]  /*60c0*/  BSSY.RECONVERGENT B0, `(.L_x_944) ;  /* 0x000000f000007945 */ /* 0x000fe40003800200 */
[-C--:B0-----:R-:W-:Y:S01]  /*60d0*/  FMUL.FTZ R9, R51, R54.reuse ;  /* 0x0000003633097220 */ /* 0x081fe20000410000 */
[----:B------:R-:W-:-:S07]  /*60e0*/  FMUL.FTZ R54, R11, R54 ;  /* 0x000000360b367220 */ /* 0x000fce0000410000 */
        /* <DEDUP_REMOVED lines=12> */
.L_x_945:
[----:B------:R-:W-:Y:S05]  /*61b0*/  BSYNC.RECONVERGENT B0 ;  /* 0x0000000000007941 */ /* 0x000fea0003800200 */
.L_x_944:
[----:B------:R-:W-:Y:S02]  /*61c0*/  IADD3 R36, PT, PT, R4, R36, RZ ;  /* 0x0000002404247210 */ /* 0x000fe40007ffe0ff */
[----:B------:R-:W-:Y:S02]  /*61d0*/  IADD3 R37, PT, PT, R37, 0x1, RZ ;  /* 0x0000000125257810 */ /* 0x000fe40007ffe0ff */
[----:B------:R-:W-:-:S13]  /*61e0*/  ISETP.GE.AND P0, PT, R36, UR4, PT ;  /* 0x0000000424007c0c */ /* 0x000fda000bf06270 */
[----:B------:R-:W-:Y:S05]  /*61f0*/  @!P0 BRA `(.L_x_946) ;  /* 0xffffff9c00ec8947 */ /* 0x000fea000383ffff */
.L_x_903:
[----:B0-----:R-:W0:Y:S01]  /*6200*/  LDC R6, c[0x0][0x370] ;  /* 0x0000dc00ff067b82 */ /* 0x001e220000000800 */
[----:B------:R-:W-:Y:S01]  /*6210*/  ISETP.NE.AND P2, PT, R2, RZ, PT ;  /* 0x000000ff0200720c */ /* 0x000fe20003f45270 */
[----:B------:R-:W-:Y:S06]  /*6220*/  BSSY.RECONVERGENT B0, `(.L_x_947) ;  /* 0x0000011000007945 */ /* 0x000fec0003800200 */
[----:B------:R-:W1:Y:S08]  /*6230*/  LDC R7, c[0x0][0x374] ;  /* 0x0000dd00ff077b82 */ /* 0x000e700000000800 */
        /* <DEDUP_REMOVED lines=15> */
.L_x_948:
[----:B------:R-:W-:Y:S05]  /*6330*/  BSYNC.RECONVERGENT B0 ;  /* 0x0000000000007941 */ /* 0x000fea0003800200 */
.L_x_947:
[----:B------:R-:W-:Y:S05]  /*6340*/  @P0 EXIT ;  /* 0x000000000000094d */ /* 0x000fea0003800000 */
[----:B------:R-:W-:Y:S05]  /*6350*/  @P2 BRA `(.L_x_949) ;  /* 0x0000000000202947 */ /* 0x000fea0003800000 */
[----:B------:R-:W-:-:S05]  /*6360*/  IMAD R0, R6, R7, RZ ;  /* 0x0000000706007224 */ /* 0x000fca00078e02ff */
[----:B------:R-:W-:-:S13]  /*6370*/  ISETP.NE.AND P0, PT, R0, -0x1, PT ;  /* 0xffffffff0000780c */ /* 0x000fda0003f05270 */
[----:B------:R-:W-:Y:S05]  /*6380*/  @!P0 BRA `(.L_x_949) ;  /* 0x0000000000148947 */ /* 0x000fea0003800000 */
.L_x_950:
[----:B0-----:R-:W2:Y:S04]  /*6390*/  LDG.E.STRONG.GPU R3, desc[UR8][R4.64] ;  /* 0x0000000804037981 */ /* 0x001ea8000c1ef900 */
[----:B--2---:R-:W-:Y:S01]  /*63a0*/  CCTL.IVALL ;  /* 0x00000000ff00798f */ /* 0x004fe20002000000 */
[----:B------:R-:W-:Y:S05]  /*63b0*/  YIELD ;  /* 0x0000000000007946 */ /* 0x000fea0003800000 */
[----:B------:R-:W-:-:S13]  /*63c0*/  ISETP.NE.AND P0, PT, R3, R0, PT ;  /* 0x000000000300720c */ /* 0x000fda0003f05270 */
[----:B------:R-:W-:Y:S05]  /*63d0*/  @P0 BRA `(.L_x_950) ;  /* 0xfffffffc00ec0947 */ /* 0x000fea000383ffff */
.L_x_949:
        /* <DEDUP_REMOVED lines=57> */
[----:B------:R-:W-:Y:S01]  /*6770*/  SHF.L.U64.HI R32, R3, 0x2, R0 ;  /* 0x0000000203207819 */ /* 0x000fe20000010200 */
[----:B------:R-:W-:Y:S01]  /*6780*/  UMOV UR4, URZ ;  /* 0x000000ff00047c82 */ /* 0x000fe20008000000 */
[----:B------:R-:W-:-:S02]  /*6790*/  SHF.L.U64.HI R28, R29, 0x2, R34 ;  /* 0x000000021d1c7819 */ /* 0x000fc40000010222 */
[----:B------:R-:W-:Y:S02]  /*67a0*/  IADD3 R5, PT, PT, R7, UR4, RZ ;  /* 0x0000000407057c10 */ /* 0x000fe4000fffe0ff */
[----:B------:R-:W-:Y:S01]  /*67b0*/  MOV R2, R6 ;  /* 0x0000000600027202 */ /* 0x000fe20000000f00 */
[----:B------:R-:W-:Y:S01]  /*67c0*/  IMAD.WIDE.U32 R6, R12, 0x4, RZ ;  /* 0x000000040c067825 */ /* 0x000fe200078e00ff */
[C---:B0-----:R-:W-:Y:S02]  /*67d0*/  IADD3 R24, P2, PT, R22.reuse, UR10, RZ ;  /* 0x0000000a16187c10 */ /* 0x041fe4000ff5e0ff */
[----:B-1----:R-:W-:Y:S02]  /*67e0*/  IADD3 R26, P1, PT, R22, UR6, RZ ;  /* 0x00000006161a7c10 */ /* 0x002fe4000ff3e0ff */
[C---:B------:R-:W-:Y:S02]  /*67f0*/  IADD3.X R25, PT, PT, R23.reuse, UR11, RZ, P2, !PT ;  /* 0x0000000b17197c10 */ /* 0x040fe400097fe4ff */
[----:B------:R-:W-:-:S02]  /*6800*/  IADD3.X R27, PT, PT, R23, UR7, RZ, P1, !PT ;  /* 0x00000007171b7c10 */ /* 0x000fc40008ffe4ff */
[----:B------:R-:W-:Y:S02]  /*6810*/  IADD3 R18, P2, PT, RZ, -R9, RZ ;  /* 0x80000009ff127210 */ /* 0x000fe40007f5e0ff */
[----:B--2---:R-:W-:Y:S02]  /*6820*/  IADD3 R22, P1, PT, R22, UR12, RZ ;  /* 0x0000000c16167c10 */ /* 0x004fe4000ff3e0ff */
[----:B------:R-:W-:Y:S02]  /*6830*/  SHF.L.U32 R9, R13, 0x2, RZ ;  /* 0x000000020d097819 */ /* 0x000fe400000006ff */
[----:B------:R-:W-:Y:S02]  /*6840*/  IADD3.X R23, PT, PT, R23, UR13, RZ, P1, !PT ;  /* 0x0000000d17177c10 */ /* 0x000fe40008ffe4ff */
[----:B------:R-:W-:Y:S02]  /*6850*/  IADD3 R30, PT, PT, R7, R9, RZ ;  /* 0x00000009071e7210 */ /* 0x000fe40007ffe0ff */
[----:B------:R-:W-:-:S07]  /*6860*/  IADD3.X R20, PT, PT, RZ, -0x1, RZ, P2, !PT ;  /* 0xffffffffff147810 */ /* 0x000fce00017fe4ff */
.L_x_953:
        /* <DEDUP_REMOVED lines=31> */
.L_x_952:
[----:B------:R-:W-:Y:S05]  /*6a60*/  BSYNC.RECONVERGENT B0 ;  /* 0x0000000000007941 */ /* 0x000fea0003800200 */
.L_x_951:
        /* <DEDUP_REMOVED lines=10> */
.L_x_954:
        /* <DEDUP_REMOVED lines=87> */
.L_x_955:
        /* <DEDUP_REMOVED lines=16> */
.L_x_3425:


//--------------------- .text._Z35group_norm_nhwc_bwd_one_pass_kernelI11Fp16IOBf16WLi512ELi30ELi480EEv26Group_norm_nhwc_bwd_params --------------------------
	.section	.text._Z35group_norm_nhwc_bwd_one_pass_kernelI11Fp16IOBf16WLi512ELi30ELi480EEv26Group_norm_nhwc_bwd_params,"ax",@progbits
	.align	128
        .global         _Z35group_norm_nhwc_bwd_one_pass_kernelI11Fp16IOBf16WLi512ELi30ELi480EEv26Group_norm_nhwc_bwd_params
        .type           _Z35group_norm_nhwc_bwd_one_pass_kernelI11Fp16IOBf16WLi512ELi30ELi480EEv26Group_norm_nhwc_bwd_params,@function
        .size           _Z35group_norm_nhwc_bwd_one_pass_kernelI11Fp16IOBf16WLi512ELi30ELi480EEv26Group_norm_nhwc_bwd_params,(.L_x_3426 - _Z35group_norm_nhwc_bwd_one_pass_kernelI11Fp16IOBf16WLi512ELi30ELi480EEv26Group_norm_nhwc_bwd_params)
        .other          _Z35group_norm_nhwc_bwd_one_pass_kernelI11Fp16IOBf16WLi512ELi30ELi480EEv26Group_norm_nhwc_bwd_params,@"STO_CUDA_ENTRY STV_DEFAULT"
_Z35group_norm_nhwc_bwd_one_pass_kernelI11Fp16IOBf16WLi512ELi30ELi480EEv26Group_norm_nhwc_bwd_params:
.text._Z35group_norm_nhwc_bwd_one_pass_kernelI11Fp16IOBf16WLi512ELi30ELi480EEv26Group_norm_nhwc_bwd_params:
        /* <DEDUP_REMOVED lines=21> */
.L_x_1023:
[----:B------:R-:W1:Y:S01]  /*0150*/  LDC R8, c[0x0][0x410] ;  /* 0x00010400ff087b82 */ /* 0x000e620000000800 */
[----:B0-----:R-:W-:Y:S01]  /*0160*/  HFMA2 R2, -RZ, RZ, 0, 0 ;  /* 0x00000000ff027431 */ /* 0x001fe200000001ff */
[----:B------:R-:W-:Y:S01]  /*0170*/  IABS R7, UR6 ;  /* 0x0000000600077c13 */ /* 0x000fe20008000000 */
        /* <DEDUP_REMOVED lines=10> */
[----:B------:R-:W0:Y:S01]  /*0220*/  LDCU.U8 UR7, c[0x0][0x414] ;  /* 0x00008280ff0777ac */ /* 0x000e220008000000 */
[----:B-1----:R-:W-:-:S04]  /*0230*/  IABS R6, R8 ;  /* 0x0000000800067213 */ /* 0x002fc80000000000 */
[----:B------:R-:W1:Y:S08]  /*0240*/  I2F.RP R4, R6 ;  /* 0x0000000600047306 */ /* 0x000e700000209400 */
[----:B-1----:R-:W1:Y:S02]  /*0250*/  MUFU.RCP R4, R4 ;  /* 0x0000000400047308 */ /* 0x002e640000001000 */
[----:B-1----:R-:W-:-:S06]  /*0260*/  IADD3 R3, PT, PT, R4, 0xffffffe, RZ ;  /* 0x0ffffffe04037810 */ /* 0x002fcc0007ffe0ff */
[----:B------:R-:W1:Y:S02]  /*0270*/  F2I.FTZ.U32.TRUNC.NTZ R3, R3 ;  /* 0x0000000300037305 */ /* 0x000e64000021f000 */
[----:B-1----:R-:W-:-:S05]  /*0280*/  IADD3 R5, PT, PT, RZ, -R3, RZ ;  /* 0x80000003ff057210 */ /* 0x002fca0007ffe0ff */
[----:B------:R-:W-:-:S04]  /*0290*/  IMAD R5, R5, R6, RZ ;  /* 0x0000000605057224 */ /* 0x000fc800078e02ff */
[----:B------:R-:W-:Y:S02]  /*02a0*/  IMAD.HI.U32 R5, R3, R5, R2 ;  /* 0x0000000503057227 */ /* 0x000fe400078e0002 */
[----:B------:R-:W2:Y:S04]  /*02b0*/  S2R R2, SR_CTAID.X ;  /* 0x0000000000027919 */ /* 0x000ea80000002500 */
[----:B------:R-:W-:-:S05]  /*02c0*/  IMAD.HI.U32 R5, R5, R7, RZ ;  /* 0x0000000705057227 */ /* 0x000fca00078e00ff */
[----:B------:R-:W-:-:S05]  /*02d0*/  IADD3 R4, PT, PT, -R5, RZ, RZ ;  /* 0x000000ff05047210 */ /* 0x000fca0007ffe1ff */
[----:B------:R-:W-:Y:S01]  /*02e0*/  IMAD R3, R6, R4, R7 ;  /* 0x0000000406037224 */ /* 0x000fe200078e0207 */
[----:B------:R-:W-:-:S04]  /*02f0*/  LOP3.LUT R7, R8, UR6, RZ, 0x3c, !PT ;  /* 0x0000000608077c12 */ /* 0x000fc8000f8e3cff */
[----:B------:R-:W-:Y:S02]  /*0300*/  ISETP.GT.U32.AND P2, PT, R6, R3, PT ;  /* 0x000000030600720c */ /* 0x000fe40003f44070 */
[----:B------:R-:W-:-:S11]  /*0310*/  ISETP.GE.AND P5, PT, R7, RZ, PT ;  /* 0x000000ff0700720c */ /* 0x000fd60003fa6270 */
[-C--:B------:R-:W-:Y:S01]  /*0320*/  @!P2 IADD3 R3, PT, PT, R3, -R6.reuse, RZ ;  /* 0x800000060303a210 */ /* 0x080fe20007ffe0ff */
[----:B--2---:R-:W-:Y:S01]  /*0330*/  IMAD R23, R2, UR5, R43 ;  /* 0x0000000502177c24 */ /* 0x004fe2000f8e022b */
[----:B------:R-:W-:Y:S02]  /*0340*/  @!P2 IADD3 R5, PT, PT, R5, 0x1, RZ ;  /* 0x000000010505a810 */ /* 0x000fe40007ffe0ff */
[----:B------:R-:W-:Y:S02]  /*0350*/  ISETP.GE.U32.AND P0, PT, R3, R6, PT ;  /* 0x000000060300720c */ /* 0x000fe40003f06070 */
[----:B---3--:R-:W-:Y:S02]  /*0360*/  ISETP.GE.U32.AND P3, PT, R23, UR12, PT ;  /* 0x0000000c17007c0c */ /* 0x008fe4000bf66070 */
[----:B------:R-:W-:Y:S02]  /*0370*/  SHF.R.S32.HI R9, RZ, 0x1f, R23 ;  /* 0x0000001fff097819 */ /* 0x000fe40000011417 */
[----:B------:R-:W-:-:S02]  /*0380*/  ISETP.GT.U32.AND P4, PT, R6, R3, PT ;  /* 0x000000030600720c */ /* 0x000fc40003f84070 */
[----:B------:R-:W-:Y:S02]  /*0390*/  ISETP.GE.AND.EX P3, PT, R9, UR13, PT, P3 ;  /* 0x0000000d09007c0c */ /* 0x000fe4000bf66330 */
[----:B------:R-:W-:Y:S02]  /*03a0*/  IADD3 R4, PT, PT, R3, -R6, RZ ;  /* 0x8000000603047210 */ /* 0x000fe40007ffe0ff */
[----:B------:R-:W-:Y:S02]  /*03b0*/  ISETP.NE.AND P2, PT, R8, RZ, PT ;  /* 0x000000ff0800720c */ /* 0x000fe40003f45270 */
[----:B------:R-:W-:Y:S02]  /*03c0*/  SEL R3, R4, R3, !P4 ;  /* 0x0000000304037207 */ /* 0x000fe40006000000 */
[----:B------:R-:W-:Y:S02]  /*03d0*/  @P0 IADD3 R5, PT, PT, R5, 0x1, RZ ;  /* 0x0000000105050810 */ /* 0x000fe40007ffe0ff */
[----:B------:R-:W-:-:S02]  /*03e0*/  LOP3.LUT R4, RZ, R8, RZ, 0x33, !PT ;  /* 0x00000008ff047212 */ /* 0x000fc400078e33ff */
[----:B------:R-:W-:Y:S01]  /*03f0*/  @!P1 IADD3 R3, PT, PT, -R3, RZ, RZ ;  /* 0x000000ff03039210 */ /* 0x000fe20007ffe1ff */
[----:B------:R-:W1:Y:S01]  /*0400*/  @!P3 LDC.64 R12, c[0x0][0x3f8] ;  /* 0x0000fe00ff0cbb82 */ /* 0x000e620000000a00 */
[----:B------:R-:W-:Y:S02]  /*0410*/  @!P5 IADD3 R5, PT, PT, -R5, RZ, RZ ;  /* 0x000000ff0505d210 */ /* 0x000fe40007ffe1ff */
[----:B------:R-:W-:Y:S02]  /*0420*/  IADD3 R19, PT, PT, R23, 0x20, RZ ;  /* 0x0000002017137810 */ /* 0x000fe40007ffe0ff */
[C---:B------:R-:W-:Y:S02]  /*0430*/  SEL R56, R4.reuse, R3, !P2 ;  /* 0x0000000304387207 */ /* 0x040fe40005000000 */
[----:B------:R-:W-:Y:S01]  /*0440*/  SEL R5, R4, R5, !P2 ;  /* 0x0000000504057207 */ /* 0x000fe20005000000 */
[----:B------:R-:W2:Y:S01]  /*0450*/  @!P3 LDC.64 R16, c[0x0][0x3a0] ;  /* 0x0000e800ff10bb82 */ /* 0x000ea20000000a00 */
[----:B------:R-:W-:Y:S01]  /*0460*/  ISETP.GE.U32.AND P2, PT, R19, UR12, PT ;  /* 0x0000000c13007c0c */ /* 0x000fe2000bf46070 */
[----:B------:R-:W-:Y:S01]  /*0470*/  IMAD R3, R56, 0x1e, RZ ;  /* 0x0000001e38037824 */ /* 0x000fe200078e02ff */
[----:B------:R-:W-:-:S02]  /*0480*/  SHF.R.S32.HI R11, RZ, 0x1f, R19 ;  /* 0x0000001fff0b7819 */ /* 0x000fc40000011413 */
[----:B------:R-:W-:Y:S02]  /*0490*/  SHF.R.S32.HI R4, RZ, 0x1f, R5 ;  /* 0x0000001fff047819 */ /* 0x000fe40000011405 */
[----:B------:R-:W-:Y:S01]  /*04a0*/  ISETP.GE.AND.EX P2, PT, R11, UR13, PT, P2 ;  /* 0x0000000d0b007c0c */ /* 0x000fe2000bf46320 */
[----:B------:R-:W3:Y:S01]  /*04b0*/  @!P3 LDC.64 R26, c[0x0][0x398] ;  /* 0x0000e600ff1abb82 */ /* 0x000ee20000000a00 */
[----:B------:R-:W-:Y:S01]  /*04c0*/  IADD3 R58, P0, PT, R3, R48, RZ ;  /* 0x00000030033a7210 */ /* 0x000fe20007f1e0ff */
[----:B------:R-:W-:Y:S01]  /*04d0*/  IMAD R4, R4, UR14, RZ ;  /* 0x0000000e04047c24 */ /* 0x000fe2000f8e02ff */
[----:B------:R-:W-:Y:S02]  /*04e0*/  IADD3 R14, PT, PT, R23, 0x40, RZ ;  /* 0x00000040170e7810 */ /* 0x000fe40007ffe0ff */
[----:B------:R-:W-:Y:S01]  /*04f0*/  LEA.HI.X.SX32 R59, R3, RZ, 0x1, P0 ;  /* 0x000000ff033b7211 */ /* 0x000fe200000f0eff */
[----:B------:R-:W-:Y:S01]  /*0500*/  IMAD R61, R5, UR15, R4 ;  /* 0x0000000f053d7c24 */ /* 0x000fe2000f8e0204 */
[----:B------:R-:W-:Y:S01]  /*0510*/  ISETP.GE.U32.AND P1, PT, R14, UR12, PT ;  /* 0x0000000c0e007c0c */ /* 0x000fe2000bf26070 */
[----:B-1----:R-:W-:Y:S01]  /*0520*/  @!P3 IMAD R4, R9, R12, RZ ;  /* 0x0000000c0904b224 */ /* 0x002fe200078e02ff */
[----:B------:R-:W-:Y:S01]  /*0530*/  SHF.R.S32.HI R25, RZ, 0x1f, R14 ;  /* 0x0000001fff197819 */ /* 0x000fe2000001140e */
[----:B------:R-:W-:-:S02]  /*0540*/  IMAD.WIDE.U32 R58, R5, UR14, R58 ;  /* 0x0000000e053a7c25 */ /* 0x000fc4000f8e003a */
[----:B------:R-:W1:Y:S01]  /*0550*/  @!P2 LDC.64 R6, c[0x0][0x3f8] ;  /* 0x0000fe00ff06ab82 */ /* 0x000e620000000a00 */
[----:B------:R-:W-:Y:S01]  /*0560*/  ISETP.GE.AND.EX P1, PT, R25, UR13, PT, P1 ;  /* 0x0000000d19007c0c */ /* 0x000fe2000bf26310 */
[----:B------:R-:W-:Y:S01]  /*0570*/  @!P3 IMAD R3, R23, R13, R4 ;  /* 0x0000000d1703b224 */ /* 0x000fe200078e0204 */
[----:B------:R-:W-:Y:S02]  /*0580*/  IADD3 R61, PT, PT, R59, R61, RZ ;  /* 0x0000003d3b3d7210 */ /* 0x000fe40007ffe0ff */
[----:B------:R-:W-:-:S05]  /*0590*/  @!P3 MOV R60, R58 ;  /* 0x0000003a003cb202 */ /* 0x000fca0000000f00 */
[----:B------:R-:W-:-:S04]  /*05a0*/  @!P3 IMAD.WIDE.U32 R4, R23, R12, R60 ;  /* 0x0000000c1704b225 */ /* 0x000fc800078e003c */
[----:B------:R-:W4:Y:S01]  /*05b0*/  @!P1 LDC.64 R12, c[0x0][0x3f8] ;  /* 0x0000fe00ff0c9b82 */ /* 0x000f220000000a00 */
[----:B------:R-:W-:Y:S02]  /*05c0*/  @!P3 IADD3 R3, PT, PT, R5, R3, RZ ;  /* 0x000000030503b210 */ /* 0x000fe40007ffe0ff */
[C---:B------:R-:W-:Y:S02]  /*05d0*/  @!P3 SHF.L.U32 R21, R4.reuse, 0x1, RZ ;  /* 0x000000010415b819 */ /* 0x040fe400000006ff */
[----:B------:R-:W-:Y:S02]  /*05e0*/  @!P3 SHF.L.U64.HI R4, R4, 0x1, R3 ;  /* 0x000000010404b819 */ /* 0x000fe40000010203 */
[----:B--2---:R-:W-:Y:S02]  /*05f0*/  @!P3 IADD3 R8, P0, PT, R21, R16, RZ ;  /* 0x000000101508b210 */ /* 0x004fe40007f1e0ff */
[----:B------:R-:W-:Y:S01]  /*0600*/  IADD3 R3, PT, PT, R23, 0x60, RZ ;  /* 0x0000006017037810 */ /* 0x000fe20007ffe0ff */
[----:B-1----:R-:W-:Y:S01]  /*0610*/  @!P2 IMAD R10, R11, R6, RZ ;  /* 0x000000060b0aa224 */ /* 0x002fe200078e02ff */
[----:B------:R-:W-:-:S02]  /*0620*/  @!P3 IADD3.X R9, PT, PT, R4, R17, RZ, P0, !PT ;  /* 0x000000110409b210 */ /* 0x000fc400007fe4ff */
[----:B------:R-:W1:Y:S01]  /*0630*/  @!P2 LDC.64 R16, c[0x0][0x3a0] ;  /* 0x0000e800ff10ab82 */ /* 0x000e620000000a00 */
[----:B------:R-:W-:Y:S01]  /*0640*/  @!P2 IMAD R7, R19, R7, R10 ;  /* 0x000000071307a224 */ /* 0x000fe200078e020a */
[----:B------:R-:W-:Y:S01]  /*0650*/  ISETP.GE.U32.AND P0, PT, R3, UR12, PT ;  /* 0x0000000c03007c0c */ /* 0x000fe2000bf06070 */
[----:B------:R-:W5:Y:S01]  /*0660*/  @!P3 LDG.E R40, desc[UR10][R8.64] ;  /* 0x0000000a0828b981 */ /* 0x000f62000c1e1900 */
[----:B------:R-:W-:Y:S02]  /*0670*/  SHF.R.S32.HI R15, RZ, 0x1f, R3 ;  /* 0x0000001fff0f7819 */ /* 0x000fe40000011403 */
[----:B------:R-:W-:Y:S02]  /*0680*/  @!P2 MOV R10, R58 ;  /* 0x0000003a000aa202 */ /* 0x000fe40000000f00 */
[----:B------:R-:W-:Y:S02]  /*0690*/  @!P2 MOV R11, R61 ;  /* 0x0000003d000ba202 */ /* 0x000fe40000000f00 */
[----:B---3--:R-:W-:-:S02]  /*06a0*/  @!P3 IADD3 R20, P4, PT, R21, R26, RZ ;  /* 0x0000001a1514b210 */ /* 0x008fc40007f9e0ff */
[----:B------:R-:W-:Y:S01]  /*06b0*/  ISETP.GE.AND.EX P0, PT, R15, UR13, PT, P0 ;  /* 0x0000000d0f007c0c */ /* 0x000fe2000bf06300 */
[----:B------:R-:W-:Y:S01]  /*06c0*/  @!P2 IMAD.WIDE.U32 R10, R19, R6, R10 ;  /* 0x00000006130aa225 */ /* 0x000fe200078e000a */
[----:B------:R-:W-:Y:S02]  /*06d0*/  @!P3 IADD3.X R21, PT, PT, R4, R27, RZ, P4, !PT ;  /* 0x0000001b0415b210 */ /* 0x000fe400027fe4ff */
[----:B------:R-:W2:Y:S02]  /*06e0*/  @!P2 LDC.64 R4, c[0x0][0x398] ;  /* 0x0000e600ff04ab82 */ /* 0x000ea40000000a00 */
[----:B------:R-:W-:Y:S01]  /*06f0*/  @!P2 IADD3 R11, PT, PT, R11, R7, RZ ;  /* 0x000000070b0ba210 */ /* 0x000fe20007ffe0ff */
[----:B------:R3:W5:Y:S01]  /*0700*/  @!P3 LDG.E R39, desc[UR10][R20.64] ;  /* 0x0000000a1427b981 */ /* 0x000762000c1e1900 */
[----:B------:R-:W-:-:S04]  /*0710*/  @!P2 SHF.L.U32 R29, R10, 0x1, RZ ;  /* 0x000000010a1da819 */ /* 0x000fc800000006ff */
[----:B------:R-:W0:Y:S01]  /*0720*/  @!P1 LDC.64 R6, c[0x0][0x3a0] ;  /* 0x0000e800ff069b82 */ /* 0x000e220000000a00 */
[----:B------:R-:W-:Y:S02]  /*0730*/  @!P2 SHF.L.U64.HI R22, R10, 0x1, R11 ;  /* 0x000000010a16a819 */ /* 0x000fe4000001020b */
[----:B-1----:R-:W-:Y:S01]  /*0740*/  @!P2 IADD3 R26, P3, PT, R29, R16, RZ ;  /* 0x000000101d1aa210 */ /* 0x002fe20007f7e0ff */
[----:B----4-:R-:W-:Y:S01]  /*0750*/  @!P1 IMAD R25, R25, R12, RZ ;  /* 0x0000000c19199224 */ /* 0x010fe200078e02ff */
[----:B------:R-:W-:-:S03]  /*0760*/  IADD3 R18, PT, PT, R23, 0x80, RZ ;  /* 0x0000008017127810 */ /* 0x000fc60007ffe0ff */
[----:B------:R-:W1:Y:S01]  /*0770*/  @!P1 LDC.64 R10, c[0x0][0x398] ;  /* 0x0000e600ff0a9b82 */ /* 0x000e620000000a00 */
[----:B---3--:R-:W-:Y:S02]  /*0780*/  @!P1 MOV R20, R58 ;  /* 0x0000003a00149202 */ /* 0x008fe40000000f00 */
[----:B------:R-:W-:-:S05]  /*0790*/  @!P1 MOV R21, R61 ;  /* 0x0000003d00159202 */ /* 0x000fca0000000f00 */
[----:B------:R-:W3:Y:S01]  /*07a0*/  @!P0 LDC.64 R8, c[0x0][0x3f8] ;  /* 0x0000fe00ff088b82 */ /* 0x000ee20000000a00 */
[----:B------:R-:W-:Y:S01]  /*07b0*/  @!P2 IADD3.X R27, PT, PT, R22, R17, RZ, P3, !PT ;  /* 0x00000011161ba210 */ /* 0x000fe20001ffe4ff */
[----:B------:R-:W-:Y:S01]  /*07c0*/  @!P1 IMAD R25, R14, R13, R25 ;  /* 0x0000000d0e199224 */ /* 0x000fe200078e0219 */
[----:B------:R-:W-:Y:S02]  /*07d0*/  ISETP.GE.U32.AND P3, PT, R18, UR12, PT ;  /* 0x0000000c12007c0c */ /* 0x000fe4000bf66070 */
[----:B------:R-:W-:Y:S01]  /*07e0*/  SHF.R.S32.HI R17, RZ, 0x1f, R18 ;  /* 0x0000001fff117819 */ /* 0x000fe20000011412 */
[----:B------:R-:W-:Y:S01]  /*07f0*/  @!P1 IMAD.WIDE.U32 R12, R14, R12, R20 ;  /* 0x0000000c0e0c9225 */ /* 0x000fe200078e0014 */
[----:B--2---:R-:W-:Y:S01]  /*0800*/  @!P2 IADD3 R28, P4, PT, R29, R4, RZ ;  /* 0x000000041d1ca210 */ /* 0x004fe20007f9e0ff */
[----:B------:R2:W5:Y:S01]  /*0810*/  @!P2 LDG.E R38, desc[UR10][R26.64] ;  /* 0x0000000a1a26a981 */ /* 0x000562000c1e1900 */
[----:B------:R-:W-:Y:S02]  /*0820*/  ISETP.GE.AND.EX P3, PT, R17, UR13, PT, P3 ;  /* 0x0000000d11007c0c */ /* 0x000fe4000bf66330 */
[----:B------:R-:W-:-:S02]  /*0830*/  @!P1 IADD3 R13, PT, PT, R13, R25, RZ ;  /* 0x000000190d0d9210 */ /* 0x000fc40007ffe0ff */
[----:B------:R-:W-:Y:S02]  /*0840*/  @!P1 SHF.L.U32 R25, R12, 0x1, RZ ;  /* 0x000000010c199819 */ /* 0x000fe400000006ff */
[----:B------:R-:W-:Y:S02]  /*0850*/  @!P2 IADD3.X R29, PT, PT, R22, R5, RZ, P4, !PT ;  /* 0x00000005161da210 */ /* 0x000fe400027fe4ff */
[----:B------:R-:W-:Y:S01]  /*0860*/  @!P1 SHF.L.U64.HI R14, R12, 0x1, R13 ;  /* 0x000000010c0e9819 */ /* 0x000fe2000001020d */
[----:B------:R-:W4:Y:S01]  /*0870*/  @!P0 LDC.64 R4, c[0x0][0x398] ;  /* 0x0000e600ff048b82 */ /* 0x000f220000000a00 */
[C---:B0-----:R-:W-:Y:S01]  /*0880*/  @!P1 IADD3 R20, P4, PT, R25.reuse, R6, RZ ;  /* 0x0000000619149210 */ /* 0x041fe20007f9e0ff */
[----:B------:R0:W5:Y:S01]  /*0890*/  @!P2 LDG.E R37, desc[UR10][R28.64] ;  /* 0x0000000a1c25a981 */ /* 0x000162000c1e1900 */
[----:B-1----:R-:W-:Y:S02]  /*08a0*/  @!P1 IADD3 R24, P5, PT, R25, R10, RZ ;  /* 0x0000000a19189210 */ /* 0x002fe40007fbe0ff */
[C---:B------:R-:W-:Y:S01]  /*08b0*/  @!P1 IADD3.X R21, PT, PT, R14.reuse, R7, RZ, P4, !PT ;  /* 0x000000070e159210 */ /* 0x040fe200027fe4ff */
[----:B---3--:R-:W-:Y:S01]  /*08c0*/  @!P0 IMAD R10, R15, R8, RZ ;  /* 0x000000080f0a8224 */ /* 0x008fe200078e02ff */
[----:B------:R-:W-:Y:S01]  /*08d0*/  IADD3 R16, PT, PT, R23, 0xa0, RZ ;  /* 0x000000a017107810 */ /* 0x000fe20007ffe0ff */
[----:B------:R-:W0:Y:S01]  /*08e0*/  @!P3 LDC.64 R6, c[0x0][0x3f8] ;  /* 0x0000fe00ff06bb82 */ /* 0x000e220000000a00 */
[----:B------:R-:W-:Y:S01]  /*08f0*/  @!P1 IADD3.X R25, PT, PT, R14, R11, RZ, P5, !PT ;  /* 0x0000000b0e199210 */ /* 0x000fe20002ffe4ff */
[----:B------:R-:W-:Y:S01]  /*0900*/  @!P0 IMAD R15, R3, R9, R10 ;  /* 0x00000009030f8224 */ /* 0x000fe200078e020a */
[----:B------:R-:W-:Y:S01]  /*0910*/  ISETP.GE.U32.AND P2, PT, R16, UR12, PT ;  /* 0x0000000c10007c0c */ /* 0x000fe2000bf46070 */
[----:B------:R1:W5:Y:S01]  /*0920*/  @!P1 LDG.E R36, desc[UR10][R20.64] ;  /* 0x0000000a14249981 */ /* 0x000362000c1e1900 */
[----:B------:R-:W-:-:S02]  /*0930*/  SHF.R.S32.HI R19, RZ, 0x1f, R16 ;  /* 0x0000001fff137819 */ /* 0x000fc40000011410 */
[----:B------:R-:W-:Y:S01]  /*0940*/  @!P0 MOV R10, R58 ;  /* 0x0000003a000a8202 */ /* 0x000fe20000000f00 */
[----:B------:R-:W3:Y:S01]  /*0950*/  @!P0 LDC.64 R12, c[0x0][0x3a0] ;  /* 0x0000e800ff0c8b82 */ /* 0x000ee20000000a00 */
[----:B------:R-:W-:Y:S01]  /*0960*/  @!P0 MOV R11, R61 ;  /* 0x0000003d000b8202 */ /* 0x000fe20000000f00 */
[----:B------:R4:W5:Y:S01]  /*0970*/  @!P1 LDG.E R35, desc[UR10][R24.64] ;  /* 0x0000000a18239981 */ /* 0x000962000c1e1900 */
[----:B------:R-:W-:Y:S01]  /*0980*/  ISETP.GE.AND.EX P2, PT, R19, UR13, PT, P2 ;  /* 0x0000000d13007c0c */ /* 0x000fe2000bf46320 */
[----:B------:R-:W-:Y:S01]  /*0990*/  @!P0 IMAD.WIDE.U32 R8, R3, R8, R10 ;  /* 0x0000000803088225 */ /* 0x000fe200078e000a */
[----:B------:R-:W-:-:S03]  /*09a0*/  IADD3 R3, PT, PT, R23, 0xc0, RZ ;  /* 0x000000c017037810 */ /* 0x000fc60007ffe0ff */
[----:B------:R-:W3:Y:S01]  /*09b0*/  @!P3 LDC.64 R10, c[0x0][0x3a0] ;  /* 0x0000e800ff0abb82 */ /* 0x000ee20000000a00 */
[----:B------:R-:W-:Y:S02]  /*09c0*/  @!P0 IADD3 R9, PT, PT, R9, R15, RZ ;  /* 0x0000000f09098210 */ /* 0x000fe40007ffe0ff */
[C---:B--2---:R-:W-:Y:S02]  /*09d0*/  @!P0 SHF.L.U32 R27, R8.reuse, 0x1, RZ ;  /* 0x00000001081b8819 */ /* 0x044fe400000006ff */
[----:B------:R-:W-:Y:S01]  /*09e0*/  @!P0 SHF.L.U64.HI R22, R8, 0x1, R9 ;  /* 0x0000000108168819 */ /* 0x000fe20000010209 */
[----:B0-----:R-:W-:Y:S02]  /*09f0*/  @!P3 IMAD R28, R17, R6, RZ ;  /* 0x00000006111cb224 */ /* 0x001fe400078e02ff */
[----:B------:R-:W0:Y:S01]  /*0a00*/  @!P2 LDC.64 R8, c[0x0][0x3f8] ;  /* 0x0000fe00ff08ab82 */ /* 0x000e220000000a00 */
[----:B------:R-:W-:Y:S02]  /*0a10*/  ISETP.GE.U32.AND P1, PT, R3, UR12, PT ;  /* 0x0000000c03007c0c */ /* 0x000fe4000bf26070 */
[----:B------:R-:W-:-:S02]  /*0a20*/  SHF.R.S32.HI R17, RZ, 0x1f, R3 ;  /* 0x0000001fff117819 */ /* 0x000fc40000011403 */
[----:B-1----:R-:W-:Y:S02]  /*0a30*/  @!P3 MOV R20, R58 ;  /* 0x0000003a0014b202 */ /* 0x002fe40000000f00 */
[----:B------:R-:W-:Y:S01]  /*0a40*/  @!P3 MOV R21, R61 ;  /* 0x0000003d0015b202 */ /* 0x000fe20000000f00 */
[----:B------:R-:W1:Y:S01]  /*0a50*/  @!P3 LDC.64 R14, c[0x0][0x398] ;  /* 0x0000e600ff0ebb82 */ /* 0x000e620000000a00 */
[----:B------:R-:W-:Y:S01]  /*0a60*/  ISETP.GE.AND.EX P1, PT, R17, UR13, PT, P1 ;  /* 0x0000000d11007c0c */ /* 0x000fe2000bf26310 */
[C---:B----4-:R-:W-:Y:S01]  /*0a70*/  @!P3 IMAD R25, R18.reuse, R7, R28 ;  /* 0x000000071219b224 */ /* 0x050fe200078e021c */
[C---:B------:R-:W-:Y:S01]  /*0a80*/  @!P0 IADD3 R26, P5, PT, R27.reuse, R4, RZ ;  /* 0x000000041b1a8210 */ /* 0x040fe20007fbe0ff */
[----:B------:R-:W-:Y:S01]  /*0a90*/  @!P3 IMAD.WIDE.U32 R6, R18, R6, R20 ;  /* 0x000000061206b225 */ /* 0x000fe200078e0014 */
[----:B---3--:R-:W-:Y:S02]  /*0aa0*/  @!P0 IADD3 R12, P4, PT, R27, R12, RZ ;  /* 0x0000000c1b0c8210 */ /* 0x008fe40007f9e0ff */
[----:B------:R-:W-:-:S02]  /*0ab0*/  @!P0 IADD3.X R27, PT, PT, R22, R5, RZ, P5, !PT ;  /* 0x00000005161b8210 */ /* 0x000fc40002ffe4ff */
[----:B------:R-:W-:Y:S02]  /*0ac0*/  @!P3 IADD3 R5, PT, PT, R7, R25, RZ ;  /* 0x000000190705b210 */ /* 0x000fe40007ffe0ff */
[----:B------:R-:W-:Y:S01]  /*0ad0*/  @!P0 IADD3.X R13, PT, PT, R22, R13, RZ, P4, !PT ;  /* 0x0000000d160d8210 */ /* 0x000fe200027fe4ff */
[----:B------:R-:W5:Y:S01]  /*0ae0*/  @!P0 LDG.E R33, desc[UR10][R26.64] ;  /* 0x0000000a1a218981 */ /* 0x000f62000c1e1900 */
[C---:B------:R-:W-:Y:S02]  /*0af0*/  @!P3 SHF.L.U64.HI R22, R6.reuse, 0x1, R5 ;  /* 0x000000010616b819 */ /* 0x040fe40000010205 */
[----:B------:R-:W-:Y:S01]  /*0b00*/  @!P3 SHF.L.U32 R21, R6, 0x1, RZ ;  /* 0x000000010615b819 */ /* 0x000fe200000006ff */
[----:B------:R-:W2:Y:S01]  /*0b10*/  @!P1 LDC.64 R4, c[0x0][0x3f8] ;  /* 0x0000fe00ff049b82 */ /* 0x000ea20000000a00 */
[----:B------:R3:W5:Y:S01]  /*0b20*/  @!P0 LDG.E R34, desc[UR10][R12.64] ;  /* 0x0000000a0c228981 */ /* 0x000762000c1e1900 */
[----:B0-----:R-:W-:Y:S01]  /*0b30*/  @!P2 IMAD R24, R19, R8, RZ ;  /* 0x000000081318a224 */ /* 0x001fe200078e02ff */
[----:B------:R-:W-:-:S05]  /*0b40*/  @!P3 IADD3 R20, P0, PT, R21, R10, RZ ;  /* 0x0000000a1514b210 */ /* 0x000fca0007f1e0ff */
[----:B------:R-:W0:Y:S01]  /*0b50*/  @!P2 LDC.64 R6, c[0x0][0x3a0] ;  /* 0x0000e800ff06ab82 */ /* 0x000e220000000a00 */
[----:B-1----:R-:W-:Y:S02]  /*0b60*/  @!P3 IADD3 R14, P5, PT, R21, R14, RZ ;  /* 0x0000000e150eb210 */ /* 0x002fe40007fbe0ff */
[----:B------:R-:W-:-:S05]  /*0b70*/  @!P3 IADD3.X R21, PT, PT, R22, R11, RZ, P0, !PT ;  /* 0x0000000b1615b210 */ /* 0x000fca00007fe4ff */
[----:B------:R-:W1:Y:S01]  /*0b80*/  @!P2 LDC.64 R18, c[0x0][0x398] ;  /* 0x0000e600ff12ab82 */ /* 0x000e620000000a00 */
[----:B------:R-:W-:Y:S01]  /*0b90*/  IADD3 R25, PT, PT, R23, 0xe0, RZ ;  /* 0x000000e017197810 */ /* 0x000fe20007ffe0ff */
[C---:B---3--:R-:W-:Y:S01]  /*0ba0*/  @!P2 IMAD R13, R16.reuse, R9, R24 ;  /* 0x00000009100da224 */ /* 0x048fe200078e0218 */
[----:B------:R-:W-:Y:S01]  /*0bb0*/  @!P2 MOV R10, R58 ;  /* 0x0000003a000aa202 */ /* 0x000fe20000000f00 */
[----:B------:R-:W5:Y:S01]  /*0bc0*/  @!P3 LDG.E R32, desc[UR10][R20.64] ;  /* 0x0000000a1420b981 */ /* 0x000f62000c1e1900 */
[----:B------:R-:W-:Y:S02]  /*0bd0*/  @!P2 MOV R11, R61 ;  /* 0x0000003d000ba202 */ /* 0x000fe40000000f00 */
[----:B------:R-:W-:Y:S02]  /*0be0*/  ISETP.GE.U32.AND P4, PT, R25, UR12, PT ;  /* 0x0000000c19007c0c */ /* 0x000fe4000bf86070 */
[----:B------:R-:W-:Y:S01]  /*0bf0*/  SHF.R.S32.HI R27, RZ, 0x1f, R25 ;  /* 0x0000001fff1b7819 */ /* 0x000fe20000011419 */
[----:B------:R-:W-:Y:S01]  /*0c00*/  @!P2 IMAD.WIDE.U32 R8, R16, R8, R10 ;  /* 0x000000081008a225 */ /* 0x000fe200078e000a */
[----:B------:R-:W-:-:S02]  /*0c10*/  @!P3 IADD3.X R15, PT, PT, R22, R15, RZ, P5, !PT ;  /* 0x0000000f160fb210 */ /* 0x000fc40002ffe4ff */
[----:B------:R-:W-:Y:S02]  /*0c20*/  ISETP.GE.AND.EX P4, PT, R27, UR13, PT, P4 ;  /* 0x0000000d1b007c0c */ /* 0x000fe4000bf86340 */
[----:B------:R-:W-:Y:S01]  /*0c30*/  @!P2 IADD3 R11, PT, PT, R9, R13, RZ ;  /* 0x0000000d090ba210 */ /* 0x000fe20007ffe0ff */
[----:B------:R3:W5:Y:S01]  /*0c40*/  @!P3 LDG.E R31, desc[UR10][R14.64] ;  /* 0x0000000a0e1fb981 */ /* 0x000762000c1e1900 */
[C---:B------:R-:W-:Y:S01]  /*0c50*/  @!P2 SHF.L.U32 R9, R8.reuse, 0x1, RZ ;  /* 0x000000010809a819 */ /* 0x040fe200000006ff */
[----:B------:R-:W4:Y:S01]  /*0c60*/  @!P1 LDC.64 R12, c[0x0][0x398] ;  /* 0x0000e600ff0c9b82 */ /* 0x000f220000000a00 */
[----:B------:R-:W-:Y:S01]  /*0c70*/  @!P2 SHF.L.U64.HI R16, R8, 0x1, R11 ;  /* 0x000000010810a819 */ /* 0x000fe2000001020b */
[----:B--2---:R-:W-:Y:S01]  /*0c80*/  @!P1 IMAD R8, R17, R4, RZ ;  /* 0x0000000411089224 */ /* 0x004fe200078e02ff */
[----:B0-----:R-:W-:Y:S02]  /*0c90*/  @!P2 IADD3 R6, P0, PT, R9, R6, RZ ;  /* 0x000000060906a210 */ /* 0x001fe40007f1e0ff */
[----:B------:R-:W-:-:S03]  /*0ca0*/  IADD3 R47, PT, PT, R23, 0x100, RZ ;  /* 0x00000100172f7810 */ /* 0x000fc60007ffe0ff */
[----:B------:R-:W0:Y:S01]  /*0cb0*/  @!P1 LDC.64 R10, c[0x0][0x3a0] ;  /* 0x0000e800ff0a9b82 */ /* 0x000e220000000a00 */
[----:B---3--:R-:W-:Y:S02]  /*0cc0*/  @!P1 MOV R14, R58 ;  /* 0x0000003a000e9202 */ /* 0x008fe40000000f00 */
[----:B------:R-:W-:Y:S01]  /*0cd0*/  @!P1 MOV R15, R61 ;  /* 0x0000003d000f9202 */ /* 0x000fe20000000f00 */
[----:B------:R-:W-:Y:S01]  /*0ce0*/  @!P1 IMAD R17, R3, R5, R8 ;  /* 0x0000000503119224 */ /* 0x000fe200078e0208 */
[----:B-1----:R-:W-:Y:S02]  /*0cf0*/  @!P2 IADD3 R18, P3, PT, R9, R18, RZ ;  /* 0x000000120912a210 */ /* 0x002fe40007f7e0ff */
[----:B------:R-:W-:Y:S01]  /*0d00*/  @!P2 IADD3.X R7, PT, PT, R16, R7, RZ, P0, !PT ;  /* 0x000000071007a210 */ /* 0x000fe200007fe4ff */
[----:B------:R-:W1:Y:S01]  /*0d10*/  @!P4 LDC.64 R8, c[0x0][0x3f8] ;  /* 0x0000fe00ff08cb82 */ /* 0x000e620000000a00 */
[----:B------:R-:W-:Y:S01]  /*0d20*/  @!P1 IMAD.WIDE.U32 R4, R3, R4, R14 ;  /* 0x0000000403049225 */ /* 0x000fe200078e000e */
[----:B------:R-:W-:-:S02]  /*0d30*/  ISETP.GE.U32.AND P0, PT, R47, UR12, PT ;  /* 0x0000000c2f007c0c */ /* 0x000fc4000bf06070 */
[----:B------:R-:W-:Y:S02]  /*0d40*/  SHF.R.S32.HI R3, RZ, 0x1f, R47 ;  /* 0x0000001fff037819 */ /* 0x000fe4000001142f */
[----:B------:R-:W-:Y:S02]  /*0d50*/  CS2R R28, SRZ ;  /* 0x00000000001c7805 */ /* 0x000fe4000001ff00 */
[----:B------:R-:W-:Y:S01]  /*0d60*/  IADD3 R21, PT, PT, R23, 0x120, RZ ;  /* 0x0000012017157810 */ /* 0x000fe20007ffe0ff */
[----:B------:R2:W5:Y:S01]  /*0d70*/  @!P2 LDG.E R30, desc[UR10][R6.64] ;  /* 0x0000000a061ea981 */ /* 0x000562000c1e1900 */
[----:B------:R-:W-:Y:S02]  /*0d80*/  ISETP.GE.AND.EX P0, PT, R3, UR13, PT, P0 ;  /* 0x0000000d03007c0c */ /* 0x000fe4000bf06300 */
[----:B------:R-:W-:Y:S02]  /*0d90*/  @!P2 IADD3.X R19, PT, PT, R16, R19, RZ, P3, !PT ;  /* 0x000000131013a210 */ /* 0x000fe40001ffe4ff */
[----:B------:R-:W-:-:S02]  /*0da0*/  @!P1 IADD3 R15, PT, PT, R5, R17, RZ ;  /* 0x00000011050f9210 */ /* 0x000fc40007ffe0ff */
[C---:B------:R-:W-:Y:S01]  /*0db0*/  @!P1 SHF.L.U32 R5, R4.reuse, 0x1, RZ ;  /* 0x0000000104059819 */ /* 0x040fe200000006ff */
[----:B------:R3:W5:Y:S01]  /*0dc0*/  @!P2 LDG.E R29, desc[UR10][R18.64] ;  /* 0x0000000a121da981 */ /* 0x000762000c1e1900 */
[----:B------:R-:W-:Y:S01]  /*0dd0*/  ISETP.GE.U32.AND P5, PT, R21, UR12, PT ;  /* 0x0000000c15007c0c */ /* 0x000fe2000bfa6070 */
[----:B------:R-:W3:Y:S01]  /*0de0*/  @!P4 LDC.64 R16, c[0x0][0x3a0] ;  /* 0x0000e800ff10cb82 */ /* 0x000ee20000000a00 */
[----:B------:R-:W-:Y:S02]  /*0df0*/  SHF.R.S32.HI R45, RZ, 0x1f, R21 ;  /* 0x0000001fff2d7819 */ /* 0x000fe40000011415 */
[----:B------:R-:W-:Y:S02]  /*0e00*/  @!P1 SHF.L.U64.HI R4, R4, 0x1, R15 ;  /* 0x0000000104049819 */ /* 0x000fe4000001020f */
[C---:B0-----:R-:W-:Y:S02]  /*0e10*/  @!P1 IADD3 R10, P2, PT, R5.reuse, R10, RZ ;  /* 0x0000000a050a9210 */ /* 0x041fe40007f5e0ff */
[----:B----4-:R-:W-:Y:S01]  /*0e20*/  @!P1 IADD3 R12, P3, PT, R5, R12, RZ ;  /* 0x0000000c050c9210 */ /* 0x010fe20007f7e0ff */
[----:B--2---:R-:W0:Y:S01]  /*0e30*/  @!P0 LDC.64 R6, c[0x0][0x3f8] ;  /* 0x0000fe00ff068b82 */ /* 0x004e220000000a00 */
[----:B------:R-:W-:Y:S01]  /*0e40*/  ISETP.GE.AND.EX P5, PT, R45, UR13, PT, P5 ;  /* 0x0000000d2d007c0c */ /* 0x000fe2000bfa6350 */
[----:B-1----:R-:W-:Y:S01]  /*0e50*/  @!P4 IMAD R20, R27, R8, RZ ;  /* 0x000000081b14c224 */ /* 0x002fe200078e02ff */
[----:B------:R-:W-:-:S02]  /*0e60*/  @!P1 IADD3.X R11, PT, PT, R4, R11, RZ, P2, !PT ;  /* 0x0000000b040b9210 */ /* 0x000fc400017fe4ff */
[----:B------:R-:W-:-:S03]  /*0e70*/  @!P1 IADD3.X R13, PT, PT, R4, R13, RZ, P3, !PT ;  /* 0x0000000d040d9210 */ /* 0x000fc60001ffe4ff */
[----:B------:R-:W1:Y:S01]  /*0e80*/  @!P4 LDC.64 R14, c[0x0][0x398] ;  /* 0x0000e600ff0ecb82 */ /* 0x000e620000000a00 */
[----:B------:R-:W-:Y:S02]  /*0e90*/  @!P4 MOV R4, R58 ;  /* 0x0000003a0004c202 */ /* 0x000fe40000000f00 */
[----:B------:R-:W-:Y:S01]  /*0ea0*/  @!P4 MOV R5, R61 ;  /* 0x0000003d0005c202 */ /* 0x000fe20000000f00 */
[C---:B---3--:R-:W-:Y:S01]  /*0eb0*/  @!P4 IMAD R19, R25.reuse, R9, R20 ;  /* 0x000000091913c224 */ /* 0x048fe200078e0214 */
[----:B------:R-:W-:Y:S01]  /*0ec0*/  CS2R R26, SRZ ;  /* 0x00000000001a7805 */ /* 0x000fe2000001ff00 */
[----:B------:R2:W5:Y:S01]  /*0ed0*/  @!P1 LDG.E R28, desc[UR10][R10.64] ;  /* 0x0000000a0a1c9981 */ /* 0x000562000c1e1900 */
[----:B------:R-:W-:Y:S02]  /*0ee0*/  @!P4 IMAD.WIDE.U32 R8, R25, R8, R4 ;  /* 0x000000081908c225 */ /* 0x000fe400078e0004 */
[----:B------:R-:W3:Y:S01]  /*0ef0*/  @!P5 LDC.64 R4, c[0x0][0x3f8] ;  /* 0x0000fe00ff04db82 */ /* 0x000ee20000000a00 */
[----:B------:R-:W-:Y:S01]  /*0f00*/  IADD3 R25, PT, PT, R23, 0x140, RZ ;  /* 0x0000014017197810 */ /* 0x000fe20007ffe0ff */
[----:B------:R0:W5:Y:S01]  /*0f10*/  @!P1 LDG.E R27, desc[UR10][R12.64] ;  /* 0x0000000a0c1b9981 */ /* 0x000162000c1e1900 */
[----:B------:R-:W-:-:S02]  /*0f20*/  @!P4 IADD3 R19, PT, PT, R9, R19, RZ ;  /* 0x000000130913c210 */ /* 0x000fc40007ffe0ff */
[C---:B------:R-:W-:Y:S02]  /*0f30*/  @!P4 SHF.L.U32 R9, R8.reuse, 0x1, RZ ;  /* 0x000000010809c819 */ /* 0x040fe400000006ff */
[----:B------:R-:W-:Y:S01]  /*0f40*/  @!P4 SHF.L.U64.HI R8, R8, 0x1, R19 ;  /* 0x000000010808c819 */ /* 0x000fe20000010213 */
[----:B--2---:R-:W2:Y:S01]  /*0f50*/  @!P0 LDC.64 R10, c[0x0][0x3a0] ;  /* 0x0000e800ff0a8b82 */ /* 0x004ea20000000a00 */
[----:B------:R-:W-:Y:S02]  /*0f60*/  ISETP.GE.U32.AND P1, PT, R25, UR12, PT ;  /* 0x0000000c19007c0c */ /* 0x000fe4000bf26070 */
[----:B------:R-:W-:Y:S01]  /*0f70*/  SHF.R.S32.HI R19, RZ, 0x1f, R25 ;  /* 0x0000001fff137819 */ /* 0x000fe20000011419 */
[----:B0-----:R-:W-:Y:S01]  /*0f80*/  @!P0 IMAD R12, R3, R6, RZ ;  /* 0x00000006030c8224 */ /* 0x001fe200078e02ff */
[----:B------:R-:W-:Y:S02]  /*0f90*/  @!P4 IADD3 R16, P2, PT, R9, R16, RZ ;  /* 0x000000100910c210 */ /* 0x000fe40007f5e0ff */
[----:B------:R-:W-:Y:S01]  /*0fa0*/  ISETP.GE.AND.EX P1, PT, R19, UR13, PT, P1 ;  /* 0x0000000d13007c0c */ /* 0x000fe2000bf26310 */
[----:B------:R-:W-:Y:S01]  /*0fb0*/  @!P0 IMAD R49, R47, R7, R12 ;  /* 0x000000072f318224 */ /* 0x000fe200078e020c */
[----:B-1----:R-:W-:-:S02]  /*0fc0*/  @!P4 IADD3 R14, P3, PT, R9, R14, RZ ;  /* 0x0000000e090ec210 */ /* 0x002fc40007f7e0ff */
[----:B------:R-:W-:Y:S02]  /*0fd0*/  @!P0 MOV R12, R58 ;  /* 0x0000003a000c8202 */ /* 0x000fe40000000f00 */
[----:B------:R-:W-:Y:S02]  /*0fe0*/  @!P0 MOV R13, R61 ;  /* 0x0000003d000d8202 */ /* 0x000fe40000000f00 */
[C---:B------:R-:W-:Y:S02]  /*0ff0*/  @!P4 IADD3.X R17, PT, PT, R8.reuse, R17, RZ, P2, !PT ;  /* 0x000000110811c210 */ /* 0x040fe400017fe4ff */
[----:B------:R-:W-:Y:S02]  /*1000*/  @!P4 IADD3.X R15, PT, PT, R8, R15, RZ, P3, !PT ;  /* 0x0000000f080fc210 */ /* 0x000fe40001ffe4ff */
[----:B------:R-:W0:Y:S01]  /*1010*/  @!P0 LDC.64 R8, c[0x0][0x398] ;  /* 0x0000e600ff088b82 */ /* 0x000e220000000a00 */
[----:B------:R-:W-:Y:S01]  /*1020*/  @!P0 IMAD.WIDE.U32 R6, R47, R6, R12 ;  /* 0x000000062f068225 */ /* 0x000fe200078e000c */
[----:B------:R1:W5:Y:S03]  /*1030*/  @!P4 LDG.E R26, desc[UR10][R16.64] ;  /* 0x0000000a101ac981 */ /* 0x000366000c1e1900 */
[----:B---3--:R-:W-:Y:S01]  /*1040*/  @!P5 IMAD R20, R45, R4, RZ ;  /* 0x000000042d14d224 */ /* 0x008fe200078e02ff */
[----:B------:R-:W-:-:S02]  /*1050*/  @!P0 IADD3 R7, PT, PT, R7, R49, RZ ;  /* 0x0000003107078210 */ /* 0x000fc40007ffe0ff */
[----:B------:R-:W3:Y:S01]  /*1060*/  @!P1 LDC.64 R12, c[0x0][0x3f8] ;  /* 0x0000fe00ff0c9b82 */ /* 0x000ee20000000a00 */
[C---:B------:R-:W-:Y:S01]  /*1070*/  @!P0 SHF.L.U32 R47, R6.reuse, 0x1, RZ ;  /* 0x00000001062f8819 */ /* 0x040fe200000006ff */
[----:B------:R-:W-:Y:S01]  /*1080*/  @!P5 IMAD R5, R21, R5, R20 ;  /* 0x000000051505d224 */ /* 0x000fe200078e0214 */
[----:B-1----:R-:W-:Y:S02]  /*1090*/  @!P5 MOV R16, R58 ;  /* 0x0000003a0010d202 */ /* 0x002fe40000000f00 */
[----:B------:R-:W-:Y:S02]  /*10a0*/  @!P5 MOV R17, R61 ;  /* 0x0000003d0011d202 */ /* 0x000fe40000000f00 */
[----:B------:R-:W-:Y:S02]  /*10b0*/  @!P0 SHF.L.U64.HI R18, R6, 0x1, R7 ;  /* 0x0000000106128819 */ /* 0x000fe40000010207 */
[----:B--2---:R-:W-:Y:S01]  /*10c0*/  @!P0 IADD3 R20, P2, PT, R47, R10, RZ ;  /* 0x0000000a2f148210 */ /* 0x004fe20007f5e0ff */
[----:B------:R-:W-:Y:S01]  /*10d0*/  @!P5 IMAD.WIDE.U32 R16, R21, R4, R16 ;  /* 0x000000041510d225 */ /* 0x000fe200078e0010 */
[----:B------:R-:W-:Y:S01]  /*10e0*/  IADD3 R45, PT, PT, R23, 0x160, RZ ;  /* 0x00000160172d7810 */ /* 0x000fe20007ffe0ff */
[----:B------:R-:W1:Y:S01]  /*10f0*/  @!P5 LDC.64 R6, c[0x0][0x3a0] ;  /* 0x0000e800ff06db82 */ /* 0x000e620000000a00 */
[----:B------:R-:W-:Y:S01]  /*1100*/  @!P0 IADD3.X R21, PT, PT, R18, R11, RZ, P2, !PT ;  /* 0x0000000b12158210 */ /* 0x000fe200017fe4ff */
[----:B------:R-:W-:Y:S01]  /*1110*/  HFMA2 R3, -RZ, RZ, 0, 0 ;  /* 0x00000000ff037431 */ /* 0x000fe200000001ff */
[----:B------:R-:W-:-:S05]  /*1120*/  ISETP.GE.U32.AND P3, PT, R45, UR12, PT ;  /* 0x0000000c2d007c0c */ /* 0x000fca000bf66070 */
[----:B------:R-:W2:Y:S01]  /*1130*/  @!P5 LDC.64 R10, c[0x0][0x398] ;  /* 0x0000e600ff0adb82 */ /* 0x000ea20000000a00 */
[----:B------:R-:W-:Y:S01]  /*1140*/  SHF.R.S32.HI R49, RZ, 0x1f, R45 ;  /* 0x0000001fff317819 */ /* 0x000fe2000001142d */
[----:B------:R0:W5:Y:S01]  /*1150*/  @!P4 LDG.E R3, desc[UR10][R14.64] ;  /* 0x0000000a0e03c981 */ /* 0x000162000c1e1900 */
[----:B------:R-:W-:Y:S01]  /*1160*/  HFMA2 R4, -RZ, RZ, 0, 0 ;  /* 0x00000000ff047431 */ /* 0x000fe200000001ff */
[----:B------:R-:W-:Y:S02]  /*1170*/  IADD3 R22, PT, PT, R23, 0x180, RZ ;  /* 0x0000018017167810 */ /* 0x000fe40007ffe0ff */
[----:B------:R-:W-:Y:S02]  /*1180*/  ISETP.GE.AND.EX P3, PT, R49, UR13, PT, P3 ;  /* 0x0000000d31007c0c */ /* 0x000fe4000bf66330 */
[----:B------:R-:W-:Y:S01]  /*1190*/  @!P5 IADD3 R5, PT, PT, R17, R5, RZ ;  /* 0x000000051105d210 */ /* 0x000fe20007ffe0ff */
[----:B------:R4:W5:Y:S01]  /*11a0*/  @!P0 LDG.E R4, desc[UR10][R20.64] ;  /* 0x0000000a14048981 */ /* 0x000962000c1e1900 */
[----:B0-----:R-:W-:Y:S01]  /*11b0*/  @!P0 IADD3 R14, P2, PT, R47, R8, RZ ;  /* 0x000000082f0e8210 */ /* 0x001fe20007f5e0ff */
[----:B---3--:R-:W-:Y:S01]  /*11c0*/  @!P1 IMAD R8, R19, R12, RZ ;  /* 0x0000000c13089224 */ /* 0x008fe200078e02ff */
[----:B------:R-:W-:-:S02]  /*11d0*/  SHF.R.S32.HI R47, RZ, 0x1f, R22 ;  /* 0x0000001fff2f7819 */ /* 0x000fc40000011416 */
[----:B------:R-:W-:Y:S02]  /*11e0*/  @!P0 IADD3.X R15, PT, PT, R18, R9, RZ, P2, !PT ;  /* 0x00000009120f8210 */ /* 0x000fe400017fe4ff */
[----:B------:R-:W-:Y:S02]  /*11f0*/  ISETP.GE.U32.AND P2, PT, R22, UR12, PT ;  /* 0x0000000c16007c0c */ /* 0x000fe4000bf46070 */
[----:B----4-:R-:W-:Y:S02]  /*1200*/  @!P1 MOV R20, R58 ;  /* 0x0000003a00149202 */ /* 0x010fe40000000f00 */
[----:B------:R-:W-:Y:S02]  /*1210*/  @!P1 MOV R21, R61 ;  /* 0x0000003d00159202 */ /* 0x000fe40000000f00 */
[C---:B------:R-:W-:Y:S01]  /*1220*/  @!P5 SHF.L.U64.HI R42, R16.reuse, 0x1, R5 ;  /* 0x00000001102ad819 */ /* 0x040fe20000010205 */
[----:B------:R-:W-:Y:S01]  /*1230*/  HFMA2 R5, -RZ, RZ, 0, 0 ;  /* 0x00000000ff057431 */ /* 0x000fe200000001ff */
[----:B------:R-:W-:Y:S01]  /*1240*/  ISETP.GE.AND.EX P2, PT, R47, UR13, PT, P2 ;  /* 0x0000000d2f007c0c */ /* 0x000fe2000bf46320 */
[C---:B------:R-:W-:Y:S01]  /*1250*/  @!P1 IMAD R53, R25.reuse, R13, R8 ;  /* 0x0000000d19359224 */ /* 0x040fe200078e0208 */
[----:B------:R-:W0:Y:S01]  /*1260*/  @!P1 LDC.64 R18, c[0x0][0x3a0] ;  /* 0x0000e800ff129b82 */ /* 0x000e220000000a00 */
[----:B------:R-:W-:Y:S01]  /*1270*/  @!P1 IMAD.WIDE.U32 R12, R25, R12, R20 ;  /* 0x0000000c190c9225 */ /* 0x000fe200078e0014 */
[----:B------:R-:W-:Y:S01]  /*1280*/  @!P5 SHF.L.U32 R51, R16, 0x1, RZ ;  /* 0x000000011033d819 */ /* 0x000fe200000006ff */
[----:B------:R3:W5:Y:S05]  /*1290*/  @!P0 LDG.E R5, desc[UR10][R14.64] ;  /* 0x0000000a0e058981 */ /* 0x00076a000c1e1900 */
[----:B------:R-:W4:Y:S01]  /*12a0*/  @!P3 LDC.64 R16, c[0x0][0x3f8] ;  /* 0x0000fe00ff10bb82 */ /* 0x000f220000000a00 */
[----:B-1----:R-:W-:-:S02]  /*12b0*/  @!P5 IADD3 R24, P4, PT, R51, R6, RZ ;  /* 0x000000063318d210 */ /* 0x002fc40007f9e0ff */
[----:B--2---:R-:W-:Y:S02]  /*12c0*/  @!P5 IADD3 R20, P0, PT, R51, R10, RZ ;  /* 0x0000000a3314d210 */ /* 0x004fe40007f1e0ff */
[----:B------:R-:W-:-:S03]  /*12d0*/  @!P1 IADD3 R13, PT, PT, R13, R53, RZ ;  /* 0x000000350d0d9210 */ /* 0x000fc60007ffe0ff */
[----:B------:R-:W1:Y:S01]  /*12e0*/  @!P1 LDC.64 R8, c[0x0][0x398] ;  /* 0x0000e600ff089b82 */ /* 0x000e620000000a00 */
[C---:B------:R-:W-:Y:S02]  /*12f0*/  @!P5 IADD3.X R25, PT, PT, R42.reuse, R7, RZ, P4, !PT ;  /* 0x000000072a19d210 */ /* 0x040fe400027fe4ff */
[----:B------:R-:W-:Y:S02]  /*1300*/  @!P5 IADD3.X R21, PT, PT, R42, R11, RZ, P0, !PT ;  /* 0x0000000b2a15d210 */ /* 0x000fe400007fe4ff */
[C---:B------:R-:W-:Y:S02]  /*1310*/  @!P1 SHF.L.U32 R7, R12.reuse, 0x1, RZ ;  /* 0x000000010c079819 */ /* 0x040fe400000006ff */
[----:B------:R-:W-:Y:S01]  /*1320*/  @!P1 SHF.L.U64.HI R42, R12, 0x1, R13 ;  /* 0x000000010c2a9819 */ /* 0x000fe2000001020d */
[----:B------:R-:W2:Y:S01]  /*1330*/  @!P3 LDC.64 R10, c[0x0][0x3a0] ;  /* 0x0000e800ff0abb82 */ /* 0x000ea20000000a00 */
[----:B------:R-:W-:Y:S02]  /*1340*/  MOV R6, RZ ;  /* 0x000000ff00067202 */ /* 0x000fe40000000f00 */
[----:B0-----:R-:W-:-:S04]  /*1350*/  @!P1 IADD3 R48, P0, PT, R7, R18, RZ ;  /* 0x0000001207309210 */ /* 0x001fc80007f1e0ff */
[----:B------:R0:W5:Y:S01]  /*1360*/  @!P5 LDG.E R6, desc[UR10][R24.64] ;  /* 0x0000000a1806d981 */ /* 0x000162000c1e1900 */
[----:B------:R-:W2:Y:S01]  /*1370*/  @!P2 LDC.64 R12, c[0x0][0x3f8] ;  /* 0x0000fe00ff0cab82 */ /* 0x000ea20000000a00 */
[----:B----4-:R-:W-:Y:S01]  /*1380*/  @!P3 IMAD R44, R49, R16, RZ ;  /* 0x00000010312cb224 */ /* 0x010fe200078e02ff */
[----:B------:R-:W-:-:S06]  /*1390*/  @!P1 IADD3.X R49, PT, PT, R42, R19, RZ, P0, !PT ;  /* 0x000000132a319210 */ /* 0x000fcc00007fe4ff */
[----:B---3--:R-:W3:Y:S01]  /*13a0*/  @!P3 LDC.64 R14, c[0x0][0x398] ;  /* 0x0000e600ff0ebb82 */ /* 0x008ee20000000a00 */
[----:B0-----:R-:W-:Y:S02]  /*13b0*/  @!P3 MOV R24, R58 ;  /* 0x0000003a0018b202 */ /* 0x001fe40000000f00 */
[----:B------:R-:W-:Y:S02]  /*13c0*/  @!P3 MOV R25, R61 ;  /* 0x0000003d0019b202 */ /* 0x000fe40000000f00 */
[----:B-1----:R-:W-:Y:S02]  /*13d0*/  @!P1 IADD3 R18, P4, PT, R7, R8, RZ ;  /* 0x0000000807129210 */ /* 0x002fe40007f9e0ff */
[----:B------:R-:W-:Y:S01]  /*13e0*/  MOV R8, RZ ;  /* 0x000000ff00087202 */ /* 0x000fe20000000f00 */
[C---:B------:R-:W-:Y:S02]  /*13f0*/  @!P3 IMAD R17, R45.reuse, R17, R44 ;  /* 0x000000112d11b224 */ /* 0x040fe400078e022c */
[----:B------:R-:W-:Y:S01]  /*1400*/  @!P3 IMAD.WIDE.U32 R24, R45, R16, R24 ;  /* 0x000000102d18b225 */ /* 0x000fe200078e0018 */
[----:B------:R-:W-:-:S02]  /*1410*/  IADD3 R45, PT, PT, R23, 0x1a0, RZ ;  /* 0x000001a0172d7810 */ /* 0x000fc40007ffe0ff */
[----:B------:R0:W5:Y:S01]  /*1420*/  @!P1 LDG.E R8, desc[UR10][R48.64] ;  /* 0x0000000a30089981 */ /* 0x000162000c1e1900 */
[----:B------:R-:W-:Y:S02]  /*1430*/  @!P1 IADD3.X R19, PT, PT, R42, R9, RZ, P4, !PT ;  /* 0x000000092a139210 */ /* 0x000fe400027fe4ff */
[----:B------:R-:W-:Y:S01]  /*1440*/  @!P3 IADD3 R9, PT, PT, R25, R17, RZ ;  /* 0x000000111909b210 */ /* 0x000fe20007ffe0ff */
[----:B--2---:R-:W-:Y:S01]  /*1450*/  @!P2 IMAD R47, R47, R12, RZ ;  /* 0x0000000c2f2fa224 */ /* 0x004fe200078e02ff */
[----:B------:R-:W-:Y:S02]  /*1460*/  @!P3 SHF.L.U32 R51, R24, 0x1, RZ ;  /* 0x000000011833b819 */ /* 0x000fe400000006ff */
[----:B------:R-:W-:Y:S02]  /*1470*/  ISETP.GE.U32.AND P0, PT, R45, UR12, PT ;  /* 0x0000000c2d007c0c */ /* 0x000fe4000bf06070 */
[----:B0-----:R-:W-:Y:S02]  /*1480*/  @!P2 MOV R48, R58 ;  /* 0x0000003a0030a202 */ /* 0x001fe40000000f00 */
[----:B------:R-:W-:-:S02]  /*1490*/  @!P2 MOV R49, R61 ;  /* 0x0000003d0031a202 */ /* 0x000fc40000000f00 */
[----:B------:R-:W-:Y:S01]  /*14a0*/  SHF.R.S32.HI R25, RZ, 0x1f, R45 ;  /* 0x0000001fff197819 */ /* 0x000fe2000001142d */
[----:B------:R-:W-:Y:S01]  /*14b0*/  @!P2 IMAD R17, R22, R13, R47 ;  /* 0x0000000d1611a224 */ /* 0x000fe200078e022f */
[----:B------:R-:W-:Y:S01]  /*14c0*/  @!P3 SHF.L.U64.HI R24, R24, 0x1, R9 ;  /* 0x000000011818b819 */ /* 0x000fe20000010209 */
[----:B------:R-:W-:Y:S01]  /*14d0*/  @!P2 IMAD.WIDE.U32 R48, R22, R12, R48 ;  /* 0x0000000c1630a225 */ /* 0x000fe200078e0030 */
[----:B------:R-:W-:Y:S01]  /*14e0*/  @!P3 IADD3 R54, P6, PT, R51, R10, RZ ;  /* 0x0000000a3336b210 */ /* 0x000fe20007fde0ff */
[----:B------:R-:W-:Y:S02]  /*14f0*/  UIMAD.WIDE UR8, UR6, 0x8, UR8 ;  /* 0x00000008060878a5 */ /* 0x000fe4000f8e0208 */
[----:B------:R-:W-:Y:S01]  /*1500*/  HFMA2 R7, -RZ, RZ, 0, 0 ;  /* 0x00000000ff077431 */ /* 0x000fe200000001ff */
[----:B------:R-:W-:Y:S01]  /*1510*/  ISETP.GE.AND.EX P0, PT, R25, UR13, PT, P0 ;  /* 0x0000000d19007c0c */ /* 0x000fe2000bf06300 */
[----:B------:R-:W0:Y:S01]  /*1520*/  @!P2 LDC.64 R12, c[0x0][0x398] ;  /* 0x0000e600ff0cab82 */ /* 0x000e220000000a00 */
[----:B------:R-:W-:-:S02]  /*1530*/  @!P3 IADD3.X R55, PT, PT, R24, R11, RZ, P6, !PT ;  /* 0x0000000b1837b210 */ /* 0x000fc400037fe4ff */
[----:B------:R-:W-:Y:S01]  /*1540*/  @!P2 IADD3 R11, PT, PT, R49, R17, RZ ;  /* 0x00000011310ba210 */ /* 0x000fe20007ffe0ff */
[----:B------:R1:W5:Y:S01]  /*1550*/  @!P5 LDG.E R7, desc[UR10][R20.64] ;  /* 0x0000000a1407d981 */ /* 0x000362000c1e1900 */
[----:B------:R-:W-:Y:S02]  /*1560*/  MOV R16, UR8 ;  /* 0x0000000800107c02 */ /* 0x000fe40008000f00 */
[----:B------:R-:W-:Y:S02]  /*1570*/  MOV R17, UR9 ;  /* 0x0000000900117c02 */ /* 0x000fe40008000f00 */
[----:B------:R-:W-:Y:S02]  /*1580*/  IADD3 R46, PT, PT, R23, 0x1c0, RZ ;  /* 0x000001c0172e7810 */ /* 0x000fe40007ffe0ff */
[----:B---3--:R-:W-:Y:S02]  /*1590*/  @!P3 IADD3 R50, P5, PT, R51, R14, RZ ;  /* 0x0000000e3332b210 */ /* 0x008fe40007fbe0ff */
[----:B------:R-:W2:Y:S01]  /*15a0*/  LDG.E.64 R16, desc[UR10][R16.64] ;  /* 0x0000000a10107981 */ /* 0x000ea2000c1e1b00 */
[----:B-1----:R-:W1:Y:S01]  /*15b0*/  @!P2 LDC.64 R20, c[0x0][0x3a0] ;  /* 0x0000e800ff14ab82 */ /* 0x002e620000000a00 */
[----:B------:R-:W-:-:S02]  /*15c0*/  ISETP.GE.U32.AND P4, PT, R46, UR12, PT ;  /* 0x0000000c2e007c0c */ /* 0x000fc4000bf86070 */
[----:B------:R-:W-:Y:S02]  /*15d0*/  SHF.R.S32.HI R47, RZ, 0x1f, R46 ;  /* 0x0000001fff2f7819 */ /* 0x000fe4000001142e */
[----:B------:R-:W-:-:S03]  /*15e0*/  @!P3 IADD3.X R51, PT, PT, R24, R15, RZ, P5, !PT ;  /* 0x0000000f1833b210 */ /* 0x000fc60002ffe4ff */
[----:B------:R-:W3:Y:S01]  /*15f0*/  @!P0 LDC.64 R14, c[0x0][0x3f8] ;  /* 0x0000fe00ff0e8b82 */ /* 0x000ee20000000a00 */
[----:B------:R-:W-:Y:S01]  /*1600*/  ISETP.GE.AND.EX P4, PT, R47, UR13, PT, P4 ;  /* 0x0000000d2f007c0c */ /* 0x000fe2000bf86340 */
[----:B------:R-:W-:Y:S01]  /*1610*/  HFMA2 R9, -RZ, RZ, 0, 0 ;  /* 0x00000000ff097431 */ /* 0x000fe200000001ff */
[C---:B------:R-:W-:Y:S02]  /*1620*/  @!P2 SHF.L.U32 R53, R48.reuse, 0x1, RZ ;  /* 0x000000013035a819 */ /* 0x040fe400000006ff */
[----:B------:R-:W-:Y:S02]  /*1630*/  @!P2 SHF.L.U64.HI R44, R48, 0x1, R11 ;  /* 0x00000001302ca819 */ /* 0x000fe4000001020b */
[----:B------:R-:W-:Y:S01]  /*1640*/  CS2R R10, SRZ ;  /* 0x00000000000a7805 */ /* 0x000fe2000001ff00 */
[----:B------:R4:W5:Y:S01]  /*1650*/  @!P1 LDG.E R9, desc[UR10][R18.64] ;  /* 0x0000000a12099981 */ /* 0x000962000c1e1900 */
[----:B------:R-:W-:-:S04]  /*1660*/  MOV R42, RZ ;  /* 0x000000ff002a7202 */ /* 0x000fc80000000f00 */
[----:B------:R-:W5:Y:S01]  /*1670*/  @!P3 LDG.E R10, desc[UR10][R54.64] ;  /* 0x0000000a360ab981 */ /* 0x000f62000c1e1900 */
[----:B-1----:R-:W-:-:S03]  /*1680*/  @!P2 IADD3 R20, P1, PT, R53, R20, RZ ;  /* 0x000000143514a210 */ /* 0x002fc60007f3e0ff */
[----:B------:R-:W5:Y:S01]  /*1690*/  @!P3 LDG.E R11, desc[UR10][R50.64] ;  /* 0x0000000a320bb981 */ /* 0x000f62000c1e1900 */
[----:B----4-:R-:W1:Y:S01]  /*16a0*/  @!P4 LDC.64 R18, c[0x0][0x3f8] ;  /* 0x0000fe00ff12cb82 */ /* 0x010e620000000a00 */
[----:B0-----:R-:W-:Y:S02]  /*16b0*/  @!P2 IADD3 R52, P3, PT, R53, R12, RZ ;  /* 0x0000000c3534a210 */ /* 0x001fe40007f7e0ff */
[----:B------:R-:W-:Y:S01]  /*16c0*/  @!P2 IADD3.X R21, PT, PT, R44, R21, RZ, P1, !PT ;  /* 0x000000152c15a210 */ /* 0x000fe20000ffe4ff */
[----:B---3--:R-:W-:Y:S01]  /*16d0*/  @!P0 IMAD R12, R25, R14, RZ ;  /* 0x0000000e190c8224 */ /* 0x008fe200078e02ff */
[----:B------:R-:W-:-:S03]  /*16e0*/  IADD3 R48, PT, PT, R23, 0x1e0, RZ ;  /* 0x000001e017307810 */ /* 0x000fc60007ffe0ff */
[----:B------:R0:W5:Y:S01]  /*16f0*/  @!P2 LDG.E R42, desc[UR10][R20.64] ;  /* 0x0000000a142aa981 */ /* 0x000162000c1e1900 */
[----:B------:R-:W3:Y:S01]  /*1700*/  @!P0 LDC.64 R22, c[0x0][0x398] ;  /* 0x0000e600ff168b82 */ /* 0x000ee20000000a00 */
[----:B------:R-:W-:Y:S01]  /*1710*/  @!P2 IADD3.X R53, PT, PT, R44, R13, RZ, P3, !PT ;  /* 0x0000000d2c35a210 */ /* 0x000fe20001ffe4ff */
[C---:B------:R-:W-:Y:S01]  /*1720*/  @!P0 IMAD R15, R45.reuse, R15, R12 ;  /* 0x0000000f2d0f8224 */ /* 0x040fe200078e020c */
[----:B------:R-:W-:Y:S02]  /*1730*/  @!P0 MOV R12, R58 ;  /* 0x0000003a000c8202 */ /* 0x000fe40000000f00 */
[----:B------:R-:W-:Y:S02]  /*1740*/  @!P0 MOV R13, R61 ;  /* 0x0000003d000d8202 */ /* 0x000fe40000000f00 */
[----:B------:R-:W-:Y:S01]  /*1750*/  ISETP.GE.U32.AND P1, PT, R48, UR12, PT ;  /* 0x0000000c30007c0c */ /* 0x000fe2000bf26070 */
[----:B------:R-:W4:Y:S01]  /*1760*/  @!P4 LDC.64 R24, c[0x0][0x3a0] ;  /* 0x0000e800ff18cb82 */ /* 0x000f220000000a00 */
[----:B------:R-:W-:Y:S01]  /*1770*/  SHF.R.S32.HI R49, RZ, 0x1f, R48 ;  /* 0x0000001fff317819 */ /* 0x000fe20000011430 */
[----:B------:R-:W-:-:S06]  /*1780*/  @!P0 IMAD.WIDE.U32 R12, R45, R14, R12 ;  /* 0x0000000e2d0c8225 */ /* 0x000fcc00078e000c */
[----:B0-----:R-:W0:Y:S01]  /*1790*/  @!P0 LDC.64 R20, c[0x0][0x3a0] ;  /* 0x0000e800ff148b82 */ /* 0x001e220000000a00 */
[----:B------:R-:W-:Y:S01]  /*17a0*/  ISETP.GE.AND.EX P1, PT, R49, UR13, PT, P1 ;  /* 0x0000000d31007c0c */ /* 0x000fe2000bf26310 */
[----:B-1----:R-:W-:Y:S01]  /*17b0*/  @!P4 IMAD R47, R47, R18, RZ ;  /* 0x000000122f2fc224 */ /* 0x002fe200078e02ff */
[----:B------:R-:W-:Y:S02]  /*17c0*/  @!P0 IADD3 R13, PT, PT, R13, R15, RZ ;  /* 0x0000000f0d0d8210 */ /* 0x000fe40007ffe0ff */
[----:B------:R-:W-:Y:S02]  /*17d0*/  @!P4 MOV R14, R58 ;  /* 0x0000003a000ec202 */ /* 0x000fe40000000f00 */
[----:B------:R-:W-:Y:S01]  /*17e0*/  @!P4 MOV R15, R61 ;  /* 0x0000003d000fc202 */ /* 0x000fe20000000f00 */
[----:B------:R-:W-:Y:S02]  /*17f0*/  HFMA2 R44, -RZ, RZ, 0, 0 ;  /* 0x00000000ff2c7431 */ /* 0x000fe400000001ff */
[----:B------:R-:W-:Y:S01]  /*1800*/  @!P4 IMAD R47, R46, R19, R47 ;  /* 0x000000132e2fc224 */ /* 0x000fe200078e022f */
[----:B------:R-:W-:Y:S01]  /*1810*/  @!P0 SHF.L.U32 R45, R12, 0x1, RZ ;  /* 0x000000010c2d8819 */ /* 0x000fe200000006ff */
[----:B------:R-:W-:Y:S01]  /*1820*/  @!P4 IMAD.WIDE.U32 R18, R46, R18, R14 ;  /* 0x000000122e12c225 */ /* 0x000fe200078e000e */
[----:B------:R-:W-:Y:S01]  /*1830*/  @!P0 SHF.L.U64.HI R14, R12, 0x1, R13 ;  /* 0x000000010c0e8819 */ /* 0x000fe2000001020d */
[----:B------:R1:W5:Y:S01]  /*1840*/  @!P2 LDG.E R44, desc[UR10][R52.64] ;  /* 0x0000000a342ca981 */ /* 0x000362000c1e1900 */
[----:B------:R-:W4:Y:S01]  /*1850*/  @!P1 LDC.64 R12, c[0x0][0x3f8] ;  /* 0x0000fe00ff0c9b82 */ /* 0x000f220000000a00 */
[----:B------:R-:W-:-:S02]  /*1860*/  ISETP.NE.AND P2, PT, RZ, UR7, PT ;  /* 0x00000007ff007c0c */ /* 0x000fc4000bf45270 */
[----:B---3--:R-:W-:Y:S02]  /*1870*/  @!P0 IADD3 R22, P5, PT, R45, R22, RZ ;  /* 0x000000162d168210 */ /* 0x008fe40007fbe0ff */
[----:B------:R-:W-:Y:S02]  /*1880*/  @!P4 IADD3 R15, PT, PT, R19, R47, RZ ;  /* 0x0000002f130fc210 */ /* 0x000fe40007ffe0ff */
[----:B------:R-:W-:Y:S02]  /*1890*/  CS2R R46, SRZ ;  /* 0x00000000002e7805 */ /* 0x000fe4000001ff00 */
[----:B0-----:R-:W-:Y:S02]  /*18a0*/  @!P0 IADD3 R20, P3, PT, R45, R20, RZ ;  /* 0x000000142d148210 */ /* 0x001fe40007f7e0ff */
[C---:B------:R-:W-:Y:S02]  /*18b0*/  @!P0 IADD3.X R23, PT, PT, R14.reuse, R23, RZ, P5, !PT ;  /* 0x000000170e178210 */ /* 0x040fe40002ffe4ff */
[----:B------:R-:W-:Y:S01]  /*18c0*/  @!P0 IADD3.X R21, PT, PT, R14, R21, RZ, P3, !PT ;  /* 0x000000150e158210 */ /* 0x000fe20001ffe4ff */
[----:B-1----:R-:W0:Y:S01]  /*18d0*/  @P2 LDC.64 R52, c[0x0][0x3b0] ;  /* 0x0000ec00ff342b82 */ /* 0x002e220000000a00 */
[C---:B------:R-:W-:Y:S01]  /*18e0*/  @!P4 SHF.L.U64.HI R50, R18.reuse, 0x1, R15 ;  /* 0x000000011232c819 */ /* 0x040fe2000001020f */
[----:B------:R-:W5:Y:S01]  /*18f0*/  @!P0 LDG.E R46, desc[UR10][R22.64] ;  /* 0x0000000a162e8981 */ /* 0x000f62000c1e1900 */
[----:B------:R-:W-:-:S03]  /*1900*/  @!P4 SHF.L.U32 R51, R18, 0x1, RZ ;  /* 0x000000011233c819 */ /* 0x000fc600000006ff */
[----:B------:R1:W5:Y:S02]  /*1910*/  @!P0 LDG.E R47, desc[UR10][R20.64] ;  /* 0x0000000a142f8981 */ /* 0x000364000c1e1900 */
[----:B------:R-:W3:Y:S01]  /*1920*/  @!P4 LDC.64 R14, c[0x0][0x398] ;  /* 0x0000e600ff0ecb82 */ /* 0x000ee20000000a00 */
[----:B----4-:R-:W-:-:S07]  /*1930*/  @!P4 IADD3 R54, P6, PT, R51, R24, RZ ;  /* 0x000000183336c210 */ /* 0x010fce0007fde0ff */
[----:B------:R-:W4:Y:S08]  /*1940*/  @!P1 LDC.64 R18, c[0x0][0x3a0] ;  /* 0x0000e800ff129b82 */ /* 0x000f300000000a00 */
[----:B-1----:R-:W1:Y:S08]  /*1950*/  @!P1 LDC.64 R20, c[0x0][0x398] ;  /* 0x0000e600ff149b82 */ /* 0x002e700000000a00 */
[----:B------:R-:W1:Y:S01]  /*1960*/  LDC.64 R22, c[0x0][0x3a8] ;  /* 0x0000ea00ff167b82 */ /* 0x000e620000000a00 */
[----:B------:R-:W-:Y:S01]  /*1970*/  @!P4 IADD3.X R55, PT, PT, R50, R25, RZ, P6, !PT ;  /* 0x000000193237c210 */ /* 0x000fe200037fe4ff */
[----:B------:R-:W-:Y:S01]  /*1980*/  @!P1 IMAD R49, R49, R12, RZ ;  /* 0x0000000c31319224 */ /* 0x000fe200078e02ff */
[----:B------:R-:W-:-:S02]  /*1990*/  @!P1 MOV R24, R58 ;  /* 0x0000003a00189202 */ /* 0x000fc40000000f00 */
[----:B------:R-:W-:Y:S01]  /*19a0*/  @!P1 MOV R25, R61 ;  /* 0x0000003d00199202 */ /* 0x000fe20000000f00 */
[C---:B------:R-:W-:Y:S02]  /*19b0*/  @!P1 IMAD R49, R48.reuse, R13, R49 ;  /* 0x0000000d30319224 */ /* 0x040fe400078e0231 */
[----:B------:R-:W-:Y:S01]  /*19c0*/  @!P1 IMAD.WIDE.U32 R12, R48, R12, R24 ;  /* 0x0000000c300c9225 */ /* 0x000fe200078e0018 */
[----:B------:R-:W-:-:S04]  /*19d0*/  LOP3.LUT R48, R41, 0xffff, RZ, 0xc0, !PT ;  /* 0x0000ffff29307812 */ /* 0x000fc800078ec0ff */
[----:B------:R-:W-:Y:S01]  /*19e0*/  @!P1 IADD3 R13, PT, PT, R13, R49, RZ ;  /* 0x000000310d0d9210 */ /* 0x000fe20007ffe0ff */
[----:B------:R-:W-:Y:S01]  /*19f0*/  IMAD R25, R56, 0x1e, R48 ;  /* 0x0000001e38197824 */ /* 0x000fe200078e0230 */
[C---:B------:R-:W-:Y:S02]  /*1a00*/  @!P1 SHF.L.U32 R49, R12.reuse, 0x1, RZ ;  /* 0x000000010c319819 */ /* 0x040fe400000006ff */
[----:B---3--:R-:W-:Y:S01]  /*1a10*/  @!P4 IADD3 R14, P0, PT, R51, R14, RZ ;  /* 0x0000000e330ec210 */ /* 0x008fe20007f1e0ff */
[----:B0-----:R-:W-:Y:S01]  /*1a20*/  @P2 IMAD.WIDE R52, R25, 0x2, R52 ;  /* 0x0000000219342825 */ /* 0x001fe200078e0234 */
[----:B------:R-:W-:Y:S02]  /*1a30*/  @!P1 SHF.L.U64.HI R24, R12, 0x1, R13 ;  /* 0x000000010c189819 */ /* 0x000fe4000001020d */
[----:B----4-:R-:W-:Y:S01]  /*1a40*/  @!P1 IADD3 R18, P3, PT, R49, R18, RZ ;  /* 0x0000001231129210 */ /* 0x010fe20007f7e0ff */
[----:B-1----:R-:W-:Y:S01]  /*1a50*/  IMAD.WIDE R22, R25, 0x2, R22 ;  /* 0x0000000219167825 */ /* 0x002fe200078e0216 */
[----:B------:R-:W-:-:S03]  /*1a60*/  @!P1 IADD3 R20, P5, PT, R49, R20, RZ ;  /* 0x0000001431149210 */ /* 0x000fc60007fbe0ff */
[----:B------:R-:W-:Y:S01]  /*1a70*/  HFMA2 R49, -RZ, RZ, 0, 0 ;  /* 0x00000000ff317431 */ /* 0x000fe200000001ff */
[----:B------:R-:W-:Y:S02]  /*1a80*/  @!P4 IADD3.X R15, PT, PT, R50, R15, RZ, P0, !PT ;  /* 0x0000000f320fc210 */ /* 0x000fe400007fe4ff */
[----:B------:R-:W-:Y:S02]  /*1a90*/  CS2R R50, SRZ ;  /* 0x0000000000327805 */ /* 0x000fe4000001ff00 */
[C---:B------:R-:W-:Y:S01]  /*1aa0*/  @!P1 IADD3.X R19, PT, PT, R24.reuse, R19, RZ, P3, !PT ;  /* 0x0000001318139210 */ /* 0x040fe20001ffe4ff */
[----:B------:R-:W3:Y:S01]  /*1ab0*/  @P2 LDG.E.U16 R13, desc[UR10][R52.64] ;  /* 0x0000000a340d2981 */ /* 0x000ee2000c1e1500 */
[----:B------:R-:W-:-:S03]  /*1ac0*/  @!P1 IADD3.X R21, PT, PT, R24, R21, RZ, P5, !PT ;  /* 0x0000001518159210 */ /* 0x000fc60002ffe4ff */
[----:B------:R-:W4:Y:S04]  /*1ad0*/  @P2 LDG.E.U16 R12, desc[UR10][R52.64+0x2] ;  /* 0x0000020a340c2981 */ /* 0x000f28000c1e1500 */
[----:B------:R-:W4:Y:S04]  /*1ae0*/  LDG.E.U16 R24, desc[UR10][R22.64] ;  /* 0x0000000a16187981 */ /* 0x000f28000c1e1500 */
[----:B------:R-:W4:Y:S04]  /*1af0*/  LDG.E.U16 R25, desc[UR10][R22.64+0x2] ;  /* 0x0000020a16197981 */ /* 0x000f28000c1e1500 */
[----:B------:R-:W5:Y:S04]  /*1b00*/  @!P4 LDG.E R51, desc[UR10][R14.64] ;  /* 0x0000000a0e33c981 */ /* 0x000f68000c1e1900 */
[----:B------:R-:W5:Y:S04]  /*1b10*/  @!P1 LDG.E R50, desc[UR10][R18.64] ;  /* 0x0000000a12329981 */ /* 0x000f68000c1e1900 */
[----:B------:R-:W5:Y:S01]  /*1b20*/  @!P1 LDG.E R49, desc[UR10][R20.64] ;  /* 0x0000000a14319981 */ /* 0x000f62000c1e1900 */
[----:B------:R-:W-:Y:S01]  /*1b30*/  UISETP.NE.AND UP1, UPT, UR7, URZ, UPT ;  /* 0x000000ff0700728c */ /* 0x000fe2000bf25270 */
[----:B------:R-:W-:Y:S01]  /*1b40*/  HFMA2 R45, -RZ, RZ, 0, 0 ;  /* 0x00000000ff2d7431 */ /* 0x000fe200000001ff */
[----:B------:R-:W-:-:S05]  /*1b50*/  UMOV UR12, 0x3f800000 ;  /* 0x3f800000000c7882 */ /* 0x000fca0000000000 */
[----:B------:R0:W5:Y:S02]  /*1b60*/  @!P4 LDG.E R45, desc[UR10][R54.64] ;  /* 0x0000000a362dc981 */ /* 0x000164000c1e1900 */
[----:B0-----:R-:W-:Y:S02]  /*1b70*/  CS2R R54, SRZ ;  /* 0x0000000000367805 */ /* 0x001fe4000001ff00 */
        /* <DEDUP_REMOVED lines=11> */
[----:B---3--:R-:W-:Y:S02]  /*1c30*/  @P2 SHF.L.U32 R54, R13, 0x10, RZ ;  /* 0x000000100d362819 */ /* 0x008fe400000006ff */
[----:B----4-:R-:W-:Y:S02]  /*1c40*/  @P2 SHF.L.U32 R55, R12, 0x10, RZ ;  /* 0x000000100c372819 */ /* 0x010fe400000006ff */
[----:B------:R-:W-:Y:S02]  /*1c50*/  SHF.L.U32 R53, R24, 0x10, RZ ;  /* 0x0000001018357819 */ /* 0x000fe400000006ff */
[----:B------:R-:W-:Y:S01]  /*1c60*/  SHF.L.U32 R52, R25, 0x10, RZ ;  /* 0x0000001019347819 */ /* 0x000fe200000006ff */
[----:B------:R-:W-:Y:S06]  /*1c70*/  BRA.U UP1, `(.L_x_957) ;  /* 0x0000001101847547 */ /* 0x000fec000b800000 */
        /* <DEDUP_REMOVED lines=11> */
[----:B------:R-:W-:Y:S01]  /*1d30*/  FADD.FTZ R21, R20, -UR9 ;  /* 0x8000000914157e21 */ /* 0x000fe20008010000 */
[----:B------:R-:W-:Y:S01]  /*1d40*/  FFMA.FTZ R19, R15, R18, RZ ;  /* 0x000000120f137223 */ /* 0x000fe200000100ff */
[----:B------:R-:W-:Y:S01]  /*1d50*/  FADD.FTZ R14, RZ, R18 ;  /* 0x00000012ff0e7221 */ /* 0x000fe20000010000 */
[----:B------:R-:W-:Y:S02]  /*1d60*/  HADD2.F32 R18, -RZ, R37.H0_H0 ;  /* 0x20000025ff127230 */ /* 0x000fe40000004100 */
[----:B------:R-:W-:Y:S01]  /*1d70*/  FFMA.FTZ R23, R12, R15, RZ ;  /* 0x0000000f0c177223 */ /* 0x000fe200000100ff */
[----:B------:R-:W-:Y:S01]  /*1d80*/  FFMA.FTZ R20, R16, R17, R19 ;  /* 0x0000001110147223 */ /* 0x000fe20000010013 */
[----:B------:R-:W-:Y:S01]  /*1d90*/  FMUL.FTZ R19, R21, UR12 ;  /* 0x0000000c15137c20 */ /* 0x000fe20008410000 */
[----:B------:R-:W-:-:S02]  /*1da0*/  HADD2.F32 R21, -RZ, R38.H1_H1 ;  /* 0x30000026ff157230 */ /* 0x000fc40000004100 */
[----:B------:R-:W-:Y:S01]  /*1db0*/  FADD.FTZ R14, R17, R14 ;  /* 0x0000000e110e7221 */ /* 0x000fe20000010000 */
[----:B------:R-:W-:Y:S01]  /*1dc0*/  FADD.FTZ R15, RZ, R12 ;  /* 0x0000000cff0f7221 */ /* 0x000fe20000010000 */
[----:B------:R-:W-:Y:S01]  /*1dd0*/  FMUL.FTZ R17, R53, R18 ;  /* 0x0000001235117220 */ /* 0x000fe20000410000 */
[C---:B------:R-:W-:Y:S01]  /*1de0*/  FFMA.FTZ R12, R18.reuse, R19, R23 ;  /* 0x00000013120c7223 */ /* 0x040fe20000010017 */
[----:B------:R-:W-:Y:S01]  /*1df0*/  FADD.FTZ R21, R21, -UR9 ;  /* 0x8000000915157e21 */ /* 0x000fe20008010000 */
[----:B------:R-:W-:Y:S01]  /*1e00*/  FADD.FTZ R15, R18, R15 ;  /* 0x0000000f120f7221 */ /* 0x000fe20000010000 */
[----:B------:R-:W-:Y:S01]  /*1e10*/  FFMA.FTZ R18, R19, R17, R20 ;  /* 0x0000001113127223 */ /* 0x000fe20000010014 */
[----:B------:R-:W-:Y:S02]  /*1e20*/  HADD2.F32 R19, -RZ, R37.H1_H1 ;  /* 0x30000025ff137230 */ /* 0x000fe40000004100 */
[----:B------:R-:W-:Y:S01]  /*1e30*/  FFMA.FTZ R20, R13, R16, RZ ;  /* 0x000000100d147223 */ /* 0x000fe200000100ff */
[----:B------:R-:W-:Y:S01]  /*1e40*/  FADD.FTZ R16, RZ, R13 ;  /* 0x0000000dff107221 */ /* 0x000fe20000010000 */
[----:B------:R-:W-:Y:S01]  /*1e50*/  FMUL.FTZ R21, R21, UR12 ;  /* 0x0000000c15157c20 */ /* 0x000fe20008410000 */
[----:B------:R-:W-:Y:S01]  /*1e60*/  FADD.FTZ R14, R14, R17 ;  /* 0x000000110e0e7221 */ /* 0x000fe20000010000 */
[----:B------:R-:W-:-:S02]  /*1e70*/  HADD2.F32 R22, -RZ, R36.H0_H0 ;  /* 0x20000024ff167230 */ /* 0x000fc40000004100 */
[C---:B------:R-:W-:Y:S01]  /*1e80*/  FADD.FTZ R16, R19.reuse, R16 ;  /* 0x0000001013107221 */ /* 0x040fe20000010000 */
[----:B------:R-:W-:Y:S01]  /*1e90*/  FFMA.FTZ R13, R19, R21, R20 ;  /* 0x00000015130d7223 */ /* 0x000fe20000010014 */
[----:B------:R-:W-:Y:S01]  /*1ea0*/  FMUL.FTZ R19, R52, R19 ;  /* 0x0000001334137220 */ /* 0x000fe20000410000 */
[--C-:B------:R-:W-:Y:S02]  /*1eb0*/  HADD2.F32 R17, -RZ, R35.reuse.H0_H0 ;  /* 0x20000023ff117230 */ /* 0x100fe40000004100 */
[----:B------:R-:W-:Y:S01]  /*1ec0*/  FADD.FTZ R22, R22, -UR9 ;  /* 0x8000000916167e21 */ /* 0x000fe20008010000 */
[----:B------:R-:W-:Y:S02]  /*1ed0*/  HADD2.F32 R20, -RZ, R35.H1_H1 ;  /* 0x30000023ff147230 */ /* 0x000fe40000004100 */
[----:B------:R-:W-:Y:S01]  /*1ee0*/  FFMA.FTZ R18, R21, R19, R18 ;  /* 0x0000001315127223 */ /* 0x000fe20000010012 */
[----:B------:R-:W-:Y:S01]  /*1ef0*/  FADD.FTZ R14, R19, R14 ;  /* 0x0000000e130e7221 */ /* 0x000fe20000010000 */
[----:B------:R-:W-:-:S02]  /*1f00*/  HADD2.F32 R19, -RZ, R36.H1_H1 ;  /* 0x30000024ff137230 */ /* 0x000fc40000004100 */
[----:B------:R-:W-:Y:S01]  /*1f10*/  FMUL.FTZ R21, R22, UR12 ;  /* 0x0000000c16157c20 */ /* 0x000fe20008410000 */
[----:B------:R-:W-:Y:S01]  /*1f20*/  FADD.FTZ R15, R15, R17 ;  /* 0x000000110f0f7221 */ /* 0x000fe20000010000 */
[----:B------:R-:W-:Y:S01]  /*1f30*/  FADD.FTZ R16, R16, R20 ;  /* 0x0000001410107221 */ /* 0x000fe20000010000 */
[----:B------:R-:W-:Y:S01]  /*1f40*/  FADD.FTZ R19, R19, -UR9 ;  /* 0x8000000913137e21 */ /* 0x000fe20008010000 */
[----:B------:R-:W-:Y:S01]  /*1f50*/  FFMA.FTZ R12, R17, R21, R12 ;  /* 0x00000015110c7223 */ /* 0x000fe2000001000c */
[----:B------:R-:W-:Y:S02]  /*1f60*/  FMUL.FTZ R17, R53, R17 ;  /* 0x0000001135117220 */ /* 0x000fe40000410000 */
[----:B------:R-:W-:Y:S02]  /*1f70*/  FMUL.FTZ R19, R19, UR12 ;  /* 0x0000000c13137c20 */ /* 0x000fe40008410000 */
[----:B------:R-:W-:Y:S01]  /*1f80*/  FFMA.FTZ R18, R21, R17, R18 ;  /* 0x0000001115127223 */ /* 0x000fe20000010012 */
[----:B------:R-:W-:-:S02]  /*1f90*/  HADD2.F32 R21, -RZ, R34.H0_H0 ;  /* 0x20000022ff157230 */ /* 0x000fc40000004100 */
[----:B------:R-:W-:Y:S01]  /*1fa0*/  FFMA.FTZ R13, R20, R19, R13 ;  /* 0x00000013140d7223 */ /* 0x000fe2000001000d */
[----:B------:R-:W-:Y:S01]  /*1fb0*/  FMUL.FTZ R20, R52, R20 ;  /* 0x0000001434147220 */ /* 0x000fe20000410000 */
[----:B------:R-:W-:Y:S01]  /*1fc0*/  FADD.FTZ R17, R14, R17 ;  /* 0x000000110e117221 */ /* 0x000fe20000010000 */
[----:B------:R-:W-:Y:S02]  /*1fd0*/  FADD.FTZ R22, R21, -UR9 ;  /* 0x8000000915167e21 */ /* 0x000fe40008010000 */
[----:B------:R-:W-:Y:S01]  /*1fe0*/  FFMA.FTZ R18, R19, R20, R18 ;  /* 0x0000001413127223 */ /* 0x000fe20000010012 */
[----:B------:R-:W-:Y:S02]  /*1ff0*/  HADD2.F32 R19, -RZ, R34.H1_H1 ;  /* 0x30000022ff137230 */ /* 0x000fe40000004100 */
[----:B------:R-:W-:Y:S01]  /*2000*/  FADD.FTZ R14, R20, R17 ;  /* 0x00000011140e7221 */ /* 0x000fe20000010000 */
[--C-:B------:R-:W-:Y:S02]  /*2010*/  HADD2.F32 R21, -RZ, R33.reuse.H0_H0 ;  /* 0x20000021ff157230 */ /* 0x100fe40000004100 */
[----:B------:R-:W-:Y:S01]  /*2020*/  FMUL.FTZ R23, R22, UR12 ;  /* 0x0000000c16177c20 */ /* 0x000fe20008410000 */
[----:B------:R-:W-:-:S02]  /*2030*/  HADD2.F32 R20, -RZ, R33.H1_H1 ;  /* 0x30000021ff147230 */ /* 0x000fc40000004100 */
[----:B------:R-:W-:Y:S01]  /*2040*/  FADD.FTZ R19, R19, -UR9 ;  /* 0x8000000913137e21 */ /* 0x000fe20008010000 */
[----:B------:R-:W-:Y:S01]  /*2050*/  FMUL.FTZ R17, R53, R21 ;  /* 0x0000001535117220 */ /* 0x000fe20000410000 */
[----:B------:R-:W-:Y:S02]  /*2060*/  FADD.FTZ R15, R15, R21 ;  /* 0x000000150f0f7221 */ /* 0x000fe40000010000 */
[----:B------:R-:W-:Y:S01]  /*2070*/  FMUL.FTZ R19, R19, UR12 ;  /* 0x0000000c13137c20 */ /* 0x000fe20008410000 */
[----:B------:R-:W-:Y:S01]  /*2080*/  FADD.FTZ R16, R16, R20 ;  /* 0x0000001410107221 */ /* 0x000fe20000010000 */
[----:B------:R-:W-:Y:S01]  /*2090*/  FFMA.FTZ R18, R23, R17, R18 ;  /* 0x0000001117127223 */ /* 0x000fe20000010012 */
[----:B------:R-:W-:Y:S01]  /*20a0*/  FFMA.FTZ R12, R21, R23, R12 ;  /* 0x00000017150c7223 */ /* 0x000fe2000001000c */
[----:B------:R-:W-:Y:S01]  /*20b0*/  FFMA.FTZ R13, R20, R19, R13 ;  /* 0x00000013140d7223 */ /* 0x000fe2000001000d */
[----:B------:R-:W-:Y:S01]  /*20c0*/  FMUL.FTZ R20, R52, R20 ;  /* 0x0000001434147220 */ /* 0x000fe20000410000 */
[----:B------:R-:W-:-:S02]  /*20d0*/  HADD2.F32 R21, -RZ, R32.H0_H0 ;  /* 0x20000020ff157230 */ /* 0x000fc40000004100 */
[----:B------:R-:W-:Y:S01]  /*20e0*/  FADD.FTZ R17, R14, R17 ;  /* 0x000000110e117221 */ /* 0x000fe20000010000 */
[----:B------:R-:W-:Y:S01]  /*20f0*/  FFMA.FTZ R18, R19, R20, R18 ;  /* 0x0000001413127223 */ /* 0x000fe20000010012 */
[----:B------:R-:W-:Y:S02]  /*2100*/  HADD2.F32 R19, -RZ, R32.H1_H1 ;  /* 0x30000020ff137230 */ /* 0x000fe40000004100 */
[----:B------:R-:W-:Y:S01]  /*2110*/  FADD.FTZ R22, R21, -UR9 ;  /* 0x8000000915167e21 */ /* 0x000fe20008010000 */
[--C-:B------:R-:W-:Y:S02]  /*2120*/  HADD2.F32 R21, -RZ, R31.reuse.H0_H0 ;  /* 0x2000001fff157230 */ /* 0x100fe40000004100 */
[----:B------:R-:W-:Y:S01]  /*2130*/  FADD.FTZ R14, R20, R17 ;  /* 0x00000011140e7221 */ /* 0x000fe20000010000 */
[----:B------:R-:W-:Y:S02]  /*2140*/  HADD2.F32 R20, -RZ, R31.H1_H1 ;  /* 0x3000001fff147230 */ /* 0x000fe40000004100 */
[----:B------:R-:W-:Y:S01]  /*2150*/  FADD.FTZ R19, R19, -UR9 ;  /* 0x8000000913137e21 */ /* 0x000fe20008010000 */
[----:B------:R-:W-:Y:S01]  /*2160*/  FMUL.FTZ R23, R22, UR12 ;  /* 0x0000000c16177c20 */ /* 0x000fe20008410000 */
[----:B------:R-:W-:Y:S01]  /*2170*/  FMUL.FTZ R17, R53, R21 ;  /* 0x0000001535117220 */ /* 0x000fe20000410000 */
[----:B------:R-:W-:Y:S01]  /*2180*/  FADD.FTZ R15, R15, R21 ;  /* 0x000000150f0f7221 */ /* 0x000fe20000010000 */
        /* <DEDUP_REMOVED lines=142> */
[----:B------:R-:W-:Y:S01]  /*2a70*/  FADD.FTZ R15, R15, R21 ;  /* 0x000000150f0f7221 */ /* 0x000fe20000010000 */
[----:B------:R-:W-:Y:S01]  /*2a80*/  FMUL.FTZ R17, R53, R21 ;  /* 0x0000001535117220 */ /* 0x000fe20000410000 */
[----:B------:R-:W-:Y:S01]  /*2a90*/  FMUL.FTZ R19, R19, UR12 ;  /* 0x0000000c13137c20 */ /* 0x000fe20008410000 */
[----:B------:R-:W-:Y:S01]  /*2aa0*/  FFMA.FTZ R12, R21, R23, R12 ;  /* 0x00000017150c7223 */ /* 0x000fe2000001000c */
[----:B------:R-:W-:-:S02]  /*2ab0*/  HADD2.F32 R21, -RZ, R47.H0_H0 ;  /* 0x2000002fff157230 */ /* 0x000fc40000004100 */
[----:B------:R-:W-:Y:S01]  /*2ac0*/  FADD.FTZ R16, R16, R20 ;  /* 0x0000001410107221 */ /* 0x000fe20000010000 */
[----:B------:R-:W-:Y:S01]  /*2ad0*/  FFMA.FTZ R13, R20, R19, R13 ;  /* 0x00000013140d7223 */ /* 0x000fe2000001000d */
[----:B------:R-:W-:Y:S01]  /*2ae0*/  FFMA.FTZ R18, R23, R17, R18 ;  /* 0x0000001117127223 */ /* 0x000fe20000010012 */
[----:B------:R-:W-:Y:S01]  /*2af0*/  FMUL.FTZ R20, R52, R20 ;  /* 0x0000001434147220 */ /* 0x000fe20000410000 */
[----:B------:R-:W-:Y:S01]  /*2b00*/  FADD.FTZ R17, R14, R17 ;  /* 0x000000110e117221 */ /* 0x000fe20000010000 */
[----:B------:R-:W-:Y:S01]  /*2b10*/  FADD.FTZ R14, R21, -UR9 ;  /* 0x80000009150e7e21 */ /* 0x000fe20008010000 */
[--C-:B------:R-:W-:Y:S02]  /*2b20*/  HADD2.F32 R21, -RZ, R46.reuse.H0_H0 ;  /* 0x2000002eff157230 */ /* 0x100fe40000004100 */
[----:B------:R-:W-:Y:S01]  /*2b30*/  FFMA.FTZ R18, R19, R20, R18 ;  /* 0x0000001413127223 */ /* 0x000fe20000010012 */
[----:B------:R-:W-:Y:S02]  /*2b40*/  HADD2.F32 R19, -RZ, R47.H1_H1 ;  /* 0x3000002fff137230 */ /* 0x000fe40000004100 */
[----:B------:R-:W-:Y:S01]  /*2b50*/  FADD.FTZ R17, R20, R17 ;  /* 0x0000001114117221 */ /* 0x000fe20000010000 */
[----:B------:R-:W-:Y:S01]  /*2b60*/  FMUL.FTZ R23, R14, UR12 ;  /* 0x0000000c0e177c20 */ /* 0x000fe20008410000 */
[----:B------:R-:W-:Y:S01]  /*2b70*/  FMUL.FTZ R22, R53, R21 ;  /* 0x0000001535167220 */ /* 0x000fe20000410000 */
[----:B------:R-:W-:-:S02]  /*2b80*/  HADD2.F32 R20, -RZ, R46.H1_H1 ;  /* 0x3000002eff147230 */ /* 0x000fc40000004100 */
[----:B------:R-:W-:Y:S01]  /*2b90*/  FADD.FTZ R19, R19, -UR9 ;  /* 0x8000000913137e21 */ /* 0x000fe20008010000 */
[----:B------:R-:W-:Y:S01]  /*2ba0*/  FADD.FTZ R14, R15, R21 ;  /* 0x000000150f0e7221 */ /* 0x000fe20000010000 */
[----:B------:R-:W-:Y:S01]  /*2bb0*/  FFMA.FTZ R18, R23, R22, R18 ;  /* 0x0000001617127223 */ /* 0x000fe20000010012 */
[----:B------:R-:W-:Y:S01]  /*2bc0*/  FFMA.FTZ R12, R21, R23, R12 ;  /* 0x00000017150c7223 */ /* 0x000fe2000001000c */
[----:B------:R-:W-:Y:S01]  /*2bd0*/  FADD.FTZ R22, R17, R22 ;  /* 0x0000001611167221 */ /* 0x000fe20000010000 */
[----:B------:R-:W-:Y:S01]  /*2be0*/  FMUL.FTZ R19, R19, UR12 ;  /* 0x0000000c13137c20 */ /* 0x000fe20008410000 */
[----:B------:R-:W-:Y:S01]  /*2bf0*/  FMUL.FTZ R17, R52, R20 ;  /* 0x0000001434117220 */ /* 0x000fe20000410000 */
[--C-:B------:R-:W-:Y:S02]  /*2c00*/  HADD2.F32 R21, -RZ, R45.reuse.H0_H0 ;  /* 0x2000002dff157230 */ /* 0x100fe40000004100 */
[----:B------:R-:W-:Y:S01]  /*2c10*/  FADD.FTZ R16, R16, R20 ;  /* 0x0000001410107221 */ /* 0x000fe20000010000 */
[----:B------:R-:W-:Y:S01]  /*2c20*/  FFMA.FTZ R13, R20, R19, R13 ;  /* 0x00000013140d7223 */ /* 0x000fe2000001000d */
[----:B------:R-:W-:Y:S01]  /*2c30*/  FADD.FTZ R15, R17, R22 ;  /* 0x00000016110f7221 */ /* 0x000fe20000010000 */
[----:B------:R-:W-:Y:S01]  /*2c40*/  FFMA.FTZ R18, R19, R17, R18 ;  /* 0x0000001113127223 */ /* 0x000fe20000010012 */
[----:B------:R-:W-:Y:S01]  /*2c50*/  FADD.FTZ R21, R21, -UR9 ;  /* 0x8000000915157e21 */ /* 0x000fe20008010000 */
[----:B------:R-:W-:-:S02]  /*2c60*/  HADD2.F32 R17, -RZ, R45.H1_H1 ;  /* 0x3000002dff117230 */ /* 0x000fc40000004100 */
[--C-:B------:R-:W-:Y:S02]  /*2c70*/  HADD2.F32 R19, -RZ, R51.reuse.H0_H0 ;  /* 0x20000033ff137230 */ /* 0x100fe40000004100 */
[----:B------:R-:W-:Y:S01]  /*2c80*/  FMUL.FTZ R21, R21, UR12 ;  /* 0x0000000c15157c20 */ /* 0x000fe20008410000 */
[----:B------:R-:W-:Y:S01]  /*2c90*/  FADD.FTZ R20, R17, -UR9 ;  /* 0x8000000911147e21 */ /* 0x000fe20008010000 */
[----:B------:R-:W-:Y:S02]  /*2ca0*/  HADD2.F32 R17, -RZ, R51.H1_H1 ;  /* 0x30000033ff117230 */ /* 0x000fe40000004100 */
[----:B------:R-:W-:Y:S01]  /*2cb0*/  FMUL.FTZ R22, R53, R19 ;  /* 0x0000001335167220 */ /* 0x000fe20000410000 */
[----:B------:R-:W-:Y:S01]  /*2cc0*/  FFMA.FTZ R12, R19, R21, R12 ;  /* 0x00000015130c7223 */ /* 0x000fe2000001000c */
[----:B------:R-:W-:Y:S01]  /*2cd0*/  FMUL.FTZ R20, R20, UR12 ;  /* 0x0000000c14147c20 */ /* 0x000fe20008410000 */
[----:B------:R-:W-:Y:S01]  /*2ce0*/  FADD.FTZ R14, R14, R19 ;  /* 0x000000130e0e7221 */ /* 0x000fe20000010000 */
[----:B------:R-:W-:Y:S01]  /*2cf0*/  FFMA.FTZ R21, R21, R22, R18 ;  /* 0x0000001615157223 */ /* 0x000fe20000010012 */
[----:B------:R-:W-:-:S02]  /*2d00*/  HADD2.F32 R18, -RZ, R50.H0_H0 ;  /* 0x20000032ff127230 */ /* 0x000fc40000004100 */
[----:B------:R-:W-:Y:S01]  /*2d10*/  FADD.FTZ R16, R16, R17 ;  /* 0x0000001110107221 */ /* 0x000fe20000010000 */
[----:B------:R-:W-:Y:S01]  /*2d20*/  FFMA.FTZ R13, R17, R20, R13 ;  /* 0x00000014110d7223 */ /* 0x000fe2000001000d */
[----:B------:R-:W-:Y:S01]  /*2d30*/  FADD.FTZ R22, R15, R22 ;  /* 0x000000160f167221 */ /* 0x000fe20000010000 */
[----:B------:R-:W-:Y:S01]  /*2d40*/  FMUL.FTZ R17, R52, R17 ;  /* 0x0000001134117220 */ /* 0x000fe20000410000 */
[----:B------:R-:W-:Y:S02]  /*2d50*/  HADD2.F32 R15, -RZ, R49.H0_H0 ;  /* 0x20000031ff0f7230 */ /* 0x000fe40000004100 */
[----:B------:R-:W-:Y:S01]  /*2d60*/  FADD.FTZ R18, R18, -UR9 ;  /* 0x8000000912127e21 */ /* 0x000fe20008010000 */
[----:B------:R-:W-:Y:S01]  /*2d70*/  FFMA.FTZ R20, R20, R17, R21 ;  /* 0x0000001114147223 */ /* 0x000fe20000010015 */
[----:B------:R-:W-:Y:S01]  /*2d80*/  FADD.FTZ R22, R17, R22 ;  /* 0x0000001611167221 */ /* 0x000fe20000010000 */
[----:B------:R-:W-:Y:S01]  /*2d90*/  FMUL.FTZ R21, R53, R15 ;  /* 0x0000000f35157220 */ /* 0x000fe20000410000 */
[----:B------:R-:W-:Y:S01]  /*2da0*/  FMUL.FTZ R19, R18, UR12 ;  /* 0x0000000c12137c20 */ /* 0x000fe20008410000 */
[----:B------:R-:W-:-:S02]  /*2db0*/  HADD2.F32 R17, -RZ, R50.H1_H1 ;  /* 0x30000032ff117230 */ /* 0x000fc40000004100 */
[----:B------:R-:W-:Y:S01]  /*2dc0*/  FADD.FTZ R14, R14, R15 ;  /* 0x0000000f0e0e7221 */ /* 0x000fe20000010000 */
[----:B------:R-:W-:Y:S01]  /*2dd0*/  FADD.FTZ R23, R22, R21 ;  /* 0x0000001516177221 */ /* 0x000fe20000010000 */
[----:B------:R-:W-:Y:S01]  /*2de0*/  FFMA.FTZ R24, R19, R21, R20 ;  /* 0x0000001513187223 */ /* 0x000fe20000010014 */
[----:B------:R-:W-:Y:S02]  /*2df0*/  HADD2.F32 R20, -RZ, R49.H1_H1 ;  /* 0x30000031ff147230 */ /* 0x000fe40000004100 */
[----:B------:R-:W-:Y:S01]  /*2e00*/  FADD.FTZ R17, R17, -UR9 ;  /* 0x8000000911117e21 */ /* 0x000fe20008010000 */
[----:B------:R-:W-:-:S03]  /*2e10*/  FFMA.FTZ R12, R15, R19, R12 ;  /* 0x000000130f0c7223 */ /* 0x000fc6000001000c */
[----:B------:R-:W-:Y:S01]  /*2e20*/  FMUL.FTZ R21, R17, UR12 ;  /* 0x0000000c11157c20 */ /* 0x000fe20008410000 */
[----:B------:R-:W-:Y:S01]  /*2e30*/  FMUL.FTZ R22, R52, R20 ;  /* 0x0000001434167220 */ /* 0x000fe20000410000 */
[----:B------:R-:W-:Y:S02]  /*2e40*/  FADD.FTZ R15, R16, R20 ;  /* 0x00000014100f7221 */ /* 0x000fe40000010000 */
[----:B------:R-:W-:Y:S01]  /*2e50*/  FFMA.FTZ R13, R20, R21, R13 ;  /* 0x00000015140d7223 */ /* 0x000fe2000001000d */
[----:B------:R-:W-:Y:S01]  /*2e60*/  FADD.FTZ R18, R22, R23 ;  /* 0x0000001716127221 */ /* 0x000fe20000010000 */
[----:B------:R-:W-:Y:S01]  /*2e70*/  FFMA.FTZ R17, R21, R22, R24 ;  /* 0x0000001615117223 */ /* 0x000fe20000010018 */
[----:B------:R-:W-:Y:S06]  /*2e80*/  BRA `(.L_x_958) ;  /* 0x0000002400007947 */ /* 0x000fec0003800000 */
.L_x_957:
        /* <DEDUP_REMOVED lines=9> */
[C-C-:B------:R-:W-:Y:S01]  /*2f20*/  FFMA.FTZ R16, R53.reuse, R13, R54.reuse ;  /* 0x0000000d35107223 */ /* 0x140fe20000010036 */
[----:B------:R-:W-:Y:S01]  /*2f30*/  FADD.FTZ R12, R12, -UR9 ;  /* 0x800000090c0c7e21 */ /* 0x000fe20008010000 */
[----:B------:R-:W-:Y:S02]  /*2f40*/  FFMA.FTZ R17, R53, R21, R54 ;  /* 0x0000001535117223 */ /* 0x000fe40000010036 */
[----:B------:R-:W-:Y:S01]  /*2f50*/  FMUL.FTZ R18, R16, -1.4426950216293334961 ;  /* 0xbfb8aa3b10127820 */ /* 0x000fe20000410000 */
[----:B------:R-:W-:Y:S01]  /*2f60*/  FMUL.FTZ R20, R19, UR12 ;  /* 0x0000000c13147c20 */ /* 0x000fe20008410000 */
[----:B------:R-:W-:Y:S01]  /*2f70*/  FMUL.FTZ R12, R12, UR12 ;  /* 0x0000000c0c0c7c20 */ /* 0x000fe20008410000 */
[----:B------:R-:W-:-:S03]  /*2f80*/  FMUL.FTZ R24, R17, -1.4426950216293334961 ;  /* 0xbfb8aa3b11187820 */ /* 0x000fc60000410000 */
[----:B------:R-:W-:Y:S01]  /*2f90*/  FFMA.FTZ R23, R52, R12, R55 ;  /* 0x0000000c34177223 */ /* 0x000fe20000010037 */
[----:B------:R-:W0:Y:S03]  /*2fa0*/  MUFU.EX2 R18, R18 ;  /* 0x0000001200127308 */ /* 0x000e260000000800 */
        /* <DEDUP_REMOVED lines=13> */
[----:B------:R-:W-:Y:S02]  /*3080*/  FMUL.FTZ R15, R24, R15 ;  /* 0x0000000f180f7220 */ /* 0x000fe40000410000 */
[----:B------:R-:W2:Y:S01]  /*3090*/  MUFU.RCP R18, R18 ;  /* 0x0000001200127308 */ /* 0x000ea20000001000 */
[----:B------:R-:W-:Y:S01]  /*30a0*/  FFMA.FTZ R16, R16, R25, 1 ;  /* 0x3f80000010107423 */ /* 0x000fe20000010019 */
[----:B------:R-:W-:-:S03]  /*30b0*/  HADD2.F32 R25, -RZ, R39.H1_H1 ;  /* 0x30000027ff197230 */ /* 0x000fc60000004100 */
[----:B------:R-:W-:Y:S01]  /*30c0*/  FMUL.FTZ R16, R15, R16 ;  /* 0x000000100f107220 */ /* 0x000fe20000410000 */
[----:B0-----:R-:W-:Y:S01]  /*30d0*/  FADD.FTZ R24, -R22, 1 ;  /* 0x3f80000016187421 */ /* 0x001fe20000010100 */
[----:B------:R-:W-:Y:S01]  /*30e0*/  FMUL.FTZ R22, R25, R22 ;  /* 0x0000001619167220 */ /* 0x000fe20000410000 */
[----:B------:R-:W-:Y:S02]  /*30f0*/  HADD2.F32 R15, -RZ, R36.H0_H0 ;  /* 0x20000024ff0f7230 */ /* 0x000fe40000004100 */
[----:B------:R-:W-:Y:S01]  /*3100*/  FADD.FTZ R57, RZ, R16 ;  /* 0x00000010ff397221 */ /* 0x000fe20000010000 */
[----:B------:R-:W-:Y:S01]  /*3110*/  FFMA.FTZ R23, R23, R24, 1 ;  /* 0x3f80000017177423 */ /* 0x000fe20000010018 */
[----:B-1----:R-:W-:-:S03]  /*3120*/  FADD.FTZ R24, R19, 1 ;  /* 0x3f80000013187421 */ /* 0x002fc60000010000 */
[----:B------:R-:W-:-:S03]  /*3130*/  FMUL.FTZ R23, R22, R23 ;  /* 0x0000001716177220 */ /* 0x000fc60000410000 */
[----:B------:R-:W0:Y:S01]  /*3140*/  MUFU.RCP R24, R24 ;  /* 0x0000001800187308 */ /* 0x000e220000001000 */
[----:B--2---:R-:W-:-:S04]  /*3150*/  FADD.FTZ R19, -R18, 1 ;  /* 0x3f80000012137421 */ /* 0x004fc80000010100 */
[----:B------:R-:W-:Y:S01]  /*3160*/  FFMA.FTZ R17, R17, R19, 1 ;  /* 0x3f80000011117423 */ /* 0x000fe20000010013 */
[----:B------:R-:W-:-:S05]  /*3170*/  HADD2.F32 R19, -RZ, R37.H0_H0 ;  /* 0x20000025ff137230 */ /* 0x000fca0000004100 */
[----:B------:R-:W-:Y:S01]  /*3180*/  FMUL.FTZ R18, R19, R18 ;  /* 0x0000001213127220 */ /* 0x000fe20000410000 */
[----:B------:R-:W-:-:S03]  /*3190*/  HADD2.F32 R19, -RZ, R37.H1_H1 ;  /* 0x30000025ff137230 */ /* 0x000fc60000004100 */
[----:B------:R-:W-:Y:S01]  /*31a0*/  FMUL.FTZ R18, R18, R17 ;  /* 0x0000001112127220 */ /* 0x000fe20000410000 */
[----:B0-----:R-:W-:Y:S01]  /*31b0*/  FADD.FTZ R25, -R24, 1 ;  /* 0x3f80000018197421 */ /* 0x001fe20000010100 */
[----:B------:R-:W-:Y:S01]  /*31c0*/  FMUL.FTZ R19, R19, R24 ;  /* 0x0000001813137220 */ /* 0x000fe20000410000 */
[----:B------:R-:W-:Y:S01]  /*31d0*/  FFMA.FTZ R24, R13, R16, RZ ;  /* 0x000000100d187223 */ /* 0x000fe200000100ff */
[----:B------:R-:W-:Y:S01]  /*31e0*/  FADD.FTZ R57, R57, R18 ;  /* 0x0000001239397221 */ /* 0x000fe20000010000 */
[----:B------:R-:W-:Y:S01]  /*31f0*/  FFMA.FTZ R14, R14, R25, 1 ;  /* 0x3f8000000e0e7423 */ /* 0x000fe20000010019 */
[----:B------:R-:W-:-:S03]  /*3200*/  FADD.FTZ R25, R15, -UR9 ;  /* 0x800000090f197e21 */ /* 0x000fc60008010000 */
[----:B------:R-:W-:Y:S01]  /*3210*/  FMUL.FTZ R17, R19, R14 ;  /* 0x0000000e13117220 */ /* 0x000fe20000410000 */
[----:B------:R-:W-:Y:S01]  /*3220*/  FMUL.FTZ R14, R53, R16 ;  /* 0x00000010350e7220 */ /* 0x000fe20000410000 */
[----:B------:R-:W-:Y:S01]  /*3230*/  FMUL.FTZ R19, R52, R23 ;  /* 0x0000001734137220 */ /* 0x000fe20000410000 */
[----:B------:R-:W-:Y:S01]  /*3240*/  FMUL.FTZ R25, R25, UR12 ;  /* 0x0000000c19197c20 */ /* 0x000fe20008410000 */
[----:B------:R-:W-:Y:S01]  /*3250*/  FFMA.FTZ R16, R21, R18, R24 ;  /* 0x0000001215107223 */ /* 0x000fe20000010018 */
[----:B------:R-:W-:Y:S01]  /*3260*/  FFMA.FTZ R15, R13, R14, RZ ;  /* 0x0000000e0d0f7223 */ /* 0x000fe200000100ff */
[----:B------:R-:W-:Y:S01]  /*3270*/  FADD.FTZ R14, RZ, R14 ;  /* 0x0000000eff0e7221 */ /* 0x000fe20000010000 */
[----:B------:R-:W-:Y:S01]  /*3280*/  FMUL.FTZ R18, R53, R18 ;  /* 0x0000001235127220 */ /* 0x000fe20000410000 */
[----:B------:R-:W-:Y:S02]  /*3290*/  HADD2.F32 R24, -RZ, R35.H0_H0 ;  /* 0x20000023ff187230 */ /* 0x000fe40000004100 */
[----:B------:R-:W-:Y:S01]  /*32a0*/  FFMA.FTZ R22, R12, R19, R15 ;  /* 0x000000130c167223 */ /* 0x000fe2000001000f */
[----:B------:R-:W-:Y:S01]  /*32b0*/  FADD.FTZ R19, R19, R14 ;  /* 0x0000000e13137221 */ /* 0x000fe20000010000 */
[----:B------:R-:W-:-:S02]  /*32c0*/  FFMA.FTZ R14, R53, R25, R54 ;  /* 0x00000019350e7223 */ /* 0x000fc40000010036 */
[----:B------:R-:W-:Y:S01]  /*32d0*/  FFMA.FTZ R22, R21, R18, R22 ;  /* 0x0000001215167223 */ /* 0x000fe20000010016 */
[----:B------:R-:W-:Y:S01]  /*32e0*/  FADD.FTZ R19, R19, R18 ;  /* 0x0000001213137221 */ /* 0x000fe20000010000 */
[----:B------:R-:W-:Y:S01]  /*32f0*/  FMUL.FTZ R15, R14, -1.4426950216293334961 ;  /* 0xbfb8aa3b0e0f7820 */ /* 0x000fe20000410000 */
[----:B------:R-:W-:Y:S01]  /*3300*/  FFMA.FTZ R18, R12, R23, RZ ;  /* 0x000000170c127223 */ /* 0x000fe200000100ff */
[----:B------:R-:W-:-:S03]  /*3310*/  FADD.FTZ R12, RZ, R23 ;  /* 0x00000017ff0c7221 */ /* 0x000fc60000010000 */
[-C--:B------:R-:W-:Y:S01]  /*3320*/  FFMA.FTZ R18, R20, R17.reuse, R18 ;  /* 0x0000001114127223 */ /* 0x080fe20000010012 */
[----:B------:R-:W0:Y:S01]  /*3330*/  MUFU.EX2 R15, R15 ;  /* 0x0000000f000f7308 */ /* 0x000e220000000800 */
[----:B------:R-:W-:Y:S01]  /*3340*/  FADD.FTZ R23, R12, R17 ;  /* 0x000000110c177221 */ /* 0x000fe20000010000 */
[----:B------:R-:W-:Y:S01]  /*3350*/  FMUL.FTZ R17, R52, R17 ;  /* 0x0000001134117220 */ /* 0x000fe20000410000 */
[----:B------:R-:W-:-:S03]  /*3360*/  HADD2.F32 R12, -RZ, R35.H1_H1 ;  /* 0x30000023ff0c7230 */ /* 0x000fc60000004100 */
[----:B------:R-:W-:Y:S01]  /*3370*/  FFMA.FTZ R20, R20, R17, R22 ;  /* 0x0000001114147223 */ /* 0x000fe20000010016 */
[----:B------:R-:W-:Y:S01]  /*3380*/  FADD.FTZ R19, R17, R19 ;  /* 0x0000001311137221 */ /* 0x000fe20000010000 */
[----:B0-----:R-:W-:-:S06]  /*3390*/  FADD.FTZ R15, R15, 1 ;  /* 0x3f8000000f0f7421 */ /* 0x001fcc0000010000 */
[----:B------:R-:W0:Y:S02]  /*33a0*/  MUFU.RCP R15, R15 ;  /* 0x0000000f000f7308 */ /* 0x000e240000001000 */
[----:B0-----:R-:W-:Y:S01]  /*33b0*/  FMUL.FTZ R13, R24, R15 ;  /* 0x0000000f180d7220 */ /* 0x001fe20000410000 */
[----:B------:R-:W-:Y:S01]  /*33c0*/  FADD.FTZ R21, -R15, 1 ;  /* 0x3f8000000f157421 */ /* 0x000fe20000010100 */
[----:B------:R-:W-:-:S03]  /*33d0*/  HADD2.F32 R15, -RZ, R36.H1_H1 ;  /* 0x30000024ff0f7230 */ /* 0x000fc60000004100 */
        /* <DEDUP_REMOVED lines=10> */
[----:B------:R-:W-:-:S04]  /*3480*/  FADD.FTZ R19, R19, R14 ;  /* 0x0000000e13137221 */ /* 0x000fc80000010000 */
[----:B------:R-:W0:Y:S02]  /*3490*/  MUFU.EX2 R24, R24 ;  /* 0x0000001800187308 */ /* 0x000e240000000800 */
[----:B0-----:R-:W-:-:S06]  /*34a0*/  FADD.FTZ R15, R24, 1 ;  /* 0x3f800000180f7421 */ /* 0x001fcc0000010000 */
[----:B------:R-:W0:Y:S02]  /*34b0*/  MUFU.RCP R15, R15 ;  /* 0x0000000f000f7308 */ /* 0x000e240000001000 */
[----:B0-----:R-:W-:Y:S01]  /*34c0*/  FMUL.FTZ R12, R12, R15 ;  /* 0x0000000f0c0c7220 */ /* 0x001fe20000410000 */
[----:B------:R-:W-:Y:S01]  /*34d0*/  FADD.FTZ R22, -R15, 1 ;  /* 0x3f8000000f167421 */ /* 0x000fe20000010100 */
[----:B------:R-:W-:-:S03]  /*34e0*/  HADD2.F32 R15, -RZ, R34.H0_H0 ;  /* 0x20000022ff0f7230 */ /* 0x000fc60000004100 */
[----:B------:R-:W-:Y:S01]  /*34f0*/  FFMA.FTZ R13, R13, R22, 1 ;  /* 0x3f8000000d0d7423 */ /* 0x000fe20000010016 */
[----:B------:R-:W-:Y:S02]  /*3500*/  HADD2.F32 R22, -RZ, R33.H0_H0 ;  /* 0x20000021ff167230 */ /* 0x000fe40000004100 */
[----:B------:R-:W-:Y:S01]  /*3510*/  FADD.FTZ R15, R15, -UR9 ;  /* 0x800000090f0f7e21 */ /* 0x000fe20008010000 */
[----:B------:R-:W-:-:S03]  /*3520*/  FMUL.FTZ R12, R12, R13 ;  /* 0x0000000d0c0c7220 */ /* 0x000fc60000410000 */
[----:B------:R-:W-:Y:S01]  /*3530*/  FMUL.FTZ R15, R15, UR12 ;  /* 0x0000000c0f0f7c20 */ /* 0x000fe20008410000 */
[----:B------:R-:W-:Y:S01]  /*3540*/  FADD.FTZ R23, R23, R12 ;  /* 0x0000000c17177221 */ /* 0x000fe20000010000 */
[-C--:B------:R-:W-:Y:S02]  /*3550*/  FFMA.FTZ R18, R21, R12.reuse, R18 ;  /* 0x0000000c15127223 */ /* 0x080fe40000010012 */
        /* <DEDUP_REMOVED lines=28> */
[----:B------:R-:W-:-:S03]  /*3720*/  HADD2.F32 R13, -RZ, R32.H0_H0 ;  /* 0x20000020ff0d7230 */ /* 0x000fc60000004100 */
[----:B------:R-:W-:Y:S01]  /*3730*/  FMUL.FTZ R14, R20, R25 ;  /* 0x00000019140e7220 */ /* 0x000fe20000410000 */
[----:B------:R-:W-:Y:S01]  /*3740*/  FFMA.FTZ R20, R15, R22, R21 ;  /* 0x000000160f147223 */ /* 0x000fe20000010015 */
[----:B------:R-:W-:Y:S01]  /*3750*/  FADD.FTZ R13, R13, -UR9 ;  /* 0x800000090d0d7e21 */ /* 0x000fe20008010000 */
[----:B------:R-:W-:Y:S02]  /*3760*/  HADD2.F32 R15, -RZ, R31.H0_H0 ;  /* 0x2000001fff0f7230 */ /* 0x000fe40000004100 */
        /* <DEDUP_REMOVED lines=33> */
[----:B------:R-:W-:Y:S02]  /*3980*/  FMUL.FTZ R20, R20, R15 ;  /* 0x0000000f14147220 */ /* 0x000fe40000410000 */
[----:B------:R-:W-:Y:S01]  /*3990*/  FMUL.FTZ R15, R22, UR12 ;  /* 0x0000000c160f7c20 */ /* 0x000fe20008410000 */
[----:B------:R-:W-:-:S04]  /*39a0*/  FFMA.FTZ R13, R13, R24, 1 ;  /* 0x3f8000000d0d7423 */ /* 0x000fc80000010018 */
        /* <DEDUP_REMOVED lines=8> */
[----:B------:R-:W-:Y:S01]  /*3a30*/  FADD.FTZ R19, R20, R19 ;  /* 0x0000001314137221 */ /* 0x000fe20000010000 */
[----:B0-----:R-:W-:Y:S01]  /*3a40*/  FADD.FTZ R14, R22, 1 ;  /* 0x3f800000160e7421 */ /* 0x001fe20000010000 */
[----:B------:R-:W-:-:S05]  /*3a50*/  HADD2.F32 R22, -RZ, R29.H1_H1 ;  /* 0x3000001dff167230 */ /* 0x000fca0000004100 */
        /* <DEDUP_REMOVED lines=22> */
[----:B------:R-:W-:-:S05]  /*3bc0*/  HADD2.F32 R12, -RZ, R28.H0_H0 ;  /* 0x2000001cff0c7230 */ /* 0x000fca0000004100 */
[----:B------:R-:W-:Y:S01]  /*3bd0*/  FADD.FTZ R24, R12, -UR9 ;  /* 0x800000090c187e21 */ /* 0x000fe20008010000 */
[----:B------:R-:W-:-:S03]  /*3be0*/  FMUL.FTZ R12, R22, R25 ;  /* 0x00000019160c7220 */ /* 0x000fc60000410000 */
[----:B------:R-:W-:Y:S01]  /*3bf0*/  FMUL.FTZ R25, R24, UR12 ;  /* 0x0000000c18197c20 */ /* 0x000fe20008410000 */
[----:B------:R-:W-:Y:S01]  /*3c00*/  FADD.FTZ R23, R23, R12 ;  /* 0x0000000c17177221 */ /* 0x000fe20000010000 */
[-C--:B------:R-:W-:Y:S01]  /*3c10*/  FFMA.FTZ R18, R17, R12.reuse, R18 ;  /* 0x0000000c11127223 */ /* 0x080fe20000010012 */
[----:B------:R-:W-:Y:S01]  /*3c20*/  FMUL.FTZ R12, R52, R12 ;  /* 0x0000000c340c7220 */ /* 0x000fe20000410000 */
[----:B------:R-:W-:-:S03]  /*3c30*/  FFMA.FTZ R13, R53, R25, R54 ;  /* 0x00000019350d7223 */ /* 0x000fc60000010036 */
[----:B------:R-:W-:Y:S01]  /*3c40*/  FFMA.FTZ R17, R17, R12, R15 ;  /* 0x0000000c11117223 */ /* 0x000fe2000001000f */
[----:B------:R-:W-:Y:S01]  /*3c50*/  FMUL.FTZ R24, R13, -1.4426950216293334961 ;  /* 0xbfb8aa3b0d187820 */ /* 0x000fe20000410000 */
[----:B------:R-:W-:Y:S02]  /*3c60*/  HADD2.F32 R15, -RZ, R27.H1_H1 ;  /* 0x3000001bff0f7230 */ /* 0x000fe40000004100 */
[----:B------:R-:W-:-:S03]  /*3c70*/  FADD.FTZ R19, R12, R19 ;  /* 0x000000130c137221 */ /* 0x000fc60000010000 */
        /* <DEDUP_REMOVED lines=30> */
[----:B------:R-:W-:Y:S01]  /*3e60*/  FMUL.FTZ R14, R52, R14 ;  /* 0x0000000e340e7220 */ /* 0x000fe20000410000 */
[----:B------:R-:W-:Y:S02]  /*3e70*/  HADD2.F32 R18, -RZ, R3.H1_H1 ;  /* 0x30000003ff127230 */ /* 0x000fe40000004100 */
[----:B------:R-:W-:Y:S01]  /*3e80*/  FFMA.FTZ R12, R53, R15, R54 ;  /* 0x0000000f350c7223 */ /* 0x000fe20000010036 */
[----:B------:R-:W-:Y:S01]  /*3e90*/  FFMA.FTZ R21, R21, R14, R25 ;  /* 0x0000000e15157223 */ /* 0x000fe20000010019 */
[----:B------:R-:W-:-:S02]  /*3ea0*/  FADD.FTZ R19, R14, R19 ;  /* 0x000000130e137221 */ /* 0x000fc40000010000 */
        /* <DEDUP_REMOVED lines=26> */
[----:B------:R-:W-:Y:S02]  /*4050*/  FMUL.FTZ R25, R25, R18 ;  /* 0x0000001219197220 */ /* 0x000fe40000410000 */
[----:B------:R-:W-:Y:S02]  /*4060*/  FADD.FTZ R13, R13, -UR9 ;  /* 0x800000090d0d7e21 */ /* 0x000fe40008010000 */
[----:B------:R-:W-:Y:S01]  /*4070*/  FADD.FTZ R22, R22, R25 ;  /* 0x0000001916167221 */ /* 0x000fe20000010000 */
[----:B------:R-:W-:Y:S01]  /*4080*/  FFMA.FTZ R23, R12, R25, R23 ;  /* 0x000000190c177223 */ /* 0x000fe20000010017 */
[----:B------:R-:W-:-:S04]  /*4090*/  FMUL.FTZ R13, R13, UR12 ;  /* 0x0000000c0d0d7c20 */ /* 0x000fc80008410000 */
[----:B------:R-:W-:-:S04]  /*40a0*/  FFMA.FTZ R17, R53, R13, R54 ;  /* 0x0000000d35117223 */ /* 0x000fc80000010036 */
        /* <DEDUP_REMOVED lines=8> */
[----:B------:R-:W-:Y:S01]  /*4130*/  FMUL.FTZ R18, R24, UR12 ;  /* 0x0000000c18127c20 */ /* 0x000fe20008410000 */
[C---:B------:R-:W-:Y:S01]  /*4140*/  FMUL.FTZ R24, R52.reuse, R25 ;  /* 0x0000001934187220 */ /* 0x040fe20000410000 */
[----:B------:R-:W-:Y:S02]  /*4150*/  FFMA.FTZ R17, R17, R57, 1 ;  /* 0x3f80000011117423 */ /* 0x000fe40000010039 */
[----:B------:R-:W-:Y:S01]  /*4160*/  FFMA.FTZ R20, R52, R18, R55 ;  /* 0x0000001234147223 */ /* 0x000fe20000010037 */
[----:B------:R-:W-:Y:S01]  /*4170*/  FFMA.FTZ R12, R12, R24, R15 ;  /* 0x000000180c0c7223 */ /* 0x000fe2000001000f */
[----:B------:R-:W-:-:S02]  /*4180*/  HADD2.F32 R15, -RZ, R5.H1_H1 ;  /* 0x30000005ff0f7230 */ /* 0x000fc40000004100 */
[----:B------:R-:W-:Y:S01]  /*4190*/  FMUL.FTZ R17, R21, R17 ;  /* 0x0000001115117220 */ /* 0x000fe20000410000 */
[----:B------:R-:W-:Y:S01]  /*41a0*/  FMUL.FTZ R57, R20, -1.4426950216293334961 ;  /* 0xbfb8aa3b14397820 */ /* 0x000fe20000410000 */
[----:B------:R-:W-:Y:S02]  /*41b0*/  FADD.FTZ R24, R24, R19 ;  /* 0x0000001318187221 */ /* 0x000fe40000010000 */
[----:B------:R-:W-:-:S03]  /*41c0*/  FADD.FTZ R14, R14, R17 ;  /* 0x000000110e0e7221 */ /* 0x000fc60000010000 */
        /* <DEDUP_REMOVED lines=10> */
[----:B------:R-:W-:Y:S01]  /*4270*/  FFMA.FTZ R23, R18, R15, R23 ;  /* 0x0000000f12177223 */ /* 0x000fe20000010017 */
[----:B------:R-:W-:Y:S01]  /*4280*/  FMUL.FTZ R20, R25, UR12 ;  /* 0x0000000c19147c20 */ /* 0x000fe20008410000 */
[-C--:B------:R-:W-:Y:S01]  /*4290*/  FFMA.FTZ R25, R13, R17.reuse, R16 ;  /* 0x000000110d197223 */ /* 0x080fe20000010010 */
[C---:B------:R-:W-:Y:S01]  /*42a0*/  FMUL.FTZ R17, R53.reuse, R17 ;  /* 0x0000001135117220 */ /* 0x040fe20000410000 */
[----:B------:R-:W-:Y:S01]  /*42b0*/  FMUL.FTZ R15, R52, R15 ;  /* 0x0000000f340f7220 */ /* 0x000fe20000410000 */
[----:B------:R-:W-:-:S02]  /*42c0*/  FFMA.FTZ R21, R53, R20, R54 ;  /* 0x0000001435157223 */ /* 0x000fc40000010036 */
[----:B------:R-:W-:Y:S01]  /*42d0*/  FFMA.FTZ R13, R13, R17, R12 ;  /* 0x000000110d0d7223 */ /* 0x000fe2000001000c */
[--C-:B------:R-:W-:Y:S02]  /*42e0*/  HADD2.F32 R12, -RZ, R7.reuse.H0_H0 ;  /* 0x20000007ff0c7230 */ /* 0x100fe40000004100 */
[----:B------:R-:W-:Y:S01]  /*42f0*/  FMUL.FTZ R57, R21, -1.4426950216293334961 ;  /* 0xbfb8aa3b15397820 */ /* 0x000fe20000410000 */
[----:B------:R-:W-:Y:S01]  /*4300*/  FADD.FTZ R24, R24, R17 ;  /* 0x0000001118187221 */ /* 0x000fe20000010000 */
        /* <DEDUP_REMOVED lines=37> */
[----:B------:R-:W-:-:S03]  /*4560*/  FADD.FTZ R24, R17, R24 ;  /* 0x0000001811187221 */ /* 0x000fc60000010000 */
[----:B------:R-:W0:Y:S02]  /*4570*/  MUFU.EX2 R21, R21 ;  /* 0x0000001500157308 */ /* 0x000e240000000800 */
[----:B0-----:R-:W-:Y:S01]  /*4580*/  FADD.FTZ R15, R21, 1 ;  /* 0x3f800000150f7421 */ /* 0x001fe20000010000 */
[----:B------:R-:W-:-:S05]  /*4590*/  HADD2.F32 R21, -RZ, R8.H1_H1 ;  /* 0x30000008ff157230 */ /* 0x000fca0000004100 */
[----:B------:R-:W0:Y:S01]  /*45a0*/  MUFU.RCP R15, R15 ;  /* 0x0000000f000f7308 */ /* 0x000e220000001000 */
[----:B------:R-:W-:Y:S01]  /*45b0*/  FADD.FTZ R21, R21, -UR9 ;  /* 0x8000000915157e21 */ /* 0x000fe20008010000 */
[----:B0-----:R-:W-:Y:S01]  /*45c0*/  FADD.FTZ R57, -R15, 1 ;  /* 0x3f8000000f397421 */ /* 0x001fe20000010100 */
[----:B------:R-:W-:Y:S02]  /*45d0*/  FMUL.FTZ R20, R20, R15 ;  /* 0x0000000f14147220 */ /* 0x000fe40000410000 */
[----:B------:R-:W-:Y:S01]  /*45e0*/  FMUL.FTZ R15, R21, UR12 ;  /* 0x0000000c150f7c20 */ /* 0x000fe20008410000 */
[----:B------:R-:W-:Y:S01]  /*45f0*/  FFMA.FTZ R19, R19, R57, 1 ;  /* 0x3f80000013137423 */ /* 0x000fe20000010039 */
[----:B------:R-:W-:-:S03]  /*4600*/  HADD2.F32 R57, -RZ, R9.H1_H1 ;  /* 0x30000009ff397230 */ /* 0x000fc60000004100 */
        /* <DEDUP_REMOVED lines=8> */
[----:B------:R-:W-:Y:S02]  /*4690*/  HADD2.F32 R13, -RZ, R11.H0_H0 ;  /* 0x2000000bff0d7230 */ /* 0x000fe40000004100 */
[----:B------:R-:W-:Y:S01]  /*46a0*/  FADD.FTZ R24, R24, R19 ;  /* 0x0000001318187221 */ /* 0x000fe20000010000 */
        /* <DEDUP_REMOVED lines=8> */
[----:B------:R-:W-:Y:S01]  /*4730*/  FFMA.FTZ R23, R15, R12, R23 ;  /* 0x0000000c0f177223 */ /* 0x000fe20000010017 */
[----:B------:R-:W-:Y:S01]  /*4740*/  FADD.FTZ R22, R22, R12 ;  /* 0x0000000c16167221 */ /* 0x000fe20000010000 */
        /* <DEDUP_REMOVED lines=11> */
[----:B------:R-:W-:Y:S01]  /*4800*/  FMUL.FTZ R21, R52, R12 ;  /* 0x0000000c34157220 */ /* 0x000fe20000410000 */
[----:B------:R-:W-:Y:S02]  /*4810*/  HADD2.F32 R12, -RZ, R11.H1_H1 ;  /* 0x3000000bff0c7230 */ /* 0x000fe40000004100 */
[----:B------:R-:W-:Y:S01]  /*4820*/  FFMA.FTZ R20, R20, R57, 1 ;  /* 0x3f80000014147423 */ /* 0x000fe20000010039 */
[----:B------:R-:W-:Y:S01]  /*4830*/  FFMA.FTZ R19, R52, R17, R55 ;  /* 0x0000001134137223 */ /* 0x000fe20000010037 */
[----:B------:R-:W-:Y:S01]  /*4840*/  FFMA.FTZ R15, R15, R21, R18 ;  /* 0x000000150f0f7223 */ /* 0x000fe20000010012 */
[----:B------:R-:W-:Y:S01]  /*4850*/  FADD.FTZ R24, R21, R24 ;  /* 0x0000001815187221 */ /* 0x000fe20000010000 */
[----:B------:R-:W-:Y:S01]  /*4860*/  FMUL.FTZ R13, R13, R20 ;  /* 0x000000140d0d7220 */ /* 0x000fe20000410000 */
[----:B------:R-:W-:-:S03]  /*4870*/  FMUL.FTZ R57, R19, -1.4426950216293334961 ;  /* 0xbfb8aa3b13397820 */ /* 0x000fc60000410000 */
[----:B------:R-:W-:Y:S01]  /*4880*/  FADD.FTZ R14, R14, R13 ;  /* 0x0000000d0e0e7221 */ /* 0x000fe20000010000 */
[CC--:B------:R-:W-:Y:S01]  /*4890*/  FFMA.FTZ R25, R16.reuse, R13.reuse, R25 ;  /* 0x0000000d10197223 */ /* 0x0c0fe20000010019 */
[----:B------:R-:W-:Y:S01]  /*48a0*/  FMUL.FTZ R13, R53, R13 ;  /* 0x0000000d350d7220 */ /* 0x000fe20000410000 */
[----:B------:R-:W0:Y:S03]  /*48b0*/  MUFU.EX2 R57, R57 ;  /* 0x0000003900397308 */ /* 0x000e260000000800 */
        /* <DEDUP_REMOVED lines=21> */
[----:B0-----:R-:W-:Y:S01]  /*4a10*/  FADD.FTZ R57, -R19, 1 ;  /* 0x3f80000013397421 */ /* 0x001fe20000010100 */
[----:B------:R-:W-:-:S03]  /*4a20*/  FMUL.FTZ R15, R15, R19 ;  /* 0x000000130f0f7220 */ /* 0x000fc60000410000 */
[----:B------:R-:W-:-:S04]  /*4a30*/  FFMA.FTZ R20, R20, R57, 1 ;  /* 0x3f80000014147423 */ /* 0x000fc80000010039 */
[----:B------:R-:W-:Y:S01]  /*4a40*/  FMUL.FTZ R19, R15, R20 ;  /* 0x000000140f137220 */ /* 0x000fe20000410000 */
[----:B------:R-:W-:Y:S01]  /*4a50*/  FMUL.FTZ R15, R21, UR12 ;  /* 0x0000000c150f7c20 */ /* 0x000fe20008410000 */
[----:B------:R-:W-:Y:S01]  /*4a60*/  FMUL.FTZ R21, R52, R12 ;  /* 0x0000000c34157220 */ /* 0x000fe20000410000 */
[----:B------:R-:W-:Y:S02]  /*4a70*/  HADD2.F32 R12, -RZ, R44.H1_H1 ;  /* 0x3000002cff0c7230 */ /* 0x000fe40000004100 */
[----:B------:R-:W-:Y:S01]  /*4a80*/  FADD.FTZ R14, R14, R19 ;  /* 0x000000130e0e7221 */ /* 0x000fe20000010000 */
[----:B------:R-:W-:Y:S01]  /*4a90*/  FFMA.FTZ R20, R52, R15, R55 ;  /* 0x0000000f34147223 */ /* 0x000fe20000010037 */
[----:B------:R-:W-:Y:S01]  /*4aa0*/  FFMA.FTZ R17, R17, R21, R16 ;  /* 0x0000001511117223 */ /* 0x000fe20000010010 */
[----:B------:R-:W-:Y:S01]  /*4ab0*/  FADD.FTZ R24, R21, R24 ;  /* 0x0000001815187221 */ /* 0x000fe20000010000 */
[-C--:B------:R-:W-:Y:S01]  /*4ac0*/  FFMA.FTZ R25, R18, R19.reuse, R25 ;  /* 0x0000001312197223 */ /* 0x080fe20000010019 */
[----:B------:R-:W-:Y:S01]  /*4ad0*/  FMUL.FTZ R57, R20, -1.4426950216293334961 ;  /* 0xbfb8aa3b14397820 */ /* 0x000fe20000410000 */
[----:B------:R-:W-:-:S04]  /*4ae0*/  FMUL.FTZ R19, R53, R19 ;  /* 0x0000001335137220 */ /* 0x000fc80000410000 */
[----:B------:R-:W-:Y:S01]  /*4af0*/  FFMA.FTZ R18, R18, R19, R17 ;  /* 0x0000001312127223 */ /* 0x000fe20000010011 */
[----:B------:R-:W0:Y:S01]  /*4b00*/  MUFU.EX2 R57, R57 ;  /* 0x0000003900397308 */ /* 0x000e220000000800 */
        /* <DEDUP_REMOVED lines=23> */
[----:B------:R-:W-:Y:S01]  /*4c80*/  FMUL.FTZ R21, R52, R12 ;  /* 0x0000000c34157220 */ /* 0x000fe20000410000 */
[----:B------:R-:W-:Y:S01]  /*4c90*/  FFMA.FTZ R20, R20, R57, 1 ;  /* 0x3f80000014147423 */ /* 0x000fe20000010039 */
[----:B------:R-:W-:Y:S02]  /*4ca0*/  HADD2.F32 R12, -RZ, R46.H1_H1 ;  /* 0x3000002eff0c7230 */ /* 0x000fe40000004100 */
[----:B------:R-:W-:Y:S01]  /*4cb0*/  FFMA.FTZ R18, R15, R21, R18 ;  /* 0x000000150f127223 */ /* 0x000fe20000010012 */
[----:B------:R-:W-:Y:S01]  /*4cc0*/  FMUL.FTZ R20, R17, R20 ;  /* 0x0000001411147220 */ /* 0x000fe20000410000 */
[----:B------:R-:W-:Y:S01]  /*4cd0*/  FFMA.FTZ R17, R52, R16, R55 ;  /* 0x0000001034117223 */ /* 0x000fe20000010037 */
[----:B------:R-:W-:-:S02]  /*4ce0*/  FADD.FTZ R24, R21, R24 ;  /* 0x0000001815187221 */ /* 0x000fc40000010000 */
        /* <DEDUP_REMOVED lines=42> */
[----:B0-----:R-:W-:Y:S01]  /*4f90*/  FADD.FTZ R19, R21, 1 ;  /* 0x3f80000015137421 */ /* 0x001fe20000010000 */
[----:B------:R-:W-:Y:S01]  /*4fa0*/  FFMA.FTZ R21, R12, R17, R13 ;  /* 0x000000110c157223 */ /* 0x000fe2000001000d */
[----:B------:R-:W-:-:S04]  /*4fb0*/  HADD2.F32 R12, -RZ, R49.H0_H0 ;  /* 0x20000031ff0c7230 */ /* 0x000fc80000004100 */
[----:B------:R-:W0:Y:S02]  /*4fc0*/  MUFU.RCP R19, R19 ;  /* 0x0000001300137308 */ /* 0x000e240000001000 */
[----:B0-----:R-:W-:Y:S01]  /*4fd0*/  FADD.FTZ R57, -R19, 1 ;  /* 0x3f80000013397421 */ /* 0x001fe20000010100 */
[----:B------:R-:W-:-:S03]  /*4fe0*/  FMUL.FTZ R16, R16, R19 ;  /* 0x0000001310107220 */ /* 0x000fc60000410000 */
[----:B------:R-:W-:Y:S01]  /*4ff0*/  FFMA.FTZ R57, R20, R57, 1 ;  /* 0x3f80000014397423 */ /* 0x000fe20000010039 */
[----:B------:R-:W-:-:S03]  /*5000*/  HADD2.F32 R20, -RZ, R50.H0_H0 ;  /* 0x20000032ff147230 */ /* 0x000fc60000004100 */
[----:B------:R-:W-:Y:S02]  /*5010*/  FMUL.FTZ R19, R16, R57 ;  /* 0x0000003910137220 */ /* 0x000fe40000410000 */
[----:B------:R-:W-:Y:S02]  /*5020*/  FADD.FTZ R20, R20, -UR9 ;  /* 0x8000000914147e21 */ /* 0x000fe40008010000 */
[----:B------:R-:W-:Y:S02]  /*5030*/  FADD.FTZ R22, R22, R19 ;  /* 0x0000001316167221 */ /* 0x000fe40000010000 */
[----:B------:R-:W-:-:S04]  /*5040*/  FMUL.FTZ R16, R20, UR12 ;  /* 0x0000000c14107c20 */ /* 0x000fc80008410000 */
        /* <DEDUP_REMOVED lines=11> */
[----:B------:R-:W-:Y:S02]  /*5100*/  FADD.FTZ R14, R14, R15 ;  /* 0x0000000f0e0e7221 */ /* 0x000fe40000010000 */
[----:B------:R-:W-:Y:S01]  /*5110*/  FMUL.FTZ R13, R20, UR12 ;  /* 0x0000000c140d7c20 */ /* 0x000fe20008410000 */
[-C--:B------:R-:W-:Y:S01]  /*5120*/  FFMA.FTZ R20, R18, R19.reuse, R23 ;  /* 0x0000001312147223 */ /* 0x080fe20000010017 */
[C---:B------:R-:W-:Y:S02]  /*5130*/  FMUL.FTZ R23, R52.reuse, R19 ;  /* 0x0000001334177220 */ /* 0x040fe40000410000 */
[----:B------:R-:W-:-:S02]  /*5140*/  FFMA.FTZ R12, R52, R13, R55 ;  /* 0x0000000d340c7223 */ /* 0x000fc40000010037 */
[----:B------:R-:W-:Y:S01]  /*5150*/  FFMA.FTZ R21, R18, R23, R21 ;  /* 0x0000001712157223 */ /* 0x000fe20000010015 */
[----:B------:R-:W-:Y:S02]  /*5160*/  HADD2.F32 R18, -RZ, R49.H1_H1 ;  /* 0x30000031ff127230 */ /* 0x000fe40000004100 */
[----:B------:R-:W-:Y:S01]  /*5170*/  FMUL.FTZ R57, R12, -1.4426950216293334961 ;  /* 0xbfb8aa3b0c397820 */ /* 0x000fe20000410000 */
[----:B------:R-:W-:-:S05]  /*5180*/  FADD.FTZ R24, R23, R24 ;  /* 0x0000001817187221 */ /* 0x000fca0000010000 */
        /* <DEDUP_REMOVED lines=9> */
[----:B------:R-:W-:-:S04]  /*5220*/  FMUL.FTZ R19, R19, R18 ;  /* 0x0000001213137220 */ /* 0x000fc80000410000 */
[----:B------:R-:W-:-:S04]  /*5230*/  FMUL.FTZ R18, R52, R19 ;  /* 0x0000001334127220 */ /* 0x000fc80000410000 */
[C---:B------:R-:W-:Y:S01]  /*5240*/  FFMA.FTZ R17, R13.reuse, R18, R12 ;  /* 0x000000120d117223 */ /* 0x040fe2000001000c */
[----:B------:R-:W-:Y:S01]  /*5250*/  FFMA.FTZ R12, R16, R15, R25 ;  /* 0x0000000f100c7223 */ /* 0x000fe20000010019 */
[----:B------:R-:W-:Y:S01]  /*5260*/  FADD.FTZ R18, R18, R21 ;  /* 0x0000001512127221 */ /* 0x000fe20000010000 */
[----:B------:R-:W-:Y:S01]  /*5270*/  FFMA.FTZ R13, R13, R19, R20 ;  /* 0x000000130d0d7223 */ /* 0x000fe20000010014 */
[----:B------:R-:W-:-:S07]  /*5280*/  FADD.FTZ R15, R22, R19 ;  /* 0x00000013160f7221 */ /* 0x000fce0000010000 */
.L_x_958:
[----:B------:R-:W0:Y:S01]  /*5290*/  SHFL.DOWN PT, R16, R17, 0x1, 0x1f ;  /* 0x08201f0011107f89 */ /* 0x000e2200000e0000 */
[C---:B------:R-:W-:Y:S01]  /*52a0*/  ISETP.GT.AND P0, PT, R0.reuse, 0x1e, PT ;  /* 0x0000001e0000780c */ /* 0x040fe20003f04270 */
[----:B------:R-:W1:Y:S01]  /*52b0*/  S2UR UR13, SR_CgaCtaId ;  /* 0x00000000000d79c3 */ /* 0x000e620000008800 */
[----:B------:R-:W-:Y:S01]  /*52c0*/  UMOV UR8, 0x400 ;  /* 0x0000040000087882 */ /* 0x000fe20000000000 */
[----:B------:R-:W2:Y:S01]  /*52d0*/  SHFL.DOWN PT, R19, R18, 0x1, 0x1f ;  /* 0x08201f0012137f89 */ /* 0x000ea200000e0000 */
[----:B------:R-:W-:Y:S01]  /*52e0*/  UIADD3 UR5, UPT, UPT, UR8, 0xa0, URZ ;  /* 0x000000a008057890 */ /* 0x000fe2000fffe0ff */
[----:B------:R-:W-:Y:S01]  /*52f0*/  ISETP.GT.AND P1, PT, R0, 0xf, PT ;  /* 0x0000000f0000780c */ /* 0x000fe20003f24270 */
[----:B------:R-:W-:Y:S07]  /*5300*/  BSSY.RECONVERGENT B0, `(.L_x_959) ;  /* 0x0000023000007945 */ /* 0x000fee0003800200 */
[----:B0-----:R-:W-:Y:S01]  /*5310*/  @!P0 FADD.FTZ R17, R16, R17 ;  /* 0x0000001110118221 */ /* 0x001fe20000010000 */
[----:B-1----:R-:W-:Y:S01]  /*5320*/  ULEA UR5, UR13, UR5, 0x18 ;  /* 0x000000050d057291 */ /* 0x002fe2000f8ec0ff */
[----:B--2---:R-:W-:-:S03]  /*5330*/  @!P0 FADD.FTZ R18, R19, R18 ;  /* 0x0000001213128221 */ /* 0x004fc60000010000 */
        /* <DEDUP_REMOVED lines=8> */
[----:B------:R-:W2:Y:S09]  /*53c0*/  S2R R19, SR_TID.X ;  /* 0x0000000000137919 */ /* 0x000eb20000002100 */
[----:B0-----:R-:W-:Y:S01]  /*53d0*/  @!P0 FADD.FTZ R17, R17, R16 ;  /* 0x0000001011118221 */ /* 0x001fe20000010000 */
[----:B-1----:R-:W-:-:S04]  /*53e0*/  @!P0 FADD.FTZ R18, R18, R21 ;  /* 0x0000001512128221 */ /* 0x002fc80000010000 */
[----:B------:R-:W0:Y:S01]  /*53f0*/  SHFL.DOWN PT, R16, R17, 0x8, 0x1f ;  /* 0x09001f0011107f89 */ /* 0x000e2200000e0000 */
[----:B------:R-:W-:-:S03]  /*5400*/  ISETP.GT.AND P0, PT, R0, 0x17, PT ;  /* 0x000000170000780c */ /* 0x000fc60003f04270 */
[----:B------:R-:W1:Y:S01]  /*5410*/  SHFL.DOWN PT, R21, R18, 0x8, 0x1f ;  /* 0x09001f0012157f89 */ /* 0x000e6200000e0000 */
[----:B--2---:R-:W-:-:S05]  /*5420*/  LEA R57, R19, UR5, 0x4 ;  /* 0x0000000513397c11 */ /* 0x004fca000f8e20ff */
[----:B------:R2:W-:Y:S01]  /*5430*/  STS.128 [R57], R12 ;  /* 0x0000000c39007388 */ /* 0x0005e20000000c00 */
[----:B0-----:R-:W-:Y:S01]  /*5440*/  FADD.FTZ R16, R17, R16 ;  /* 0x0000001011107221 */ /* 0x001fe20000010000 */
[----:B-1----:R-:W-:-:S04]  /*5450*/  FADD.FTZ R21, R18, R21 ;  /* 0x0000001512157221 */ /* 0x002fc80000010000 */
[----:B------:R-:W-:Y:S02]  /*5460*/  FSEL R24, R17, R16, P0 ;  /* 0x0000001011187208 */ /* 0x000fe40000000000 */
[----:B------:R-:W-:-:S03]  /*5470*/  FSEL R25, R18, R21, P0 ;  /* 0x0000001512197208 */ /* 0x000fc60000000000 */
[----:B------:R2:W0:Y:S04]  /*5480*/  SHFL.DOWN PT, R17, R24, 0x10, 0x1f ;  /* 0x0a001f0018117f89 */ /* 0x00042800000e0000 */
[----:B------:R2:W1:Y:S01]  /*5490*/  SHFL.DOWN PT, R18, R25, 0x10, 0x1f ;  /* 0x0a001f0019127f89 */ /* 0x00046200000e0000 */
[----:B------:R-:W-:Y:S05]  /*54a0*/  @P1 BRA `(.L_x_960) ;  /* 0x0000000000201947 */ /* 0x000fea0003800000 */
        /* <DEDUP_REMOVED lines=8> */
.L_x_960:
[----:B------:R-:W-:Y:S05]  /*5530*/  BSYNC.RECONVERGENT B0 ;  /* 0x0000000000007941 */ /* 0x000fea0003800200 */
.L_x_959:
[----:B------:R-:W-:Y:S01]  /*5540*/  BAR.SYNC.DEFER_BLOCKING 0x0 ;  /* 0x0000000000007b1d */ /* 0x000fe20000010000 */
[C---:B------:R-:W-:Y:S01]  /*5550*/  ISETP.NE.AND P1, PT, R19.reuse, RZ, PT ;  /* 0x000000ff1300720c */ /* 0x040fe20003f25270 */
[----:B------:R-:W-:Y:S01]  /*5560*/  IMAD R56, R56, 0xf, R19 ;  /* 0x0000000f38387824 */ /* 0x000fe200078e0213 */
[----:B------:R-:W-:-:S03]  /*5570*/  ISETP.GT.U32.AND P0, PT, R19, 0xe, PT ;  /* 0x0000000e1300780c */ /* 0x000fc60003f04070 */
[----:B------:R-:W4:Y:S01]  /*5580*/  LDCU UR7, c[0x0][0x374] ;  /* 0x00006e80ff0777ac */ /* 0x000f220008000800 */
[----:B------:R-:W-:Y:S07]  /*5590*/  BSSY.RECONVERGENT B0, `(.L_x_961) ;  /* 0x0000027000007945 */ /* 0x000fee0003800200 */
[----:B------:R-:W-:Y:S05]  /*55a0*/  @P1 BRA `(.L_x_962) ;  /* 0x0000000000941947 */ /* 0x000fea0003800000 */
[----:B------:R-:W-:-:S09]  /*55b0*/  ULEA UR5, UR13, UR8, 0x18 ;  /* 0x000000080d057291 */ /* 0x000fd2000f8ec0ff */
[----:B------:R-:W5:Y:S04]  /*55c0*/  LDS.64 R20, [UR5+0x18] ;  /* 0x00001805ff147984 */ /* 0x000f680008000a00 */
[----:B01-3--:R-:W2:Y:S01]  /*55d0*/  LDS.128 R16, [UR5+0x20] ;  /* 0x00002005ff107984 */ /* 0x00bea20008000c00 */
[----:B-----5:R-:W-:Y:S01]  /*55e0*/  FADD.FTZ R23, R24, R20 ;  /* 0x0000001418177221 */ /* 0x020fe20000010000 */
[----:B------:R-:W-:-:S03]  /*55f0*/  FADD.FTZ R20, R25, R21 ;  /* 0x0000001519147221 */ /* 0x000fc60000010000 */
[----:B--2---:R-:W-:Y:S01]  /*5600*/  FADD.FTZ R25, R23, R16 ;  /* 0x0000001017197221 */ /* 0x004fe20000010000 */
[----:B------:R-:W-:Y:S02]  /*5610*/  FADD.FTZ R16, R20, R17 ;  /* 0x0000001114107221 */ /* 0x000fe40000010000 */
[----:B------:R-:W0:Y:S01]  /*5620*/  LDS.128 R20, [UR5+0x30] ;  /* 0x00003005ff147984 */ /* 0x000e220008000c00 */
[----:B------:R-:W-:Y:S01]  /*5630*/  FADD.FTZ R25, R25, R18 ;  /* 0x0000001219197221 */ /* 0x000fe20000010000 */
[----:B------:R-:W-:-:S03]  /*5640*/  FADD.FTZ R16, R16, R19 ;  /* 0x0000001310107221 */ /* 0x000fc60000010000 */
[----:B0-----:R-:W-:Y:S01]  /*5650*/  FADD.FTZ R25, R25, R20 ;  /* 0x0000001419197221 */ /* 0x001fe20000010000 */
        /* <DEDUP_REMOVED lines=26> */
.L_x_962:
[----:B----4-:R-:W-:Y:S05]  /*5800*/  BSYNC.RECONVERGENT B0 ;  /* 0x0000000000007941 */ /* 0x010fea0003800200 */
.L_x_961:
[----:B------:R-:W-:Y:S06]  /*5810*/  BAR.SYNC.DEFER_BLOCKING 0x0 ;  /* 0x0000000000007b1d */ /* 0x000fec0000010000 */
[----:B------:R-:W-:Y:S04]  /*5820*/  BSSY.RECONVERGENT B0, `(.L_x_963) ;  /* 0x000009d000007945 */ /* 0x000fe80003800200 */
[----:B------:R-:W-:Y:S05]  /*5830*/  @P0 BRA `(.L_x_964) ;  /* 0x00000008006c0947 */ /* 0x000fea0003800000 */
[----:B01-3--:R-:W2:Y:S04]  /*5840*/  LDS.128 R16, [R57+0xf0] ;  /* 0x0000f00039107984 */ /* 0x00bea80000000c00 */
[----:B------:R-:W0:Y:S01]  /*5850*/  LDS.128 R20, [R57+0x1e0] ;  /* 0x0001e00039147984 */ /* 0x000e220000000c00 */
[----:B--2---:R-:W-:Y:S01]  /*5860*/  FADD.FTZ R12, R12, R16 ;  /* 0x000000100c0c7221 */ /* 0x004fe20000010000 */
[----:B------:R-:W-:Y:S01]  /*5870*/  FADD.FTZ R13, R13, R17 ;  /* 0x000000110d0d7221 */ /* 0x000fe20000010000 */
[----:B------:R-:W-:Y:S01]  /*5880*/  FADD.FTZ R16, R15, R19 ;  /* 0x000000130f107221 */ /* 0x000fe20000010000 */
[----:B------:R-:W-:Y:S01]  /*5890*/  FADD.FTZ R17, R14, R18 ;  /* 0x000000120e117221 */ /* 0x000fe20000010000 */
[----:B0-----:R-:W-:Y:S01]  /*58a0*/  FADD.FTZ R19, R12, R20 ;  /* 0x000000140c137221 */ /* 0x001fe20000010000 */
[----:B------:R-:W-:-:S02]  /*58b0*/  FADD.FTZ R20, R13, R21 ;  /* 0x000000150d147221 */ /* 0x000fc40000010000 */
[----:B------:R-:W0:Y:S01]  /*58c0*/  LDS.128 R12, [R57+0x2d0] ;  /* 0x0002d000390c7984 */ /* 0x000e220000000c00 */
[----:B------:R-:W-:Y:S01]  /*58d0*/  FADD.FTZ R21, R17, R22 ;  /* 0x0000001611157221 */ /* 0x000fe20000010000 */
[----:B------:R-:W-:Y:S01]  /*58e0*/  FADD.FTZ R22, R16, R23 ;  /* 0x0000001710167221 */ /* 0x000fe20000010000 */
[----:B0-----:R-:W-:Y:S01]  /*58f0*/  FADD.FTZ R23, R19, R12 ;  /* 0x0000000c13177221 */ /* 0x001fe20000010000 */
[----:B------:R-:W-:Y:S01]  /*5900*/  FADD.FTZ R20, R20, R13 ;  /* 0x0000000d14147221 */ /* 0x000fe20000010000 */
[----:B------:R-:W0:Y:S01]  /*5910*/  LDS.128 R16, [R57+0x3c0] ;  /* 0x0003c00039107984 */ /* 0x000e220000000c00 */
[----:B------:R-:W-:Y:S01]  /*5920*/  FADD.FTZ R21, R21, R14 ;  /* 0x0000000e15157221 */ /* 0x000fe20000010000 */
[----:B------:R-:W-:Y:S02]  /*5930*/  FADD.FTZ R22, R22, R15 ;  /* 0x0000000f16167221 */ /* 0x000fe40000010000 */
[----:B------:R-:W1:Y:S01]  /*5940*/  LDS.128 R12, [R57+0x4b0] ;  /* 0x0004b000390c7984 */ /* 0x000e620000000c00 */
[----:B0-----:R-:W-:Y:S01]  /*5950*/  FADD.FTZ R23, R23, R16 ;  /* 0x0000001017177221 */ /* 0x001fe20000010000 */
[----:B------:R-:W-:Y:S01]  /*5960*/  FADD.FTZ R20, R20, R17 ;  /* 0x0000001114147221 */ /* 0x000fe20000010000 */
[----:B------:R-:W-:Y:S01]  /*5970*/  FADD.FTZ R21, R21, R18 ;  /* 0x0000001215157221 */ /* 0x000fe20000010000 */
[----:B------:R-:W-:Y:S01]  /*5980*/  FADD.FTZ R22, R22, R19 ;  /* 0x0000001316167221 */ /* 0x000fe20000010000 */
[----:B-1----:R-:W-:Y:S01]  /*5990*/  FADD.FTZ R23, R23, R12 ;  /* 0x0000000c17177221 */ /* 0x002fe20000010000 */
[----:B------:R-:W0:Y:S01]  /*59a0*/  LDS.128 R16, [R57+0x5a0] ;  /* 0x0005a00039107984 */ /* 0x000e220000000c00 */
[----:B------:R-:W-:Y:S01]  /*59b0*/  FADD.FTZ R20, R20, R13 ;  /* 0x0000000d14147221 */ /* 0x000fe20000010000 */
[----:B------:R-:W-:Y:S01]  /*59c0*/  FADD.FTZ R21, R21, R14 ;  /* 0x0000000e15157221 */ /* 0x000fe20000010000 */
[----:B------:R-:W-:-:S02]  /*59d0*/  FADD.FTZ R22, R22, R15 ;  /* 0x0000000f16167221 */ /* 0x000fc40000010000 */
[----:B------:R-:W1:Y:S01]  /*59e0*/  LDS.128 R12, [R57+0x690] ;  /* 0x00069000390c7984 */ /* 0x000e620000000c00 */
[----:B0-----:R-:W-:Y:S01]  /*59f0*/  FADD.FTZ R23, R23, R16 ;  /* 0x0000001017177221 */ /* 0x001fe20000010000 */
[----:B------:R-:W-:Y:S01]  /*5a00*/  FADD.FTZ R20, R20, R17 ;  /* 0x0000001114147221 */ /* 0x000fe20000010000 */
[----:B------:R-:W-:Y:S01]  /*5a10*/  FADD.FTZ R21, R21, R18 ;  /* 0x0000001215157221 */ /* 0x000fe20000010000 */
[----:B------:R-:W-:Y:S02]  /*5a20*/  FADD.FTZ R22, R22, R19 ;  /* 0x0000001316167221 */ /* 0x000fe40000010000 */
[----:B------:R-:W0:Y:S01]  /*5a30*/  LDS.128 R16, [R57+0x780] ;  /* 0x0007800039107984 */ /* 0x000e220000000c00 */
[----:B-1----:R-:W-:Y:S01]  /*5a40*/  FADD.FTZ R23, R23, R12 ;  /* 0x0000000c17177221 */ /* 0x002fe20000010000 */
        /* <DEDUP_REMOVED lines=117> */
[----:B------:R-:W-:Y:S01]  /*61a0*/  FADD.FTZ R22, R22, R19 ;  /* 0x0000001316167221 */ /* 0x000fe20000010000 */
[----:B-1----:R-:W-:Y:S01]  /*61b0*/  FADD.FTZ R12, R23, R12 ;  /* 0x0000000c170c7221 */ /* 0x002fe20000010000 */
[----:B------:R-:W-:Y:S01]  /*61c0*/  FADD.FTZ R13, R20, R13 ;  /* 0x0000000d140d7221 */ /* 0x000fe20000010000 */
[----:B------:R-:W-:Y:S01]  /*61d0*/  FADD.FTZ R14, R21, R14 ;  /* 0x0000000e150e7221 */ /* 0x000fe20000010000 */
[----:B------:R-:W-:-:S07]  /*61e0*/  FADD.FTZ R15, R22, R15 ;  /* 0x0000000f160f7221 */ /* 0x000fce0000010000 */
.L_x_964:
[----:B------:R-:W-:Y:S05]  /*61f0*/  BSYNC.RECONVERGENT B0 ;  /* 0x0000000000007941 */ /* 0x000fea0003800200 */
.L_x_963:
[----:B------:R-:W-:Y:S04]  /*6200*/  BSSY.RECONVERGENT B0, `(.L_x_965) ;  /* 0x000001c000007945 */ /* 0x000fe80003800200 */
[----:B------:R-:W-:Y:S05]  /*6210*/  @P0 BRA `(.L_x_966) ;  /* 0x0000000000680947 */ /* 0x000fea0003800000 */
[----:B-1----:R-:W2:Y:S08]  /*6220*/  LDC.64 R18, c[0x0][0x3d8] ;  /* 0x0000f600ff127b82 */ /* 0x002eb00000000a00 */
[----:B0--3--:R-:W0:Y:S01]  /*6230*/  LDC.64 R16, c[0x0][0x3f8] ;  /* 0x0000fe00ff107b82 */ /* 0x009e220000000a00 */
[----:B--2---:R-:W-:-:S05]  /*6240*/  IMAD.WIDE R56, R56, 0x4, R18 ;  /* 0x0000000438387825 */ /* 0x004fca00078e0212 */
[----:B------:R4:W-:Y:S01]  /*6250*/  REDG.E.ADD.F32.FTZ.RN.STRONG.GPU desc[UR10][R56.64], R12 ;  /* 0x0000000c380079a6 */ /* 0x0009e2000c12f30a */
[----:B0-----:R-:W-:Y:S01]  /*6260*/  IMAD.WIDE.U32 R18, R16, 0x3, RZ ;  /* 0x0000000310127825 */ /* 0x001fe200078e00ff */
[----:B------:R-:W-:-:S04]  /*6270*/  LEA R21, R17, R17, 0x1 ;  /* 0x0000001111157211 */ /* 0x000fc800078e08ff */
[----:B------:R-:W-:Y:S02]  /*6280*/  IADD3 R21, PT, PT, R19, R21, RZ ;  /* 0x0000001513157210 */ /* 0x000fe40007ffe0ff */
[----:B------:R-:W-:Y:S02]  /*6290*/  LEA.HI R22, P0, R17, R16, RZ, 0x1 ;  /* 0x0000001011167211 */ /* 0x000fe400078108ff */
[----:B------:R-:W-:Y:S02]  /*62a0*/  LEA.HI R20, P3, R21, R18, RZ, 0x1 ;  /* 0x0000001215147211 */ /* 0x000fe400078708ff */
        /* <DEDUP_REMOVED lines=17> */
.L_x_966:
[----:B------:R-:W-:Y:S05]  /*63c0*/  BSYNC.RECONVERGENT B0 ;  /* 0x0000000000007941 */ /* 0x000fea0003800200 */
.L_x_965:
[----:B------:R-:W5:Y:S02]  /*63d0*/  LDCU UR5, c[0x0][0x370] ;  /* 0x00006e00ff0577ac */ /* 0x000f640008000800 */
[----:B-----5:R-:W-:-:S09]  /*63e0*/  UISETP.GE.U32.AND UP0, UPT, UR5, 0x2, UPT ;  /* 0x000000020500788c */ /* 0x020fd2000bf06070 */
[----:B------:R-:W-:Y:S05]  /*63f0*/  BRA.U !UP0, `(.L_x_967) ;  /* 0x0000000908dc7547 */ /* 0x000fea000b800000 */
[----:B--2-4-:R-:W2:Y:S01]  /*6400*/  LDC R12, c[0x0][0x370] ;  /* 0x0000dc00ff0c7b82 */ /* 0x014ea20000000800 */
[----:B------:R-:W-:Y:S01]  /*6410*/  ULOP3.LUT UR5, UR4, 0x1, URZ, 0xc0, !UPT ;  /* 0x0000000104057892 */ /* 0x000fe2000f8ec0ff */
[----:B------:R-:W4:Y:S05]  /*6420*/  S2R R21, SR_CTAID.Y ;  /* 0x0000000000157919 */ /* 0x000f2a0000002600 */
[----:B------:R-:W-:Y:S01]  /*6430*/  MOV R15, UR5 ;  /* 0x00000005000f7c02 */ /* 0x000fe20008000f00 */
[----:B------:R-:W5:Y:S04]  /*6440*/  LDC.64 R56, c[0x0][0x3d0] ;  /* 0x0000f400ff387b82 */ /* 0x000f680000000a00 */
[----:B------:R-:W-:-:S04]  /*6450*/  IMAD R15, R15, UR7, RZ ;  /* 0x000000070f0f7c24 */ /* 0x000fc8000f8e02ff */
[----:B--2---:R-:W-:-:S05]  /*6460*/  IMAD R12, R15, R12, RZ ;  /* 0x0000000c0f0c7224 */ /* 0x004fca00078e02ff */
[----:B------:R-:W-:-:S05]  /*6470*/  SHF.L.U32 R13, R12, 0x1, RZ ;  /* 0x000000010c0d7819 */ /* 0x000fca00000006ff */
[----:B-----5:R-:W-:Y:S01]  /*6480*/  IMAD.WIDE R56, R13, 0x4, R56 ;  /* 0x000000040d387825 */ /* 0x020fe200078e0238 */
[----:B----4-:R-:W-:Y:S06]  /*6490*/  @P1 BRA `(.L_x_968) ;  /* 0x00000000005c1947 */ /* 0x010fec0003800000 */
[----:B------:R-:W2:Y:S01]  /*64a0*/  LDC.64 R12, c[0x0][0x3c8] ;  /* 0x0000f200ff0c7b82 */ /* 0x000ea20000000a00 */
[----:B------:R-:W-:Y:S01]  /*64b0*/  ULOP3.LUT UP0, UR5, UR4, 0x2, URZ, 0xc0, !UPT ;  /* 0x0000000204057892 */ /* 0x000fe2000f80c0ff */
[----:B------:R-:W-:Y:S01]  /*64c0*/  IADD3 R15, PT, PT, R15, R21, RZ ;  /* 0x000000150f0f7210 */ /* 0x000fe20007ffe0ff */
[----:B0-----:R-:W-:Y:S02]  /*64d0*/  IMAD R17, R2, UR7, R21 ;  /* 0x0000000702117c24 */ /* 0x001fe4000f8e0215 */
[----:B------:R-:W-:-:S03]  /*64e0*/  UIADD3 UR5, UPT, UPT, -UR5, 0x1, URZ ;  /* 0x0000000105057890 */ /* 0x000fc6000fffe1ff */
[----:B---3--:R-:W0:Y:S01]  /*64f0*/  LDC R16, c[0x0][0x370] ;  /* 0x0000dc00ff107b82 */ /* 0x008e220000000800 */
[----:B------:R-:W-:Y:S02]  /*6500*/  PLOP3.LUT P0, PT, PT, PT, UP0, 0x80, 0x8 ;  /* 0x000000000008781c */ /* 0x000fe40003f0f008 */
[----:B------:R-:W-:Y:S01]  /*6510*/  MOV R19, UR5 ;  /* 0x0000000500137c02 */ /* 0x000fe20008000f00 */
[----:B--2---:R-:W-:-:S04]  /*6520*/  IMAD.WIDE.U32 R12, R15, 0x4, R12 ;  /* 0x000000040f0c7825 */ /* 0x004fc800078e000c */
[----:B------:R-:W-:Y:S01]  /*6530*/  IMAD.WIDE.U32 R14, R17, 0x8, R56 ;  /* 0x00000008110e7825 */ /* 0x000fe200078e0038 */
[----:B0-----:R-:W-:-:S04]  /*6540*/  SEL R17, R16, RZ, !P0 ;  /* 0x000000ff10117207 */ /* 0x001fc80004000000 */
[----:B------:R2:W-:Y:S01]  /*6550*/  STG.E.64 desc[UR10][R14.64], R24 ;  /* 0x000000180e007986 */ /* 0x0005e2000c101b0a */
[----:B------:R-:W-:Y:S01]  /*6560*/  ISETP.NE.AND P0, PT, R17, -0x1, PT ;  /* 0xffffffff1100780c */ /* 0x000fe20003f05270 */
[----:B------:R-:W-:Y:S06]  /*6570*/  MEMBAR.ALL.GPU ;  /* 0x0000000000007992 */ /* 0x000fec000000a000 */
[----:B------:R-:W-:-:S00]  /*6580*/  ERRBAR ;  /* 0x00000000000079ab */ /* 0x000fc00000000000 */
[----:B------:R-:W-:Y:S06]  /*6590*/  CGAERRBAR ;  /* 0x00000000000075ab */ /* 0x000fec0000000000 */
[----:B------:R2:W-:Y:S01]  /*65a0*/  REDG.E.ADD.S32.STRONG.GPU desc[UR10][R12.64], R19 ;  /* 0x000000130c00798e */ /* 0x0005e2000c12e30a */
[----:B------:R-:W-:Y:S05]  /*65b0*/  @!P0 BRA `(.L_x_968) ;  /* 0x0000000000148947 */ /* 0x000fea0003800000 */
.L_x_969:
[----:B--2---:R-:W2:Y:S04]  /*65c0*/  LDG.E.STRONG.GPU R14, desc[UR10][R12.64] ;  /* 0x0000000a0c0e7981 */ /* 0x004ea8000c1ef900 */
[----:B--2---:R-:W-:Y:S01]  /*65d0*/  CCTL.IVALL ;  /* 0x00000000ff00798f */ /* 0x004fe20002000000 */
[----:B------:R-:W-:Y:S05]  /*65e0*/  YIELD ;  /* 0x0000000000007946 */ /* 0x000fea0003800000 */
[----:B------:R-:W-:-:S13]  /*65f0*/  ISETP.NE.AND P0, PT, R14, R17, PT ;  /* 0x000000110e00720c */ /* 0x000fda0003f05270 */
[----:B------:R-:W-:Y:S05]  /*6600*/  @P0 BRA `(.L_x_969) ;  /* 0xfffffffc00ec0947 */ /* 0x000fea000383ffff */
.L_x_968:
[----:B--2---:R-:W2:Y:S01]  /*6610*/  LDC R12, c[0x0][0x370] ;  /* 0x0000dc00ff0c7b82 */ /* 0x004ea20000000800 */
[----:B------:R-:W-:Y:S05]  /*6620*/  WARPSYNC.ALL ;  /* 0x0000000000007948 */ /* 0x000fea0003800000 */
[----:B--2---:R-:W-:Y:S02]  /*6630*/  ISETP.GE.U32.AND P0, PT, R12, 0x8, PT ;  /* 0x000000080c00780c */ /* 0x004fe40003f06070 */
[----:B------:R-:W-:Y:S01]  /*6640*/  BAR.SYNC.DEFER_BLOCKING 0x0 ;  /* 0x0000000000007b1d */ /* 0x000fe20000010000 */
[----:B------:R-:W-:-:S10]  /*6650*/  HFMA2 R20, -RZ, RZ, 0, 0 ;  /* 0x00000000ff147431 */ /* 0x000fd400000001ff */
[----:B------:R-:W-:Y:S05]  /*6660*/  @!P0 BRA `(.L_x_970) ;  /* 0x00000004003c8947 */ /* 0x000fea0003800000 */
[----:B------:R-:W-:Y:S01]  /*6670*/  MOV R14, UR7 ;  /* 0x00000007000e7c02 */ /* 0x000fe20008000f00 */
[----:B------:R-:W-:Y:S01]  /*6680*/  UMOV UR5, URZ ;  /* 0x000000ff00057c82 */ /* 0x000fe20008000000 */
[----:B------:R-:W-:Y:S02]  /*6690*/  MOV R12, UR7 ;  /* 0x00000007000c7c02 */ /* 0x000fe40008000f00 */
[----:B------:R-:W-:Y:S01]  /*66a0*/  MOV R20, UR7 ;  /* 0x0000000700147c02 */ /* 0x000fe20008000f00 */
[--C-:B------:R-:W-:Y:S01]  /*66b0*/  IMAD R19, R14, 0x7, R21.reuse ;  /* 0x000000070e137824 */ /* 0x100fe200078e0215 */
[----:B-1----:R-:W-:Y:S01]  /*66c0*/  MOV R18, UR7 ;  /* 0x0000000700127c02 */ /* 0x002fe20008000f00 */
[--C-:B------:R-:W-:Y:S01]  /*66d0*/  IMAD R23, R12, 0x3, R21.reuse ;  /* 0x000000030c177824 */ /* 0x100fe200078e0215 */
[----:B------:R-:W-:Y:S01]  /*66e0*/  MOV R22, UR7 ;  /* 0x0000000700167c02 */ /* 0x000fe20008000f00 */
[--C-:B------:R-:W-:Y:S01]  /*66f0*/  IMAD R20, R20, 0x5, R21.reuse ;  /* 0x0000000514147824 */ /* 0x100fe200078e0215 */
[-C--:B0-----:R-:W-:Y:S01]  /*6700*/  LEA R17, R12, R21.reuse, 0x2 ;  /* 0x000000150c117211 */ /* 0x081fe200078e10ff */
[----:B------:R-:W-:Y:S01]  /*6710*/  IMAD R18, R18, 0x6, R21 ;  /* 0x0000000612127824 */ /* 0x000fe200078e0215 */
[----:B------:R-:W-:-:S02]  /*6720*/  LEA R22, R22, R21, 0x1 ;  /* 0x0000001516167211 */ /* 0x000fc400078e08ff */
[----:B---3--:R-:W-:Y:S02]  /*6730*/  IADD3 R16, PT, PT, R21, UR7, RZ ;  /* 0x0000000715107c10 */ /* 0x008fe4000fffe0ff */
[----:B------:R-:W-:Y:S02]  /*6740*/  IADD3 R15, PT, PT, -R2, RZ, RZ ;  /* 0x000000ff020f7210 */ /* 0x000fe40007ffe1ff */
[----:B------:R-:W-:-:S07]  /*6750*/  MOV R14, R21 ;  /* 0x00000015000e7202 */ /* 0x000fce0000000f00 */
.L_x_971:
[----:B------:R-:W-:-:S13]  /*6760*/  ISETP.EQ.OR P0, PT, R15, RZ, P1 ;  /* 0x000000ff0f00720c */ /* 0x000fda0000f02670 */
        /* <DEDUP_REMOVED lines=63> */
.L_x_970:
        /* <DEDUP_REMOVED lines=8> */
[CC--:B------:R-:W-:Y:S02]  /*6be0*/  ISETP.EQ.OR P0, PT, R20.reuse, R2.reuse, P1 ;  /* 0x000000021400720c */ /* 0x0c0fe40000f02670 */
[C---:B------:R-:W-:Y:S02]  /*6bf0*/  IADD3 R15, PT, PT, R20.reuse, 0x1, RZ ;  /* 0x00000001140f7810 */ /* 0x040fe40007ffe0ff */
[C---:B0-----:R-:W-:Y:S02]  /*6c00*/  IADD3 R17, PT, PT, R20.reuse, 0x2, RZ ;  /* 0x0000000214117810 */ /* 0x041fe40007ffe0ff */
        /* <DEDUP_REMOVED lines=8> */
[----:B------:R-:W2:Y:S01]  /*6c90*/  @!P0 LDG.E.64 R12, desc[UR10][R12.64] ;  /* 0x0000000a0c0c8981 */ /* 0x000ea2000c1e1b00 */
[----:B------:R-:W-:-:S04]  /*6ca0*/  @!P2 IMAD.WIDE.U32 R14, R15, 0x8, R56 ;  /* 0x000000080f0ea825 */ /* 0x000fc800078e0038 */
[----:B---3--:R-:W-:Y:S02]  /*6cb0*/  @!P3 IMAD.WIDE.U32 R16, R17, 0x8, R56 ;  /* 0x000000081110b825 */ /* 0x008fe400078e0038 */
[----:B------:R-:W3:Y:S02]  /*6cc0*/  @!P2 LDG.E.64 R14, desc[UR10][R14.64] ;  /* 0x0000000a0e0ea981 */ /* 0x000ee4000c1e1b00 */
[----:B------:R-:W-:Y:S02]  /*6cd0*/  @!P4 IMAD R19, R19, UR7, R21 ;  /* 0x000000071313cc24 */ /* 0x000fe4000f8e0215 */
[----:B------:R-:W4:Y:S02]  /*6ce0*/  @!P3 LDG.E.64 R16, desc[UR10][R16.64] ;  /* 0x0000000a1010b981 */ /* 0x000f24000c1e1b00 */
[----:B-1----:R-:W-:-:S06]  /*6cf0*/  @!P4 IMAD.WIDE.U32 R18, R19, 0x8, R56 ;  /* 0x000000081312c825 */ /* 0x002fcc00078e0038 */
        /* <DEDUP_REMOVED lines=10> */
.L_x_972:
[----:B------:R-:W-:Y:S05]  /*6da0*/  BRA.U !UP1, `(.L_x_967) ;  /* 0x0000000109707547 */ /* 0x000fea000b800000 */
[----:B---3--:R-:W2:Y:S01]  /*6db0*/  LDC R16, c[0x0][0x370] ;  /* 0x0000dc00ff107b82 */ /* 0x008ea20000000800 */
[----:B------:R-:W-:Y:S01]  /*6dc0*/  UISETP.NE.AND UP0, UPT, UR8, 0x1, UPT ;  /* 0x000000010800788c */ /* 0x000fe2000bf05270 */
[----:B--2---:R-:W-:-:S08]  /*6dd0*/  LOP3.LUT R16, R16, 0x1, RZ, 0xc0, !PT ;  /* 0x0000000110107812 */ /* 0x004fd000078ec0ff */
        /* <DEDUP_REMOVED lines=8> */
[----:B------:R-:W2:Y:S04]  /*6e60*/  @!P2 LDG.E.64 R12, desc[UR10][R12.64] ;  /* 0x0000000a0c0ca981 */ /* 0x000ea8000c1e1b00 */
[----:B------:R-:W3:Y:S01]  /*6e70*/  @!P0 LDG.E.64 R14, desc[UR10][R14.64] ;  /* 0x0000000a0e0e8981 */ /* 0x000ee2000c1e1b00 */
[----:B------:R-:W-:Y:S01]  /*6e80*/  IADD3 R20, PT, PT, R20, 0x2, RZ ;  /* 0x0000000214147810 */ /* 0x000fe20007ffe0ff */
[----:B--2---:R-:W-:Y:S01]  /*6e90*/  @!P2 FADD.FTZ R24, R24, R12 ;  /* 0x0000000c1818a221 */ /* 0x004fe20000010000 */
[----:B------:R-:W-:-:S03]  /*6ea0*/  @!P2 FADD.FTZ R25, R25, R13 ;  /* 0x0000000d1919a221 */ /* 0x000fc60000010000 */
[----:B---3--:R-:W-:Y:S01]  /*6eb0*/  @!P0 FADD.FTZ R24, R24, R14 ;  /* 0x0000000e18188221 */ /* 0x008fe20000010000 */
[----:B------:R-:W-:-:S07]  /*6ec0*/  @!P0 FADD.FTZ R25, R25, R15 ;  /* 0x0000000f19198221 */ /* 0x000fce0000010000 */
.L_x_973:
[----:B------:R-:W-:Y:S01]  /*6ed0*/  ISETP.EQ.OR P0, PT, R20, R2, P1 ;  /* 0x000000021400720c */ /* 0x000fe20000f02670 */
[----:B------:R-:W-:Y:S03]  /*6ee0*/  BSSY.RECONVERGENT B0, `(.L_x_967) ;  /* 0x0000008000007945 */ /* 0x000fe60003800200 */
[----:B------:R-:W-:-:S13]  /*6ef0*/  ISETP.NE.U32.OR P0, PT, R16, 0x1, P0 ;  /* 0x000000011000780c */ /* 0x000fda0000705470 */
[----:B------:R-:W-:Y:S05]  /*6f00*/  @P0 BRA `(.L_x_974) ;  /* 0x0000000000140947 */ /* 0x000fea0003800000 */
[----:B------:R-:W-:-:S04]  /*6f10*/  IMAD R13, R20, UR7, R21 ;  /* 0x00000007140d7c24 */ /* 0x000fc8000f8e0215 */
[----:B------:R-:W-:-:S06]  /*6f20*/  IMAD.WIDE.U32 R12, R13, 0x8, R56 ;  /* 0x000000080d0c7825 */ /* 0x000fcc00078e0038 */
[----:B------:R-:W2:Y:S02]  /*6f30*/  LDG.E.64 R12, desc[UR10][R12.64] ;  /* 0x0000000a0c0c7981 */ /* 0x000ea4000c1e1b00 */
[----:B--2---:R-:W-:Y:S01]  /*6f40*/  FADD.FTZ R24, R24, R12 ;  /* 0x0000000c18187221 */ /* 0x004fe20000010000 */
[----:B------:R-:W-:-:S07]  /*6f50*/  FADD.FTZ R25, R25, R13 ;  /* 0x0000000d19197221 */ /* 0x000fce0000010000 */
.L_x_974:
[----:B------:R-:W-:Y:S05]  /*6f60*/  BSYNC.RECONVERGENT B0 ;  /* 0x0000000000007941 */ /* 0x000fea0003800200 */
.L_x_967:
[----:B------:R-:W5:Y:S01]  /*6f70*/  S2UR UR8, SR_CgaCtaId ;  /* 0x00000000000879c3 */ /* 0x000f620000008800 */
[----:B------:R-:W-:Y:S01]  /*6f80*/  UMOV UR5, 0x400 ;  /* 0x0000040000057882 */ /* 0x000fe20000000000 */
[--C-:B--2-4-:R-:W-:Y:S02]  /*6f90*/  HADD2.F32 R15, -RZ, R40.reuse.H0_H0 ;  /* 0x20000028ff0f7230 */ /* 0x114fe40000004100 */
[----:B------:R-:W-:-:S03]  /*6fa0*/  HADD2.F32 R40, -RZ, R40.H1_H1 ;  /* 0x30000028ff287230 */ /* 0x000fc60000004100 */
[----:B------:R-:W-:-:S04]  /*6fb0*/  FADD.FTZ R15, R15, -UR9 ;  /* 0x800000090f0f7e21 */ /* 0x000fc80008010000 */
[----:B------:R-:W-:Y:S01]  /*6fc0*/  FMUL.FTZ R15, R15, UR12 ;  /* 0x0000000c0f0f7c20 */ /* 0x000fe20008410000 */
[----:B-----5:R-:W-:Y:S01]  /*6fd0*/  ULEA UR5, UR8, UR5, 0x18 ;  /* 0x0000000508057291 */ /* 0x020fe2000f8ec0ff */
[----:B------:R-:W2:Y:S08]  /*6fe0*/  LDCU.U8 UR8, c[0x0][0x414] ;  /* 0x00008280ff0877ac */ /* 0x000eb00008000000 */
[----:B------:R-:W-:Y:S01]  /*6ff0*/  @!P1 STS.64 [UR5+0x90], R24 ;  /* 0x00009018ff009988 */ /* 0x000fe20008000a05 */
[----:B------:R-:W-:Y:S01]  /*7000*/  BAR.SYNC.DEFER_BLOCKING 0x0 ;  /* 0x0000000000007b1d */ /* 0x000fe20000010000 */
[----:B--2---:R-:W-:-:S05]  /*7010*/  UISETP.NE.AND UP0, UPT, UR8, URZ, UPT ;  /* 0x000000ff0800728c */ /* 0x004fca000bf05270 */
[----:B------:R-:W3:Y:S01]  /*7020*/  LDS.64 R12, [UR5+0x90] ;  /* 0x00009005ff0c7984 */ /* 0x000ee20008000a00 */
[----:B------:R-:W3:Y:S02]  /*7030*/  LDCU UR5, c[0x0][0x42c] ;  /* 0x00008580ff0577ac */ /* 0x000ee40008000800 */
[----:B---3--:R-:W-:Y:S01]  /*7040*/  FMUL.FTZ R16, R13, UR5 ;  /* 0x000000050d107c20 */ /* 0x008fe20008410000 */
[----:B------:R-:W-:Y:S01]  /*7050*/  FADD.FTZ R13, R40, -UR9 ;  /* 0x80000009280d7e21 */ /* 0x000fe20008010000 */
[----:B------:R-:W-:Y:S01]  /*7060*/  FMUL.FTZ R14, R12, UR5 ;  /* 0x000000050c0e7c20 */ /* 0x000fe20008410000 */
[--C-:B------:R-:W-:Y:S02]  /*7070*/  HADD2.F32 R12, -RZ, R39.reuse.H0_H0 ;  /* 0x20000027ff0c7230 */ /* 0x100fe40000004100 */
[----:B------:R-:W-:Y:S02]  /*7080*/  HADD2.F32 R39, -RZ, R39.H1_H1 ;  /* 0x30000027ff277230 */ /* 0x000fe40000004100 */
[----:B------:R-:W-:Y:S01]  /*7090*/  FMUL.FTZ R13, R13, UR12 ;  /* 0x0000000c0d0d7c20 */ /* 0x000fe20008410000 */
[----:B------:R-:W-:Y:S06]  /*70a0*/  BRA.U !UP0, `(.L_x_975) ;  /* 0x0000000108487547 */ /* 0x000fec000b800000 */
[----:B-1----:R-:W-:Y:S01]  /*70b0*/  FFMA.FTZ R18, R53, R15, R54 ;  /* 0x0000000f35127223 */ /* 0x002fe20000010036 */
        /* <DEDUP_REMOVED lines=17> */
.L_x_975:
[----:B------:R-:W0:Y:S01]  /*71d0*/  LDCU UR8, c[0x0][0x41c] ;  /* 0x00008380ff0877ac */ /* 0x000e220008000800 */
[----:B------:R-:W-:Y:S01]  /*71e0*/  R2UR UR5, R14 ;  /* 0x000000000e0572ca */ /* 0x000fe200000e0000 */
[--C-:B-1----:R-:W-:Y:S01]  /*71f0*/  HADD2.F32 R18, -RZ, R38.reuse.H0_H0 ;  /* 0x20000026ff127230 */ /* 0x102fe20000004100 */
[----:B------:R-:W-:Y:S01]  /*7200*/  BSSY.RECONVERGENT B0, `(.L_x_976) ;  /* 0x000001f000007945 */ /* 0x000fe20003800200 */
[----:B------:R-:W1:Y:S01]  /*7210*/  LDCU.64 UR14, c[0x0][0x400] ;  /* 0x00008000ff0e77ac */ /* 0x000e620008000a00 */
[----:B------:R-:W-:Y:S02]  /*7220*/  HADD2.F32 R38, -RZ, R38.H1_H1 ;  /* 0x30000026ff267230 */ /* 0x000fe40000004100 */
[----:B------:R-:W-:-:S07]  /*7230*/  FADD.FTZ R18, R18, -UR9 ;  /* 0x8000000912127e21 */ /* 0x000fce0008010000 */
[--C-:B------:R-:W-:Y:S01]  /*7240*/  FFMA.FTZ R14, R15, UR5, R16.reuse ;  /* 0x000000050f0e7c23 */ /* 0x100fe20008010010 */
[----:B------:R-:W-:Y:S01]  /*7250*/  FFMA.FTZ R13, R13, UR5, R16 ;  /* 0x000000050d0d7c23 */ /* 0x000fe20008010010 */
[----:B0-----:R-:W-:Y:S02]  /*7260*/  IMAD R17, R2, UR8, R43 ;  /* 0x0000000802117c24 */ /* 0x001fe4000f8e022b */
[----:B------:R-:W-:Y:S01]  /*7270*/  FFMA.FTZ R14, R53, R12, -R14 ;  /* 0x0000000c350e7223 */ /* 0x000fe2000001080e */
[----:B------:R-:W-:Y:S02]  /*7280*/  FFMA.FTZ R19, R52, R39, -R13 ;  /* 0x0000002734137223 */ /* 0x000fe4000001080d */
[C---:B-1----:R-:W-:Y:S02]  /*7290*/  ISETP.GE.U32.AND P0, PT, R17.reuse, UR14, PT ;  /* 0x0000000e11007c0c */ /* 0x042fe4000bf06070 */
        /* <DEDUP_REMOVED lines=21> */
.L_x_977:
[----:B------:R-:W-:Y:S05]  /*73f0*/  BSYNC.RECONVERGENT B0 ;  /* 0x0000000000007941 */ /* 0x000fea0003800200 */
.L_x_976:
        /* <DEDUP_REMOVED lines=25> */
.L_x_978:
[----:B------:R-:W-:Y:S01]  /*7590*/  FFMA.FTZ R13, R13, UR5, R16 ;  /* 0x000000050d0d7c23 */ /* 0x000fe20008010010 */
[----:B------:R-:W-:Y:S01]  /*75a0*/  BSSY.RECONVERGENT B0, `(.L_x_979) ;  /* 0x0000014000007945 */ /* 0x000fe20003800200 */
[----:B------:R-:W-:Y:S01]  /*75b0*/  FFMA.FTZ R18, R53, R18, -R12 ;  /* 0x0000001235127223 */ /* 0x000fe2000001080c */
[C---:B------:R-:W-:Y:S01]  /*75c0*/  IADD3 R23, PT, PT, R17.reuse, 0x40, RZ ;  /* 0x0000004011177810 */ /* 0x040fe20007ffe0ff */
        /* <DEDUP_REMOVED lines=17> */
.L_x_980:
[----:B------:R-:W-:Y:S05]  /*76e0*/  BSYNC.RECONVERGENT B0 ;  /* 0x0000000000007941 */ /* 0x000fea0003800200 */
.L_x_979:
        /* <DEDUP_REMOVED lines=35> */
.L_x_981:
        /* <DEDUP_REMOVED lines=10> */
[----:B------:R-:W1:Y:S01]  /*79c0*/  LDCU.64 UR18, c[0x0][0x380] ;  /* 0x00007000ff1277ac */ /* 0x000e620008000a00 */
[----:B0-----:R-:W-:Y:S01]  /*79d0*/  IMAD R18, R12, UR16, RZ ;  /* 0x000000100c127c24 */ /* 0x001fe2000f8e02ff */
[----:B------:R-:W-:-:S05]  /*79e0*/  MOV R12, R58 ;  /* 0x0000003a000c7202 */ /* 0x000fca0000000f00 */
        /* <DEDUP_REMOVED lines=8> */
.L_x_983:
[----:B------:R-:W-:Y:S05]  /*7a70*/  BSYNC.RECONVERGENT B0 ;  /* 0x0000000000007941 */ /* 0x000fea0003800200 */
.L_x_982:
        /* <DEDUP_REMOVED lines=25> */
.L_x_984:
        /* <DEDUP_REMOVED lines=21> */
.L_x_986:
[----:B------:R-:W-:Y:S05]  /*7d60*/  BSYNC.RECONVERGENT B0 ;  /* 0x0000000000007941 */ /* 0x000fea0003800200 */
.L_x_985:
        /* <DEDUP_REMOVED lines=35> */
.L_x_987:
        /* <DEDUP_REMOVED lines=21> */
.L_x_989:
[----:B------:R-:W-:Y:S05]  /*80f0*/  BSYNC.RECONVERGENT B0 ;  /* 0x0000000000007941 */ /* 0x000fea0003800200 */
.L_x_988:
        /* <DEDUP_REMOVED lines=25> */
.L_x_990:
        /* <DEDUP_REMOVED lines=21> */
.L_x_992:
[----:B------:R-:W-:Y:S05]  /*83e0*/  BSYNC.RECONVERGENT B0 ;  /* 0x0000000000007941 */ /* 0x000fea0003800200 */
.L_x_991:
        /* <DEDUP_REMOVED lines=35> */
.L_x_993:
        /* <DEDUP_REMOVED lines=21> */
.L_x_995:
[----:B------:R-:W-:Y:S05]  /*8770*/  BSYNC.RECONVERGENT B0 ;  /* 0x0000000000007941 */ /* 0x000fea0003800200 */
.L_x_994:
        /* <DEDUP_REMOVED lines=25> */
.L_x_996:
        /* <DEDUP_REMOVED lines=21> */
.L_x_998:
[----:B------:R-:W-:Y:S05]  /*8a60*/  BSYNC.RECONVERGENT B0 ;  /* 0x0000000000007941 */ /* 0x000fea0003800200 */
.L_x_997:
        /* <DEDUP_REMOVED lines=35> */
.L_x_999:
        /* <DEDUP_REMOVED lines=12> */
[----:B0-----:R-:W-:Y:S02]  /*8d60*/  IMAD R6, R3, UR16, RZ ;  /* 0x0000001003067c24 */ /* 0x001fe4000f8e02ff */
[----:B------:R-:W-:Y:S01]  /*8d70*/  FMUL.FTZ R3, R13, UR12 ;  /* 0x0000000c0d037c20 */ /* 0x000fe20008410000 */
[----:B------:R-:W-:-:S04]  /*8d80*/  IMAD.WIDE.U32 R4, R15, UR16, R4 ;  /* 0x000000100f047c25 */ /* 0x000fc8000f8e0004 */
[----:B------:R-:W-:Y:S01]  /*8d90*/  IMAD R15, R15, UR17, R6 ;  /* 0x000000110f0f7c24 */ /* 0x000fe2000f8e0206 */
[----:B-1----:R-:W-:Y:S02]  /*8da0*/  LEA R12, P0, R4, UR18, 0x1 ;  /* 0x00000012040c7c11 */ /* 0x002fe4000f8008ff */
[----:B------:R-:W-:Y:S02]  /*8db0*/  F2FP.F16.F32.PACK_AB R3, R3, R26 ;  /* 0x0000001a0303723e */ /* 0x000fe400000000ff */
[----:B------:R-:W-:-:S04]  /*8dc0*/  IADD3 R15, PT, PT, R5, R15, RZ ;  /* 0x0000000f050f7210 */ /* 0x000fc80007ffe0ff */
[----:B------:R-:W-:-:S05]  /*8dd0*/  LEA.HI.X R13, R4, UR19, R15, 0x1, P0 ;  /* 0x00000013040d7c11 */ /* 0x000fca00080f0c0f */
[----:B------:R0:W-:Y:S02]  /*8de0*/  STG.E desc[UR10][R12.64], R3 ;  /* 0x000000030c007986 */ /* 0x0001e4000c10190a */
.L_x_1001:
[----:B------:R-:W-:Y:S05]  /*8df0*/  BSYNC.RECONVERGENT B0 ;  /* 0x0000000000007941 */ /* 0x000fea0003800200 */
.L_x_1000:
        /* <DEDUP_REMOVED lines=25> */
.L_x_1002:
[----:B0-----:R-:W-:Y:S01]  /*8f90*/  FFMA.FTZ R3, R19, UR5, R16 ;  /* 0x0000000513037c23 */ /* 0x001fe20008010010 */
        /* <DEDUP_REMOVED lines=9> */
[----:B------:R-:W-:Y:S01]  /*9030*/  FMUL.FTZ R12, R12, UR12 ;  /* 0x0000000c0c0c7c20 */ /* 0x000fe20008410000 */
[----:B------:R-:W1:Y:S01]  /*9040*/  LDCU.64 UR18, c[0x0][0x380] ;  /* 0x00007000ff1277ac */ /* 0x000e620008000a00 */
        /* <DEDUP_REMOVED lines=9> */
.L_x_1004:
[----:B------:R-:W-:Y:S05]  /*90e0*/  BSYNC.RECONVERGENT B0 ;  /* 0x0000000000007941 */ /* 0x000fea0003800200 */
.L_x_1003:
        /* <DEDUP_REMOVED lines=35> */
.L_x_1005:
        /* <DEDUP_REMOVED lines=21> */
.L_x_1007:
[----:B------:R-:W-:Y:S05]  /*9470*/  BSYNC.RECONVERGENT B0 ;  /* 0x0000000000007941 */ /* 0x000fea0003800200 */
.L_x_1006:
        /* <DEDUP_REMOVED lines=25> */
.L_x_1008:
[----:B------:R-:W-:Y:S01]  /*9610*/  FFMA.FTZ R7, R13, UR5, R16 ;  /* 0x000000050d077c23 */ /* 0x000fe20008010010 */
[----:B------:R-:W-:Y:S01]  /*9620*/  BSSY.RECONVERGENT B0, `(.L_x_1009) ;  /* 0x0000014000007945 */ /* 0x000fe20003800200 */
[----:B------:R-:W-:Y:S01]  /*9630*/  FFMA.FTZ R20, R53, R6, -R20 ;  /* 0x0000000635147223 */ /* 0x000fe20000010814 */
[C---:B------:R-:W-:Y:S01]  /*9640*/  IADD3 R5, PT, PT, R17.reuse, 0x180, RZ ;  /* 0x0000018011057810 */ /* 0x040fe20007ffe0ff */
[----:B0-----:R-:W-:Y:S01]  /*9650*/  FFMA.FTZ R8, R52, R11, -R7 ;  /* 0x0000000b34087223 */ /* 0x001fe20000010807 */
        /* <DEDUP_REMOVED lines=11> */
[----:B-1----:R-:W-:-:S04]  /*9710*/  LEA R8, P0, R6, UR18, 0x1 ;  /* 0x0000001206087c11 */ /* 0x002fc8000f8008ff */
[----:B------:R-:W-:Y:S02]  /*9720*/  IADD3 R9, PT, PT, R7, R9, RZ ;  /* 0x0000000907097210 */ /* 0x000fe40007ffe0ff */
[----:B------:R-:W-:Y:S02]  /*9730*/  F2FP.F16.F32.PACK_AB R7, R2, R11 ;  /* 0x0000000b0207723e */ /* 0x000fe400000000ff */
[----:B------:R-:W-:-:S05]  /*9740*/  LEA.HI.X R9, R6, UR19, R9, 0x1, P0 ;  /* 0x0000001306097c11 */ /* 0x000fca00080f0c09 */
[----:B------:R0:W-:Y:S02]  /*9750*/  STG.E desc[UR10][R8.64], R7 ;  /* 0x0000000708007986 */ /* 0x0001e4000c10190a */
.L_x_1010:
[----:B------:R-:W-:Y:S05]  /*9760*/  BSYNC.RECONVERGENT B0 ;  /* 0x0000000000007941 */ /* 0x000fea0003800200 */
.L_x_1009:
[--C-:B------:R-:W-:Y:S01]  /*9770*/  HADD2.F32 R4, -RZ, R42.reuse.H0_H0 ;  /* 0x2000002aff047230 */ /* 0x100fe20000004100 */
[----:B------:R-:W-:Y:S01]  /*9780*/  ISETP.GE.U32.AND P0, PT, R5, UR14, PT ;  /* 0x0000000e05007c0c */ /* 0x000fe2000bf06070 */
[----:B------:R-:W-:Y:S01]  /*9790*/  HADD2.F32 R42, -RZ, R42.H1_H1 ;  /* 0x3000002aff2a7230 */ /* 0x000fe20000004100 */
[----:B------:R-:W-:Y:S01]  /*97a0*/  ISETP.GE.U32.AND P1, PT, R3, UR14, PT ;  /* 0x0000000e03007c0c */ /* 0x000fe2000bf26070 */
[--C-:B0-----:R-:W-:Y:S02]  /*97b0*/  HADD2.F32 R7, -RZ, R44.reuse.H1_H1 ;  /* 0x3000002cff077230 */ /* 0x101fe40000004100 */
[----:B------:R-:W-:Y:S01]  /*97c0*/  FADD.FTZ R6, R4, -UR9 ;  /* 0x8000000904067e21 */ /* 0x000fe20008010000 */
[----:B------:R-:W-:Y:S01]  /*97d0*/  SHF.R.S32.HI R20, RZ, 0x1f, R5 ;  /* 0x0000001fff147819 */ /* 0x000fe20000011405 */
[----:B------:R-:W-:Y:S01]  /*97e0*/  FADD.FTZ R42, R42, -UR9 ;  /* 0x800000092a2a7e21 */ /* 0x000fe20008010000 */
[----:B------:R-:W-:Y:S01]  /*97f0*/  SHF.R.S32.HI R2, RZ, 0x1f, R3 ;  /* 0x0000001fff027819 */ /* 0x000fe20000011403 */
[----:B------:R-:W-:Y:S01]  /*9800*/  FMUL.FTZ R9, R6, UR12 ;  /* 0x0000000c06097c20 */ /* 0x000fe20008410000 */
[----:B------:R-:W-:Y:S01]  /*9810*/  ISETP.GE.AND.EX P0, PT, R20, UR15, PT, P0 ;  /* 0x0000000f14007c0c */ /* 0x000fe2000bf06300 */
[----:B------:R-:W-:Y:S01]  /*9820*/  HADD2.F32 R4, -RZ, R44.H0_H0 ;  /* 0x2000002cff047230 */ /* 0x000fe20000004100 */
        /* <DEDUP_REMOVED lines=23> */
.L_x_1011:
        /* <DEDUP_REMOVED lines=21> */
.L_x_1013:
[----:B------:R-:W-:Y:S05]  /*9af0*/  BSYNC.RECONVERGENT B0 ;  /* 0x0000000000007941 */ /* 0x000fea0003800200 */
.L_x_1012:
        /* <DEDUP_REMOVED lines=25> */
.L_x_1014:
        /* <DEDUP_REMOVED lines=21> */
.L_x_1016:
[----:B------:R-:W-:Y:S05]  /*9de0*/  BSYNC.RECONVERGENT B0 ;  /* 0x0000000000007941 */ /* 0x000fea0003800200 */
.L_x_1015:
[----:B------:R-:W-:Y:S01]  /*9df0*/  IADD3 R15, PT, PT, R17, 0x1c0, RZ ;  /* 0x000001c0110f7810 */ /* 0x000fe20007ffe0ff */
[----:B------:R-:W-:Y:S01]  /*9e00*/  FADD.FTZ R8, R8, -UR9 ;  /* 0x8000000908087e21 */ /* 0x000fe20008010000 */
[----:B------:R-:W-:Y:S01]  /*9e10*/  FADD.FTZ R45, R45, -UR9 ;  /* 0x800000092d2d7e21 */ /* 0x000fe20008010000 */
[--C-:B0-----:R-:W-:Y:S01]  /*9e20*/  HADD2.F32 R2, -RZ, R51.reuse.H0_H0 ;  /* 0x20000033ff027230 */ /* 0x101fe20000004100 */
[----:B------:R-:W-:Y:S01]  /*9e30*/  ISETP.GE.U32.AND P0, PT, R15, UR14, PT ;  /* 0x0000000e0f007c0c */ /* 0x000fe2000bf06070 */
[--C-:B------:R-:W-:Y:S02]  /*9e40*/  HADD2.F32 R18, -RZ, R50.reuse.H0_H0 ;  /* 0x20000032ff127230 */ /* 0x100fe40000004100 */
        /* <DEDUP_REMOVED lines=25> */
.L_x_1017:
        /* <DEDUP_REMOVED lines=26> */
.L_x_1019:
[----:B------:R-:W-:Y:S05]  /*a180*/  BSYNC.RECONVERGENT B0 ;  /* 0x0000000000007941 */ /* 0x000fea0003800200 */
.L_x_1018:
        /* <DEDUP_REMOVED lines=24> */
.L_x_1020:
        /* <DEDUP_REMOVED lines=18> */
.L_x_1022:
[----:B------:R-:W-:Y:S05]  /*a430*/  BSYNC.RECONVERGENT B0 ;  /* 0x0000000000007941 */ /* 0x000fea0003800200 */
.L_x_1021:
[----:B------:R-:W1:Y:S01]  /*a440*/  LDCU UR5, c[0x0][0x410] ;  /* 0x00008200ff0577ac */ /* 0x000e620008000800 */
[----:B------:R-:W1:Y:S01]  /*a450*/  LDCU UR8, c[0x0][0x3e0] ;  /* 0x00007c00ff0877ac */ /* 0x000e620008000800 */
[----:B------:R-:W-:Y:S02]  /*a460*/  UIADD3 UR6, UPT, UPT, UR7, UR6, URZ ;  /* 0x0000000607067290 */ /* 0x000fe4000fffe0ff */
[----:B------:R-:W-:Y:S02]  /*a470*/  UIADD3 UR4, UPT, UPT, UR4, 0x1, URZ ;  /* 0x0000000104047890 */ /* 0x000fe4000fffe0ff */
[----:B-1----:R-:W-:-:S04]  /*a480*/  UIMAD UR5, UR5, UR8, URZ ;  /* 0x00000008050572a4 */ /* 0x002fc8000f8e02ff */
[----:B------:R-:W-:-:S09]  /*a490*/  UISETP.GE.AND UP0, UPT, UR6, UR5, UPT ;  /* 0x000000050600728c */ /* 0x000fd2000bf06270 */
[----:B------:R-:W-:Y:S05]  /*a4a0*/  BRA.U !UP0, `(.L_x_1023) ;  /* 0xffffff5d08287547 */ /* 0x000fea000b83ffff */
.L_x_956:
        /* <DEDUP_REMOVED lines=16> */
.L_x_1025:
[----:B------:R-:W-:Y:S05]  /*a5b0*/  BSYNC.RECONVERGENT B0 ;  /* 0x0000000000007941 */ /* 0x000fea0003800200 */
.L_x_1024:
        /* <DEDUP_REMOVED lines=11> */
.L_x_1027:
[----:B------:R-:W2:Y:S04]  /*a670*/  LDG.E.STRONG.GPU R5, desc[UR10][R2.64] ;  /* 0x0000000a02057981 */ /* 0x000ea8000c1ef900 */
[----:B--2---:R-:W-:Y:S01]  /*a680*/  CCTL.IVALL ;  /* 0x00000000ff00798f */ /* 0x004fe20002000000 */
[----:B------:R-:W-:Y:S05]  /*a690*/  YIELD ;  /* 0x0000000000007946 */ /* 0x000fea0003800000 */
[----:B------:R-:W-:-:S13]  /*a6a0*/  ISETP.NE.AND P0, PT, R5, R0, PT ;  /* 0x000000000500720c */ /* 0x000fda0003f05270 */
[----:B------:R-:W-:Y:S05]  /*a6b0*/  @P0 BRA `(.L_x_1027) ;  /* 0xfffffffc00ec0947 */ /* 0x000fea000383ffff */
.L_x_1026:
        /* <DEDUP_REMOVED lines=74> */
.L_x_1030:
        /* <DEDUP_REMOVED lines=31> */
.L_x_1029:
[----:B------:R-:W-:Y:S05]  /*ad50*/  BSYNC.RECONVERGENT B0 ;  /* 0x0000000000007941 */ /* 0x000fea0003800200 */
.L_x_1028:
        /* <DEDUP_REMOVED lines=10> */
.L_x_1031:
        /* <DEDUP_REMOVED lines=87> */
.L_x_1032:
        /* <DEDUP_REMOVED lines=9> */
.L_x_3426:


//--------------------- .text._Z35group_norm_nhwc_bwd_one_pass_kernelI11Fp16IOFp16WLi64ELi30ELi480EEv26Group_norm_nhwc_bwd_params --------------------------
	.section	.text._Z35group_norm_nhwc_bwd_one_pass_kernelI11Fp16IOFp16WLi64ELi30ELi480EEv26Group_norm_nhwc_bwd_params,"ax",@progbits
	.align	128
        .global         _Z35group_norm_nhwc_bwd_one_pass_kernelI11Fp16IOFp16WLi64ELi30ELi480EEv26Group_norm_nhwc_bwd_params
        .type           _Z35group_norm_nhwc_bwd_one_pass_kernelI11Fp16IOFp16WLi64ELi30ELi480EEv26Group_norm_nhwc_bwd_params,@function
        .size           _Z35group_norm_nhwc_bwd_one_pass_kernelI11Fp16IOFp16WLi64ELi30ELi480EEv26Group_norm_nhwc_bwd_params,(.L_x_3427 - _Z35group_norm_nhwc_bwd_one_pass_kernelI11Fp16IOFp16WLi64ELi30ELi480EEv26Group_norm_nhwc_bwd_params)
        .other          _Z35group_norm_nhwc_bwd_one_pass_kernelI11Fp16IOFp16WLi64ELi30ELi480EEv26Group_norm_nhwc_bwd_params,@"STO_CUDA_ENTRY STV_DEFAULT"
_Z35group_norm_nhwc_bwd_one_pass_kernelI11Fp16IOFp16WLi64ELi30ELi480EEv26Group_norm_nhwc_bwd_params:
.text._Z35group_norm_nhwc_bwd_one_pass_kernelI11Fp16IOFp16WLi64ELi30ELi480EEv26Group_norm_nhwc_bwd_params:
        /* <DEDUP_REMOVED lines=44> */
.L_x_1058:
        /* <DEDUP_REMOVED lines=109> */
[----:B----4-:R-:W-:Y:S02]  /*0990*/  @P2 HADD2.F32 R23, -RZ, R2.H0_H0 ;  /* 0x20000002ff172230 */ /* 0x010fe40000004100 */
[----:B---3--:R-:W-:Y:S02]  /*09a0*/  HADD2.F32 R2, -RZ, R4.H0_H0 ;  /* 0x20000004ff027230 */ /* 0x008fe40000004100 */
[----:B------:R-:W-:Y:S02]  /*09b0*/  HADD2.F32 R4, -RZ, R12.H0_H0 ;  /* 0x2000000cff047230 */ /* 0x000fe40000004100 */
[----:B------:R-:W-:Y:S01]  /*09c0*/  @P2 HADD2.F32 R25, -RZ, R13.H0_H0 ;  /* 0x2000000dff192230 */ /* 0x000fe20000004100 */
        /* <DEDUP_REMOVED lines=38> */
.L_x_1034:
        /* <DEDUP_REMOVED lines=72> */
.L_x_1035:
        /* <DEDUP_REMOVED lines=34> */
.L_x_1037:
[----:B------:R-:W-:Y:S05]  /*12d0*/  BSYNC.RECONVERGENT B0 ;  /* 0x0000000000007941 */ /* 0x000fea0003800200 */
.L_x_1036:
        /* <DEDUP_REMOVED lines=42> */
.L_x_1039:
[----:B------:R-:W-:Y:S05]  /*1580*/  BSYNC.RECONVERGENT B0 ;  /* 0x0000000000007941 */ /* 0x000fea0003800200 */
.L_x_1038:
        /* <DEDUP_REMOVED lines=158> */
.L_x_1041:
[----:B------:R-:W-:Y:S05]  /*1f70*/  BSYNC.RECONVERGENT B0 ;  /* 0x0000000000007941 */ /* 0x000fea0003800200 */
.L_x_1040:
        /* <DEDUP_REMOVED lines=29> */
.L_x_1043:
[----:B------:R-:W-:Y:S05]  /*2150*/  BSYNC.RECONVERGENT B0 ;  /* 0x0000000000007941 */ /* 0x000fea0003800200 */
.L_x_1042:
        /* <DEDUP_REMOVED lines=29> */
.L_x_1046:
[----:B-1----:R-:W2:Y:S04]  /*2330*/  LDG.E.STRONG.GPU R8, desc[UR16][R10.64] ;  /* 0x000000100a087981 */ /* 0x002ea8000c1ef900 */
[----:B--2---:R-:W-:Y:S01]  /*2340*/  CCTL.IVALL ;  /* 0x00000000ff00798f */ /* 0x004fe20002000000 */
[----:B------:R-:W-:Y:S05]  /*2350*/  YIELD ;  /* 0x0000000000007946 */ /* 0x000fea0003800000 */
[----:B------:R-:W-:-:S13]  /*2360*/  ISETP.NE.AND P1, PT, R8, R15, PT ;  /* 0x0000000f0800720c */ /* 0x000fda0003f25270 */
[----:B------:R-:W-:Y:S05]  /*2370*/  @P1 BRA `(.L_x_1046) ;  /* 0xfffffffc00ec1947 */ /* 0x000fea000383ffff */
.L_x_1045:
        /* <DEDUP_REMOVED lines=14> */
.L_x_1048:
        /* <DEDUP_REMOVED lines=84> */
.L_x_1047:
        /* <DEDUP_REMOVED lines=41> */
.L_x_1049:
        /* <DEDUP_REMOVED lines=23> */
.L_x_1050:
        /* <DEDUP_REMOVED lines=11> */
.L_x_1051:
[----:B------:R-:W-:Y:S05]  /*2e50*/  BSYNC.RECONVERGENT B0 ;  /* 0x0000000000007941 */ /* 0x000fea0003800200 */
.L_x_1044:
        /* <DEDUP_REMOVED lines=40> */
.L_x_1052:
        /* <DEDUP_REMOVED lines=20> */
.L_x_1054:
[----:B------:R-:W-:Y:S05]  /*3220*/  BSYNC.RECONVERGENT B0 ;  /* 0x0000000000007941 */ /* 0x000fea0003800200 */
.L_x_1053:
        /* <DEDUP_REMOVED lines=24> */
.L_x_1055:
        /* <DEDUP_REMOVED lines=22> */
.L_x_1057:
[----:B------:R-:W-:Y:S05]  /*3510*/  BSYNC.RECONVERGENT B0 ;  /* 0x0000000000007941 */ /* 0x000fea0003800200 */
.L_x_1056:
[----:B------:R-:W-:Y:S02]  /*3520*/  UIADD3 UR12, UPT, UPT, UR19, UR12, URZ ;  /* 0x0000000c130c7290 */ /* 0x000fe4000fffe0ff */
[----:B------:R-:W-:Y:S02]  /*3530*/  UIADD3 UR4, UPT, UPT, UR4, 0x1, URZ ;  /* 0x0000000104047890 */ /* 0x000fe4000fffe0ff */
[----:B------:R-:W-:-:S09]  /*3540*/  UISETP.GE.AND UP0, UPT, UR12, UR8, UPT ;  /* 0x000000080c00728c */ /* 0x000fd2000bf06270 */
[----:B------:R-:W-:Y:S05]  /*3550*/  BRA.U !UP0, `(.L_x_1058) ;  /* 0xffffffcd08587547 */ /* 0x000fea000b83ffff */
.L_x_1033:
        /* <DEDUP_REMOVED lines=19> */
.L_x_1060:
[----:B------:R-:W-:Y:S05]  /*3690*/  BSYNC.RECONVERGENT B0 ;  /* 0x0000000000007941 */ /* 0x000fea0003800200 */
.L_x_1059:
[----:B------:R-:W-:Y:S05]  /*36a0*/  @P0 EXIT ;  /* 0x000000000000094d */ /* 0x000fea0003800000 */
[----:B------:R-:W-:Y:S05]  /*36b0*/  @P2 BRA `(.L_x_1061) ;  /* 0x0000000000202947 */ /* 0x000fea0003800000 */
[----:B------:R-:W-:-:S05]  /*36c0*/  IMAD R0, R4, R7, RZ ;  /* 0x0000000704007224 */ /* 0x000fca00078e02ff */
[----:B------:R-:W-:-:S13]  /*36d0*/  ISETP.NE.AND P0, PT, R0, -0x1, PT ;  /* 0xffffffff0000780c */ /* 0x000fda0003f05270 */
[----:B------:R-:W-:Y:S05]  /*36e0*/  @!P0 BRA `(.L_x_1061) ;  /* 0x0000000000148947 */ /* 0x000fea0003800000 */
.L_x_1062:
[----:B0-----:R-:W2:Y:S04]  /*36f0*/  LDG.E.STRONG.GPU R5, desc[UR16][R2.64] ;  /* 0x0000001002057981 */ /* 0x001ea8000c1ef900 */
[----:B--2---:R-:W-:Y:S01]  /*3700*/  CCTL.IVALL ;  /* 0x00000000ff00798f */ /* 0x004fe20002000000 */
[----:B------:R-:W-:Y:S05]  /*3710*/  YIELD ;  /* 0x0000000000007946 */ /* 0x000fea0003800000 */
[----:B------:R-:W-:-:S13]  /*3720*/  ISETP.NE.AND P0, PT, R5, R0, PT ;  /* 0x000000000500720c */ /* 0x000fda0003f05270 */
[----:B------:R-:W-:Y:S05]  /*3730*/  @P0 BRA `(.L_x_1062) ;  /* 0xfffffffc00ec0947 */ /* 0x000fea000383ffff */
.L_x_1061:
        /* <DEDUP_REMOVED lines=74> */
.L_x_1065:
        /* <DEDUP_REMOVED lines=18> */
[----:B--2---:R-:W-:Y:S02]  /*3d00*/  F2FP.F16.F32.PACK_AB R27, R8, R27 ;  /* 0x0000001b081b723e */ /* 0x004fe400000000ff */
[----:B------:R-:W-:Y:S02]  /*3d10*/  MOV R8, R19 ;  /* 0x0000001300087202 */ /* 0x000fe40000000f00 */
[----:B---3--:R-:W-:Y:S02]  /*3d20*/  F2FP.F16.F32.PACK_AB R29, R13, R10 ;  /* 0x0000000a0d1d723e */ /* 0x008fe400000000ff */
        /* <DEDUP_REMOVED lines=8> */
.L_x_1064:
[----:B------:R-:W-:Y:S05]  /*3db0*/  BSYNC.RECONVERGENT B0 ;  /* 0x0000000000007941 */ /* 0x000fea0003800200 */
.L_x_1063:
        /* <DEDUP_REMOVED lines=10> */
.L_x_1066:
        /* <DEDUP_REMOVED lines=21> */
[----:B----4-:R-:W-:Y:S02]  /*3fb0*/  F2FP.F16.F32.PACK_AB R31, R7, R4 ;  /* 0x00000004071f723e */ /* 0x010fe400000000ff */
[----:B------:R-:W-:-:S04]  /*3fc0*/  IADD3 R4, P1, PT, R14, UR4, RZ ;  /* 0x000000040e047c10 */ /* 0x000fc8000ff3e0ff */
[----:B------:R-:W-:Y:S02]  /*3fd0*/  IADD3.X R5, PT, PT, R5, UR5, RZ, P1, !PT ;  /* 0x0000000505057c10 */ /* 0x000fe40008ffe4ff */
[----:B-----5:R-:W-:Y:S02]  /*3fe0*/  F2FP.F16.F32.PACK_AB R33, R11, R8 ;  /* 0x000000080b21723e */ /* 0x020fe400000000ff */
        /* <DEDUP_REMOVED lines=62> */
.L_x_1067:
        /* <DEDUP_REMOVED lines=11> */
.L_x_3427:


//--------------------- .text._Z35group_norm_nhwc_bwd_one_pass_kernelI11Fp16IOFp16WLi128ELi30ELi480EEv26Group_norm_nhwc_bwd_params --------------------------
	.section	.text._Z35group_norm_nhwc_bwd_one_pass_kernelI11Fp16IOFp16WLi128ELi30ELi480EEv26Group_norm_nhwc_bwd_params,"ax",@progbits
	.align	128
        .global         _Z35group_norm_nhwc_bwd_one_pass_kernelI11Fp16IOFp16WLi128ELi30ELi480EEv26Group_norm_nhwc_bwd_params
        .type           _Z35group_norm_nhwc_bwd_one_pass_kernelI11Fp16IOFp16WLi128ELi30ELi480EEv26Group_norm_nhwc_bwd_params,@function
        .size           _Z35group_norm_nhwc_bwd_one_pass_kernelI11Fp16IOFp16WLi128ELi30ELi480EEv26Group_norm_nhwc_bwd_params,(.L_x_3428 - _Z35group_norm_nhwc_bwd_one_pass_kernelI11Fp16IOFp16WLi128ELi30ELi480EEv26Group_norm_nhwc_bwd_params)
        .other          _Z35group_norm_nhwc_bwd_one_pass_kernelI11Fp16IOFp16WLi128ELi30ELi480EEv26Group_norm_nhwc_bwd_params,@"STO_CUDA_ENTRY STV_DEFAULT"
_Z35group_norm_nhwc_bwd_one_pass_kernelI11Fp16IOFp16WLi128ELi30ELi480EEv26Group_norm_nhwc_bwd_params:
.text._Z35group_norm_nhwc_bwd_one_pass_kernelI11Fp16IOFp16WLi128ELi30ELi480EEv26Group_norm_nhwc_bwd_params:
        /* <DEDUP_REMOVED lines=21> */
.L_x_1099:
        /* <DEDUP_REMOVED lines=160> */
[----:B----4-:R-:W-:Y:S02]  /*0b50*/  @P4 HADD2.F32 R41, -RZ, R3.H0_H0 ;  /* 0x20000003ff294230 */ /* 0x010fe40000004100 */
[----:B------:R-:W-:Y:S01]  /*0b60*/  @P4 HADD2.F32 R42, -RZ, R22.H0_H0 ;  /* 0x20000016ff2a4230 */ /* 0x000fe20000004100 */
[----:B-1----:R-:W-:-:S13]  /*0b70*/  @P0 R2UR UR5, R5 ;  /* 0x00000000050502ca */ /* 0x002fda00000e0000 */
[----:B------:R-:W-:Y:S01]  /*0b80*/  @UP0 UMOV UR9, UR5 ;  /* 0x0000000500090c82 */ /* 0x000fe20008000000 */
[----:B---3--:R-:W-:Y:S02]  /*0b90*/  HADD2.F32 R4, -RZ, R9.H0_H0 ;  /* 0x20000009ff047230 */ /* 0x008fe40000004100 */
[----:B------:R-:W-:Y:S01]  /*0ba0*/  HADD2.F32 R3, -RZ, R8.H0_H0 ;  /* 0x20000008ff037230 */ /* 0x000fe20000004100 */
        /* <DEDUP_REMOVED lines=74> */
.L_x_1069:
        /* <DEDUP_REMOVED lines=144> */
.L_x_1070:
        /* <DEDUP_REMOVED lines=47> */
.L_x_1072:
[----:B------:R-:W-:Y:S05]  /*1c40*/  BSYNC.RECONVERGENT B0 ;  /* 0x0000000000007941 */ /* 0x000fea0003800200 */
.L_x_1071:
        /* <DEDUP_REMOVED lines=40> */
.L_x_1074:
[----:B------:R-:W-:Y:S05]  /*1ed0*/  BSYNC.RECONVERGENT B0 ;  /* 0x0000000000007941 */ /* 0x000fea0003800200 */
.L_x_1073:
        /* <DEDUP_REMOVED lines=159> */
.L_x_1076:
[----:B------:R-:W-:Y:S05]  /*28d0*/  BSYNC.RECONVERGENT B0 ;  /* 0x0000000000007941 */ /* 0x000fea0003800200 */
.L_x_1075:
        /* <DEDUP_REMOVED lines=28> */
.L_x_1078:
[----:B------:R-:W-:Y:S05]  /*2aa0*/  BSYNC.RECONVERGENT B0 ;  /* 0x0000000000007941 */ /* 0x000fea0003800200 */
.L_x_1077:
        /* <DEDUP_REMOVED lines=28> */
.L_x_1081:
[----:B------:R-:W3:Y:S04]  /*2c70*/  LDG.E.STRONG.GPU R5, desc[UR12][R14.64] ;  /* 0x0000000c0e057981 */ /* 0x000ee8000c1ef900 */
[----:B---3--:R-:W-:Y:S01]  /*2c80*/  CCTL.IVALL ;  /* 0x00000000ff00798f */ /* 0x008fe20002000000 */
[----:B------:R-:W-:Y:S05]  /*2c90*/  YIELD ;  /* 0x0000000000007946 */ /* 0x000fea0003800000 */
[----:B------:R-:W-:-:S13]  /*2ca0*/  ISETP.NE.AND P0, PT, R5, R8, PT ;  /* 0x000000080500720c */ /* 0x000fda0003f05270 */
[----:B------:R-:W-:Y:S05]  /*2cb0*/  @P0 BRA `(.L_x_1081) ;  /* 0xfffffffc00ec0947 */ /* 0x000fea000383ffff */
.L_x_1080:
        /* <DEDUP_REMOVED lines=20> */
.L_x_1083:
        /* <DEDUP_REMOVED lines=67> */
.L_x_1082:
        /* <DEDUP_REMOVED lines=35> */
.L_x_1084:
        /* <DEDUP_REMOVED lines=19> */
.L_x_1085:
        /* <DEDUP_REMOVED lines=9> */
.L_x_1086:
[----:B------:R-:W-:Y:S05]  /*3620*/  BSYNC.RECONVERGENT B0 ;  /* 0x0000000000007941 */ /* 0x000fea0003800200 */
.L_x_1079:
        /* <DEDUP_REMOVED lines=39> */
.L_x_1087:
        /* <DEDUP_REMOVED lines=59> */
.L_x_1089:
[----:B------:R-:W-:Y:S05]  /*3c50*/  BSYNC.RECONVERGENT B0 ;  /* 0x0000000000007941 */ /* 0x000fea0003800200 */
.L_x_1088:
        /* <DEDUP_REMOVED lines=21> */
.L_x_1090:
        /* <DEDUP_REMOVED lines=18> */
.L_x_1092:
[----:B------:R-:W-:Y:S05]  /*3ed0*/  BSYNC.RECONVERGENT B0 ;  /* 0x0000000000007941 */ /* 0x000fea0003800200 */
.L_x_1091:
        /* <DEDUP_REMOVED lines=21> */
.L_x_1093:
        /* <DEDUP_REMOVED lines=18> */
.L_x_1095:
[----:B------:R-:W-:Y:S05]  /*4150*/  BSYNC.RECONVERGENT B0 ;  /* 0x0000000000007941 */ /* 0x000fea0003800200 */
.L_x_1094:
        /* <DEDUP_REMOVED lines=22> */
.L_x_1096:
        /* <DEDUP_REMOVED lines=18> */
.L_x_1098:
[----:B------:R-:W-:Y:S05]  /*43e0*/  BSYNC.RECONVERGENT B0 ;  /* 0x0000000000007941 */ /* 0x000fea0003800200 */
.L_x_1097:
[----:B------:R-:W3:Y:S01]  /*43f0*/  LDCU UR5, c[0x0][0x410] ;  /* 0x00008200ff0577ac */ /* 0x000ee20008000800 */
[----:B------:R-:W3:Y:S01]  /*4400*/  LDCU UR7, c[0x0][0x3e0] ;  /* 0x00007c00ff0777ac */ /* 0x000ee20008000800 */
[----:B------:R-:W-:Y:S02]  /*4410*/  UIADD3 UR8, UPT, UPT, UR6, UR8, URZ ;  /* 0x0000000806087290 */ /* 0x000fe4000fffe0ff */
[----:B------:R-:W-:Y:S02]  /*4420*/  UIADD3 UR4, UPT, UPT, UR4, 0x1, URZ ;  /* 0x0000000104047890 */ /* 0x000fe4000fffe0ff */
[----:B---3--:R-:W-:-:S04]  /*4430*/  UIMAD UR5, UR5, UR7, URZ ;  /* 0x00000007050572a4 */ /* 0x008fc8000f8e02ff */
[----:B------:R-:W-:-:S09]  /*4440*/  UISETP.GE.AND UP0, UPT, UR8, UR5, UPT ;  /* 0x000000050800728c */ /* 0x000fd2000bf06270 */
[----:B------:R-:W-:Y:S05]  /*4450*/  BRA.U !UP0, `(.L_x_1099) ;  /* 0xffffffbd083c7547 */ /* 0x000fea000b83ffff */
.L_x_1068:
        /* <DEDUP_REMOVED lines=16> */
.L_x_1101:
[----:B------:R-:W-:Y:S05]  /*4560*/  BSYNC.RECONVERGENT B0 ;  /* 0x0000000000007941 */ /* 0x000fea0003800200 */
.L_x_1100:
        /* <DEDUP_REMOVED lines=11> */
.L_x_1103:
[----:B------:R-:W2:Y:S04]  /*4620*/  LDG.E.STRONG.GPU R5, desc[UR12][R2.64] ;  /* 0x0000000c02057981 */ /* 0x000ea8000c1ef900 */
[----:B--2---:R-:W-:Y:S01]  /*4630*/  CCTL.IVALL ;  /* 0x00000000ff00798f */ /* 0x004fe20002000000 */
[----:B------:R-:W-:Y:S05]  /*4640*/  YIELD ;  /* 0x0000000000007946 */ /* 0x000fea0003800000 */
[----:B------:R-:W-:-:S13]  /*4650*/  ISETP.NE.AND P0, PT, R5, R0, PT ;  /* 0x000000000500720c */ /* 0x000fda0003f05270 */
[----:B------:R-:W-:Y:S05]  /*4660*/  @P0 BRA `(.L_x_1103) ;  /* 0xfffffffc00ec0947 */ /* 0x000fea000383ffff */
.L_x_1102:
        /* <DEDUP_REMOVED lines=81> */
.L_x_1106:
        /* <DEDUP_REMOVED lines=33> */
.L_x_1105:
[----:B------:R-:W-:Y:S05]  /*4d90*/  BSYNC.RECONVERGENT B0 ;  /* 0x0000000000007941 */ /* 0x000fea0003800200 */
.L_x_1104:
        /* <DEDUP_REMOVED lines=11> */
.L_x_1108:
        /* <DEDUP_REMOVED lines=21> */
[----:B----4-:R-:W-:Y:S02]  /*4fa0*/  F2FP.F16.F32.PACK_AB R19, R5, R2 ;  /* 0x000000020513723e */ /* 0x010fe400000000ff */
[----:B------:R-:W-:-:S04]  /*4fb0*/  LOP3.LUT R2, R10, 0x3, RZ, 0xc0, !PT ;  /* 0x000000030a027812 */ /* 0x000fc800078ec0ff */
[----:B------:R-:W-:Y:S02]  /*4fc0*/  IADD3.X R7, PT, PT, R2, UR15, RZ, P1, !PT ;  /* 0x0000000f02077c10 */ /* 0x000fe40008ffe4ff */
[----:B-----5:R-:W-:Y:S02]  /*4fd0*/  F2FP.F16.F32.PACK_AB R21, R13, R8 ;  /* 0x000000080d15723e */ /* 0x020fe400000000ff */
        /* <DEDUP_REMOVED lines=56> */
[----:B---3--:R-:W-:Y:S02]  /*5360*/  F2FP.F16.F32.PACK_AB R9, R9, R6 ;  /* 0x000000060909723e */ /* 0x008fe400000000ff */
[----:B-----5:R-:W-:-:S03]  /*5370*/  F2FP.F16.F32.PACK_AB R5, R3, R4 ;  /* 0x000000040305723e */ /* 0x020fc600000000ff */
[----:B------:R4:W-:Y:S04]  /*5380*/  STG.E desc[UR12][R10.64], R9 ;  /* 0x000000090a007986 */ /* 0x0009e8000c10190c */
[----:B------:R4:W-:Y:S01]  /*5390*/  STG.E desc[UR12][R14.64], R5 ;  /* 0x000000050e007986 */ /* 0x0009e2000c10190c */
[----:B------:R-:W-:Y:S01]  /*53a0*/  HFMA2 R3, -RZ, RZ, 0, 0 ;  /* 0x00000000ff037431 */ /* 0x000fe200000001ff */
[----:B------:R-:W-:Y:S06]  /*53b0*/  @P0 BRA `(.L_x_1108) ;  /* 0xfffffff800a40947 */ /* 0x000fec000383ffff */
[----:B------:R-:W-:Y:S05]  /*53c0*/  BSYNC.RECONVERGENT B0 ;  /* 0x0000000000007941 */ /* 0x000fea0003800200 */
.L_x_1107:
[----:B------:R-:W-:Y:S05]  /*53d0*/  EXIT ;  /* 0x000000000000794d */ /* 0x000fea0003800000 */
.L_x_1109:
        /* <DEDUP_REMOVED lines=10> */
.L_x_3428:


//--------------------- .text._Z35group_norm_nhwc_bwd_one_pass_kernelI11Fp16IOFp16WLi256ELi30ELi480EEv26Group_norm_nhwc_bwd_params --------------------------
	.section	.text._Z35group_norm_nhwc_bwd_one_pass_kernelI11Fp16IOFp16WLi256ELi30ELi480EEv26Group_norm_nhwc_bwd_params,"ax",@progbits
	.align	128
        .global         _Z35group_norm_nhwc_bwd_one_pass_kernelI11Fp16IOFp16WLi256ELi30ELi480EEv26Group_norm_nhwc_bwd_params
        .type           _Z35group_norm_nhwc_bwd_one_pass_kernelI11Fp16IOFp16WLi256ELi30ELi480EEv26Group_norm_nhwc_bwd_params,@function
        .size           _Z35group_norm_nhwc_bwd_one_pass_kernelI11Fp16IOFp16WLi256ELi30ELi480EEv26Group_norm_nhwc_bwd_params,(.L_x_3429 - _Z35group_norm_nhwc_bwd_one_pass_kernelI11Fp16IOFp16WLi256ELi30ELi480EEv26Group_norm_nhwc_bwd_params)
        .other          _Z35group_norm_nhwc_bwd_one_pass_kernelI11Fp16IOFp16WLi256ELi30ELi480EEv26Group_norm_nhwc_bwd_params,@"STO_CUDA_ENTRY STV_DEFAULT"
_Z35group_norm_nhwc_bwd_one_pass_kernelI11Fp16IOFp16WLi256ELi30ELi480EEv26Group_norm_nhwc_bwd_params:
.text._Z35group_norm_nhwc_bwd_one_pass_kernelI11Fp16IOFp16WLi256ELi30ELi480EEv26Group_norm_nhwc_bwd_params:
        /* <DEDUP_REMOVED lines=27> */
.L_x_1153:
        /* <DEDUP_REMOVED lines=240> */
[----:B---3--:R-:W-:Y:S02]  /*10b0*/  @P1 HADD2.F32 R53, -RZ, R15.H0_H0 ;  /* 0x2000000fff351230 */ /* 0x008fe40000004100 */
[----:B----4-:R-:W-:Y:S02]  /*10c0*/  @P1 HADD2.F32 R52, -RZ, R14.H0_H0 ;  /* 0x2000000eff341230 */ /* 0x010fe40000004100 */
[----:B------:R-:W-:Y:S02]  /*10d0*/  HADD2.F32 R51, -RZ, R51.H0_H0 ;  /* 0x20000033ff337230 */ /* 0x000fe40000004100 */
[----:B------:R-:W-:Y:S01]  /*10e0*/  HADD2.F32 R11, -RZ, R13.H0_H0 ;  /* 0x2000000dff0b7230 */ /* 0x000fe20000004100 */
        /* <DEDUP_REMOVED lines=146> */
.L_x_1111:
        /* <DEDUP_REMOVED lines=288> */
.L_x_1112:
        /* <DEDUP_REMOVED lines=44> */
.L_x_1114:
[----:B------:R-:W-:Y:S05]  /*2ed0*/  BSYNC.RECONVERGENT B0 ;  /* 0x0000000000007941 */ /* 0x000fea0003800200 */
.L_x_1113:
        /* <DEDUP_REMOVED lines=40> */
.L_x_1116:
[----:B------:R-:W-:Y:S05]  /*3160*/  BSYNC.RECONVERGENT B0 ;  /* 0x0000000000007941 */ /* 0x000fea0003800200 */
.L_x_1115:
        /* <DEDUP_REMOVED lines=158> */
.L_x_1118:
[----:B------:R-:W-:Y:S05]  /*3b50*/  BSYNC.RECONVERGENT B0 ;  /* 0x0000000000007941 */ /* 0x000fea0003800200 */
.L_x_1117:
        /* <DEDUP_REMOVED lines=29> */
.L_x_1120:
[----:B------:R-:W-:Y:S05]  /*3d30*/  BSYNC.RECONVERGENT B0 ;  /* 0x0000000000007941 */ /* 0x000fea0003800200 */
.L_x_1119:
        /* <DEDUP_REMOVED lines=24> */
.L_x_1123:
[----:B----4-:R-:W2:Y:S04]  /*3ec0*/  LDG.E.STRONG.GPU R14, desc[UR8][R12.64] ;  /* 0x000000080c0e7981 */ /* 0x010ea8000c1ef900 */
[----:B--2---:R-:W-:Y:S01]  /*3ed0*/  CCTL.IVALL ;  /* 0x00000000ff00798f */ /* 0x004fe20002000000 */
[----:B------:R-:W-:Y:S05]  /*3ee0*/  YIELD ;  /* 0x0000000000007946 */ /* 0x000fea0003800000 */
[----:B------:R-:W-:-:S13]  /*3ef0*/  ISETP.NE.AND P0, PT, R14, R19, PT ;  /* 0x000000130e00720c */ /* 0x000fda0003f05270 */
[----:B------:R-:W-:Y:S05]  /*3f00*/  @P0 BRA `(.L_x_1123) ;  /* 0xfffffffc00ec0947 */ /* 0x000fea000383ffff */
.L_x_1122:
        /* <DEDUP_REMOVED lines=15> */
.L_x_1125:
        /* <DEDUP_REMOVED lines=59> */
.L_x_1124:
        /* <DEDUP_REMOVED lines=34> */
.L_x_1126:
        /* <DEDUP_REMOVED lines=18> */
.L_x_1127:
        /* <DEDUP_REMOVED lines=9> */
.L_x_1128:
[----:B------:R-:W-:Y:S05]  /*4780*/  BSYNC.RECONVERGENT B0 ;  /* 0x0000000000007941 */ /* 0x000fea0003800200 */
.L_x_1121:
        /* <DEDUP_REMOVED lines=73> */
.L_x_1129:
        /* <DEDUP_REMOVED lines=18> */
.L_x_1131:
[----:B------:R-:W-:Y:S05]  /*4d40*/  BSYNC.RECONVERGENT B0 ;  /* 0x0000000000007941 */ /* 0x000fea0003800200 */
.L_x_1130:
        /* <DEDUP_REMOVED lines=24> */
.L_x_1132:
        /* <DEDUP_REMOVED lines=21> */
.L_x_1134:
[----:B------:R-:W-:Y:S05]  /*5020*/  BSYNC.RECONVERGENT B0 ;  /* 0x0000000000007941 */ /* 0x000fea0003800200 */
.L_x_1133:
        /* <DEDUP_REMOVED lines=27> */
.L_x_1135:
        /* <DEDUP_REMOVED lines=18> */
.L_x_1137:
[----:B------:R-:W-:Y:S05]  /*5300*/  BSYNC.RECONVERGENT B0 ;  /* 0x0000000000007941 */ /* 0x000fea0003800200 */
.L_x_1136:
        /* <DEDUP_REMOVED lines=55> */
.L_x_1138:
        /* <DEDUP_REMOVED lines=18> */
.L_x_1140:
[----:B------:R-:W-:Y:S05]  /*57a0*/  BSYNC.RECONVERGENT B0 ;  /* 0x0000000000007941 */ /* 0x000fea0003800200 */
.L_x_1139:
        /* <DEDUP_REMOVED lines=21> */
.L_x_1141:
        /* <DEDUP_REMOVED lines=18> */
.L_x_1143:
[----:B------:R-:W-:Y:S05]  /*5a20*/  BSYNC.RECONVERGENT B0 ;  /* 0x0000000000007941 */ /* 0x000fea0003800200 */
.L_x_1142:
        /* <DEDUP_REMOVED lines=21> */
.L_x_1144:
        /* <DEDUP_REMOVED lines=18> */
.L_x_1146:
[----:B------:R-:W-:Y:S05]  /*5ca0*/  BSYNC.RECONVERGENT B0 ;  /* 0x0000000000007941 */ /* 0x000fea0003800200 */
.L_x_1145:
        /* <DEDUP_REMOVED lines=21> */
.L_x_1147:
        /* <DEDUP_REMOVED lines=18> */
.L_x_1149:
[----:B------:R-:W-:Y:S05]  /*5f20*/  BSYNC.RECONVERGENT B0 ;  /* 0x0000000000007941 */ /* 0x000fea0003800200 */
.L_x_1148:
        /* <DEDUP_REMOVED lines=22> */
.L_x_1150:
        /* <DEDUP_REMOVED lines=18> */
.L_x_1152:
[----:B------:R-:W-:Y:S05]  /*61b0*/  BSYNC.RECONVERGENT B0 ;  /* 0x0000000000007941 */ /* 0x000fea0003800200 */
.L_x_1151:
[----:B------:R-:W-:Y:S02]  /*61c0*/  IADD3 R36, PT, PT, R4, R36, RZ ;  /* 0x0000002404247210 */ /* 0x000fe40007ffe0ff */
[----:B------:R-:W-:Y:S02]  /*61d0*/  IADD3 R37, PT, PT, R37, 0x1, RZ ;  /* 0x0000000125257810 */ /* 0x000fe40007ffe0ff */
[----:B------:R-:W-:-:S13]  /*61e0*/  ISETP.GE.AND P0, PT, R36, UR4, PT ;  /* 0x0000000424007c0c */ /* 0x000fda000bf06270 */
[----:B------:R-:W-:Y:S05]  /*61f0*/  @!P0 BRA `(.L_x_1153) ;  /* 0xffffff9c00ec8947 */ /* 0x000fea000383ffff */
.L_x_1110:
        /* <DEDUP_REMOVED lines=19> */
.L_x_1155:
[----:B------:R-:W-:Y:S05]  /*6330*/  BSYNC.RECONVERGENT B0 ;  /* 0x0000000000007941 */ /* 0x000fea0003800200 */
.L_x_1154:
[----:B------:R-:W-:Y:S05]  /*6340*/  @P0 EXIT ;  /* 0x000000000000094d */ /* 0x000fea0003800000 */
[----:B------:R-:W-:Y:S05]  /*6350*/  @P2 BRA `(.L_x_1156) ;  /* 0x0000000000202947 */ /* 0x000fea0003800000 */
[----:B------:R-:W-:-:S05]  /*6360*/  IMAD R0, R6, R7, RZ ;  /* 0x0000000706007224 */ /* 0x000fca00078e02ff */
[----:B------:R-:W-:-:S13]  /*6370*/  ISETP.NE.AND P0, PT, R0, -0x1, PT ;  /* 0xffffffff0000780c */ /* 0x000fda0003f05270 */
[----:B------:R-:W-:Y:S05]  /*6380*/  @!P0 BRA `(.L_x_1156) ;  /* 0x0000000000148947 */ /* 0x000fea0003800000 */
.L_x_1157:
[----:B0-----:R-:W2:Y:S04]  /*6390*/  LDG.E.STRONG.GPU R3, desc[UR8][R4.64] ;  /* 0x0000000804037981 */ /* 0x001ea8000c1ef900 */
[----:B--2---:R-:W-:Y:S01]  /*63a0*/  CCTL.IVALL ;  /* 0x00000000ff00798f */ /* 0x004fe20002000000 */
[----:B------:R-:W-:Y:S05]  /*63b0*/  YIELD ;  /* 0x0000000000007946 */ /* 0x000fea0003800000 */
[----:B------:R-:W-:-:S13]  /*63c0*/  ISETP.NE.AND P0, PT, R3, R0, PT ;  /* 0x000000000300720c */ /* 0x000fda0003f05270 */
[----:B------:R-:W-:Y:S05]  /*63d0*/  @P0 BRA `(.L_x_1157) ;  /* 0xfffffffc00ec0947 */ /* 0x000fea000383ffff */
.L_x_1156:
        /* <DEDUP_REMOVED lines=73> */
.L_x_1160:
        /* <DEDUP_REMOVED lines=31> */
.L_x_1159:
[----:B------:R-:W-:Y:S05]  /*6a60*/  BSYNC.RECONVERGENT B0 ;  /* 0x0000000000007941 */ /* 0x000fea0003800200 */
.L_x_1158:
        /* <DEDUP_REMOVED lines=10> */
.L_x_1161:
        /* <DEDUP_REMOVED lines=87> */
.L_x_1162:
        /* <DEDUP_REMOVED lines=16> */
.L_x_3429:


//--------------------- .text._Z35group_norm_nhwc_bwd_one_pass_kernelI11Fp16IOFp16WLi512ELi30ELi480EEv26Group_norm_nhwc_bwd_params --------------------------
	.section	.text._Z35group_norm_nhwc_bwd_one_pass_kernelI11Fp16IOFp16WLi512ELi30ELi480EEv26Group_norm_nhwc_bwd_params,"ax",@progbits
	.align	128
        .global         _Z35group_norm_nhwc_bwd_one_pass_kernelI11Fp16IOFp16WLi512ELi30ELi480EEv26Group_norm_nhwc_bwd_params
        .type           _Z35group_norm_nhwc_bwd_one_pass_kernelI11Fp16IOFp16WLi512ELi30ELi480EEv26Group_norm_nhwc_bwd_params,@function
        .size           _Z35group_norm_nhwc_bwd_one_pass_kernelI11Fp16IOFp16WLi512ELi30ELi480EEv26Group_norm_nhwc_bwd_params,(.L_x_3430 - _Z35group_norm_nhwc_bwd_one_pass_kernelI11Fp16IOFp16WLi512ELi30ELi480EEv26Group_norm_nhwc_bwd_params)
        .other          _Z35group_norm_nhwc_bwd_one_pass_kernelI11Fp16IOFp16WLi512ELi30ELi480EEv26Group_norm_nhwc_bwd_params,@"STO_CUDA_ENTRY STV_DEFAULT"
_Z35group_norm_nhwc_bwd_one_pass_kernelI11Fp16IOFp16WLi512ELi30ELi480EEv26Group_norm_nhwc_bwd_params:
.text._Z35group_norm_nhwc_bwd_one_pass_kernelI11Fp16IOFp16WLi512ELi30ELi480EEv26Group_norm_nhwc_bwd_params:
        /* <DEDUP_REMOVED lines=21> */
.L_x_1230:
        /* <DEDUP_REMOVED lines=430> */
[----:B---3--:R-:W-:Y:S02]  /*1c30*/  @P2 HADD2.F32 R54, -RZ, R13.H0_H0 ;  /* 0x2000000dff362230 */ /* 0x008fe40000004100 */
[----:B----4-:R-:W-:Y:S02]  /*1c40*/  @P2 HADD2.F32 R55, -RZ, R12.H0_H0 ;  /* 0x2000000cff372230 */ /* 0x010fe40000004100 */
[----:B------:R-:W-:Y:S02]  /*1c50*/  HADD2.F32 R53, -RZ, R24.H0_H0 ;  /* 0x20000018ff357230 */ /* 0x000fe40000004100 */
[----:B------:R-:W-:Y:S01]  /*1c60*/  HADD2.F32 R52, -RZ, R25.H0_H0 ;  /* 0x20000019ff347230 */ /* 0x000fe20000004100 */
        /* <DEDUP_REMOVED lines=290> */
.L_x_1164:
        /* <DEDUP_REMOVED lines=576> */
.L_x_1165:
        /* <DEDUP_REMOVED lines=42> */
.L_x_1167:
[----:B------:R-:W-:Y:S05]  /*5530*/  BSYNC.RECONVERGENT B0 ;  /* 0x0000000000007941 */ /* 0x000fea0003800200 */
.L_x_1166:
        /* <DEDUP_REMOVED lines=44> */
.L_x_1169:
[----:B----4-:R-:W-:Y:S05]  /*5800*/  BSYNC.RECONVERGENT B0 ;  /* 0x0000000000007941 */ /* 0x010fea0003800200 */
.L_x_1168:
        /* <DEDUP_REMOVED lines=158> */
.L_x_1171:
[----:B------:R-:W-:Y:S05]  /*61f0*/  BSYNC.RECONVERGENT B0 ;  /* 0x0000000000007941 */ /* 0x000fea0003800200 */
.L_x_1170:
        /* <DEDUP_REMOVED lines=28> */
.L_x_1173:
[----:B------:R-:W-:Y:S05]  /*63c0*/  BSYNC.RECONVERGENT B0 ;  /* 0x0000000000007941 */ /* 0x000fea0003800200 */
.L_x_1172:
        /* <DEDUP_REMOVED lines=31> */
.L_x_1176:
[----:B--2---:R-:W2:Y:S04]  /*65c0*/  LDG.E.STRONG.GPU R14, desc[UR10][R12.64] ;  /* 0x0000000a0c0e7981 */ /* 0x004ea8000c1ef900 */
[----:B--2---:R-:W-:Y:S01]  /*65d0*/  CCTL.IVALL ;  /* 0x00000000ff00798f */ /* 0x004fe20002000000 */
[----:B------:R-:W-:Y:S05]  /*65e0*/  YIELD ;  /* 0x0000000000007946 */ /* 0x000fea0003800000 */
[----:B------:R-:W-:-:S13]  /*65f0*/  ISETP.NE.AND P0, PT, R14, R17, PT ;  /* 0x000000110e00720c */ /* 0x000fda0003f05270 */
[----:B------:R-:W-:Y:S05]  /*6600*/  @P0 BRA `(.L_x_1176) ;  /* 0xfffffffc00ec0947 */ /* 0x000fea000383ffff */
.L_x_1175:
        /* <DEDUP_REMOVED lines=21> */
.L_x_1178:
        /* <DEDUP_REMOVED lines=64> */
.L_x_1177:
        /* <DEDUP_REMOVED lines=36> */
.L_x_1179:
        /* <DEDUP_REMOVED lines=19> */
.L_x_1180:
        /* <DEDUP_REMOVED lines=9> */
.L_x_1181:
[----:B------:R-:W-:Y:S05]  /*6f60*/  BSYNC.RECONVERGENT B0 ;  /* 0x0000000000007941 */ /* 0x000fea0003800200 */
.L_x_1174:
        /* <DEDUP_REMOVED lines=38> */
.L_x_1182:
        /* <DEDUP_REMOVED lines=34> */
.L_x_1184:
[----:B------:R-:W-:Y:S05]  /*73f0*/  BSYNC.RECONVERGENT B0 ;  /* 0x0000000000007941 */ /* 0x000fea0003800200 */
.L_x_1183:
        /* <DEDUP_REMOVED lines=25> */
.L_x_1185:
        /* <DEDUP_REMOVED lines=21> */
.L_x_1187:
[----:B------:R-:W-:Y:S05]  /*76e0*/  BSYNC.RECONVERGENT B0 ;  /* 0x0000000000007941 */ /* 0x000fea0003800200 */
.L_x_1186:
        /* <DEDUP_REMOVED lines=35> */
.L_x_1188:
        /* <DEDUP_REMOVED lines=21> */
.L_x_1190:
[----:B------:R-:W-:Y:S05]  /*7a70*/  BSYNC.RECONVERGENT B0 ;  /* 0x0000000000007941 */ /* 0x000fea0003800200 */
.L_x_1189:
        /* <DEDUP_REMOVED lines=25> */
.L_x_1191:
        /* <DEDUP_REMOVED lines=21> */
.L_x_1193:
[----:B------:R-:W-:Y:S05]  /*7d60*/  BSYNC.RECONVERGENT B0 ;  /* 0x0000000000007941 */ /* 0x000fea0003800200 */
.L_x_1192:
        /* <DEDUP_REMOVED lines=35> */
.L_x_1194:
        /* <DEDUP_REMOVED lines=21> */
.L_x_1196:
[----:B------:R-:W-:Y:S05]  /*80f0*/  BSYNC.RECONVERGENT B0 ;  /* 0x0000000000007941 */ /* 0x000fea0003800200 */
.L_x_1195:
        /* <DEDUP_REMOVED lines=25> */
.L_x_1197:
        /* <DEDUP_REMOVED lines=21> */
.L_x_1199:
[----:B------:R-:W-:Y:S05]  /*83e0*/  BSYNC.RECONVERGENT B0 ;  /* 0x0000000000007941 */ /* 0x000fea0003800200 */
.L_x_1198:
        /* <DEDUP_REMOVED lines=35> */
.L_x_1200:
        /* <DEDUP_REMOVED lines=21> */
.L_x_1202:
[----:B------:R-:W-:Y:S05]  /*8770*/  BSYNC.RECONVERGENT B0 ;  /* 0x0000000000007941 */ /* 0x000fea0003800200 */
.L_x_1201:
        /* <DEDUP_REMOVED lines=25> */
.L_x_1203:
        /* <DEDUP_REMOVED lines=21> */
.L_x_1205:
[----:B------:R-:W-:Y:S05]  /*8a60*/  BSYNC.RECONVERGENT B0 ;  /* 0x0000000000007941 */ /* 0x000fea0003800200 */
.L_x_1204:
        /* <DEDUP_REMOVED lines=35> */
.L_x_1206:
        /* <DEDUP_REMOVED lines=21> */
.L_x_1208:
[----:B------:R-:W-:Y:S05]  /*8df0*/  BSYNC.RECONVERGENT B0 ;  /* 0x0000000000007941 */ /* 0x000fea0003800200 */
.L_x_1207:
        /* <DEDUP_REMOVED lines=25> */
.L_x_1209:
        /* <DEDUP_REMOVED lines=21> */
.L_x_1211:
[----:B------:R-:W-:Y:S05]  /*90e0*/  BSYNC.RECONVERGENT B0 ;  /* 0x0000000000007941 */ /* 0x000fea0003800200 */
.L_x_1210:
        /* <DEDUP_REMOVED lines=35> */
.L_x_1212:
        /* <DEDUP_REMOVED lines=21> */
.L_x_1214:
[----:B------:R-:W-:Y:S05]  /*9470*/  BSYNC.RECONVERGENT B0 ;  /* 0x0000000000007941 */ /* 0x000fea0003800200 */
.L_x_1213:
        /* <DEDUP_REMOVED lines=25> */
.L_x_1215:
        /* <DEDUP_REMOVED lines=21> */
.L_x_1217:
[----:B------:R-:W-:Y:S05]  /*9760*/  BSYNC.RECONVERGENT B0 ;  /* 0x0000000000007941 */ /* 0x000fea0003800200 */
.L_x_1216:
        /* <DEDUP_REMOVED lines=35> */
.L_x_1218:
        /* <DEDUP_REMOVED lines=21> */
.L_x_1220:
[----:B------:R-:W-:Y:S05]  /*9af0*/  BSYNC.RECONVERGENT B0 ;  /* 0x0000000000007941 */ /* 0x000fea0003800200 */
.L_x_1219:
        /* <DEDUP_REMOVED lines=25> */
.L_x_1221:
        /* <DEDUP_REMOVED lines=21> */
.L_x_1223:
[----:B------:R-:W-:Y:S05]  /*9de0*/  BSYNC.RECONVERGENT B0 ;  /* 0x0000000000007941 */ /* 0x000fea0003800200 */
.L_x_1222:
        /* <DEDUP_REMOVED lines=31> */
.L_x_1224:
        /* <DEDUP_REMOVED lines=26> */
.L_x_1226:
[----:B------:R-:W-:Y:S05]  /*a180*/  BSYNC.RECONVERGENT B0 ;  /* 0x0000000000007941 */ /* 0x000fea0003800200 */
.L_x_1225:
        /* <DEDUP_REMOVED lines=24> */
.L_x_1227:
        /* <DEDUP_REMOVED lines=18> */
.L_x_1229:
[----:B------:R-:W-:Y:S05]  /*a430*/  BSYNC.RECONVERGENT B0 ;  /* 0x0000000000007941 */ /* 0x000fea0003800200 */
.L_x_1228:
[----:B------:R-:W1:Y:S01]  /*a440*/  LDCU UR5, c[0x0][0x410] ;  /* 0x00008200ff0577ac */ /* 0x000e620008000800 */
[----:B------:R-:W1:Y:S01]  /*a450*/  LDCU UR8, c[0x0][0x3e0] ;  /* 0x00007c00ff0877ac */ /* 0x000e620008000800 */
[----:B------:R-:W-:Y:S02]  /*a460*/  UIADD3 UR6, UPT, UPT, UR7, UR6, URZ ;  /* 0x0000000607067290 */ /* 0x000fe4000fffe0ff */
[----:B------:R-:W-:Y:S02]  /*a470*/  UIADD3 UR4, UPT, UPT, UR4, 0x1, URZ ;  /* 0x0000000104047890 */ /* 0x000fe4000fffe0ff */
[----:B-1----:R-:W-:-:S04]  /*a480*/  UIMAD UR5, UR5, UR8, URZ ;  /* 0x00000008050572a4 */ /* 0x002fc8000f8e02ff */
[----:B------:R-:W-:-:S09]  /*a490*/  UISETP.GE.AND UP0, UPT, UR6, UR5, UPT ;  /* 0x000000050600728c */ /* 0x000fd2000bf06270 */
[----:B------:R-:W-:Y:S05]  /*a4a0*/  BRA.U !UP0, `(.L_x_1230) ;  /* 0xffffff5d08287547 */ /* 0x000fea000b83ffff */
.L_x_1163:
        /* <DEDUP_REMOVED lines=16> */
.L_x_1232:
[----:B------:R-:W-:Y:S05]  /*a5b0*/  BSYNC.RECONVERGENT B0 ;  /* 0x0000000000007941 */ /* 0x000fea0003800200 */
.L_x_1231:
        /* <DEDUP_REMOVED lines=11> */
.L_x_1234:
[----:B------:R-:W2:Y:S04]  /*a670*/  LDG.E.STRONG.GPU R5, desc[UR10][R2.64] ;  /* 0x0000000a02057981 */ /* 0x000ea8000c1ef900 */
[----:B--2---:R-:W-:Y:S01]  /*a680*/  CCTL.IVALL ;  /* 0x00000000ff00798f */ /* 0x004fe20002000000 */
[----:B------:R-:W-:Y:S05]  /*a690*/  YIELD ;  /* 0x0000000000007946 */ /* 0x000fea0003800000 */
[----:B------:R-:W-:-:S13]  /*a6a0*/  ISETP.NE.AND P0, PT, R5, R0, PT ;  /* 0x000000000500720c */ /* 0x000fda0003f05270 */
[----:B------:R-:W-:Y:S05]  /*a6b0*/  @P0 BRA `(.L_x_1234) ;  /* 0xfffffffc00ec0947 */ /* 0x000fea000383ffff */
.L_x_1233:
        /* <DEDUP_REMOVED lines=74> */
.L_x_1237:
        /* <DEDUP_REMOVED lines=31> */
.L_x_1236:
[----:B------:R-:W-:Y:S05]  /*ad50*/  BSYNC.RECONVERGENT B0 ;  /* 0x0000000000007941 */ /* 0x000fea0003800200 */
.L_x_1235:
        /* <DEDUP_REMOVED lines=10> */
.L_x_1238:
        /* <DEDUP_REMOVED lines=87> */
.L_x_1239:
        /* <DEDUP_REMOVED lines=9> */
.L_x_3430:


//--------------------- .text._Z35group_norm_nhwc_bwd_one_pass_kernelI11Fp32IOFp32WLi64ELi30ELi480EEv26Group_norm_nhwc_bwd_params --------------------------
	.section	.text._Z35group_norm_nhwc_bwd_one_pass_kernelI11Fp32IOFp32WLi64ELi30ELi480EEv26Group_norm_nhwc_bwd_params,"ax",@progbits
	.align	128
        .global         _Z35group_norm_nhwc_bwd_one_pass_kernelI11Fp32IOFp32WLi64ELi30ELi480EEv26Group_norm_nhwc_bwd_params
        .type           _Z35group_norm_nhwc_bwd_one_pass_kernelI11Fp32IOFp32WLi64ELi30ELi480EEv26Group_norm_nhwc_bwd_params,@function
        .size           _Z35group_norm_nhwc_bwd_one_pass_kernelI11Fp32IOFp32WLi64ELi30ELi480EEv26Group_norm_nhwc_bwd_params,(.L_x_3431 - _Z35group_norm_nhwc_bwd_one_pass_kernelI11Fp32IOFp32WLi64ELi30ELi480EEv26Group_norm_nhwc_bwd_params)
        .other          _Z35group_norm_nhwc_bwd_one_pass_kernelI11Fp32IOFp32WLi64ELi30ELi480EEv26Group_norm_nhwc_bwd_params,@"STO_CUDA_ENTRY STV_DEFAULT"
_Z35group_norm_nhwc_bwd_one_pass_kernelI11Fp32IOFp32WLi64ELi30ELi480EEv26Group_norm_nhwc_bwd_params:
.text._Z35group_norm_nhwc_bwd_one_pass_kernelI11Fp32IOFp32WLi64ELi30ELi480EEv26Group_norm_nhwc_bwd_params:
        /* <DEDUP_REMOVED lines=32> */
[----:B------:R-:W-:Y:S01]  /*0200*/  ULEA UR12, UR25, UR5, 0x2 ;  /* 0x00000005190c7291 */ /* 0x000fe2000f8e10ff */
[----:B------:R-:W-:Y:S01]  /*0210*/  IADD3 R0, PT, PT, R0, R49, RZ ;  /* 0x0000003100007210 */ /* 0x000fe20007ffe0ff */
[----:B------:R-:W-:Y:S01]  /*0220*/  UIMAD UR13, UR25, 0x3, UR5 ;  /* 0x00000003190d78a4 */ /* 0x000fe2000f8e0205 */
[----:B------:R-:W-:Y:S01]  /*0230*/  IADD3 R48, PT, PT, R52, 0x20, RZ ;  /* 0x0000002034307810 */ /* 0x000fe20007ffe0ff */
[----:B----4-:R-:W-:Y:S01]  /*0240*/  ULEA UR4, UR6, UR4, 0x18 ;  /* 0x0000000406047291 */ /* 0x010fe2000f8ec0ff */
[----:B------:R-:W-:Y:S01]  /*0250*/  SHF.L.U32 R0, R0, 0x1, RZ ;  /* 0x0000000100007819 */ /* 0x000fe200000006ff */
[----:B------:R-:W-:Y:S01]  /*0260*/  ULEA UR9, UR6, UR9, 0x18 ;  /* 0x0000000906097291 */ /* 0x000fe2000f8ec0ff */
[----:B------:R-:W-:Y:S01]  /*0270*/  SHF.R.S32.HI R47, RZ, 0x1f, R52 ;  /* 0x0000001fff2f7819 */ /* 0x000fe20000011434 */
[----:B------:R-:W-:Y:S01]  /*0280*/  ULEA UR14, UR25, UR5, 0x1 ;  /* 0x00000005190e7291 */ /* 0x000fe2000f8e08ff */
[----:B------:R-:W-:Y:S01]  /*0290*/  SHF.R.S32.HI R45, RZ, 0x1f, R48 ;  /* 0x0000001fff2d7819 */ /* 0x000fe20000011430 */
[----:B---3--:R-:W-:Y:S01]  /*02a0*/  ULOP3.LUT UR29, UR27, 0x7, URZ, 0xc0, !UPT ;  /* 0x000000071b1d7892 */ /* 0x008fe2000f8ec0ff */
[----:B------:R-:W-:Y:S01]  /*02b0*/  LOP3.LUT R44, R0, 0xffff, RZ, 0xc0, !PT ;  /* 0x0000ffff002c7812 */ /* 0x000fe200078ec0ff */
[----:B------:R-:W-:Y:S01]  /*02c0*/  ULOP3.LUT UR30, UR27, 0x7ffffff8, URZ, 0xc0, !UPT ;  /* 0x7ffffff81b1e7892 */ /* 0x000fe2000f8ec0ff */
[----:B------:R-:W-:Y:S01]  /*02d0*/  LEA R51, R49, UR4, 0x4 ;  /* 0x0000000431337c11 */ /* 0x000fe2000f8e20ff */
[----:B-1----:R-:W-:-:S10]  /*02e0*/  UMOV UR4, URZ ;  /* 0x000000ff00047c82 */ /* 0x002fd40008000000 */
.L_x_1265:
[----:B0-----:R-:W0:Y:S01]  /*02f0*/  LDC R6, c[0x0][0x410] ;  /* 0x00010400ff067b82 */ /* 0x001e220000000800 */
[----:B------:R-:W1:Y:S01]  /*0300*/  LDCU.64 UR6, c[0x0][0x3b8] ;  /* 0x00007700ff0677ac */ /* 0x000e620008000a00 */
[----:B------:R-:W2:Y:S01]  /*0310*/  LDCU.128 UR16, c[0x0][0x400] ;  /* 0x00008000ff1077ac */ /* 0x000ea20008000c00 */
[----:B------:R-:W-:-:S05]  /*0320*/  ISETP.LE.AND P2, PT, RZ, UR15, PT ;  /* 0x0000000fff007c0c */ /* 0x000fca000bf43270 */
[----:B------:R-:W3:Y:S01]  /*0330*/  LDC.64 R8, c[0x0][0x3a8] ;  /* 0x0000ea00ff087b82 */ /* 0x000ee20000000a00 */
[----:B-1----:R-:W-:Y:S01]  /*0340*/  UIMAD.WIDE UR6, UR15, 0x8, UR6 ;  /* 0x000000080f0678a5 */ /* 0x002fe2000f8e0206 */
[----:B0-----:R-:W-:-:S05]  /*0350*/  IABS R5, R6 ;  /* 0x0000000600057213 */ /* 0x001fca0000000000 */
[----:B------:R-:W-:Y:S01]  /*0360*/  MOV R14, UR6 ;  /* 0x00000006000e7c02 */ /* 0x000fe20008000f00 */
[----:B------:R-:W0:Y:S01]  /*0370*/  I2F.RP R0, R5 ;  /* 0x0000000500007306 */ /* 0x000e220000209400 */
[----:B------:R-:W-:-:S06]  /*0380*/  MOV R15, UR7 ;  /* 0x00000007000f7c02 */ /* 0x000fcc0008000f00 */
[----:B------:R-:W4:Y:S01]  /*0390*/  LDG.E.64 R14, desc[UR22][R14.64] ;  /* 0x000000160e0e7981 */ /* 0x000f22000c1e1b00 */
        /* <DEDUP_REMOVED lines=8> */
[----:B------:R-:W-:-:S05]  /*0420*/  LOP3.LUT R2, R6, UR15, RZ, 0x3c, !PT ;  /* 0x0000000f06027c12 */ /* 0x000fca000f8e3cff */
[----:B------:R-:W-:-:S05]  /*0430*/  IMAD.HI.U32 R3, R3, R4, RZ ;  /* 0x0000000403037227 */ /* 0x000fca00078e00ff */
[----:B------:R-:W-:-:S05]  /*0440*/  IADD3 R0, PT, PT, -R3, RZ, RZ ;  /* 0x000000ff03007210 */ /* 0x000fca0007ffe1ff */
[----:B------:R-:W-:-:S05]  /*0450*/  IMAD R0, R5, R0, R4 ;  /* 0x0000000005007224 */ /* 0x000fca00078e0204 */
[----:B------:R-:W-:Y:S02]  /*0460*/  ISETP.GT.U32.AND P1, PT, R5, R0, PT ;  /* 0x000000000500720c */ /* 0x000fe40003f24070 */
[----:B------:R-:W-:-:S11]  /*0470*/  ISETP.GE.AND P3, PT, R2, RZ, PT ;  /* 0x000000ff0200720c */ /* 0x000fd60003f66270 */
[----:B------:R-:W-:-:S04]  /*0480*/  @!P1 IADD3 R0, PT, PT, R0, -R5, RZ ;  /* 0x8000000500009210 */ /* 0x000fc80007ffe0ff */
[----:B------:R-:W-:Y:S02]  /*0490*/  ISETP.GE.U32.AND P4, PT, R0, R5, PT ;  /* 0x000000050000720c */ /* 0x000fe40003f86070 */
[----:B------:R-:W-:Y:S02]  /*04a0*/  @!P1 IADD3 R3, PT, PT, R3, 0x1, RZ ;  /* 0x0000000103039810 */ /* 0x000fe40007ffe0ff */
[----:B--2---:R-:W-:Y:S02]  /*04b0*/  ISETP.GE.U32.AND P1, PT, R48, UR16, PT ;  /* 0x0000001030007c0c */ /* 0x004fe4000bf26070 */
[----:B------:R-:W-:Y:S02]  /*04c0*/  ISETP.GE.U32.AND P0, PT, R52, UR16, PT ;  /* 0x0000001034007c0c */ /* 0x000fe4000bf06070 */
[----:B------:R-:W-:Y:S02]  /*04d0*/  ISETP.GE.AND.EX P1, PT, R45, UR17, PT, P1 ;  /* 0x000000112d007c0c */ /* 0x000fe4000bf26310 */
[----:B------:R-:W-:-:S02]  /*04e0*/  ISETP.GT.U32.AND P5, PT, R5, R0, PT ;  /* 0x000000000500720c */ /* 0x000fc40003fa4070 */
[----:B------:R-:W-:Y:S02]  /*04f0*/  IADD3 R5, PT, PT, R0, -R5, RZ ;  /* 0x8000000500057210 */ /* 0x000fe40007ffe0ff */
[----:B------:R-:W-:Y:S02]  /*0500*/  @P4 IADD3 R3, PT, PT, R3, 0x1, RZ ;  /* 0x0000000103034810 */ /* 0x000fe40007ffe0ff */
[----:B------:R-:W-:Y:S02]  /*0510*/  ISETP.GE.AND.EX P0, PT, R47, UR17, PT, P0 ;  /* 0x000000112f007c0c */ /* 0x000fe4000bf06300 */
[----:B------:R-:W-:Y:S02]  /*0520*/  SEL R0, R5, R0, !P5 ;  /* 0x0000000005007207 */ /* 0x000fe40006800000 */
[----:B------:R-:W-:Y:S01]  /*0530*/  @!P3 IADD3 R3, PT, PT, -R3, RZ, RZ ;  /* 0x000000ff0303b210 */ /* 0x000fe20007ffe1ff */
[----:B------:R-:W0:Y:S01]  /*0540*/  @!P1 LDC.64 R18, c[0x0][0x3a0] ;  /* 0x0000e800ff129b82 */ /* 0x000e220000000a00 */
[----:B------:R-:W-:-:S02]  /*0550*/  ISETP.NE.AND P4, PT, R6, RZ, PT ;  /* 0x000000ff0600720c */ /* 0x000fc40003f85270 */
[----:B------:R-:W-:Y:S02]  /*0560*/  LOP3.LUT R5, RZ, R6, RZ, 0x33, !PT ;  /* 0x00000006ff057212 */ /* 0x000fe400078e33ff */
[----:B------:R-:W-:Y:S02]  /*0570*/  @!P2 IADD3 R0, PT, PT, -R0, RZ, RZ ;  /* 0x000000ff0000a210 */ /* 0x000fe40007ffe1ff */
[C---:B------:R-:W-:Y:S01]  /*0580*/  SEL R7, R5.reuse, R3, !P4 ;  /* 0x0000000305077207 */ /* 0x040fe20006000000 */
[----:B------:R-:W1:Y:S01]  /*0590*/  @!P0 LDC.64 R24, c[0x0][0x3f8] ;  /* 0x0000fe00ff188b82 */ /* 0x000e620000000a00 */
[----:B------:R-:W-:-:S07]  /*05a0*/  SEL R0, R5, R0, !P4 ;  /* 0x0000000005007207 */ /* 0x000fce0006000000 */
[----:B------:R-:W2:Y:S01]  /*05b0*/  @!P1 LDC.64 R2, c[0x0][0x3f8] ;  /* 0x0000fe00ff029b82 */ /* 0x000ea20000000a00 */
[----:B------:R-:W-:Y:S01]  /*05c0*/  IMAD R5, R0, 0x1e, RZ ;  /* 0x0000001e00057824 */ /* 0x000fe200078e02ff */
[----:B------:R-:W-:-:S04]  /*05d0*/  SHF.R.S32.HI R4, RZ, 0x1f, R7 ;  /* 0x0000001fff047819 */ /* 0x000fc80000011407 */
[C---:B------:R-:W-:Y:S01]  /*05e0*/  IADD3 R54, P2, PT, R5.reuse, R44, RZ ;  /* 0x0000002c05367210 */ /* 0x040fe20007f5e0ff */
[----:B------:R-:W-:Y:S01]  /*05f0*/  IMAD R4, R4, UR18, RZ ;  /* 0x0000001204047c24 */ /* 0x000fe2000f8e02ff */
[----:B------:R-:W3:Y:S02]  /*0600*/  @!P0 LDC.64 R12, c[0x0][0x3a0] ;  /* 0x0000e800ff0c8b82 */ /* 0x000ee40000000a00 */
[----:B------:R-:W-:Y:S02]  /*0610*/  LEA.HI.X.SX32 R55, R5, RZ, 0x1, P2 ;  /* 0x000000ff05377211 */ /* 0x000fe400010f0eff */
[----:B------:R-:W-:Y:S01]  /*0620*/  ISETP.NE.AND P2, PT, RZ, UR26, PT ;  /* 0x0000001aff007c0c */ /* 0x000fe2000bf45270 */
[C---:B------:R-:W-:Y:S02]  /*0630*/  IMAD R57, R7.reuse, UR19, R4 ;  /* 0x0000001307397c24 */ /* 0x040fe4000f8e0204 */
[----:B------:R-:W-:Y:S01]  /*0640*/  IMAD.WIDE.U32 R54, R7, UR18, R54 ;  /* 0x0000001207367c25 */ /* 0x000fe2000f8e0036 */
[----:B------:R-:W0:Y:S03]  /*0650*/  @!P0 LDC.64 R20, c[0x0][0x398] ;  /* 0x0000e600ff148b82 */ /* 0x000e260000000a00 */
[----:B-1----:R-:W-:Y:S01]  /*0660*/  @!P0 IMAD R4, R47, R24, RZ ;  /* 0x000000182f048224 */ /* 0x002fe200078e02ff */
[----:B------:R-:W-:-:S04]  /*0670*/  IADD3 R57, PT, PT, R55, R57, RZ ;  /* 0x0000003937397210 */ /* 0x000fc80007ffe0ff */
[----:B------:R-:W1:Y:S01]  /*0680*/  @!P1 LDC.64 R16, c[0x0][0x398] ;  /* 0x0000e600ff109b82 */ /* 0x000e620000000a00 */
[----:B--2---:R-:W-:Y:S01]  /*0690*/  @!P1 IMAD R6, R45, R2, RZ ;  /* 0x000000022d069224 */ /* 0x004fe200078e02ff */
[----:B------:R-:W-:-:S03]  /*06a0*/  @!P0 MOV R56, R54 ;  /* 0x0000003600388202 */ /* 0x000fc60000000f00 */
[----:B------:R-:W-:-:S03]  /*06b0*/  @!P1 IMAD R27, R48, R3, R6 ;  /* 0x00000003301b9224 */ /* 0x000fc600078e0206 */
[----:B------:R-:W2:Y:S01]  /*06c0*/  @P2 LDC.64 R6, c[0x0][0x3b0] ;  /* 0x0000ec00ff062b82 */ /* 0x000ea20000000a00 */
[C---:B------:R-:W-:Y:S01]  /*06d0*/  @!P0 IMAD R25, R52.reuse, R25, R4 ;  /* 0x0000001934198224 */ /* 0x040fe200078e0204 */
[----:B------:R-:W-:Y:S01]  /*06e0*/  @!P1 MOV R22, R54 ;  /* 0x0000003600169202 */ /* 0x000fe20000000f00 */
[----:B------:R-:W-:Y:S01]  /*06f0*/  @!P0 IMAD.WIDE.U32 R10, R52, R24, R56 ;  /* 0x00000018340a8225 */ /* 0x000fe200078e0038 */
[----:B------:R-:W-:-:S04]  /*0700*/  @!P1 MOV R23, R57 ;  /* 0x0000003900179202 */ /* 0x000fc80000000f00 */
[----:B------:R-:W-:Y:S01]  /*0710*/  @!P0 IADD3 R11, PT, PT, R11, R25, RZ ;  /* 0x000000190b0b8210 */ /* 0x000fe20007ffe0ff */
[----:B------:R-:W-:Y:S01]  /*0720*/  @!P1 IMAD.WIDE.U32 R2, R48, R2, R22 ;  /* 0x0000000230029225 */ /* 0x000fe200078e0016 */
[C---:B------:R-:W-:Y:S02]  /*0730*/  @!P0 SHF.L.U32 R23, R10.reuse, 0x2, RZ ;  /* 0x000000020a178819 */ /* 0x040fe400000006ff */
[----:B------:R-:W-:Y:S02]  /*0740*/  @!P0 SHF.L.U64.HI R10, R10, 0x2, R11 ;  /* 0x000000020a0a8819 */ /* 0x000fe4000001020b */
[----:B------:R-:W-:Y:S02]  /*0750*/  @!P1 IADD3 R11, PT, PT, R3, R27, RZ ;  /* 0x0000001b030b9210 */ /* 0x000fe40007ffe0ff */
[----:B------:R-:W-:Y:S02]  /*0760*/  @!P1 SHF.L.U32 R3, R2, 0x2, RZ ;  /* 0x0000000202039819 */ /* 0x000fe400000006ff */
[----:B---3--:R-:W-:-:S02]  /*0770*/  @!P0 IADD3 R12, P3, PT, R23, R12, RZ ;  /* 0x0000000c170c8210 */ /* 0x008fc40007f7e0ff */
[----:B0-----:R-:W-:Y:S02]  /*0780*/  @!P0 IADD3 R20, P4, PT, R23, R20, RZ ;  /* 0x0000001417148210 */ /* 0x001fe40007f9e0ff */
[----:B------:R-:W-:Y:S02]  /*0790*/  @!P1 SHF.L.U64.HI R2, R2, 0x2, R11 ;  /* 0x0000000202029819 */ /* 0x000fe4000001020b */
[C---:B------:R-:W-:Y:S02]  /*07a0*/  @!P1 IADD3 R18, P5, PT, R3.reuse, R18, RZ ;  /* 0x0000001203129210 */ /* 0x040fe40007fbe0ff */
[----:B-1----:R-:W-:Y:S02]  /*07b0*/  @!P1 IADD3 R16, P6, PT, R3, R16, RZ ;  /* 0x0000001003109210 */ /* 0x002fe40007fde0ff */
[----:B------:R-:W-:Y:S02]  /*07c0*/  IADD3 R25, PT, PT, R5, R44, RZ ;  /* 0x0000002c05197210 */ /* 0x000fe40007ffe0ff */
[----:B------:R-:W-:-:S02]  /*07d0*/  CS2R R4, SRZ ;  /* 0x0000000000047805 */ /* 0x000fc4000001ff00 */
[C---:B------:R-:W-:Y:S01]  /*07e0*/  @!P0 IADD3.X R13, PT, PT, R10.reuse, R13, RZ, P3, !PT ;  /* 0x0000000d0a0d8210 */ /* 0x040fe20001ffe4ff */
[----:B------:R-:W-:Y:S01]  /*07f0*/  HFMA2 R3, -RZ, RZ, 0, 0 ;  /* 0x00000000ff037431 */ /* 0x000fe200000001ff */
[----:B------:R-:W-:Y:S01]  /*0800*/  @!P0 IADD3.X R21, PT, PT, R10, R21, RZ, P4, !PT ;  /* 0x000000150a158210 */ /* 0x000fe200027fe4ff */
[C---:B------:R-:W-:Y:S01]  /*0810*/  IMAD.WIDE R22, R25.reuse, 0x4, R8 ;  /* 0x0000000419167825 */ /* 0x040fe200078e0208 */
[C---:B------:R-:W-:Y:S02]  /*0820*/  @!P1 IADD3.X R19, PT, PT, R2.reuse, R19, RZ, P5, !PT ;  /* 0x0000001302139210 */ /* 0x040fe40002ffe4ff */
[----:B------:R-:W-:Y:S02]  /*0830*/  CS2R R10, SRZ ;  /* 0x00000000000a7805 */ /* 0x000fe4000001ff00 */
[----:B------:R-:W-:Y:S01]  /*0840*/  @!P1 IADD3.X R17, PT, PT, R2, R17, RZ, P6, !PT ;  /* 0x0000001102119210 */ /* 0x000fe200037fe4ff */
[----:B--2---:R-:W-:Y:S01]  /*0850*/  @P2 IMAD.WIDE R24, R25, 0x4, R6 ;  /* 0x0000000419182825 */ /* 0x004fe200078e0206 */
[----:B------:R-:W-:Y:S01]  /*0860*/  MOV R2, RZ ;  /* 0x000000ff00027202 */ /* 0x000fe20000000f00 */
[----:B------:R0:W5:Y:S04]  /*0870*/  @!P0 LDG.E.64 R4, desc[UR22][R12.64] ;  /* 0x000000160c048981 */ /* 0x000168000c1e1b00 */
[----:B------:R0:W5:Y:S04]  /*0880*/  @P2 LDG.E.64 R10, desc[UR22][R24.64] ;  /* 0x00000016180a2981 */ /* 0x000168000c1e1b00 */
[----:B------:R0:W5:Y:S04]  /*0890*/  @!P0 LDG.E.64 R2, desc[UR22][R20.64] ;  /* 0x0000001614028981 */ /* 0x000168000c1e1b00 */
[----:B------:R0:W5:Y:S01]  /*08a0*/  LDG.E.64 R12, desc[UR22][R22.64] ;  /* 0x00000016160c7981 */ /* 0x000162000c1e1b00 */
[----:B------:R-:W-:-:S02]  /*08b0*/  CS2R R6, SRZ ;  /* 0x0000000000067805 */ /* 0x000fc4000001ff00 */
[----:B------:R-:W-:-:S04]  /*08c0*/  CS2R R8, SRZ ;  /* 0x0000000000087805 */ /* 0x000fc8000001ff00 */
[----:B------:R0:W5:Y:S04]  /*08d0*/  @!P1 LDG.E.64 R6, desc[UR22][R18.64] ;  /* 0x0000001612069981 */ /* 0x000168000c1e1b00 */
[----:B------:R0:W5:Y:S01]  /*08e0*/  @!P1 LDG.E.64 R8, desc[UR22][R16.64] ;  /* 0x0000001610089981 */ /* 0x000162000c1e1b00 */
[----:B----4-:R-:W-:-:S13]  /*08f0*/  R2UR UR35, R14 ;  /* 0x000000000e2372ca */ /* 0x010fda00000e0000 */
        /* <DEDUP_REMOVED lines=8> */
[----:B------:R-:W-:Y:S01]  /*0980*/  UISETP.NE.AND UP1, UPT, UR26, URZ, UPT ;  /* 0x000000ff1a00728c */ /* 0x000fe2000bf25270 */
[----:B------:R-:W-:Y:S01]  /*0990*/  UMOV UR31, 0x3f800000 ;  /* 0x3f800000001f7882 */ /* 0x000fe20000000000 */
[----:B-1----:R-:W-:-:S13]  /*09a0*/  @P1 R2UR UR6, R14 ;  /* 0x000000000e0612ca */ /* 0x002fda00000e0000 */
[----:B------:R-:W-:Y:S01]  /*09b0*/  @UP0 UMOV UR31, UR6 ;  /* 0x00000006001f0c82 */ /* 0x000fe20008000000 */
[----:B0-----:R-:W-:Y:S05]  /*09c0*/  BRA.U UP1, `(.L_x_1241) ;  /* 0x0000000101747547 */ /* 0x001fea000b800000 */
[----:B-----5:R-:W-:Y:S01]  /*09d0*/  FADD.FTZ R15, R4, -UR35 ;  /* 0x80000023040f7e21 */ /* 0x020fe20008010000 */
[----:B------:R-:W-:Y:S01]  /*09e0*/  FADD.FTZ R14, R5, -UR35 ;  /* 0x80000023050e7e21 */ /* 0x000fe20008010000 */
[----:B------:R-:W-:Y:S01]  /*09f0*/  FMUL.FTZ R16, R2, R12 ;  /* 0x0000000c02107220 */ /* 0x000fe20000410000 */
[----:B------:R-:W-:Y:S01]  /*0a00*/  FMUL.FTZ R17, R3, R13 ;  /* 0x0000000d03117220 */ /* 0x000fe20000410000 */
[----:B------:R-:W-:Y:S01]  /*0a10*/  FMUL.FTZ R15, R15, UR31 ;  /* 0x0000001f0f0f7c20 */ /* 0x000fe20008410000 */
[----:B------:R-:W-:Y:S01]  /*0a20*/  FMUL.FTZ R14, R14, UR31 ;  /* 0x0000001f0e0e7c20 */ /* 0x000fe20008410000 */
[----:B------:R-:W-:Y:S02]  /*0a30*/  FADD.FTZ R18, RZ, R16 ;  /* 0x00000010ff127221 */ /* 0x000fe40000010000 */
[----:B------:R-:W-:Y:S01]  /*0a40*/  FFMA.FTZ R19, R15, R16, RZ ;  /* 0x000000100f137223 */ /* 0x000fe200000100ff */
[----:B------:R-:W-:Y:S01]  /*0a50*/  FADD.FTZ R16, R6, -UR35 ;  /* 0x8000002306107e21 */ /* 0x000fe20008010000 */
[----:B------:R-:W-:Y:S01]  /*0a60*/  FADD.FTZ R18, R17, R18 ;  /* 0x0000001211127221 */ /* 0x000fe20000010000 */
[----:B------:R-:W-:Y:S01]  /*0a70*/  FFMA.FTZ R15, R2, R15, RZ ;  /* 0x0000000f020f7223 */ /* 0x000fe200000100ff */
[----:B------:R-:W-:Y:S01]  /*0a80*/  FFMA.FTZ R19, R14, R17, R19 ;  /* 0x000000110e137223 */ /* 0x000fe20000010013 */
[----:B------:R-:W-:Y:S01]  /*0a90*/  FMUL.FTZ R17, R8, R12 ;  /* 0x0000000c08117220 */ /* 0x000fe20000410000 */
[----:B------:R-:W-:Y:S01]  /*0aa0*/  FMUL.FTZ R24, R16, UR31 ;  /* 0x0000001f10187c20 */ /* 0x000fe20008410000 */
[----:B------:R-:W-:Y:S01]  /*0ab0*/  FADD.FTZ R16, R7, -UR35 ;  /* 0x8000002307107e21 */ /* 0x000fe20008010000 */
[----:B------:R-:W-:Y:S01]  /*0ac0*/  FFMA.FTZ R14, R3, R14, RZ ;  /* 0x0000000e030e7223 */ /* 0x000fe200000100ff */
[----:B------:R-:W-:Y:S01]  /*0ad0*/  FADD.FTZ R18, R18, R17 ;  /* 0x0000001112127221 */ /* 0x000fe20000010000 */
[----:B------:R-:W-:Y:S01]  /*0ae0*/  FFMA.FTZ R19, R24, R17, R19 ;  /* 0x0000001118137223 */ /* 0x000fe20000010013 */
[----:B------:R-:W-:Y:S01]  /*0af0*/  FMUL.FTZ R17, R9, R13 ;  /* 0x0000000d09117220 */ /* 0x000fe20000410000 */
[----:B------:R-:W-:Y:S01]  /*0b00*/  FMUL.FTZ R16, R16, UR31 ;  /* 0x0000001f10107c20 */ /* 0x000fe20008410000 */
[----:B------:R-:W-:-:S02]  /*0b10*/  FFMA.FTZ R24, R8, R24, R15 ;  /* 0x0000001808187223 */ /* 0x000fc4000001000f */
[----:B------:R-:W-:Y:S01]  /*0b20*/  FADD.FTZ R20, R17, R18 ;  /* 0x0000001211147221 */ /* 0x000fe20000010000 */
[----:B------:R-:W-:Y:S01]  /*0b30*/  FFMA.FTZ R19, R16, R17, R19 ;  /* 0x0000001110137223 */ /* 0x000fe20000010013 */
[----:B------:R-:W-:Y:S01]  /*0b40*/  FADD.FTZ R17, RZ, R2 ;  /* 0x00000002ff117221 */ /* 0x000fe20000010000 */
[----:B------:R-:W-:Y:S01]  /*0b50*/  FADD.FTZ R18, RZ, R3 ;  /* 0x00000003ff127221 */ /* 0x000fe20000010000 */
[C---:B------:R-:W-:Y:S02]  /*0b60*/  FFMA.FTZ R25, R9.reuse, R16, R14 ;  /* 0x0000001009197223 */ /* 0x040fe4000001000e */
[----:B------:R-:W-:Y:S01]  /*0b70*/  FADD.FTZ R26, R8, R17 ;  /* 0x00000011081a7221 */ /* 0x000fe20000010000 */
[----:B------:R-:W-:Y:S01]  /*0b80*/  FADD.FTZ R27, R9, R18 ;  /* 0x00000012091b7221 */ /* 0x000fe20000010000 */
[----:B------:R-:W-:Y:S06]  /*0b90*/  BRA `(.L_x_1242) ;  /* 0x0000000400007947 */ /* 0x000fec0003800000 */
.L_x_1241:
[----:B-----5:R-:W-:Y:S01]  /*0ba0*/  FADD.FTZ R15, R4, -UR35 ;  /* 0x80000023040f7e21 */ /* 0x020fe20008010000 */
[----:B------:R-:W-:Y:S01]  /*0bb0*/  FADD.FTZ R14, R5, -UR35 ;  /* 0x80000023050e7e21 */ /* 0x000fe20008010000 */
[----:B------:R-:W-:Y:S01]  /*0bc0*/  FADD.FTZ R17, R6, -UR35 ;  /* 0x8000002306117e21 */ /* 0x000fe20008010000 */
[----:B------:R-:W-:Y:S01]  /*0bd0*/  FADD.FTZ R16, R7, -UR35 ;  /* 0x8000002307107e21 */ /* 0x000fe20008010000 */
[----:B------:R-:W-:Y:S01]  /*0be0*/  FMUL.FTZ R15, R15, UR31 ;  /* 0x0000001f0f0f7c20 */ /* 0x000fe20008410000 */
[----:B------:R-:W-:Y:S01]  /*0bf0*/  FMUL.FTZ R14, R14, UR31 ;  /* 0x0000001f0e0e7c20 */ /* 0x000fe20008410000 */
[----:B------:R-:W-:Y:S01]  /*0c00*/  FMUL.FTZ R17, R17, UR31 ;  /* 0x0000001f11117c20 */ /* 0x000fe20008410000 */
[----:B------:R-:W-:Y:S01]  /*0c10*/  FMUL.FTZ R16, R16, UR31 ;  /* 0x0000001f10107c20 */ /* 0x000fe20008410000 */
[C-C-:B------:R-:W-:Y:S01]  /*0c20*/  FFMA.FTZ R18, R12.reuse, R15, R10.reuse ;  /* 0x0000000f0c127223 */ /* 0x140fe2000001000a */
[C-C-:B------:R-:W-:Y:S01]  /*0c30*/  FFMA.FTZ R19, R13.reuse, R14, R11.reuse ;  /* 0x0000000e0d137223 */ /* 0x140fe2000001000b */
[----:B------:R-:W-:Y:S01]  /*0c40*/  FFMA.FTZ R24, R12, R17, R10 ;  /* 0x000000110c187223 */ /* 0x000fe2000001000a */
[----:B------:R-:W-:Y:S01]  /*0c50*/  FFMA.FTZ R25, R13, R16, R11 ;  /* 0x000000100d197223 */ /* 0x000fe2000001000b */
[----:B------:R-:W-:Y:S01]  /*0c60*/  FMUL.FTZ R20, R18, -1.4426950216293334961 ;  /* 0xbfb8aa3b12147820 */ /* 0x000fe20000410000 */
[----:B------:R-:W-:Y:S01]  /*0c70*/  FMUL.FTZ R22, R19, -1.4426950216293334961 ;  /* 0xbfb8aa3b13167820 */ /* 0x000fe20000410000 */
[----:B------:R-:W-:Y:S01]  /*0c80*/  FMUL.FTZ R26, R24, -1.4426950216293334961 ;  /* 0xbfb8aa3b181a7820 */ /* 0x000fe20000410000 */
[----:B------:R-:W-:-:S03]  /*0c90*/  FMUL.FTZ R28, R25, -1.4426950216293334961 ;  /* 0xbfb8aa3b191c7820 */ /* 0x000fc60000410000 */
[----:B------:R-:W0:Y:S04]  /*0ca0*/  MUFU.EX2 R20, R20 ;  /* 0x0000001400147308 */ /* 0x000e280000000800 */
[----:B------:R-:W1:Y:S04]  /*0cb0*/  MUFU.EX2 R22, R22 ;  /* 0x0000001600167308 */ /* 0x000e680000000800 */
[----:B------:R-:W2:Y:S04]  /*0cc0*/  MUFU.EX2 R26, R26 ;  /* 0x0000001a001a7308 */ /* 0x000ea80000000800 */
[----:B------:R-:W3:Y:S01]  /*0cd0*/  MUFU.EX2 R28, R28 ;  /* 0x0000001c001c7308 */ /* 0x000ee20000000800 */
[----:B0-----:R-:W-:Y:S01]  /*0ce0*/  FADD.FTZ R21, R20, 1 ;  /* 0x3f80000014157421 */ /* 0x001fe20000010000 */
[----:B-1----:R-:W-:-:S05]  /*0cf0*/  FADD.FTZ R20, R22, 1 ;  /* 0x3f80000016147421 */ /* 0x002fca0000010000 */
[----:B------:R-:W0:Y:S01]  /*0d00*/  MUFU.RCP R21, R21 ;  /* 0x0000001500157308 */ /* 0x000e220000001000 */
[----:B--2---:R-:W-:Y:S01]  /*0d10*/  FADD.FTZ R27, R26, 1 ;  /* 0x3f8000001a1b7421 */ /* 0x004fe20000010000 */
[----:B---3--:R-:W-:-:S06]  /*0d20*/  FADD.FTZ R29, R28, 1 ;  /* 0x3f8000001c1d7421 */ /* 0x008fcc0000010000 */
        /* <DEDUP_REMOVED lines=8> */
[----:B------:R-:W-:Y:S02]  /*0db0*/  FMUL.FTZ R18, R21, R18 ;  /* 0x0000001215127220 */ /* 0x000fe40000410000 */
[----:B------:R-:W-:Y:S01]  /*0dc0*/  FFMA.FTZ R19, R19, R22, 1 ;  /* 0x3f80000013137423 */ /* 0x000fe20000010016 */
[----:B--2---:R-:W-:-:S03]  /*0dd0*/  FADD.FTZ R31, -R27, 1 ;  /* 0x3f8000001b1f7421 */ /* 0x004fc60000010100 */
[----:B------:R-:W-:Y:S01]  /*0de0*/  FMUL.FTZ R21, R20, R19 ;  /* 0x0000001314157220 */ /* 0x000fe20000410000 */
[----:B------:R-:W-:Y:S01]  /*0df0*/  FMUL.FTZ R27, R8, R27 ;  /* 0x0000001b081b7220 */ /* 0x000fe20000410000 */
[----:B------:R-:W-:Y:S01]  /*0e00*/  FMUL.FTZ R20, R12, R18 ;  /* 0x000000120c147220 */ /* 0x000fe20000410000 */
[----:B------:R-:W-:Y:S01]  /*0e10*/  FFMA.FTZ R24, R24, R31, 1 ;  /* 0x3f80000018187423 */ /* 0x000fe2000001001f */
[----:B------:R-:W-:Y:S02]  /*0e20*/  FMUL.FTZ R19, R13, R21 ;  /* 0x000000150d137220 */ /* 0x000fe40000410000 */
[----:B------:R-:W-:Y:S01]  /*0e30*/  FFMA.FTZ R23, R15, R20, RZ ;  /* 0x000000140f177223 */ /* 0x000fe200000100ff */
[----:B0-----:R-:W-:Y:S01]  /*0e40*/  FADD.FTZ R22, -R30, 1 ;  /* 0x3f8000001e167421 */ /* 0x001fe20000010100 */
[----:B------:R-:W-:Y:S01]  /*0e50*/  FMUL.FTZ R30, R9, R30 ;  /* 0x0000001e091e7220 */ /* 0x000fe20000410000 */
[----:B------:R-:W-:Y:S01]  /*0e60*/  FMUL.FTZ R27, R27, R24 ;  /* 0x000000181b1b7220 */ /* 0x000fe20000410000 */
[----:B------:R-:W-:Y:S01]  /*0e70*/  FFMA.FTZ R24, R15, R18, RZ ;  /* 0x000000120f187223 */ /* 0x000fe200000100ff */
[----:B------:R-:W-:Y:S01]  /*0e80*/  FFMA.FTZ R25, R25, R22, 1 ;  /* 0x3f80000019197423 */ /* 0x000fe20000010016 */
[----:B------:R-:W-:Y:S01]  /*0e90*/  FADD.FTZ R22, RZ, R20 ;  /* 0x00000014ff167221 */ /* 0x000fe20000010000 */
[----:B------:R-:W-:Y:S01]  /*0ea0*/  FFMA.FTZ R20, R14, R19, R23 ;  /* 0x000000130e147223 */ /* 0x000fe20000010017 */
[----:B------:R-:W-:Y:S01]  /*0eb0*/  FADD.FTZ R18, RZ, R18 ;  /* 0x00000012ff127221 */ /* 0x000fe20000010000 */
[----:B------:R-:W-:Y:S01]  /*0ec0*/  FMUL.FTZ R30, R30, R25 ;  /* 0x000000191e1e7220 */ /* 0x000fe20000410000 */
[-C--:B------:R-:W-:Y:S01]  /*0ed0*/  FMUL.FTZ R25, R12, R27.reuse ;  /* 0x0000001b0c197220 */ /* 0x080fe20000410000 */
[----:B------:R-:W-:Y:S01]  /*0ee0*/  FADD.FTZ R22, R19, R22 ;  /* 0x0000001613167221 */ /* 0x000fe20000010000 */
[----:B------:R-:W-:Y:S01]  /*0ef0*/  FFMA.FTZ R24, R17, R27, R24 ;  /* 0x0000001b11187223 */ /* 0x000fe20000010018 */
[-C--:B------:R-:W-:Y:S01]  /*0f00*/  FMUL.FTZ R23, R13, R30.reuse ;  /* 0x0000001e0d177220 */ /* 0x080fe20000410000 */
[----:B------:R-:W-:Y:S01]  /*0f10*/  FFMA.FTZ R19, R17, R25, R20 ;  /* 0x0000001911137223 */ /* 0x000fe20000010014 */
[----:B------:R-:W-:Y:S01]  /*0f20*/  FADD.FTZ R22, R22, R25 ;  /* 0x0000001916167221 */ /* 0x000fe20000010000 */
[----:B------:R-:W-:Y:S01]  /*0f30*/  FFMA.FTZ R25, R14, R21, RZ ;  /* 0x000000150e197223 */ /* 0x000fe200000100ff */
[----:B------:R-:W-:Y:S01]  /*0f40*/  FADD.FTZ R21, RZ, R21 ;  /* 0x00000015ff157221 */ /* 0x000fe20000010000 */
[----:B------:R-:W-:Y:S01]  /*0f50*/  FADD.FTZ R26, R18, R27 ;  /* 0x0000001b121a7221 */ /* 0x000fe20000010000 */
[C---:B------:R-:W-:Y:S01]  /*0f60*/  FFMA.FTZ R19, R16.reuse, R23, R19 ;  /* 0x0000001710137223 */ /* 0x040fe20000010013 */
[----:B------:R-:W-:Y:S01]  /*0f70*/  FADD.FTZ R20, R23, R22 ;  /* 0x0000001617147221 */ /* 0x000fe20000010000 */
[----:B------:R-:W-:Y:S01]  /*0f80*/  FFMA.FTZ R25, R16, R30, R25 ;  /* 0x0000001e10197223 */ /* 0x000fe20000010019 */
[----:B------:R-:W-:-:S07]  /*0f90*/  FADD.FTZ R27, R21, R30 ;  /* 0x0000001e151b7221 */ /* 0x000fce0000010000 */
.L_x_1242:
        /* <DEDUP_REMOVED lines=34> */
.L_x_1244:
[----:B------:R-:W-:Y:S05]  /*11c0*/  BSYNC.RECONVERGENT B0 ;  /* 0x0000000000007941 */ /* 0x000fea0003800200 */
.L_x_1243:
        /* <DEDUP_REMOVED lines=42> */
.L_x_1246:
[----:B------:R-:W-:Y:S05]  /*1470*/  BSYNC.RECONVERGENT B0 ;  /* 0x0000000000007941 */ /* 0x000fea0003800200 */
.L_x_1245:
        /* <DEDUP_REMOVED lines=158> */
.L_x_1248:
[----:B------:R-:W-:Y:S05]  /*1e60*/  BSYNC.RECONVERGENT B0 ;  /* 0x0000000000007941 */ /* 0x000fea0003800200 */
.L_x_1247:
[----:B------:R-:W-:Y:S04]  /*1e70*/  BSSY.RECONVERGENT B0, `(.L_x_1249) ;  /* 0x000001d000007945 */ /* 0x000fe80003800200 */
[----:B------:R-:W-:Y:S05]  /*1e80*/  @P5 BRA `(.L_x_1250) ;  /* 0x00000000006c5947 */ /* 0x000fea0003800000 */
[----:B-12---:R-:W1:Y:S01]  /*1e90*/  LDC.64 R18, c[0x0][0x3f8] ;  /* 0x0000fe00ff127b82 */ /* 0x006e620000000a00 */
        /* <DEDUP_REMOVED lines=26> */
.L_x_1250:
[----:B------:R-:W-:Y:S05]  /*2040*/  BSYNC.RECONVERGENT B0 ;  /* 0x0000000000007941 */ /* 0x000fea0003800200 */
.L_x_1249:
        /* <DEDUP_REMOVED lines=20> */
[----:B-1----:R-:W-:-:S05]  /*2190*/  MOV R19, UR19 ;  /* 0x0000001300137c02 */ /* 0x002fca0008000f00 */
        /* <DEDUP_REMOVED lines=8> */
.L_x_1253:
[----:B------:R-:W2:Y:S04]  /*2220*/  LDG.E.STRONG.GPU R0, desc[UR22][R16.64] ;  /* 0x0000001610007981 */ /* 0x000ea8000c1ef900 */
[----:B--2---:R-:W-:Y:S01]  /*2230*/  CCTL.IVALL ;  /* 0x00000000ff00798f */ /* 0x004fe20002000000 */
[----:B------:R-:W-:Y:S05]  /*2240*/  YIELD ;  /* 0x0000000000007946 */ /* 0x000fea0003800000 */
[----:B------:R-:W-:-:S13]  /*2250*/  ISETP.NE.AND P1, PT, R0, R23, PT ;  /* 0x000000170000720c */ /* 0x000fda0003f25270 */
[----:B------:R-:W-:Y:S05]  /*2260*/  @P1 BRA `(.L_x_1253) ;  /* 0xfffffffc00ec1947 */ /* 0x000fea000383ffff */
.L_x_1252:
[----:B------:R-:W-:Y:S05]  /*2270*/  WARPSYNC.ALL ;  /* 0x0000000000007948 */ /* 0x000fea0003800000 */
[----:B------:R-:W-:Y:S01]  /*2280*/  BAR.SYNC.DEFER_BLOCKING 0x0 ;  /* 0x0000000000007b1d */ /* 0x000fe20000010000 */
[----:B------:R-:W-:-:S05]  /*2290*/  HFMA2 R0, -RZ, RZ, 0, 0 ;  /* 0x00000000ff007431 */ /* 0x000fca00000001ff */
[----:B------:R-:W-:Y:S05]  /*22a0*/  @!P4 BRA `(.L_x_1254) ;  /* 0x000000040078c947 */ /* 0x000fea0003800000 */
[----:B----4-:R-:W-:Y:S01]  /*22b0*/  MOV R24, RZ ;  /* 0x000000ff00187202 */ /* 0x010fe20000000f00 */
[----:B------:R-:W-:Y:S02]  /*22c0*/  UIMAD UR32, UR25, 0x5, UR5 ;  /* 0x00000005192078a4 */ /* 0x000fe4000f8e0205 */
[----:B------:R-:W-:Y:S02]  /*22d0*/  UIADD3 UR33, UPT, UPT, UR5, UR25, URZ ;  /* 0x0000001905217290 */ /* 0x000fe4000fffe0ff */
[----:B------:R-:W-:Y:S01]  /*22e0*/  UIADD3 UR34, UPT, UPT, -UR24, URZ, URZ ;  /* 0x000000ff18227290 */ /* 0x000fe2000fffe1ff */
[----:B------:R-:W-:Y:S01]  /*22f0*/  UMOV UR16, UR5 ;  /* 0x0000000500107c82 */ /* 0x000fe20008000000 */
[----:B------:R-:W-:Y:S01]  /*2300*/  UMOV UR17, UR14 ;  /* 0x0000000e00117c82 */ /* 0x000fe20008000000 */
[----:B------:R-:W-:Y:S01]  /*2310*/  UMOV UR18, UR13 ;  /* 0x0000000d00127c82 */ /* 0x000fe20008000000 */
[----:B------:R-:W-:Y:S01]  /*2320*/  UMOV UR19, UR12 ;  /* 0x0000000c00137c82 */ /* 0x000fe20008000000 */
[----:B------:R-:W-:Y:S01]  /*2330*/  UMOV UR20, UR11 ;  /* 0x0000000b00147c82 */ /* 0x000fe20008000000 */
[----:B------:R-:W-:-:S06]  /*2340*/  UMOV UR21, UR10 ;  /* 0x0000000a00157c82 */ /* 0x000fcc0008000000 */
.L_x_1255:
        /* <DEDUP_REMOVED lines=15> */
[----:B--2---:R-:W-:Y:S01]  /*2440*/  MOV R18, UR38 ;  /* 0x0000002600127c02 */ /* 0x004fe20008000f00 */
        /* <DEDUP_REMOVED lines=68> */
.L_x_1254:
[----:B------:R-:W-:-:S09]  /*2890*/  UISETP.NE.AND UP0, UPT, UR29, URZ, UPT ;  /* 0x000000ff1d00728c */ /* 0x000fd2000bf05270 */
[----:B------:R-:W-:Y:S05]  /*28a0*/  BRA.U !UP0, `(.L_x_1251) ;  /* 0x00000005082c7547 */ /* 0x000fea000b800000 */
[----:B------:R-:W-:Y:S02]  /*28b0*/  UIADD3 UR16, UPT, UPT, UR29, -0x1, URZ ;  /* 0xffffffff1d107890 */ /* 0x000fe4000fffe0ff */
[----:B------:R-:W-:Y:S02]  /*28c0*/  ULOP3.LUT UP1, UR17, UR27, 0x3, URZ, 0xc0, !UPT ;  /* 0x000000031b117892 */ /* 0x000fe4000f82c0ff */
[----:B------:R-:W-:-:S09]  /*28d0*/  UISETP.GE.U32.AND UP0, UPT, UR16, 0x3, UPT ;  /* 0x000000031000788c */ /* 0x000fd2000bf06070 */
[----:B------:R-:W-:Y:S05]  /*28e0*/  BRA.U !UP0, `(.L_x_1256) ;  /* 0x0000000108907547 */ /* 0x000fea000b800000 */
[C---:B-12-4-:R-:W-:Y:S02]  /*28f0*/  IADD3 R18, PT, PT, R0.reuse, 0x1, RZ ;  /* 0x0000000100127810 */ /* 0x056fe40007ffe0ff */
        /* <DEDUP_REMOVED lines=35> */
.L_x_1256:
        /* <DEDUP_REMOVED lines=10> */
[----:B------:R-:W-:-:S05]  /*2bd0*/  MOV R19, 0x8 ;  /* 0x0000000800137802 */ /* 0x000fca0000000f00 */
[----:B--2---:R-:W-:Y:S02]  /*2be0*/  @!P4 IMAD R18, R0, R17, UR5 ;  /* 0x000000050012ce24 */ /* 0x004fe4000f8e0211 */
        /* <DEDUP_REMOVED lines=11> */
.L_x_1257:
[----:B------:R-:W-:Y:S01]  /*2ca0*/  ISETP.EQ.OR P1, PT, R0, UR24, P3 ;  /* 0x0000001800007c0c */ /* 0x000fe20009f22670 */
[----:B------:R-:W-:Y:S03]  /*2cb0*/  BSSY.RECONVERGENT B0, `(.L_x_1251) ;  /* 0x000000a000007945 */ /* 0x000fe60003800200 */
[----:B------:R-:W-:-:S13]  /*2cc0*/  ISETP.NE.U32.OR P1, PT, R20, 0x1, P1 ;  /* 0x000000011400780c */ /* 0x000fda0000f25470 */
[----:B------:R-:W-:Y:S05]  /*2cd0*/  @P1 BRA `(.L_x_1258) ;  /* 0x00000000001c1947 */ /* 0x000fea0003800000 */
[----:B-1----:R-:W-:Y:S02]  /*2ce0*/  MOV R17, UR25 ;  /* 0x0000001900117c02 */ /* 0x002fe40008000f00 */
[----:B------:R-:W-:-:S03]  /*2cf0*/  MOV R19, 0x8 ;  /* 0x0000000800137802 */ /* 0x000fc60000000f00 */
[----:B------:R-:W-:-:S04]  /*2d00*/  IMAD R16, R0, R17, UR5 ;  /* 0x0000000500107e24 */ /* 0x000fc8000f8e0211 */
[----:B------:R-:W-:-:S06]  /*2d10*/  IMAD.WIDE.U32 R16, R16, R19, UR6 ;  /* 0x0000000610107e25 */ /* 0x000fcc000f8e0013 */
[----:B------:R-:W0:Y:S02]  /*2d20*/  LDG.E.64 R16, desc[UR22][R16.64] ;  /* 0x0000001610107981 */ /* 0x000e24000c1e1b00 */
[----:B0--3--:R-:W-:Y:S01]  /*2d30*/  FADD.FTZ R14, R14, R16 ;  /* 0x000000100e0e7221 */ /* 0x009fe20000010000 */
[----:B------:R-:W-:-:S07]  /*2d40*/  FADD.FTZ R15, R15, R17 ;  /* 0x000000110f0f7221 */ /* 0x000fce0000010000 */
.L_x_1258:
[----:B------:R-:W-:Y:S05]  /*2d50*/  BSYNC.RECONVERGENT B0 ;  /* 0x0000000000007941 */ /* 0x000fea0003800200 */
.L_x_1251:
[----:B------:R-:W5:Y:S01]  /*2d60*/  S2UR UR7, SR_CgaCtaId ;  /* 0x00000000000779c3 */ /* 0x000f620000008800 */
[----:B------:R-:W-:Y:S01]  /*2d70*/  UMOV UR6, 0x400 ;  /* 0x0000040000067882 */ /* 0x000fe20000000000 */
[----:B------:R-:W-:Y:S01]  /*2d80*/  FADD.FTZ R4, R4, -UR35 ;  /* 0x8000002304047e21 */ /* 0x000fe20008010000 */
[----:B-12-4-:R-:W-:Y:S01]  /*2d90*/  FADD.FTZ R18, R5, -UR35 ;  /* 0x8000002305127e21 */ /* 0x016fe20008010000 */
[----:B------:R-:W-:Y:S01]  /*2da0*/  FADD.FTZ R6, R6, -UR35 ;  /* 0x8000002306067e21 */ /* 0x000fe20008010000 */
[----:B------:R-:W-:Y:S01]  /*2db0*/  FADD.FTZ R7, R7, -UR35 ;  /* 0x8000002307077e21 */ /* 0x000fe20008010000 */
[----:B------:R-:W-:Y:S01]  /*2dc0*/  FMUL.FTZ R25, R4, UR31 ;  /* 0x0000001f04197c20 */ /* 0x000fe20008410000 */
[----:B------:R-:W-:Y:S01]  /*2dd0*/  FMUL.FTZ R22, R18, UR31 ;  /* 0x0000001f12167c20 */ /* 0x000fe20008410000 */
[----:B-----5:R-:W-:-:S09]  /*2de0*/  ULEA UR6, UR7, UR6, 0x18 ;  /* 0x0000000607067291 */ /* 0x020fd2000f8ec0ff */
[----:B------:R-:W-:Y:S01]  /*2df0*/  @!P3 STS.64 [UR6+0x90], R14 ;  /* 0x0000900eff00b988 */ /* 0x000fe20008000a06 */
[----:B------:R-:W-:Y:S06]  /*2e00*/  BAR.SYNC.DEFER_BLOCKING 0x0 ;  /* 0x0000000000007b1d */ /* 0x000fec0000010000 */
[----:B------:R-:W1:Y:S01]  /*2e10*/  LDS.64 R16, [UR6+0x90] ;  /* 0x00009006ff107984 */ /* 0x000e620008000a00 */
[----:B------:R-:W1:Y:S02]  /*2e20*/  LDCU UR6, c[0x0][0x42c] ;  /* 0x00008580ff0677ac */ /* 0x000e640008000800 */
[----:B-1----:R-:W-:Y:S01]  /*2e30*/  FMUL.FTZ R0, R16, UR6 ;  /* 0x0000000610007c20 */ /* 0x002fe20008410000 */
[----:B------:R-:W-:Y:S01]  /*2e40*/  FMUL.FTZ R5, R17, UR6 ;  /* 0x0000000611057c20 */ /* 0x000fe20008410000 */
[----:B------:R-:W-:Y:S06]  /*2e50*/  @!P2 BRA `(.L_x_1259) ;  /* 0x000000000048a947 */ /* 0x000fec0003800000 */
[----:B------:R-:W-:Y:S01]  /*2e60*/  FFMA.FTZ R4, R12, R25, R10 ;  /* 0x000000190c047223 */ /* 0x000fe2000001000a */
[----:B0--3--:R-:W-:-:S03]  /*2e70*/  FFMA.FTZ R14, R13, R22, R11 ;  /* 0x000000160d0e7223 */ /* 0x009fc6000001000b */
        /* <DEDUP_REMOVED lines=16> */
.L_x_1259:
[----:B------:R-:W-:Y:S04]  /*2f80*/  BSSY.RECONVERGENT B0, `(.L_x_1260) ;  /* 0x0000013000007945 */ /* 0x000fe80003800200 */
[----:B------:R-:W-:Y:S05]  /*2f90*/  @P0 BRA `(.L_x_1261) ;  /* 0x0000000000440947 */ /* 0x000fea0003800000 */
[----:B------:R-:W1:Y:S01]  /*2fa0*/  LDCU.64 UR16, c[0x0][0x3f8] ;  /* 0x00007f00ff1077ac */ /* 0x000e620008000a00 */
[----:B0--3--:R-:W-:Y:S01]  /*2fb0*/  MOV R14, R54 ;  /* 0x00000036000e7202 */ /* 0x009fe20000000f00 */
[C-C-:B------:R-:W-:Y:S01]  /*2fc0*/  FFMA.FTZ R17, R0.reuse, R25, R5.reuse ;  /* 0x0000001900117223 */ /* 0x140fe20000010005 */
[----:B------:R-:W-:Y:S01]  /*2fd0*/  MOV R15, R57 ;  /* 0x00000039000f7202 */ /* 0x000fe20000000f00 */
[----:B------:R-:W0:Y:S01]  /*2fe0*/  LDCU.64 UR6, c[0x0][0x380] ;  /* 0x00007000ff0677ac */ /* 0x000e220008000a00 */
[----:B------:R-:W-:Y:S01]  /*2ff0*/  FFMA.FTZ R4, R0, R22, R5 ;  /* 0x0000001600047223 */ /* 0x000fe20000010005 */
[----:B------:R-:W-:-:S03]  /*3000*/  FFMA.FTZ R17, R12, R2, -R17 ;  /* 0x000000020c117223 */ /* 0x000fc60000010811 */
[----:B------:R-:W-:Y:S01]  /*3010*/  FFMA.FTZ R4, R13, R3, -R4 ;  /* 0x000000030d047223 */ /* 0x000fe20000010804 */
[----:B------:R-:W-:-:S03]  /*3020*/  FMUL.FTZ R16, R17, UR31 ;  /* 0x0000001f11107c20 */ /* 0x000fc60008410000 */
[----:B------:R-:W-:Y:S01]  /*3030*/  FMUL.FTZ R17, R4, UR31 ;  /* 0x0000001f04117c20 */ /* 0x000fe20008410000 */
[----:B-1----:R-:W-:Y:S02]  /*3040*/  IMAD R19, R47, UR16, RZ ;  /* 0x000000102f137c24 */ /* 0x002fe4000f8e02ff */
[----:B------:R-:W-:-:S04]  /*3050*/  IMAD.WIDE.U32 R14, R52, UR16, R14 ;  /* 0x00000010340e7c25 */ /* 0x000fc8000f8e000e */
[----:B------:R-:W-:Y:S01]  /*3060*/  IMAD R19, R52, UR17, R19 ;  /* 0x0000001134137c24 */ /* 0x000fe2000f8e0213 */
[----:B0-----:R-:W-:-:S04]  /*3070*/  LEA R2, P0, R14, UR6, 0x2 ;  /* 0x000000060e027c11 */ /* 0x001fc8000f8010ff */
[----:B------:R-:W-:-:S04]  /*3080*/  IADD3 R19, PT, PT, R15, R19, RZ ;  /* 0x000000130f137210 */ /* 0x000fc80007ffe0ff */
[----:B------:R-:W-:-:S05]  /*3090*/  LEA.HI.X R3, R14, UR7, R19, 0x2, P0 ;  /* 0x000000070e037c11 */ /* 0x000fca00080f1413 */
[----:B------:R1:W-:Y:S02]  /*30a0*/  STG.E.64 desc[UR22][R2.64], R16 ;  /* 0x0000001002007986 */ /* 0x0003e4000c101b16 */
.L_x_1261:
[----:B------:R-:W-:Y:S05]  /*30b0*/  BSYNC.RECONVERGENT B0 ;  /* 0x0000000000007941 */ /* 0x000fea0003800200 */
.L_x_1260:
[----:B------:R-:W-:Y:S01]  /*30c0*/  UISETP.NE.AND UP0, UPT, UR26, URZ, UPT ;  /* 0x000000ff1a00728c */ /* 0x000fe2000bf05270 */
[----:B0--3--:R-:W-:Y:S01]  /*30d0*/  FMUL.FTZ R15, R6, UR31 ;  /* 0x0000001f060f7c20 */ /* 0x009fe20008410000 */
[----:B-1----:R-:W-:-:S07]  /*30e0*/  FMUL.FTZ R16, R7, UR31 ;  /* 0x0000001f07107c20 */ /* 0x002fce0008410000 */
        /* <DEDUP_REMOVED lines=19> */
.L_x_1262:
        /* <DEDUP_REMOVED lines=19> */
[----:B------:R-:W-:-:S05]  /*3350*/  LEA.HI.X R3, R54, UR17, R3, 0x2, P0 ;  /* 0x0000001136037c11 */ /* 0x000fca00080f1403 */
[----:B------:R0:W-:Y:S02]  /*3360*/  STG.E.64 desc[UR22][R2.64], R4 ;  /* 0x0000000402007986 */ /* 0x0001e4000c101b16 */
.L_x_1264:
[----:B------:R-:W-:Y:S05]  /*3370*/  BSYNC.RECONVERGENT B0 ;  /* 0x0000000000007941 */ /* 0x000fea0003800200 */
.L_x_1263:
[----:B------:R-:W-:Y:S02]  /*3380*/  UIADD3 UR15, UPT, UPT, UR25, UR15, URZ ;  /* 0x0000000f190f7290 */ /* 0x000fe4000fffe0ff */
[----:B------:R-:W-:Y:S02]  /*3390*/  UIADD3 UR4, UPT, UPT, UR4, 0x1, URZ ;  /* 0x0000000104047890 */ /* 0x000fe4000fffe0ff */
[----:B------:R-:W-:-:S09]  /*33a0*/  UISETP.GE.AND UP0, UPT, UR15, UR8, UPT ;  /* 0x000000080f00728c */ /* 0x000fd2000bf06270 */
[----:B------:R-:W-:Y:S05]  /*33b0*/  BRA.U !UP0, `(.L_x_1265) ;  /* 0xffffffcd08cc7547 */ /* 0x000fea000b83ffff */
.L_x_1240:
        /* <DEDUP_REMOVED lines=19> */
.L_x_1267:
[----:B------:R-:W-:Y:S05]  /*34f0*/  BSYNC.RECONVERGENT B0 ;  /* 0x0000000000007941 */ /* 0x000fea0003800200 */
.L_x_1266:
[----:B------:R-:W-:Y:S05]  /*3500*/  @P0 EXIT ;  /* 0x000000000000094d */ /* 0x000fea0003800000 */
[----:B------:R-:W-:Y:S05]  /*3510*/  @P2 BRA `(.L_x_1268) ;  /* 0x0000000000202947 */ /* 0x000fea0003800000 */
[----:B------:R-:W-:-:S05]  /*3520*/  IMAD R0, R4, R7, RZ ;  /* 0x0000000704007224 */ /* 0x000fca00078e02ff */
[----:B------:R-:W-:-:S13]  /*3530*/  ISETP.NE.AND P0, PT, R0, -0x1, PT ;  /* 0xffffffff0000780c */ /* 0x000fda0003f05270 */
[----:B------:R-:W-:Y:S05]  /*3540*/  @!P0 BRA `(.L_x_1268) ;  /* 0x0000000000148947 */ /* 0x000fea0003800000 */
.L_x_1269:
[----:B0-----:R-:W2:Y:S04]  /*3550*/  LDG.E.STRONG.GPU R5, desc[UR22][R2.64] ;  /* 0x0000001602057981 */ /* 0x001ea8000c1ef900 */
[----:B--2---:R-:W-:Y:S01]  /*3560*/  CCTL.IVALL ;  /* 0x00000000ff00798f */ /* 0x004fe20002000000 */
[----:B------:R-:W-:Y:S05]  /*3570*/  YIELD ;  /* 0x0000000000007946 */ /* 0x000fea0003800000 */
[----:B------:R-:W-:-:S13]  /*3580*/  ISETP.NE.AND P0, PT, R5, R0, PT ;  /* 0x000000000500720c */ /* 0x000fda0003f05270 */
[----:B------:R-:W-:Y:S05]  /*3590*/  @P0 BRA `(.L_x_1269) ;  /* 0xfffffffc00ec0947 */ /* 0x000fea000383ffff */
.L_x_1268:
[----:B------:R-:W-:Y:S05]  /*35a0*/  WARPSYNC.ALL ;  /* 0x0000000000007948 */ /* 0x000fea0003800000 */
[----:B------:R-:W1:Y:S08]  /*35b0*/  LDC.64 R6, c[0x0][0x3f8] ;  /* 0x0000fe00ff067b82 */ /* 0x000e700000000a00 */
[----:B------:R-:W-:Y:S01]  /*35c0*/  BAR.SYNC.DEFER_BLOCKING 0x0 ;  /* 0x0000000000007b1d */ /* 0x000fe20000010000 */
[----:B-1----:R-:W-:-:S04]  /*35d0*/  LEA.HI R0, P0, R7, R6, RZ, 0x1 ;  /* 0x0000000607007211 */ /* 0x002fc800078108ff */
[----:B0-----:R-:W-:-:S04]  /*35e0*/  IADD3.X R3, PT, PT, RZ, R7, RZ, P0, !PT ;  /* 0x00000007ff037210 */ /* 0x001fc800007fe4ff */
        /* <DEDUP_REMOVED lines=69> */
.L_x_1272:
        /* <DEDUP_REMOVED lines=29> */
.L_x_1271:
[----:B------:R-:W-:Y:S05]  /*3c10*/  BSYNC.RECONVERGENT B0 ;  /* 0x0000000000007941 */ /* 0x000fea0003800200 */
.L_x_1270:
[----:B------:R-:W-:Y:S05]  /*3c20*/  @!P0 EXIT ;  /* 0x000000000000894d */ /* 0x000fea0003800000 */
[C---:B------:R-:W-:Y:S01]  /*3c30*/  SHF.L.U64.HI R2, R6.reuse, 0x2, R7 ;  /* 0x0000000206027819 */ /* 0x040fe20000010207 */
[----:B------:R-:W1:Y:S01]  /*3c40*/  LDCU.64 UR4, c[0x0][0x3d8] ;  /* 0x00007b00ff0477ac */ /* 0x000e620008000a00 */
[----:B------:R-:W-:Y:S02]  /*3c50*/  SHF.L.U32 R6, R6, 0x2, RZ ;  /* 0x0000000206067819 */ /* 0x000fe400000006ff */
[C---:B------:R-:W-:Y:S01]  /*3c60*/  SHF.L.U64.HI R7, R28.reuse, 0x2, R35 ;  /* 0x000000021c077819 */ /* 0x040fe20000010223 */
[----:B------:R-:W2:Y:S01]  /*3c70*/  LDCU.64 UR6, c[0x0][0x388] ;  /* 0x00007100ff0677ac */ /* 0x000ea20008000a00 */
[----:B0-----:R-:W-:Y:S02]  /*3c80*/  SHF.L.U32 R8, R28, 0x2, RZ ;  /* 0x000000021c087819 */ /* 0x001fe400000006ff */
[C---:B------:R-:W-:Y:S01]  /*3c90*/  SHF.L.U64.HI R4, R0.reuse, 0x2, R3 ;  /* 0x0000000200047819 */ /* 0x040fe20000010203 */
[----:B------:R-:W0:Y:S01]  /*3ca0*/  LDCU.64 UR8, c[0x0][0x390] ;  /* 0x00007200ff0877ac */ /* 0x000e220008000a00 */
[----:B------:R-:W-:-:S07]  /*3cb0*/  SHF.L.U32 R5, R0, 0x2, RZ ;  /* 0x0000000200057819 */ /* 0x000fce00000006ff */
.L_x_1273:
[C---:B------:R-:W-:Y:S02]  /*3cc0*/  SHF.L.U32 R19, R49.reuse, 0x2, RZ ;  /* 0x0000000231137819 */ /* 0x040fe400000006ff */
[----:B---3--:R-:W-:Y:S02]  /*3cd0*/  SHF.L.U64.HI R21, R49, 0x2, R18 ;  /* 0x0000000231157819 */ /* 0x008fe40000010212 */
        /* <DEDUP_REMOVED lines=17> */
[C---:B--2---:R-:W-:Y:S02]  /*3df0*/  IADD3 R20, P0, PT, R22.reuse, UR6, RZ ;  /* 0x0000000616147c10 */ /* 0x044fe4000ff1e0ff */
[----:B------:R-:W-:Y:S02]  /*3e00*/  LOP3.LUT R10, R21, 0x3, RZ, 0xc0, !PT ;  /* 0x00000003150a7812 */ /* 0x000fe400078ec0ff */
[----:B0-----:R-:W-:Y:S02]  /*3e10*/  IADD3 R22, P1, PT, R22, UR8, RZ ;  /* 0x0000000816167c10 */ /* 0x001fe4000ff3e0ff */
        /* <DEDUP_REMOVED lines=60> */
.L_x_1274:
        /* <DEDUP_REMOVED lines=10> */
.L_x_3431:


//--------------------- .text._Z35group_norm_nhwc_bwd_one_pass_kernelI11Fp32IOFp32WLi128ELi30ELi480EEv26Group_norm_nhwc_bwd_params --------------------------
	.section	.text._Z35group_norm_nhwc_bwd_one_pass_kernelI11Fp32IOFp32WLi128ELi30ELi480EEv26Group_norm_nhwc_bwd_params,"ax",@progbits
	.align	128
        .global         _Z35group_norm_nhwc_bwd_one_pass_kernelI11Fp32IOFp32WLi128ELi30ELi480EEv26Group_norm_nhwc_bwd_params
        .type           _Z35group_norm_nhwc_bwd_one_pass_kernelI11Fp32IOFp32WLi128ELi30ELi480EEv26Group_norm_nhwc_bwd_params,@function
        .size           _Z35group_norm_nhwc_bwd_one_pass_kernelI11Fp32IOFp32WLi128ELi30ELi480EEv26Group_norm_nhwc_bwd_params,(.L_x_3432 - _Z35group_norm_nhwc_bwd_one_pass_kernelI11Fp32IOFp32WLi128ELi30ELi480EEv26Group_norm_nhwc_bwd_params)
        .other          _Z35group_norm_nhwc_bwd_one_pass_kernelI11Fp32IOFp32WLi128ELi30ELi480EEv26Group_norm_nhwc_bwd_params,@"STO_CUDA_ENTRY STV_DEFAULT"
_Z35group_norm_nhwc_bwd_one_pass_kernelI11Fp32IOFp32WLi128ELi30ELi480EEv26Group_norm_nhwc_bwd_params:
.text._Z35group_norm_nhwc_bwd_one_pass_kernelI11Fp32IOFp32WLi128ELi30ELi480EEv26Group_norm_nhwc_bwd_params:
        /* <DEDUP_REMOVED lines=10> */
[----:B------:R-:W-:Y:S01]  /*00a0*/  LOP3.LUT R0, R48, 0xffff, RZ, 0xc0, !PT ;  /* 0x0000ffff30007812 */ /* 0x000fe200078ec0ff */
[----:B------:R-:W0:Y:S01]  /*00b0*/  LDC R2, c[0x0][0x41c] ;  /* 0x00010700ff027b82 */ /* 0x000e220000000800 */
[----:B------:R-:W1:Y:S01]  /*00c0*/  S2R R45, SR_LANEID ;  /* 0x00000000002d7919 */ /* 0x000e620000000000 */
[----:B------:R-:W-:Y:S01]  /*00d0*/  HFMA2 R50, -RZ, RZ, 0, 0 ;  /* 0x00000000ff327431 */ /* 0x000fe200000001ff */
[----:B------:R-:W-:Y:S01]  /*00e0*/  MOV R49, R47 ;  /* 0x0000002f00317202 */ /* 0x000fe20000000f00 */
[----:B------:R-:W-:Y:S01]  /*00f0*/  IMAD R0, R0, 0x1112, RZ ;  /* 0x0000111200007824 */ /* 0x000fe200078e02ff */
[----:B------:R-:W2:Y:S03]  /*0100*/  LDCU.U8 UR10, c[0x0][0x414] ;  /* 0x00008280ff0a77ac */ /* 0x000ea60008000000 */
[----:B------:R-:W3:Y:S01]  /*0110*/  LDC R46, c[0x0][0x374] ;  /* 0x0000dd00ff2e7b82 */ /* 0x000ee20000000800 */
[----:B------:R-:W-:-:S04]  /*0120*/  SHF.R.U32.HI R55, RZ, 0x10, R0 ;  /* 0x00000010ff377819 */ /* 0x000fc80000011600 */
[----:B------:R-:W-:-:S03]  /*0130*/  PRMT R0, R55, 0x9910, RZ ;  /* 0x0000991037007816 */ /* 0x000fc600000000ff */
[----:B------:R-:W4:Y:S01]  /*0140*/  LDC R44, c[0x0][0x370] ;  /* 0x0000dc00ff2c7b82 */ /* 0x000f220000000800 */
[----:B------:R-:W-:-:S04]  /*0150*/  LEA R0, R0, -R0, 0x4 ;  /* 0x8000000000007211 */ /* 0x000fc800078e20ff */
[----:B------:R-:W-:Y:S01]  /*0160*/  IADD3 R0, PT, PT, RZ, -R0, RZ ;  /* 0x80000000ff007210 */ /* 0x000fe20007ffe0ff */
[----:B0-----:R-:W-:-:S03]  /*0170*/  IMAD R55, R2, UR7, R55 ;  /* 0x0000000702377c24 */ /* 0x001fc6000f8e0237 */
[----:B------:R-:W-:Y:S02]  /*0180*/  PRMT R51, R0, 0x7710, RZ ;  /* 0x0000771000337816 */ /* 0x000fe400000000ff */
[C---:B------:R-:W-:Y:S02]  /*0190*/  IADD3 R53, PT, PT, R55.reuse, 0x40, RZ ;  /* 0x0000004037357810 */ /* 0x040fe40007ffe0ff */
[----:B------:R-:W-:Y:S02]  /*01a0*/  IADD3 R52, PT, PT, R55, 0x60, RZ ;  /* 0x0000006037347810 */ /* 0x000fe40007ffe0ff */
[----:B------:R-:W-:Y:S02]  /*01b0*/  IADD3 R51, PT, PT, R51, R48, RZ ;  /* 0x0000003033337210 */ /* 0x000fe40007ffe0ff */
[----:B------:R-:W-:Y:S02]  /*01c0*/  IADD3 R54, PT, PT, R55, 0x20, RZ ;  /* 0x0000002037367810 */ /* 0x000fe40007ffe0ff */
[----:B------:R-:W-:-:S02]  /*01d0*/  SHF.R.S32.HI R43, RZ, 0x1f, R53 ;  /* 0x0000001fff2b7819 */ /* 0x000fc40000011435 */
[----:B------:R-:W-:Y:S02]  /*01e0*/  SHF.R.S32.HI R42, RZ, 0x1f, R52 ;  /* 0x0000001fff2a7819 */ /* 0x000fe40000011434 */
[----:B-1234-:R-:W-:-:S07]  /*01f0*/  SHF.L.U32 R51, R51, 0x1, RZ ;  /* 0x0000000133337819 */ /* 0x01efce00000006ff */
.L_x_1306:
[----:B01----:R-:W0:Y:S01]  /*0200*/  LDC R6, c[0x0][0x410] ;  /* 0x00010400ff067b82 */ /* 0x003e220000000800 */
[----:B------:R-:W1:Y:S01]  /*0210*/  LDCU.128 UR12, c[0x0][0x400] ;  /* 0x00008000ff0c77ac */ /* 0x000e620008000c00 */
[----:B------:R-:W-:Y:S02]  /*0220*/  ISETP.GE.AND P0, PT, R49, RZ, PT ;  /* 0x000000ff3100720c */ /* 0x000fe40003f06270 */
[----:B------:R-:W-:-:S04]  /*0230*/  SHF.R.S32.HI R15, RZ, 0x1f, R55 ;  /* 0x0000001fff0f7819 */ /* 0x000fc80000011437 */
[----:B--2---:R-:W2:Y:S08]  /*0240*/  LDC.64 R8, c[0x0][0x3b8] ;  /* 0x0000ee00ff087b82 */ /* 0x004eb00000000a00 */
[----:B---3--:R-:W3:Y:S01]  /*0250*/  LDC.64 R28, c[0x0][0x3a8] ;  /* 0x0000ea00ff1c7b82 */ /* 0x008ee20000000a00 */
[----:B0-----:R-:W-:-:S04]  /*0260*/  IABS R5, R6 ;  /* 0x0000000600057213 */ /* 0x001fc80000000000 */
[----:B------:R-:W0:Y:S01]  /*0270*/  I2F.RP R0, R5 ;  /* 0x0000000500007306 */ /* 0x000e220000209400 */
[----:B--2---:R-:W-:-:S06]  /*0280*/  IMAD.WIDE R8, R49, 0x8, R8 ;  /* 0x0000000831087825 */ /* 0x004fcc00078e0208 */
[----:B------:R-:W2:Y:S01]  /*0290*/  LDG.E.64 R8, desc[UR8][R8.64] ;  /* 0x0000000808087981 */ /* 0x000ea2000c1e1b00 */
[----:B0-----:R-:W0:Y:S02]  /*02a0*/  MUFU.RCP R0, R0 ;  /* 0x0000000000007308 */ /* 0x001e240000001000 */
[----:B0-----:R-:W-:-:S06]  /*02b0*/  IADD3 R2, PT, PT, R0, 0xffffffe, RZ ;  /* 0x0ffffffe00027810 */ /* 0x001fcc0007ffe0ff */
[----:B------:R0:W4:Y:S02]  /*02c0*/  F2I.FTZ.U32.TRUNC.NTZ R3, R2 ;  /* 0x0000000200037305 */ /* 0x000124000021f000 */
[----:B0-----:R-:W-:Y:S02]  /*02d0*/  MOV R2, RZ ;  /* 0x000000ff00027202 */ /* 0x001fe40000000f00 */
[----:B----4-:R-:W-:-:S05]  /*02e0*/  IADD3 R4, PT, PT, RZ, -R3, RZ ;  /* 0x80000003ff047210 */ /* 0x010fca0007ffe0ff */
[----:B------:R-:W-:Y:S01]  /*02f0*/  IMAD R7, R4, R5, RZ ;  /* 0x0000000504077224 */ /* 0x000fe200078e02ff */
[----:B------:R-:W-:-:S03]  /*0300*/  IABS R4, R49 ;  /* 0x0000003100047213 */ /* 0x000fc60000000000 */
[----:B------:R-:W-:Y:S01]  /*0310*/  IMAD.HI.U32 R3, R3, R7, R2 ;  /* 0x0000000703037227 */ /* 0x000fe200078e0002 */
[----:B------:R-:W-:Y:S02]  /*0320*/  LOP3.LUT R2, R49, R6, RZ, 0x3c, !PT ;  /* 0x0000000631027212 */ /* 0x000fe400078e3cff */
[----:B------:R-:W-:Y:S02]  /*0330*/  SHF.R.S32.HI R7, RZ, 0x1f, R54 ;  /* 0x0000001fff077819 */ /* 0x000fe40000011436 */
[----:B------:R-:W-:Y:S01]  /*0340*/  ISETP.GE.AND P2, PT, R2, RZ, PT ;  /* 0x000000ff0200720c */ /* 0x000fe20003f46270 */
[----:B------:R-:W-:-:S05]  /*0350*/  IMAD.HI.U32 R3, R3, R4, RZ ;  /* 0x0000000403037227 */ /* 0x000fca00078e00ff */
[----:B------:R-:W-:-:S05]  /*0360*/  IADD3 R0, PT, PT, -R3, RZ, RZ ;  /* 0x000000ff03007210 */ /* 0x000fca0007ffe1ff */
[----:B------:R-:W-:-:S05]  /*0370*/  IMAD R0, R5, R0, R4 ;  /* 0x0000000005007224 */ /* 0x000fca00078e0204 */
[----:B------:R-:W-:-:S13]  /*0380*/  ISETP.GT.U32.AND P1, PT, R5, R0, PT ;  /* 0x000000000500720c */ /* 0x000fda0003f24070 */
[-C--:B------:R-:W-:Y:S02]  /*0390*/  @!P1 IADD3 R0, PT, PT, R0, -R5.reuse, RZ ;  /* 0x8000000500009210 */ /* 0x080fe40007ffe0ff */
[----:B------:R-:W-:Y:S02]  /*03a0*/  @!P1 IADD3 R3, PT, PT, R3, 0x1, RZ ;  /* 0x0000000103039810 */ /* 0x000fe40007ffe0ff */
[-C--:B------:R-:W-:Y:S02]  /*03b0*/  ISETP.GE.U32.AND P3, PT, R0, R5.reuse, PT ;  /* 0x000000050000720c */ /* 0x080fe40003f66070 */
[----:B-1----:R-:W-:Y:S02]  /*03c0*/  ISETP.GE.U32.AND P1, PT, R54, UR12, PT ;  /* 0x0000000c36007c0c */ /* 0x002fe4000bf26070 */
[----:B------:R-:W-:Y:S02]  /*03d0*/  ISETP.GT.U32.AND P4, PT, R5, R0, PT ;  /* 0x000000000500720c */ /* 0x000fe40003f84070 */
[----:B------:R-:W-:-:S02]  /*03e0*/  IADD3 R5, PT, PT, R0, -R5, RZ ;  /* 0x8000000500057210 */ /* 0x000fc40007ffe0ff */
[----:B------:R-:W-:Y:S02]  /*03f0*/  ISETP.GE.AND.EX P1, PT, R7, UR13, PT, P1 ;  /* 0x0000000d07007c0c */ /* 0x000fe4000bf26310 */
[----:B------:R-:W-:-:S03]  /*0400*/  SEL R0, R5, R0, !P4 ;  /* 0x0000000005007207 */ /* 0x000fc60006000000 */
[----:B------:R-:W-:Y:S02]  /*0410*/  @P3 IADD3 R3, PT, PT, R3, 0x1, RZ ;  /* 0x0000000103033810 */ /* 0x000fe40007ffe0ff */
[----:B------:R-:W-:Y:S02]  /*0420*/  ISETP.NE.AND P3, PT, R6, RZ, PT ;  /* 0x000000ff0600720c */ /* 0x000fe40003f65270 */
[----:B------:R-:W-:Y:S02]  /*0430*/  MOV R2, R3 ;  /* 0x0000000300027202 */ /* 0x000fe40000000f00 */
[----:B------:R-:W-:Y:S02]  /*0440*/  LOP3.LUT R3, RZ, R6, RZ, 0x33, !PT ;  /* 0x00000006ff037212 */ /* 0x000fe400078e33ff */
[----:B------:R-:W-:Y:S01]  /*0450*/  @!P0 IADD3 R0, PT, PT, -R0, RZ, RZ ;  /* 0x000000ff00008210 */ /* 0x000fe20007ffe1ff */
[----:B------:R-:W0:Y:S01]  /*0460*/  @!P1 LDC.64 R4, c[0x0][0x3f8] ;  /* 0x0000fe00ff049b82 */ /* 0x000e220000000a00 */
[----:B------:R-:W-:-:S02]  /*0470*/  ISETP.GE.U32.AND P0, PT, R55, UR12, PT ;  /* 0x0000000c37007c0c */ /* 0x000fc4000bf06070 */
[----:B------:R-:W-:Y:S02]  /*0480*/  SEL R0, R3, R0, !P3 ;  /* 0x0000000003007207 */ /* 0x000fe40005800000 */
[----:B------:R-:W-:Y:S02]  /*0490*/  @!P2 IADD3 R2, PT, PT, -R2, RZ, RZ ;  /* 0x000000ff0202a210 */ /* 0x000fe40007ffe1ff */
[----:B------:R-:W-:Y:S01]  /*04a0*/  ISETP.GE.AND.EX P0, PT, R15, UR13, PT, P0 ;  /* 0x0000000d0f007c0c */ /* 0x000fe2000bf06300 */
[----:B------:R-:W-:Y:S01]  /*04b0*/  IMAD R13, R0, 0x1e, RZ ;  /* 0x0000001e000d7824 */ /* 0x000fe200078e02ff */
[----:B------:R-:W-:Y:S01]  /*04c0*/  SEL R3, R3, R2, !P3 ;  /* 0x0000000203037207 */ /* 0x000fe20005800000 */
[----:B------:R-:W1:Y:S01]  /*04d0*/  @!P1 LDC.64 R10, c[0x0][0x3a0] ;  /* 0x0000e800ff0a9b82 */ /* 0x000e620000000a00 */
[----:B------:R-:W-:Y:S02]  /*04e0*/  LOP3.LUT R6, R51, 0xffff, RZ, 0xc0, !PT ;  /* 0x0000ffff33067812 */ /* 0x000fe400078ec0ff */
[----:B------:R-:W-:-:S02]  /*04f0*/  SHF.R.S32.HI R2, RZ, 0x1f, R3 ;  /* 0x0000001fff027819 */ /* 0x000fc40000011403 */
[C---:B------:R-:W-:Y:S02]  /*0500*/  IADD3 R60, P2, PT, R13.reuse, R6, RZ ;  /* 0x000000060d3c7210 */ /* 0x040fe40007f5e0ff */
[----:B------:R-:W-:Y:S01]  /*0510*/  ISETP.GE.U32.AND P3, PT, R52, UR12, PT ;  /* 0x0000000c34007c0c */ /* 0x000fe2000bf66070 */
[----:B------:R-:W-:Y:S01]  /*0520*/  IMAD R2, R2, UR14, RZ ;  /* 0x0000000e02027c24 */ /* 0x000fe2000f8e02ff */
[----:B------:R-:W-:Y:S01]  /*0530*/  LEA.HI.X.SX32 R61, R13, RZ, 0x1, P2 ;  /* 0x000000ff0d3d7211 */ /* 0x000fe200010f0eff */
[----:B------:R-:W4:Y:S01]  /*0540*/  @!P0 LDC.64 R32, c[0x0][0x3f8] ;  /* 0x0000fe00ff208b82 */ /* 0x000f220000000a00 */
[----:B------:R-:W-:Y:S01]  /*0550*/  ISETP.GE.U32.AND P2, PT, R53, UR12, PT ;  /* 0x0000000c35007c0c */ /* 0x000fe2000bf46070 */
[C---:B------:R-:W-:Y:S01]  /*0560*/  IMAD R59, R3.reuse, UR15, R2 ;  /* 0x0000000f033b7c24 */ /* 0x040fe2000f8e0202 */
[----:B------:R-:W-:Y:S01]  /*0570*/  ISETP.GE.AND.EX P3, PT, R42, UR13, PT, P3 ;  /* 0x0000000d2a007c0c */ /* 0x000fe2000bf66330 */
[----:B------:R-:W-:Y:S01]  /*0580*/  IMAD.WIDE.U32 R60, R3, UR14, R60 ;  /* 0x0000000e033c7c25 */ /* 0x000fe2000f8e003c */
[----:B------:R-:W-:-:S02]  /*0590*/  ISETP.GE.AND.EX P2, PT, R43, UR13, PT, P2 ;  /* 0x0000000d2b007c0c */ /* 0x000fc4000bf46320 */
[----:B------:R-:W-:Y:S01]  /*05a0*/  IADD3 R6, PT, PT, R13, R6, RZ ;  /* 0x000000060d067210 */ /* 0x000fe20007ffe0ff */
[----:B------:R-:W3:Y:S01]  /*05b0*/  @!P1 LDC.64 R2, c[0x0][0x398] ;  /* 0x0000e600ff029b82 */ /* 0x000ee20000000a00 */
[----:B0-----:R-:W-:Y:S01]  /*05c0*/  @!P1 IMAD R7, R7, R4, RZ ;  /* 0x0000000407079224 */ /* 0x001fe200078e02ff */
[----:B------:R-:W-:Y:S02]  /*05d0*/  IADD3 R59, PT, PT, R61, R59, RZ ;  /* 0x0000003b3d3b7210 */ /* 0x000fe40007ffe0ff */
[----:B------:R-:W-:Y:S01]  /*05e0*/  @!P1 MOV R58, R60 ;  /* 0x0000003c003a9202 */ /* 0x000fe20000000f00 */
[----:B------:R-:W-:-:S03]  /*05f0*/  @!P1 IMAD R7, R54, R5, R7 ;  /* 0x0000000536079224 */ /* 0x000fc600078e0207 */
[----:B------:R-:W0:Y:S01]  /*0600*/  @!P0 LDC.64 R12, c[0x0][0x3a0] ;  /* 0x0000e800ff0c8b82 */ /* 0x000e220000000a00 */
[----:B------:R-:W-:-:S05]  /*0610*/  @!P1 IMAD.WIDE.U32 R4, R54, R4, R58 ;  /* 0x0000000436049225 */ /* 0x000fca00078e003a */
[----:B------:R-:W-:Y:S02]  /*0620*/  @!P1 IADD3 R5, PT, PT, R5, R7, RZ ;  /* 0x0000000705059210 */ /* 0x000fe40007ffe0ff */
[----:B------:R-:W0:Y:S01]  /*0630*/  @!P2 LDC.64 R22, c[0x0][0x3f8] ;  /* 0x0000fe00ff16ab82 */ /* 0x000e220000000a00 */
[C---:B------:R-:W-:Y:S01]  /*0640*/  @!P1 SHF.L.U32 R7, R4.reuse, 0x2, RZ ;  /* 0x0000000204079819 */ /* 0x040fe200000006ff */
[----:B----4-:R-:W-:Y:S01]  /*0650*/  @!P0 IMAD R14, R15, R32, RZ ;  /* 0x000000200f0e8224 */ /* 0x010fe200078e02ff */
[----:B------:R-:W-:Y:S02]  /*0660*/  @!P1 SHF.L.U64.HI R20, R4, 0x2, R5 ;  /* 0x0000000204149819 */ /* 0x000fe40000010205 */
[C---:B-1----:R-:W-:Y:S02]  /*0670*/  @!P1 IADD3 R10, P4, PT, R7.reuse, R10, RZ ;  /* 0x0000000a070a9210 */ /* 0x042fe40007f9e0ff */
[----:B------:R-:W-:Y:S01]  /*0680*/  @!P0 MOV R15, R59 ;  /* 0x0000003b000f8202 */ /* 0x000fe20000000f00 */
[----:B------:R-:W1:Y:S01]  /*0690*/  @!P3 LDC.64 R4, c[0x0][0x3f8] ;  /* 0x0000fe00ff04bb82 */ /* 0x000e620000000a00 */
[----:B---3--:R-:W-:Y:S01]  /*06a0*/  @!P1 IADD3 R2, P5, PT, R7, R2, RZ ;  /* 0x0000000207029210 */ /* 0x008fe20007fbe0ff */
[----:B------:R-:W-:Y:S01]  /*06b0*/  @!P0 IMAD R7, R55, R33, R14 ;  /* 0x0000002137078224 */ /* 0x000fe200078e020e */
[----:B------:R-:W-:-:S02]  /*06c0*/  @!P0 MOV R14, R60 ;  /* 0x0000003c000e8202 */ /* 0x000fc40000000f00 */
[----:B------:R-:W-:Y:S02]  /*06d0*/  @!P1 IADD3.X R11, PT, PT, R20, R11, RZ, P4, !PT ;  /* 0x0000000b140b9210 */ /* 0x000fe400027fe4ff */
[----:B------:R-:W-:Y:S01]  /*06e0*/  ISETP.NE.AND P4, PT, RZ, UR10, PT ;  /* 0x0000000aff007c0c */ /* 0x000fe2000bf85270 */
[----:B------:R-:W3:Y:S01]  /*06f0*/  @!P0 LDC.64 R18, c[0x0][0x398] ;  /* 0x0000e600ff128b82 */ /* 0x000ee20000000a00 */
[----:B------:R-:W-:Y:S01]  /*0700*/  @!P0 IMAD.WIDE.U32 R32, R55, R32, R14 ;  /* 0x0000002037208225 */ /* 0x000fe200078e000e */
[----:B------:R-:W-:Y:S02]  /*0710*/  @!P2 MOV R26, R60 ;  /* 0x0000003c001aa202 */ /* 0x000fe40000000f00 */
[----:B------:R-:W-:Y:S02]  /*0720*/  @!P2 MOV R27, R59 ;  /* 0x0000003b001ba202 */ /* 0x000fe40000000f00 */
[----:B------:R-:W-:Y:S02]  /*0730*/  @!P0 IADD3 R7, PT, PT, R33, R7, RZ ;  /* 0x0000000721078210 */ /* 0x000fe40007ffe0ff */
[----:B------:R-:W4:Y:S01]  /*0740*/  @!P2 LDC.64 R14, c[0x0][0x3a0] ;  /* 0x0000e800ff0eab82 */ /* 0x000f220000000a00 */
[----:B0-----:R-:W-:Y:S01]  /*0750*/  @!P2 IMAD R24, R43, R22, RZ ;  /* 0x000000162b18a224 */ /* 0x001fe200078e02ff */
[----:B------:R-:W-:-:S02]  /*0760*/  @!P0 SHF.L.U32 R31, R32, 0x2, RZ ;  /* 0x00000002201f8819 */ /* 0x000fc400000006ff */
[----:B------:R-:W-:Y:S01]  /*0770*/  @!P0 SHF.L.U64.HI R32, R32, 0x2, R7 ;  /* 0x0000000220208819 */ /* 0x000fe20000010207 */
[C---:B------:R-:W-:Y:S01]  /*0780*/  @!P2 IMAD R7, R53.reuse, R23, R24 ;  /* 0x000000173507a224 */ /* 0x040fe200078e0218 */
[----:B------:R-:W-:Y:S02]  /*0790*/  @!P1 IADD3.X R3, PT, PT, R20, R3, RZ, P5, !PT ;  /* 0x0000000314039210 */ /* 0x000fe40002ffe4ff */
[----:B------:R-:W0:Y:S01]  /*07a0*/  @!P2 LDC.64 R16, c[0x0][0x398] ;  /* 0x0000e600ff10ab82 */ /* 0x000e220000000a00 */
[----:B------:R-:W-:-:S07]  /*07b0*/  @!P2 IMAD.WIDE.U32 R22, R53, R22, R26 ;  /* 0x000000163516a225 */ /* 0x000fce00078e001a */
[----:B------:R-:W2:Y:S01]  /*07c0*/  @!P3 LDC.64 R20, c[0x0][0x3a0] ;  /* 0x0000e800ff14bb82 */ /* 0x000ea20000000a00 */
[----:B-1----:R-:W-:-:S07]  /*07d0*/  @!P3 IMAD R30, R42, R4, RZ ;  /* 0x000000042a1eb224 */ /* 0x002fce00078e02ff */
[----:B------:R-:W1:Y:S01]  /*07e0*/  @!P3 LDC.64 R24, c[0x0][0x398] ;  /* 0x0000e600ff18bb82 */ /* 0x000e620000000a00 */
[C---:B------:R-:W-:Y:S01]  /*07f0*/  @!P0 IADD3 R12, P5, PT, R31.reuse, R12, RZ ;  /* 0x0000000c1f0c8210 */ /* 0x040fe20007fbe0ff */
[----:B------:R-:W-:Y:S01]  /*0800*/  @!P3 IMAD R33, R52, R5, R30 ;  /* 0x000000053421b224 */ /* 0x000fe200078e021e */
[----:B---3--:R-:W-:-:S05]  /*0810*/  @!P0 IADD3 R18, P6, PT, R31, R18, RZ ;  /* 0x000000121f128210 */ /* 0x008fca0007fde0ff */
[----:B------:R-:W3:Y:S01]  /*0820*/  @P4 LDC.64 R26, c[0x0][0x3b0] ;  /* 0x0000ec00ff1a4b82 */ /* 0x000ee20000000a00 */
[----:B------:R-:W-:Y:S02]  /*0830*/  @!P3 MOV R30, R60 ;  /* 0x0000003c001eb202 */ /* 0x000fe40000000f00 */
[----:B------:R-:W-:Y:S02]  /*0840*/  @!P3 MOV R31, R59 ;  /* 0x0000003b001fb202 */ /* 0x000fe40000000f00 */
[----:B------:R-:W-:Y:S02]  /*0850*/  @!P2 IADD3 R23, PT, PT, R23, R7, RZ ;  /* 0x000000071717a210 */ /* 0x000fe40007ffe0ff */
[----:B------:R-:W-:Y:S01]  /*0860*/  @!P2 SHF.L.U32 R7, R22, 0x2, RZ ;  /* 0x000000021607a819 */ /* 0x000fe200000006ff */
[----:B------:R-:W-:Y:S01]  /*0870*/  @!P3 IMAD.WIDE.U32 R4, R52, R4, R30 ;  /* 0x000000043404b225 */ /* 0x000fe200078e001e */
[C---:B------:R-:W-:Y:S02]  /*0880*/  @!P0 IADD3.X R13, PT, PT, R32.reuse, R13, RZ, P5, !PT ;  /* 0x0000000d200d8210 */ /* 0x040fe40002ffe4ff */
[----:B------:R-:W-:-:S02]  /*0890*/  @!P0 IADD3.X R19, PT, PT, R32, R19, RZ, P6, !PT ;  /* 0x0000001320138210 */ /* 0x000fc400037fe4ff */
[C---:B----4-:R-:W-:Y:S02]  /*08a0*/  @!P2 IADD3 R14, P5, PT, R7.reuse, R14, RZ ;  /* 0x0000000e070ea210 */ /* 0x050fe40007fbe0ff */
[----:B0-----:R-:W-:Y:S02]  /*08b0*/  @!P2 IADD3 R16, P6, PT, R7, R16, RZ ;  /* 0x000000100710a210 */ /* 0x001fe40007fde0ff */
[----:B------:R-:W-:Y:S02]  /*08c0*/  @!P2 SHF.L.U64.HI R22, R22, 0x2, R23 ;  /* 0x000000021616a819 */ /* 0x000fe40000010217 */
[----:B------:R-:W-:Y:S02]  /*08d0*/  @!P3 IADD3 R7, PT, PT, R5, R33, RZ ;  /* 0x000000210507b210 */ /* 0x000fe40007ffe0ff */
[----:B------:R-:W-:Y:S02]  /*08e0*/  @!P3 SHF.L.U32 R5, R4, 0x2, RZ ;  /* 0x000000020405b819 */ /* 0x000fe400000006ff */
[----:B------:R-:W-:-:S02]  /*08f0*/  @!P2 IADD3.X R15, PT, PT, R22, R15, RZ, P5, !PT ;  /* 0x0000000f160fa210 */ /* 0x000fc40002ffe4ff */
[----:B------:R-:W-:Y:S02]  /*0900*/  @!P2 IADD3.X R17, PT, PT, R22, R17, RZ, P6, !PT ;  /* 0x000000111611a210 */ /* 0x000fe400037fe4ff */
[----:B------:R-:W-:Y:S02]  /*0910*/  @!P3 SHF.L.U64.HI R4, R4, 0x2, R7 ;  /* 0x000000020404b819 */ /* 0x000fe40000010207 */
[C---:B--2---:R-:W-:Y:S02]  /*0920*/  @!P3 IADD3 R20, P5, PT, R5.reuse, R20, RZ ;  /* 0x000000140514b210 */ /* 0x044fe40007fbe0ff */
[----:B-1----:R-:W-:Y:S01]  /*0930*/  @!P3 IADD3 R24, P6, PT, R5, R24, RZ ;  /* 0x000000180518b210 */ /* 0x002fe20007fde0ff */
[----:B------:R-:W-:Y:S01]  /*0940*/  IMAD.WIDE R28, R6, 0x4, R28 ;  /* 0x00000004061c7825 */ /* 0x000fe200078e021c */
[----:B------:R-:W-:Y:S02]  /*0950*/  @!P3 IADD3.X R21, PT, PT, R4, R21, RZ, P5, !PT ;  /* 0x000000150415b210 */ /* 0x000fe40002ffe4ff */
[----:B------:R-:W-:-:S02]  /*0960*/  CS2R R22, SRZ ;  /* 0x0000000000167805 */ /* 0x000fc4000001ff00 */
[----:B------:R-:W-:Y:S01]  /*0970*/  @!P3 IADD3.X R25, PT, PT, R4, R25, RZ, P6, !PT ;  /* 0x000000190419b210 */ /* 0x000fe200037fe4ff */
[----:B---3--:R-:W-:Y:S01]  /*0980*/  @P4 IMAD.WIDE R26, R6, 0x4, R26 ;  /* 0x00000004061a4825 */ /* 0x008fe200078e021a */
[----:B------:R-:W-:Y:S02]  /*0990*/  CS2R R6, SRZ ;  /* 0x0000000000067805 */ /* 0x000fe4000001ff00 */
[----:B------:R-:W-:Y:S01]  /*09a0*/  CS2R R4, SRZ ;  /* 0x0000000000047805 */ /* 0x000fe2000001ff00 */
[----:B------:R0:W5:Y:S04]  /*09b0*/  @!P0 LDG.E.64 R22, desc[UR8][R12.64] ;  /* 0x000000080c168981 */ /* 0x000168000c1e1b00 */
[----:B------:R1:W5:Y:S04]  /*09c0*/  @!P1 LDG.E.64 R6, desc[UR8][R10.64] ;  /* 0x000000080a069981 */ /* 0x000368000c1e1b00 */
[----:B------:R2:W5:Y:S01]  /*09d0*/  @!P1 LDG.E.64 R4, desc[UR8][R2.64] ;  /* 0x0000000802049981 */ /* 0x000562000c1e1b00 */
[----:B0-----:R-:W-:-:S02]  /*09e0*/  CS2R R12, SRZ ;  /* 0x00000000000c7805 */ /* 0x001fc4000001ff00 */
[----:B-1----:R-:W-:-:S04]  /*09f0*/  CS2R R10, SRZ ;  /* 0x00000000000a7805 */ /* 0x002fc8000001ff00 */
[----:B------:R0:W5:Y:S01]  /*0a00*/  @!P2 LDG.E.64 R12, desc[UR8][R16.64] ;  /* 0x00000008100ca981 */ /* 0x000162000c1e1b00 */
[----:B--2---:R-:W-:Y:S02]  /*0a10*/  MOV R3, RZ ;  /* 0x000000ff00037202 */ /* 0x004fe40000000f00 */
[----:B------:R-:W-:Y:S01]  /*0a20*/  MOV R2, RZ ;  /* 0x000000ff00027202 */ /* 0x000fe20000000f00 */
[----:B------:R1:W5:Y:S05]  /*0a30*/  @!P2 LDG.E.64 R10, desc[UR8][R14.64] ;  /* 0x000000080e0aa981 */ /* 0x00036a000c1e1b00 */
[----:B------:R2:W5:Y:S01]  /*0a40*/  @!P0 LDG.E.64 R2, desc[UR8][R18.64] ;  /* 0x0000000812028981 */ /* 0x000562000c1e1b00 */
[----:B0-----:R-:W-:-:S02]  /*0a50*/  CS2R R16, SRZ ;  /* 0x0000000000107805 */ /* 0x001fc4000001ff00 */
[----:B-1----:R-:W-:-:S04]  /*0a60*/  CS2R R14, SRZ ;  /* 0x00000000000e7805 */ /* 0x002fc8000001ff00 */
[----:B------:R0:W5:Y:S01]  /*0a70*/  @!P3 LDG.E.64 R16, desc[UR8][R24.64] ;  /* 0x000000081810b981 */ /* 0x000162000c1e1b00 */
[----:B--2---:R-:W-:-:S03]  /*0a80*/  CS2R R18, SRZ ;  /* 0x0000000000127805 */ /* 0x004fc6000001ff00 */
[----:B------:R0:W5:Y:S04]  /*0a90*/  @!P3 LDG.E.64 R14, desc[UR8][R20.64] ;  /* 0x00000008140eb981 */ /* 0x000168000c1e1b00 */
[----:B------:R0:W5:Y:S04]  /*0aa0*/  @P4 LDG.E.64 R18, desc[UR8][R26.64] ;  /* 0x000000081a124981 */ /* 0x000168000c1e1b00 */
[----:B------:R0:W5:Y:S01]  /*0ab0*/  LDG.E.64 R20, desc[UR8][R28.64] ;  /* 0x000000081c147981 */ /* 0x000162000c1e1b00 */
[----:B------:R-:W-:-:S05]  /*0ac0*/  FFMA.FTZ R9, -R8, R8, R9 ;  /* 0x0000000808097223 */ /* 0x000fca0000010109 */
[----:B------:R-:W-:-:S13]  /*0ad0*/  FSETP.GTU.FTZ.AND P1, PT, R9, RZ, PT ;  /* 0x000000ff0900720b */ /* 0x000fda0003f3c000 */
[----:B------:R-:W1:Y:S01]  /*0ae0*/  @P1 LDC R30, c[0x0][0x3c0] ;  /* 0x0000f000ff1e1b82 */ /* 0x000e620000000800 */
[----:B------:R-:W-:Y:S01]  /*0af0*/  UISETP.NE.AND UP0, UPT, UR10, URZ, UPT ;  /* 0x000000ff0a00728c */ /* 0x000fe2000bf05270 */
[----:B-1----:R-:W-:Y:S01]  /*0b00*/  @P1 FADD.FTZ R30, R9, R30 ;  /* 0x0000001e091e1221 */ /* 0x002fe20000010000 */
[----:B------:R-:W-:-:S06]  /*0b10*/  MOV R9, 0x3f800000 ;  /* 0x3f80000000097802 */ /* 0x000fcc0000000f00 */
[----:B------:R0:W1:Y:S01]  /*0b20*/  @P1 MUFU.RSQ R9, R30 ;  /* 0x0000001e00091308 */ /* 0x0000620000001400 */
[----:B------:R-:W-:Y:S05]  /*0b30*/  BRA.U UP0, `(.L_x_1276) ;  /* 0x0000000100e47547 */ /* 0x000fea000b800000 */
[C---:B0----5:R-:W-:Y:S01]  /*0b40*/  FADD.FTZ R24, -R8.reuse, R22 ;  /* 0x0000001608187221 */ /* 0x061fe20000010100 */
[----:B------:R-:W-:Y:S01]  /*0b50*/  FADD.FTZ R26, -R8, R23 ;  /* 0x00000017081a7221 */ /* 0x000fe20000010100 */
[----:B------:R-:W-:Y:S01]  /*0b60*/  FMUL.FTZ R28, R2, R20 ;  /* 0x00000014021c7220 */ /* 0x000fe20000410000 */
[----:B------:R-:W-:Y:S01]  /*0b70*/  FMUL.FTZ R27, R3, R21 ;  /* 0x00000015031b7220 */ /* 0x000fe20000410000 */
[-C--:B-1----:R-:W-:Y:S01]  /*0b80*/  FMUL.FTZ R25, R24, R9.reuse ;  /* 0x0000000918197220 */ /* 0x082fe20000410000 */
[----:B------:R-:W-:Y:S01]  /*0b90*/  FMUL.FTZ R24, R26, R9 ;  /* 0x000000091a187220 */ /* 0x000fe20000410000 */
[----:B------:R-:W-:Y:S01]  /*0ba0*/  FADD.FTZ R26, RZ, R28 ;  /* 0x0000001cff1a7221 */ /* 0x000fe20000010000 */
[C---:B------:R-:W-:Y:S01]  /*0bb0*/  FADD.FTZ R34, -R8.reuse, R14 ;  /* 0x0000000e08227221 */ /* 0x040fe20000010100 */
[----:B------:R-:W-:Y:S01]  /*0bc0*/  FFMA.FTZ R29, R25, R28, RZ ;  /* 0x0000001c191d7223 */ /* 0x000fe200000100ff */
[----:B------:R-:W-:Y:S01]  /*0bd0*/  FADD.FTZ R28, -R8, R6 ;  /* 0x00000006081c7221 */ /* 0x000fe20000010100 */
[----:B------:R-:W-:Y:S01]  /*0be0*/  FADD.FTZ R26, R27, R26 ;  /* 0x0000001a1b1a7221 */ /* 0x000fe20000010000 */
[----:B------:R-:W-:Y:S01]  /*0bf0*/  FFMA.FTZ R25, R2, R25, RZ ;  /* 0x0000001902197223 */ /* 0x000fe200000100ff */
[----:B------:R-:W-:Y:S01]  /*0c00*/  FFMA.FTZ R29, R24, R27, R29 ;  /* 0x0000001b181d7223 */ /* 0x000fe2000001001d */
[----:B------:R-:W-:Y:S01]  /*0c10*/  FMUL.FTZ R27, R4, R20 ;  /* 0x00000014041b7220 */ /* 0x000fe20000410000 */
[----:B------:R-:W-:Y:S01]  /*0c20*/  FMUL.FTZ R30, R28, R9 ;  /* 0x000000091c1e7220 */ /* 0x000fe20000410000 */
[----:B------:R-:W-:Y:S01]  /*0c30*/  FADD.FTZ R28, -R8, R7 ;  /* 0x00000007081c7221 */ /* 0x000fe20000010100 */
[----:B------:R-:W-:Y:S01]  /*0c40*/  FFMA.FTZ R24, R3, R24, RZ ;  /* 0x0000001803187223 */ /* 0x000fe200000100ff */
[----:B------:R-:W-:Y:S01]  /*0c50*/  FADD.FTZ R26, R26, R27 ;  /* 0x0000001b1a1a7221 */ /* 0x000fe20000010000 */
[----:B------:R-:W-:Y:S01]  /*0c60*/  FFMA.FTZ R29, R30, R27, R29 ;  /* 0x0000001b1e1d7223 */ /* 0x000fe2000001001d */
[----:B------:R-:W-:Y:S01]  /*0c70*/  FMUL.FTZ R27, R5, R21 ;  /* 0x00000015051b7220 */ /* 0x000fe20000410000 */
[----:B------:R-:W-:Y:S01]  /*0c80*/  FMUL.FTZ R28, R28, R9 ;  /* 0x000000091c1c7220 */ /* 0x000fe20000410000 */
[----:B------:R-:W-:Y:S01]  /*0c90*/  FFMA.FTZ R25, R4, R30, R25 ;  /* 0x0000001e04197223 */ /* 0x000fe20000010019 */
[----:B------:R-:W-:Y:S01]  /*0ca0*/  FADD.FTZ R30, -R8, R10 ;  /* 0x0000000a081e7221 */ /* 0x000fe20000010100 */
[----:B------:R-:W-:Y:S01]  /*0cb0*/  FADD.FTZ R26, R27, R26 ;  /* 0x0000001a1b1a7221 */ /* 0x000fe20000010000 */
[----:B------:R-:W-:Y:S01]  /*0cc0*/  FFMA.FTZ R29, R28, R27, R29 ;  /* 0x0000001b1c1d7223 */ /* 0x000fe2000001001d */
[----:B------:R-:W-:Y:S01]  /*0cd0*/  FMUL.FTZ R27, R12, R20 ;  /* 0x000000140c1b7220 */ /* 0x000fe20000410000 */
[----:B------:R-:W-:Y:S01]  /*0ce0*/  FMUL.FTZ R32, R30, R9 ;  /* 0x000000091e207220 */ /* 0x000fe20000410000 */
[----:B------:R-:W-:Y:S01]  /*0cf0*/  FADD.FTZ R30, -R8, R11 ;  /* 0x0000000b081e7221 */ /* 0x000fe20000010100 */
[----:B------:R-:W-:Y:S01]  /*0d00*/  FFMA.FTZ R24, R5, R28, R24 ;  /* 0x0000001c05187223 */ /* 0x000fe20000010018 */
[----:B------:R-:W-:Y:S01]  /*0d10*/  FADD.FTZ R26, R26, R27 ;  /* 0x0000001b1a1a7221 */ /* 0x000fe20000010000 */
[----:B------:R-:W-:Y:S01]  /*0d20*/  FFMA.FTZ R29, R32, R27, R29 ;  /* 0x0000001b201d7223 */ /* 0x000fe2000001001d */
[----:B------:R-:W-:Y:S01]  /*0d30*/  FMUL.FTZ R27, R13, R21 ;  /* 0x000000150d1b7220 */ /* 0x000fe20000410000 */
[----:B------:R-:W-:Y:S01]  /*0d40*/  FMUL.FTZ R30, R30, R9 ;  /* 0x000000091e1e7220 */ /* 0x000fe20000410000 */
[----:B------:R-:W-:Y:S01]  /*0d50*/  FFMA.FTZ R25, R12, R32, R25 ;  /* 0x000000200c197223 */ /* 0x000fe20000010019 */
[----:B------:R-:W-:Y:S01]  /*0d60*/  FMUL.FTZ R32, R17, R21 ;  /* 0x0000001511207220 */ /* 0x000fe20000410000 */
[----:B------:R-:W-:Y:S01]  /*0d70*/  FADD.FTZ R28, R27, R26 ;  /* 0x0000001a1b1c7221 */ /* 0x000fe20000010000 */
[----:B------:R-:W-:Y:S01]  /*0d80*/  FFMA.FTZ R26, R30, R27, R29 ;  /* 0x0000001b1e1a7223 */ /* 0x000fe2000001001d */
[----:B------:R-:W-:Y:S01]  /*0d90*/  FMUL.FTZ R29, R16, R20 ;  /* 0x00000014101d7220 */ /* 0x000fe20000410000 */
[----:B------:R-:W-:Y:S01]  /*0da0*/  FMUL.FTZ R27, R34, R9 ;  /* 0x00000009221b7220 */ /* 0x000fe20000410000 */
[----:B------:R-:W-:Y:S01]  /*0db0*/  FFMA.FTZ R30, R13, R30, R24 ;  /* 0x0000001e0d1e7223 */ /* 0x000fe20000010018 */
[----:B------:R-:W-:Y:S01]  /*0dc0*/  FADD.FTZ R24, RZ, R3 ;  /* 0x00000003ff187221 */ /* 0x000fe20000010000 */
[----:B------:R-:W-:Y:S01]  /*0dd0*/  FADD.FTZ R31, R28, R29 ;  /* 0x0000001d1c1f7221 */ /* 0x000fe20000010000 */
[----:B------:R-:W-:Y:S01]  /*0de0*/  FFMA.FTZ R28, R27, R29, R26 ;  /* 0x0000001d1b1c7223 */ /* 0x000fe2000001001a */
[----:B------:R-:W-:Y:S01]  /*0df0*/  FADD.FTZ R29, RZ, R2 ;  /* 0x00000002ff1d7221 */ /* 0x000fe20000010000 */
[----:B------:R-:W-:Y:S01]  /*0e00*/  FADD.FTZ R26, -R8, R15 ;  /* 0x0000000f081a7221 */ /* 0x000fe20000010100 */
[----:B------:R-:W-:-:S02]  /*0e10*/  FADD.FTZ R24, R5, R24 ;  /* 0x0000001805187221 */ /* 0x000fc40000010000 */
[----:B------:R-:W-:Y:S01]  /*0e20*/  FADD.FTZ R29, R4, R29 ;  /* 0x0000001d041d7221 */ /* 0x000fe20000010000 */
[----:B------:R-:W-:Y:S01]  /*0e30*/  FMUL.FTZ R33, R26, R9 ;  /* 0x000000091a217220 */ /* 0x000fe20000410000 */
[----:B------:R-:W-:Y:S01]  /*0e40*/  FADD.FTZ R26, R32, R31 ;  /* 0x0000001f201a7221 */ /* 0x000fe20000010000 */
[----:B------:R-:W-:Y:S01]  /*0e50*/  FADD.FTZ R24, R13, R24 ;  /* 0x000000180d187221 */ /* 0x000fe20000010000 */
[----:B------:R-:W-:Y:S01]  /*0e60*/  FADD.FTZ R31, R12, R29 ;  /* 0x0000001d0c1f7221 */ /* 0x000fe20000010000 */
[----:B------:R-:W-:Y:S01]  /*0e70*/  FFMA.FTZ R29, R17, R33, R30 ;  /* 0x00000021111d7223 */ /* 0x000fe2000001001e */
[----:B------:R-:W-:Y:S01]  /*0e80*/  FFMA.FTZ R32, R33, R32, R28 ;  /* 0x0000002021207223 */ /* 0x000fe2000001001c */
[C---:B------:R-:W-:Y:S01]  /*0e90*/  FFMA.FTZ R28, R16.reuse, R27, R25 ;  /* 0x0000001b101c7223 */ /* 0x040fe20000010019 */
[----:B------:R-:W-:Y:S01]  /*0ea0*/  FADD.FTZ R30, R16, R31 ;  /* 0x0000001f101e7221 */ /* 0x000fe20000010000 */
[----:B------:R-:W-:Y:S01]  /*0eb0*/  FADD.FTZ R31, R17, R24 ;  /* 0x00000018111f7221 */ /* 0x000fe20000010000 */
[----:B------:R-:W-:Y:S06]  /*0ec0*/  BRA `(.L_x_1277) ;  /* 0x0000000800007947 */ /* 0x000fec0003800000 */
.L_x_1276:
[C---:B0----5:R-:W-:Y:S01]  /*0ed0*/  FADD.FTZ R24, -R8.reuse, R22 ;  /* 0x0000001608187221 */ /* 0x061fe20000010100 */
[C---:B------:R-:W-:Y:S01]  /*0ee0*/  FADD.FTZ R32, -R8.reuse, R6 ;  /* 0x0000000608207221 */ /* 0x040fe20000010100 */
[----:B------:R-:W-:Y:S02]  /*0ef0*/  FADD.FTZ R38, -R8, R10 ;  /* 0x0000000a08267221 */ /* 0x000fe40000010100 */
[-C--:B-1----:R-:W-:Y:S01]  /*0f00*/  FMUL.FTZ R25, R24, R9.reuse ;  /* 0x0000000918197220 */ /* 0x082fe20000410000 */
[----:B------:R-:W-:Y:S01]  /*0f10*/  FADD.FTZ R24, -R8, R23 ;  /* 0x0000001708187221 */ /* 0x000fe20000010100 */
[----:B------:R-:W-:Y:S02]  /*0f20*/  FMUL.FTZ R27, R32, R9 ;  /* 0x00000009201b7220 */ /* 0x000fe40000410000 */
[--C-:B------:R-:W-:Y:S01]  /*0f30*/  FFMA.FTZ R29, R20, R25, R18.reuse ;  /* 0x00000019141d7223 */ /* 0x100fe20000010012 */
[----:B------:R-:W-:Y:S01]  /*0f40*/  FMUL.FTZ R24, R24, R9 ;  /* 0x0000000918187220 */ /* 0x000fe20000410000 */
[----:B------:R-:W-:-:S02]  /*0f50*/  FFMA.FTZ R31, R20, R27, R18 ;  /* 0x0000001b141f7223 */ /* 0x000fc40000010012 */
[----:B------:R-:W-:Y:S01]  /*0f60*/  FMUL.FTZ R26, R29, -1.4426950216293334961 ;  /* 0xbfb8aa3b1d1a7820 */ /* 0x000fe20000410000 */
[----:B------:R-:W-:Y:S01]  /*0f70*/  FFMA.FTZ R28, R21, R24, R19 ;  /* 0x00000018151c7223 */ /* 0x000fe20000010013 */
[----:B------:R-:W-:-:S03]  /*0f80*/  FMUL.FTZ R33, R31, -1.4426950216293334961 ;  /* 0xbfb8aa3b1f217820 */ /* 0x000fc60000410000 */
[----:B------:R-:W-:Y:S01]  /*0f90*/  FMUL.FTZ R30, R28, -1.4426950216293334961 ;  /* 0xbfb8aa3b1c1e7820 */ /* 0x000fe20000410000 */
[----:B------:R-:W0:Y:S04]  /*0fa0*/  MUFU.EX2 R26, R26 ;  /* 0x0000001a001a7308 */ /* 0x000e280000000800 */
[----:B------:R-:W1:Y:S04]  /*0fb0*/  MUFU.EX2 R33, R33 ;  /* 0x0000002100217308 */ /* 0x000e680000000800 */
[----:B------:R-:W2:Y:S01]  /*0fc0*/  MUFU.EX2 R30, R30 ;  /* 0x0000001e001e7308 */ /* 0x000ea20000000800 */
[----:B0-----:R-:W-:Y:S01]  /*0fd0*/  FADD.FTZ R35, R26, 1 ;  /* 0x3f8000001a237421 */ /* 0x001fe20000010000 */
[----:B------:R-:W-:Y:S01]  /*0fe0*/  FADD.FTZ R26, -R8, R7 ;  /* 0x00000007081a7221 */ /* 0x000fe20000010100 */
[----:B-1----:R-:W-:-:S03]  /*0ff0*/  FADD.FTZ R33, R33, 1 ;  /* 0x3f80000021217421 */ /* 0x002fc60000010000 */
[----:B------:R-:W-:Y:S01]  /*1000*/  FMUL.FTZ R26, R26, R9 ;  /* 0x000000091a1a7220 */ /* 0x000fe20000410000 */
[----:B------:R-:W0:Y:S01]  /*1010*/  MUFU.RCP R35, R35 ;  /* 0x0000002300237308 */ /* 0x000e220000001000 */
[----:B--2---:R-:W-:Y:S02]  /*1020*/  FADD.FTZ R36, R30, 1 ;  /* 0x3f8000001e247421 */ /* 0x004fe40000010000 */
[----:B------:R-:W-:-:S04]  /*1030*/  FFMA.FTZ R32, R21, R26, R19 ;  /* 0x0000001a15207223 */ /* 0x000fc80000010013 */
[----:B------:R-:W-:Y:S01]  /*1040*/  FMUL.FTZ R30, R32, -1.4426950216293334961 ;  /* 0xbfb8aa3b201e7820 */ /* 0x000fe20000410000 */
[----:B------:R-:W1:Y:S08]  /*1050*/  MUFU.RCP R36, R36 ;  /* 0x0000002400247308 */ /* 0x000e700000001000 */
[----:B------:R-:W2:Y:S01]  /*1060*/  MUFU.EX2 R30, R30 ;  /* 0x0000001e001e7308 */ /* 0x000ea20000000800 */
[----:B0-----:R-:W-:-:S03]  /*1070*/  FADD.FTZ R34, -R35, 1 ;  /* 0x3f80000023227421 */ /* 0x001fc60000010100 */
[----:B------:R-:W0:Y:S01]  /*1080*/  MUFU.RCP R33, R33 ;  /* 0x0000002100217308 */ /* 0x000e220000001000 */
[----:B------:R-:W-:Y:S01]  /*1090*/  FFMA.FTZ R37, R29, R34, 1 ;  /* 0x3f8000001d257423 */ /* 0x000fe20000010022 */
[----:B------:R-:W-:Y:S01]  /*10a0*/  FMUL.FTZ R34, R2, R35 ;  /* 0x0000002302227220 */ /* 0x000fe20000410000 */
[----:B------:R-:W-:-:S03]  /*10b0*/  FMUL.FTZ R29, R38, R9 ;  /* 0x00000009261d7220 */ /* 0x000fc60000410000 */
[----:B------:R-:W-:Y:S01]  /*10c0*/  FMUL.FTZ R34, R34, R37 ;  /* 0x0000002522227220 */ /* 0x000fe20000410000 */
[----:B-1----:R-:W-:Y:S01]  /*10d0*/  FADD.FTZ R37, -R36, 1 ;  /* 0x3f80000024257421 */ /* 0x002fe20000010100 */
[----:B------:R-:W-:Y:S01]  /*10e0*/  FMUL.FTZ R36, R3, R36 ;  /* 0x0000002403247220 */ /* 0x000fe20000410000 */
[----:B--2---:R-:W-:Y:S01]  /*10f0*/  FADD.FTZ R40, R30, 1 ;  /* 0x3f8000001e287421 */ /* 0x004fe20000010000 */
[----:B------:R-:W-:Y:S01]  /*1100*/  FFMA.FTZ R35, R20, R29, R18 ;  /* 0x0000001d14237223 */ /* 0x000fe20000010012 */
[----:B------:R-:W-:Y:S01]  /*1110*/  FFMA.FTZ R39, R28, R37, 1 ;  /* 0x3f8000001c277423 */ /* 0x000fe20000010025 */
[----:B------:R-:W-:Y:S02]  /*1120*/  FADD.FTZ R28, -R8, R11 ;  /* 0x0000000b081c7221 */ /* 0x000fe40000010100 */
[----:B------:R-:W-:Y:S01]  /*1130*/  FMUL.FTZ R41, R35, -1.4426950216293334961 ;  /* 0xbfb8aa3b23297820 */ /* 0x000fe20000410000 */
[----:B------:R-:W-:Y:S01]  /*1140*/  FMUL.FTZ R30, R36, R39 ;  /* 0x00000027241e7220 */ /* 0x000fe20000410000 */
[----:B------:R-:W-:Y:S01]  /*1150*/  FMUL.FTZ R28, R28, R9 ;  /* 0x000000091c1c7220 */ /* 0x000fe20000410000 */
[----:B0-----:R-:W-:Y:S01]  /*1160*/  FADD.FTZ R56, -R33, 1 ;  /* 0x3f80000021387421 */ /* 0x001fe20000010100 */
[----:B------:R-:W0:Y:S01]  /*1170*/  MUFU.RCP R40, R40 ;  /* 0x0000002800287308 */ /* 0x000e220000001000 */
[----:B------:R-:W-:Y:S01]  /*1180*/  FMUL.FTZ R33, R4, R33 ;  /* 0x0000002104217220 */ /* 0x000fe20000410000 */
[----:B------:R-:W-:Y:S01]  /*1190*/  FFMA.FTZ R36, R21, R28, R19 ;  /* 0x0000001c15247223 */ /* 0x000fe20000010013 */
[----:B------:R-:W-:-:S03]  /*11a0*/  FFMA.FTZ R56, R31, R56, 1 ;  /* 0x3f8000001f387423 */ /* 0x000fc60000010038 */
[----:B------:R-:W-:Y:S01]  /*11b0*/  FMUL.FTZ R38, R36, -1.4426950216293334961 ;  /* 0xbfb8aa3b24267820 */ /* 0x000fe20000410000 */
[----:B------:R-:W-:Y:S01]  /*11c0*/  FMUL.FTZ R33, R33, R56 ;  /* 0x0000003821217220 */ /* 0x000fe20000410000 */
[----:B------:R1:W2:Y:S01]  /*11d0*/  MUFU.EX2 R37, R41 ;  /* 0x0000002900257308 */ /* 0x0002a20000000800 */
[----:B------:R-:W-:-:S03]  /*11e0*/  FADD.FTZ R56, -R8, R14 ;  /* 0x0000000e08387221 */ /* 0x000fc60000010100 */
[----:B------:R-:W3:Y:S01]  /*11f0*/  MUFU.EX2 R38, R38 ;  /* 0x0000002600267308 */ /* 0x000ee20000000800 */
[----:B------:R-:W-:Y:S01]  /*1200*/  FMUL.FTZ R31, R56, R9 ;  /* 0x00000009381f7220 */ /* 0x000fe20000410000 */
[----:B0-----:R-:W-:Y:S01]  /*1210*/  FADD.FTZ R39, -R40, 1 ;  /* 0x3f80000028277421 */ /* 0x001fe20000010100 */
[----:B-1----:R-:W-:Y:S01]  /*1220*/  FMUL.FTZ R41, R5, R40 ;  /* 0x0000002805297220 */ /* 0x002fe20000410000 */
[----:B--2---:R-:W-:Y:S02]  /*1230*/  FADD.FTZ R37, R37, 1 ;  /* 0x3f80000025257421 */ /* 0x004fe40000010000 */
[----:B------:R-:W-:Y:S01]  /*1240*/  FFMA.FTZ R32, R32, R39, 1 ;  /* 0x3f80000020207423 */ /* 0x000fe20000010027 */
[----:B---3--:R-:W-:Y:S01]  /*1250*/  FADD.FTZ R56, R38, 1 ;  /* 0x3f80000026387421 */ /* 0x008fe20000010000 */
[----:B------:R-:W-:Y:S02]  /*1260*/  FFMA.FTZ R38, R20, R31, R18 ;  /* 0x0000001f14267223 */ /* 0x000fe40000010012 */
[----:B------:R-:W0:Y:S01]  /*1270*/  MUFU.RCP R37, R37 ;  /* 0x0000002500257308 */ /* 0x000e220000001000 */
[----:B------:R-:W-:Y:S01]  /*1280*/  FMUL.FTZ R32, R41, R32 ;  /* 0x0000002029207220 */ /* 0x000fe20000410000 */
[----:B------:R-:W-:-:S06]  /*1290*/  FMUL.FTZ R57, R38, -1.4426950216293334961 ;  /* 0xbfb8aa3b26397820 */ /* 0x000fcc0000410000 */
[----:B------:R-:W1:Y:S08]  /*12a0*/  MUFU.RCP R56, R56 ;  /* 0x0000003800387308 */ /* 0x000e700000001000 */
[----:B------:R2:W3:Y:S01]  /*12b0*/  MUFU.EX2 R39, R57 ;  /* 0x0000003900277308 */ /* 0x0004e20000000800 */
[----:B0-----:R-:W-:-:S04]  /*12c0*/  FADD.FTZ R40, -R37, 1 ;  /* 0x3f80000025287421 */ /* 0x001fc80000010100 */
[----:B------:R-:W-:Y:S01]  /*12d0*/  FFMA.FTZ R35, R35, R40, 1 ;  /* 0x3f80000023237423 */ /* 0x000fe20000010028 */
[----:B--2---:R-:W-:Y:S01]  /*12e0*/  FMUL.FTZ R57, R20, R33 ;  /* 0x0000002114397220 */ /* 0x004fe20000410000 */
[----:B---3--:R-:W-:Y:S01]  /*12f0*/  FADD.FTZ R41, R39, 1 ;  /* 0x3f80000027297421 */ /* 0x008fe20000010000 */
[----:B-1----:R-:W-:-:S04]  /*1300*/  FADD.FTZ R39, -R56, 1 ;  /* 0x3f80000038277421 */ /* 0x002fc80000010100 */
[----:B------:R-:W-:Y:S01]  /*1310*/  FFMA.FTZ R40, R36, R39, 1 ;  /* 0x3f80000024287423 */ /* 0x000fe20000010027 */
[----:B------:R-:W-:Y:S01]  /*1320*/  FMUL.FTZ R36, R12, R37 ;  /* 0x000000250c247220 */ /* 0x000fe20000410000 */
[----:B------:R0:W1:Y:S01]  /*1330*/  MUFU.RCP R39, R41 ;  /* 0x0000002900277308 */ /* 0x0000620000001000 */
[----:B------:R-:W-:Y:S02]  /*1340*/  FMUL.FTZ R37, R13, R56 ;  /* 0x000000380d257220 */ /* 0x000fe40000410000 */
[----:B------:R-:W-:Y:S02]  /*1350*/  FMUL.FTZ R36, R36, R35 ;  /* 0x0000002324247220 */ /* 0x000fe40000410000 */
[----:B------:R-:W-:Y:S01]  /*1360*/  FMUL.FTZ R35, R37, R40 ;  /* 0x0000002825237220 */ /* 0x000fe20000410000 */
[----:B------:R-:W-:Y:S01]  /*1370*/  FMUL.FTZ R40, R20, R34 ;  /* 0x0000002214287220 */ /* 0x000fe20000410000 */
[----:B------:R-:W-:-:S03]  /*1380*/  FMUL.FTZ R37, R21, R30 ;  /* 0x0000001e15257220 */ /* 0x000fc60000410000 */
[----:B0-----:R-:W-:Y:S01]  /*1390*/  FFMA.FTZ R41, R25, R40, RZ ;  /* 0x0000002819297223 */ /* 0x001fe200000100ff */
[----:B------:R-:W-:-:S03]  /*13a0*/  FADD.FTZ R56, RZ, R40 ;  /* 0x00000028ff387221 */ /* 0x000fc60000010000 */
[----:B------:R-:W-:Y:S01]  /*13b0*/  FFMA.FTZ R40, R24, R37, R41 ;  /* 0x0000002518287223 */ /* 0x000fe20000010029 */
[----:B------:R-:W-:Y:S01]  /*13c0*/  FADD.FTZ R37, R37, R56 ;  /* 0x0000003825257221 */ /* 0x000fe20000010000 */
[----:B-1----:R-:W-:Y:S01]  /*13d0*/  FADD.FTZ R41, -R39, 1 ;  /* 0x3f80000027297421 */ /* 0x002fe20000010100 */
[----:B------:R-:W-:Y:S02]  /*13e0*/  FMUL.FTZ R39, R16, R39 ;  /* 0x0000002710277220 */ /* 0x000fe40000410000 */
[----:B------:R-:W-:Y:S01]  /*13f0*/  FADD.FTZ R37, R37, R57 ;  /* 0x0000003925257221 */ /* 0x000fe20000010000 */
[----:B------:R-:W-:Y:S01]  /*1400*/  FFMA.FTZ R56, R38, R41, 1 ;  /* 0x3f80000026387423 */ /* 0x000fe20000010029 */
[----:B------:R-:W-:Y:S01]  /*1410*/  FFMA.FTZ R38, R25, R34, RZ ;  /* 0x0000002219267223 */ /* 0x000fe200000100ff */
[----:B------:R-:W-:Y:S02]  /*1420*/  FADD.FTZ R34, RZ, R34 ;  /* 0x00000022ff227221 */ /* 0x000fe40000010000 */
[----:B------:R-:W-:Y:S01]  /*1430*/  FMUL.FTZ R25, R39, R56 ;  /* 0x0000003827197220 */ /* 0x000fe20000410000 */
[C---:B------:R-:W-:Y:S01]  /*1440*/  FFMA.FTZ R41, R27.reuse, R33, R38 ;  /* 0x000000211b297223 */ /* 0x040fe20000010026 */
[----:B------:R-:W-:Y:S01]  /*1450*/  FADD.FTZ R39, R34, R33 ;  /* 0x0000002122277221 */ /* 0x000fe20000010000 */
[----:B------:R-:W-:Y:S01]  /*1460*/  FADD.FTZ R34, -R8, R15 ;  /* 0x0000000f08227221 */ /* 0x000fe20000010100 */
[----:B------:R-:W-:Y:S01]  /*1470*/  FFMA.FTZ R27, R27, R57, R40 ;  /* 0x000000391b1b7223 */ /* 0x000fe20000010028 */
[----:B------:R-:W-:Y:S01]  /*1480*/  FFMA.FTZ R57, R24, R30, RZ ;  /* 0x0000001e18397223 */ /* 0x000fe200000100ff */
[----:B------:R-:W-:Y:S01]  /*1490*/  FADD.FTZ R30, RZ, R30 ;  /* 0x0000001eff1e7221 */ /* 0x000fe20000010000 */
[----:B------:R-:W-:-:S03]  /*14a0*/  FMUL.FTZ R34, R34, R9 ;  /* 0x0000000922227220 */ /* 0x000fc60000410000 */
[----:B------:R-:W-:Y:S01]  /*14b0*/  FADD.FTZ R30, R30, R32 ;  /* 0x000000201e1e7221 */ /* 0x000fe20000010000 */
[----:B------:R-:W-:-:S04]  /*14c0*/  FFMA.FTZ R33, R21, R34, R19 ;  /* 0x0000002215217223 */ /* 0x000fc80000010013 */
[----:B------:R-:W-:-:S06]  /*14d0*/  FMUL.FTZ R40, R33, -1.4426950216293334961 ;  /* 0xbfb8aa3b21287820 */ /* 0x000fcc0000410000 */
[----:B------:R-:W0:Y:S02]  /*14e0*/  MUFU.EX2 R40, R40 ;  /* 0x0000002800287308 */ /* 0x000e240000000800 */
[----:B0-----:R-:W-:-:S06]  /*14f0*/  FADD.FTZ R38, R40, 1 ;  /* 0x3f80000028267421 */ /* 0x001fcc0000010000 */
[----:B------:R-:W0:Y:S02]  /*1500*/  MUFU.RCP R38, R38 ;  /* 0x0000002600267308 */ /* 0x000e240000001000 */
[----:B0-----:R-:W-:Y:S01]  /*1510*/  FADD.FTZ R24, -R38, 1 ;  /* 0x3f80000026187421 */ /* 0x001fe20000010100 */
[----:B------:R-:W-:Y:S01]  /*1520*/  FMUL.FTZ R56, R17, R38 ;  /* 0x0000002611387220 */ /* 0x000fe20000410000 */
[----:B------:R-:W-:Y:S02]  /*1530*/  FFMA.FTZ R38, R29, R36, R41 ;  /* 0x000000241d267223 */ /* 0x000fe40000010029 */
[----:B------:R-:W-:Y:S01]  /*1540*/  FFMA.FTZ R24, R33, R24, 1 ;  /* 0x3f80000021187423 */ /* 0x000fe20000010018 */
[-C--:B------:R-:W-:Y:S01]  /*1550*/  FFMA.FTZ R33, R26, R32.reuse, R57 ;  /* 0x000000201a217223 */ /* 0x080fe20000010039 */
[C---:B------:R-:W-:Y:S02]  /*1560*/  FMUL.FTZ R32, R21.reuse, R32 ;  /* 0x0000002015207220 */ /* 0x040fe40000410000 */
[----:B------:R-:W-:Y:S01]  /*1570*/  FMUL.FTZ R24, R56, R24 ;  /* 0x0000001838187220 */ /* 0x000fe20000410000 */
[-C--:B------:R-:W-:Y:S01]  /*1580*/  FFMA.FTZ R33, R28, R35.reuse, R33 ;  /* 0x000000231c217223 */ /* 0x080fe20000010021 */
[----:B------:R-:W-:Y:S01]  /*1590*/  FFMA.FTZ R26, R26, R32, R27 ;  /* 0x000000201a1a7223 */ /* 0x000fe2000001001b */
[----:B------:R-:W-:Y:S01]  /*15a0*/  FADD.FTZ R37, R32, R37 ;  /* 0x0000002520257221 */ /* 0x000fe20000010000 */
[----:B------:R-:W-:Y:S01]  /*15b0*/  FMUL.FTZ R32, R20, R36 ;  /* 0x0000002414207220 */ /* 0x000fe20000410000 */
[----:B------:R-:W-:Y:S01]  /*15c0*/  FMUL.FTZ R27, R21, R35 ;  /* 0x00000023151b7220 */ /* 0x000fe20000410000 */
[----:B------:R-:W-:Y:S01]  /*15d0*/  FADD.FTZ R36, R39, R36 ;  /* 0x0000002427247221 */ /* 0x000fe20000010000 */
[----:B------:R-:W-:Y:S01]  /*15e0*/  FADD.FTZ R35, R30, R35 ;  /* 0x000000231e237221 */ /* 0x000fe20000010000 */
[----:B------:R-:W-:Y:S01]  /*15f0*/  FFMA.FTZ R57, R29, R32, R26 ;  /* 0x000000201d397223 */ /* 0x000fe2000001001a */
[----:B------:R-:W-:Y:S01]  /*1600*/  FADD.FTZ R32, R37, R32 ;  /* 0x0000002025207221 */ /* 0x000fe20000010000 */
[----:B------:R-:W-:Y:S01]  /*1610*/  FMUL.FTZ R29, R21, R24 ;  /* 0x00000018151d7220 */ /* 0x000fe20000410000 */
[----:B------:R-:W-:Y:S01]  /*1620*/  FADD.FTZ R30, R36, R25 ;  /* 0x00000019241e7221 */ /* 0x000fe20000010000 */
[----:B------:R-:W-:Y:S01]  /*1630*/  FFMA.FTZ R26, R28, R27, R57 ;  /* 0x0000001b1c1a7223 */ /* 0x000fe20000010039 */
[----:B------:R-:W-:Y:S01]  /*1640*/  FADD.FTZ R32, R27, R32 ;  /* 0x000000201b207221 */ /* 0x000fe20000010000 */
[-C--:B------:R-:W-:Y:S01]  /*1650*/  FMUL.FTZ R27, R20, R25.reuse ;  /* 0x00000019141b7220 */ /* 0x080fe20000410000 */
[----:B------:R-:W-:-:S03]  /*1660*/  FFMA.FTZ R28, R31, R25, R38 ;  /* 0x000000191f1c7223 */ /* 0x000fc60000010026 */
[----:B------:R-:W-:Y:S01]  /*1670*/  FFMA.FTZ R37, R31, R27, R26 ;  /* 0x0000001b1f257223 */ /* 0x000fe2000001001a */
[----:B------:R-:W-:Y:S01]  /*1680*/  FADD.FTZ R26, R32, R27 ;  /* 0x0000001b201a7221 */ /* 0x000fe20000010000 */
[----:B------:R-:W-:Y:S02]  /*1690*/  FADD.FTZ R31, R35, R24 ;  /* 0x00000018231f7221 */ /* 0x000fe40000010000 */
[C---:B------:R-:W-:Y:S01]  /*16a0*/  FFMA.FTZ R32, R34.reuse, R29, R37 ;  /* 0x0000001d22207223 */ /* 0x040fe20000010025 */
[----:B------:R-:W-:Y:S01]  /*16b0*/  FADD.FTZ R26, R29, R26 ;  /* 0x0000001a1d1a7221 */ /* 0x000fe20000010000 */
[----:B------:R-:W-:-:S07]  /*16c0*/  FFMA.FTZ R29, R34, R24, R33 ;  /* 0x00000018221d7223 */ /* 0x000fce0000010021 */
.L_x_1277:
[----:B------:R-:W0:Y:S01]  /*16d0*/  SHFL.DOWN PT, R24, R32, 0x1, 0x1f ;  /* 0x08201f0020187f89 */ /* 0x000e2200000e0000 */
[C---:B------:R-:W-:Y:S01]  /*16e0*/  ISETP.GT.AND P1, PT, R45.reuse, 0x1e, PT ;  /* 0x0000001e2d00780c */ /* 0x040fe20003f24270 */
[----:B------:R-:W1:Y:S01]  /*16f0*/  S2UR UR6, SR_CgaCtaId ;  /* 0x00000000000679c3 */ /* 0x000e620000008800 */
[----:B------:R-:W-:Y:S01]  /*1700*/  UMOV UR5, 0x400 ;  /* 0x0000040000057882 */ /* 0x000fe20000000000 */
[----:B------:R-:W2:Y:S01]  /*1710*/  SHFL.DOWN PT, R25, R26, 0x1, 0x1f ;  /* 0x08201f001a197f89 */ /* 0x000ea200000e0000 */
[----:B------:R-:W-:Y:S01]  /*1720*/  UIADD3 UR5, UPT, UPT, UR5, 0xa0, URZ ;  /* 0x000000a005057890 */ /* 0x000fe2000fffe0ff */
[C---:B------:R-:W-:Y:S01]  /*1730*/  ISETP.GT.AND P6, PT, R45.reuse, 0xf, PT ;  /* 0x0000000f2d00780c */ /* 0x040fe20003fc4270 */
[----:B------:R-:W-:Y:S01]  /*1740*/  UMOV UR11, 0x400 ;  /* 0x00000400000b7882 */ /* 0x000fe20000000000 */
[----:B------:R-:W-:Y:S01]  /*1750*/  ISETP.GT.AND P5, PT, R45, 0x17, PT ;  /* 0x000000172d00780c */ /* 0x000fe20003fa4270 */
[----:B------:R-:W-:Y:S01]  /*1760*/  BSSY.RECONVERGENT B0, `(.L_x_1278) ;  /* 0x0000024000007945 */ /* 0x000fe20003800200 */
        /* <DEDUP_REMOVED lines=35> */
.L_x_1279:
[----:B------:R-:W-:Y:S05]  /*19a0*/  BSYNC.RECONVERGENT B0 ;  /* 0x0000000000007941 */ /* 0x000fea0003800200 */
.L_x_1278:
[----:B------:R-:W-:Y:S06]  /*19b0*/  BAR.SYNC.DEFER_BLOCKING 0x0 ;  /* 0x0000000000007b1d */ /* 0x000fec0000010000 */
[----:B------:R-:W-:Y:S04]  /*19c0*/  BSSY.RECONVERGENT B0, `(.L_x_1280) ;  /* 0x0000027000007945 */ /* 0x000fe80003800200 */
[----:B------:R-:W-:Y:S05]  /*19d0*/  @P2 BRA `(.L_x_1281) ;  /* 0x0000000000942947 */ /* 0x000fea0003800000 */
[----:B------:R-:W-:-:S09]  /*19e0*/  ULEA UR5, UR6, UR11, 0x18 ;  /* 0x0000000b06057291 */ /* 0x000fd2000f8ec0ff */
[----:B---3--:R-:W3:Y:S04]  /*19f0*/  LDS.64 R24, [UR5+0x18] ;  /* 0x00001805ff187984 */ /* 0x008ee80008000a00 */
[----:B------:R-:W0:Y:S04]  /*1a00*/  LDS.128 R36, [UR5+0x20] ;  /* 0x00002005ff247984 */ /* 0x000e280008000c00 */
[----:B--2---:R-:W2:Y:S01]  /*1a10*/  LDS.128 R32, [UR5+0x30] ;  /* 0x00003005ff207984 */ /* 0x004ea20008000c00 */
[----:B---3--:R-:W-:Y:S01]  /*1a20*/  FADD.FTZ R27, R40, R24 ;  /* 0x00000018281b7221 */ /* 0x008fe20000010000 */
[----:B------:R-:W-:-:S03]  /*1a30*/  FADD.FTZ R24, R41, R25 ;  /* 0x0000001929187221 */ /* 0x000fc60000010000 */
[----:B0-----:R-:W-:Y:S01]  /*1a40*/  FADD.FTZ R41, R27, R36 ;  /* 0x000000241b297221 */ /* 0x001fe20000010000 */
[----:B------:R-:W-:Y:S02]  /*1a50*/  FADD.FTZ R36, R24, R37 ;  /* 0x0000002518247221 */ /* 0x000fe40000010000 */
[----:B-1----:R-:W0:Y:S01]  /*1a60*/  LDS.128 R24, [UR5+0x40] ;  /* 0x00004005ff187984 */ /* 0x002e220008000c00 */
[----:B------:R-:W-:Y:S01]  /*1a70*/  FADD.FTZ R41, R41, R38 ;  /* 0x0000002629297221 */ /* 0x000fe20000010000 */
[----:B------:R-:W-:Y:S02]  /*1a80*/  FADD.FTZ R40, R36, R39 ;  /* 0x0000002724287221 */ /* 0x000fe40000010000 */
[----:B------:R-:W1:Y:S01]  /*1a90*/  LDS.128 R36, [UR5+0x50] ;  /* 0x00005005ff247984 */ /* 0x000e620008000c00 */
[----:B--2---:R-:W-:Y:S01]  /*1aa0*/  FADD.FTZ R41, R41, R32 ;  /* 0x0000002029297221 */ /* 0x004fe20000010000 */
[----:B------:R-:W-:-:S03]  /*1ab0*/  FADD.FTZ R40, R40, R33 ;  /* 0x0000002128287221 */ /* 0x000fc60000010000 */
[----:B------:R-:W-:Y:S01]  /*1ac0*/  FADD.FTZ R41, R41, R34 ;  /* 0x0000002229297221 */ /* 0x000fe20000010000 */
[----:B------:R-:W-:Y:S02]  /*1ad0*/  FADD.FTZ R40, R40, R35 ;  /* 0x0000002328287221 */ /* 0x000fe40000010000 */
[----:B------:R-:W-:Y:S01]  /*1ae0*/  LDS.128 R32, [UR5+0x70] ;  /* 0x00007005ff207984 */ /* 0x000fe20008000c00 */
        /* <DEDUP_REMOVED lines=14> */
[----:B------:R-:W-:Y:S01]  /*1bd0*/  FADD.FTZ R37, R37, R32 ;  /* 0x0000002025257221 */ /* 0x000fe20000010000 */
[----:B------:R-:W-:-:S03]  /*1be0*/  FADD.FTZ R36, R36, R33 ;  /* 0x0000002124247221 */ /* 0x000fc60000010000 */
[----:B------:R-:W-:Y:S01]  /*1bf0*/  FADD.FTZ R37, R37, R34 ;  /* 0x0000002225257221 */ /* 0x000fe20000010000 */
[----:B------:R-:W-:-:S03]  /*1c00*/  FADD.FTZ R36, R36, R35 ;  /* 0x0000002324247221 */ /* 0x000fc60000010000 */
[----:B-1----:R-:W-:Y:S01]  /*1c10*/  FADD.FTZ R40, R37, R40 ;  /* 0x0000002825287221 */ /* 0x002fe20000010000 */
[----:B------:R-:W-:-:S07]  /*1c20*/  FADD.FTZ R41, R36, R41 ;  /* 0x0000002924297221 */ /* 0x000fce0000010000 */
.L_x_1281:
[----:B------:R-:W-:Y:S05]  /*1c30*/  BSYNC.RECONVERGENT B0 ;  /* 0x0000000000007941 */ /* 0x000fea0003800200 */
.L_x_1280:
        /* <DEDUP_REMOVED lines=158> */
.L_x_1283:
[----:B------:R-:W-:Y:S05]  /*2620*/  BSYNC.RECONVERGENT B0 ;  /* 0x0000000000007941 */ /* 0x000fea0003800200 */
.L_x_1282:
[----:B------:R-:W-:Y:S04]  /*2630*/  BSSY.RECONVERGENT B0, `(.L_x_1284) ;  /* 0x000001d000007945 */ /* 0x000fe80003800200 */
[----:B------:R-:W-:Y:S05]  /*2640*/  @P1 BRA `(.L_x_1285) ;  /* 0x00000000006c1947 */ /* 0x000fea0003800000 */
[----:B---3--:R-:W2:Y:S01]  /*2650*/  LDC.64 R24, c[0x0][0x3f8] ;  /* 0x0000fe00ff187b82 */ /* 0x008ea20000000a00 */
[----:B------:R-:W-:-:S07]  /*2660*/  IMAD R39, R0, 0xf, R48 ;  /* 0x0000000f00277824 */ /* 0x000fce00078e0230 */
[----:B-1----:R-:W1:Y:S01]  /*2670*/  LDC.64 R26, c[0x0][0x3d8] ;  /* 0x0000f600ff1a7b82 */ /* 0x002e620000000a00 */
        /* <DEDUP_REMOVED lines=24> */
.L_x_1285:
[----:B------:R-:W-:Y:S05]  /*2800*/  BSYNC.RECONVERGENT B0 ;  /* 0x0000000000007941 */ /* 0x000fea0003800200 */
.L_x_1284:
        /* <DEDUP_REMOVED lines=9> */
[----:B---3--:R-:W3:Y:S01]  /*28a0*/  LDC.64 R24, c[0x0][0x3c8] ;  /* 0x0000f200ff187b82 */ /* 0x008ee20000000a00 */
[----:B------:R-:W-:Y:S01]  /*28b0*/  LOP3.LUT P1, R0, R50, 0x2, RZ, 0xc0, !PT ;  /* 0x0000000232007812 */ /* 0x000fe2000782c0ff */
[----:B------:R-:W-:Y:S01]  /*28c0*/  IMAD R29, R46, UR7, R47 ;  /* 0x000000072e1d7c24 */ /* 0x000fe2000f8e022f */
[----:B------:R-:W-:Y:S02]  /*28d0*/  IADD3 R27, PT, PT, R27, R47, RZ ;  /* 0x0000002f1b1b7210 */ /* 0x000fe40007ffe0ff */
[----:B------:R-:W-:-:S04]  /*28e0*/  SEL R31, R44, RZ, !P1 ;  /* 0x000000ff2c1f7207 */ /* 0x000fc80004800000 */
[----:B------:R-:W-:Y:S01]  /*28f0*/  ISETP.NE.AND P1, PT, R31, -0x1, PT ;  /* 0xffffffff1f00780c */ /* 0x000fe20003f25270 */
[----:B---3--:R-:W-:-:S04]  /*2900*/  IMAD.WIDE.U32 R24, R27, 0x4, R24 ;  /* 0x000000041b187825 */ /* 0x008fc800078e0018 */
[----:B-1----:R-:W-:Y:S01]  /*2910*/  IMAD.WIDE.U32 R26, R29, 0x8, R56 ;  /* 0x000000081d1a7825 */ /* 0x002fe200078e0038 */
[----:B------:R-:W-:-:S04]  /*2920*/  IADD3 R29, PT, PT, -R0, 0x1, RZ ;  /* 0x00000001001d7810 */ /* 0x000fc80007ffe1ff */
[----:B------:R4:W-:Y:S01]  /*2930*/  STG.E.64 desc[UR8][R26.64], R40 ;  /* 0x000000281a007986 */ /* 0x0009e2000c101b08 */
[----:B------:R-:W-:Y:S06]  /*2940*/  MEMBAR.ALL.GPU ;  /* 0x0000000000007992 */ /* 0x000fec000000a000 */
[----:B------:R-:W-:-:S00]  /*2950*/  ERRBAR ;  /* 0x00000000000079ab */ /* 0x000fc00000000000 */
[----:B------:R-:W-:Y:S06]  /*2960*/  CGAERRBAR ;  /* 0x00000000000075ab */ /* 0x000fec0000000000 */
[----:B------:R4:W-:Y:S01]  /*2970*/  REDG.E.ADD.S32.STRONG.GPU desc[UR8][R24.64], R29 ;  /* 0x0000001d1800798e */ /* 0x0009e2000c12e308 */
[----:B------:R-:W-:Y:S05]  /*2980*/  @!P1 BRA `(.L_x_1287) ;  /* 0x0000000000149947 */ /* 0x000fea0003800000 */
.L_x_1288:
[----:B------:R-:W3:Y:S04]  /*2990*/  LDG.E.STRONG.GPU R0, desc[UR8][R24.64] ;  /* 0x0000000818007981 */ /* 0x000ee8000c1ef900 */
[----:B---3--:R-:W-:Y:S01]  /*29a0*/  CCTL.IVALL ;  /* 0x00000000ff00798f */ /* 0x008fe20002000000 */
[----:B------:R-:W-:Y:S05]  /*29b0*/  YIELD ;  /* 0x0000000000007946 */ /* 0x000fea0003800000 */
[----:B------:R-:W-:-:S13]  /*29c0*/  ISETP.NE.AND P1, PT, R0, R31, PT ;  /* 0x0000001f0000720c */ /* 0x000fda0003f25270 */
[----:B------:R-:W-:Y:S05]  /*29d0*/  @P1 BRA `(.L_x_1288) ;  /* 0xfffffffc00ec1947 */ /* 0x000fea000383ffff */
.L_x_1287:
        /* <DEDUP_REMOVED lines=9> */
[----:B--2---:R-:W-:Y:S01]  /*2a70*/  IADD3 R32, PT, PT, R47, R46, RZ ;  /* 0x0000002e2f207210 */ /* 0x004fe20007ffe0ff */
[----:B------:R-:W-:Y:S01]  /*2a80*/  IMAD R34, R46, 0x6, R47 ;  /* 0x000000062e227824 */ /* 0x000fe200078e022f */
[----:B------:R-:W-:Y:S01]  /*2a90*/  MOV R0, RZ ;  /* 0x000000ff00007202 */ /* 0x000fe20000000f00 */
[----:B------:R-:W-:Y:S01]  /*2aa0*/  UIADD3 UR5, UPT, UPT, -UR7, URZ, URZ ;  /* 0x000000ff07057290 */ /* 0x000fe2000fffe1ff */
[----:B------:R-:W-:Y:S02]  /*2ab0*/  MOV R30, R47 ;  /* 0x0000002f001e7202 */ /* 0x000fe40000000f00 */
[----:B------:R-:W-:-:S09]  /*2ac0*/  LOP3.LUT R31, R44, 0x7ffffff8, RZ, 0xc0, !PT ;  /* 0x7ffffff82c1f7812 */ /* 0x000fd200078ec0ff */
.L_x_1290:
[----:B------:R-:W-:Y:S02]  /*2ad0*/  ISETP.EQ.OR P5, PT, RZ, UR5, P2 ;  /* 0x00000005ff007c0c */ /* 0x000fe400097a2670 */
[----:B---34-:R-:W-:-:S04]  /*2ae0*/  IADD3 R24, PT, PT, R0, 0x1, RZ ;  /* 0x0000000100187810 */ /* 0x018fc80007ffe0ff */
[----:B------:R-:W-:-:S07]  /*2af0*/  ISETP.EQ.OR P6, PT, R24, UR7, P2 ;  /* 0x0000000718007c0c */ /* 0x000fce00097c2670 */
[----:B------:R-:W-:-:S06]  /*2b00*/  @!P5 IMAD.WIDE.U32 R24, R30, 0x8, R56 ;  /* 0x000000081e18d825 */ /* 0x000fcc00078e0038 */
[----:B------:R-:W0:Y:S01]  /*2b10*/  @!P5 LDG.E.64 R24, desc[UR8][R24.64] ;  /* 0x000000081818d981 */ /* 0x000e22000c1e1b00 */
[----:B-1----:R-:W-:Y:S01]  /*2b20*/  @!P6 IMAD.WIDE.U32 R26, R32, 0x8, R56 ;  /* 0x00000008201ae825 */ /* 0x002fe200078e0038 */
[----:B------:R-:W-:-:S04]  /*2b30*/  IADD3 R28, PT, PT, R0, 0x2, RZ ;  /* 0x00000002001c7810 */ /* 0x000fc80007ffe0ff */
[----:B------:R-:W-:Y:S01]  /*2b40*/  ISETP.EQ.OR P1, PT, R28, UR7, P2 ;  /* 0x000000071c007c0c */ /* 0x000fe20009722670 */
[----:B------:R-:W2:Y:S01]  /*2b50*/  @!P6 LDG.E.64 R26, desc[UR8][R26.64] ;  /* 0x000000081a1ae981 */ /* 0x000ea2000c1e1b00 */
[----:B------:R-:W-:-:S04]  /*2b60*/  IADD3 R28, PT, PT, R0, 0x3, RZ ;  /* 0x00000003001c7810 */ /* 0x000fc80007ffe0ff */
[----:B------:R-:W-:-:S07]  /*2b70*/  ISETP.EQ.OR P3, PT, R28, UR7, P2 ;  /* 0x000000071c007c0c */ /* 0x000fce0009762670 */
[----:B------:R-:W-:-:S06]  /*2b80*/  @!P1 IMAD.WIDE.U32 R28, R37, 0x8, R56 ;  /* 0x00000008251c9825 */ /* 0x000fcc00078e0038 */
        /* <DEDUP_REMOVED lines=47> */
.L_x_1289:
[----:B------:R-:W-:-:S04]  /*2e80*/  LOP3.LUT R0, R44, 0x7, RZ, 0xc0, !PT ;  /* 0x000000072c007812 */ /* 0x000fc800078ec0ff */
[----:B------:R-:W-:-:S13]  /*2e90*/  ISETP.NE.AND P1, PT, R0, RZ, PT ;  /* 0x000000ff0000720c */ /* 0x000fda0003f25270 */
[----:B------:R-:W-:Y:S05]  /*2ea0*/  @!P1 BRA `(.L_x_1286) ;  /* 0x0000000000f09947 */ /* 0x000fea0003800000 */
[----:B------:R-:W-:-:S04]  /*2eb0*/  IADD3 R0, PT, PT, R0, -0x1, RZ ;  /* 0xffffffff00007810 */ /* 0x000fc80007ffe0ff */
[----:B------:R-:W-:Y:S02]  /*2ec0*/  ISETP.GE.U32.AND P3, PT, R0, 0x3, PT ;  /* 0x000000030000780c */ /* 0x000fe40003f66070 */
[----:B------:R-:W-:-:S11]  /*2ed0*/  LOP3.LUT P1, R0, R44, 0x3, RZ, 0xc0, !PT ;  /* 0x000000032c007812 */ /* 0x000fd6000782c0ff */
[----:B------:R-:W-:Y:S05]  /*2ee0*/  @!P3 BRA `(.L_x_1291) ;  /* 0x000000000070b947 */ /* 0x000fea0003800000 */
[----:B------:R-:W-:-:S13]  /*2ef0*/  ISETP.EQ.OR P6, PT, R31, UR7, P2 ;  /* 0x000000071f007c0c */ /* 0x000fda00097c2670 */
[----:B----4-:R-:W-:-:S04]  /*2f00*/  @!P6 IMAD R25, R31, R46, R47 ;  /* 0x0000002e1f19e224 */ /* 0x010fc800078e022f */
[----:B---3--:R-:W-:-:S06]  /*2f10*/  @!P6 IMAD.WIDE.U32 R24, R25, 0x8, R56 ;  /* 0x000000081918e825 */ /* 0x008fcc00078e0038 */
[----:B------:R-:W0:Y:S01]  /*2f20*/  @!P6 LDG.E.64 R24, desc[UR8][R24.64] ;  /* 0x000000081818e981 */ /* 0x000e22000c1e1b00 */
[C---:B------:R-:W-:Y:S02]  /*2f30*/  IADD3 R27, PT, PT, R31.reuse, 0x1, RZ ;  /* 0x000000011f1b7810 */ /* 0x040fe40007ffe0ff */
[----:B------:R-:W-:Y:S02]  /*2f40*/  IADD3 R29, PT, PT, R31, 0x2, RZ ;  /* 0x000000021f1d7810 */ /* 0x000fe40007ffe0ff */
[----:B------:R-:W-:Y:S02]  /*2f50*/  ISETP.EQ.OR P5, PT, R27, UR7, P2 ;  /* 0x000000071b007c0c */ /* 0x000fe400097a2670 */
[----:B------:R-:W-:Y:S02]  /*2f60*/  IADD3 R33, PT, PT, R31, 0x3, RZ ;  /* 0x000000031f217810 */ /* 0x000fe40007ffe0ff */
[----:B------:R-:W-:-:S09]  /*2f70*/  ISETP.EQ.OR P3, PT, R29, UR7, P2 ;  /* 0x000000071d007c0c */ /* 0x000fd20009762670 */
[----:B------:R-:W-:-:S04]  /*2f80*/  @!P5 IMAD R27, R27, R46, R47 ;  /* 0x0000002e1b1bd224 */ /* 0x000fc800078e022f */
[----:B------:R-:W-:Y:S02]  /*2f90*/  @!P3 IMAD R29, R29, R46, R47 ;  /* 0x0000002e1d1db224 */ /* 0x000fe400078e022f */
[----:B0-----:R-:W-:Y:S01]  /*2fa0*/  @!P6 FADD.FTZ R40, R40, R24 ;  /* 0x000000182828e221 */ /* 0x001fe20000010000 */
[----:B------:R-:W-:Y:S01]  /*2fb0*/  @!P6 FADD.FTZ R41, R41, R25 ;  /* 0x000000192929e221 */ /* 0x000fe20000010000 */
[----:B------:R-:W-:Y:S01]  /*2fc0*/  ISETP.EQ.OR P6, PT, R33, UR7, P2 ;  /* 0x0000000721007c0c */ /* 0x000fe200097c2670 */
[----:B------:R-:W-:-:S04]  /*2fd0*/  @!P5 IMAD.WIDE.U32 R24, R27, 0x8, R56 ;  /* 0x000000081b18d825 */ /* 0x000fc800078e0038 */
[----:B-1----:R-:W-:Y:S02]  /*2fe0*/  @!P3 IMAD.WIDE.U32 R26, R29, 0x8, R56 ;  /* 0x000000081d1ab825 */ /* 0x002fe400078e0038 */
[----:B------:R-:W3:Y:S04]  /*2ff0*/  @!P5 LDG.E.64 R24, desc[UR8][R24.64] ;  /* 0x000000081818d981 */ /* 0x000ee8000c1e1b00 */
[----:B------:R-:W4:Y:S02]  /*3000*/  @!P3 LDG.E.64 R26, desc[UR8][R26.64] ;  /* 0x000000081a1ab981 */ /* 0x000f24000c1e1b00 */
[----:B------:R-:W-:-:S04]  /*3010*/  @!P6 IMAD R33, R33, R46, R47 ;  /* 0x0000002e2121e224 */ /* 0x000fc800078e022f */
[----:B------:R-:W-:-:S06]  /*3020*/  @!P6 IMAD.WIDE.U32 R28, R33, 0x8, R56 ;  /* 0x00000008211ce825 */ /* 0x000fcc00078e0038 */
[----:B------:R-:W5:Y:S01]  /*3030*/  @!P6 LDG.E.64 R28, desc[UR8][R28.64] ;  /* 0x000000081c1ce981 */ /* 0x000f62000c1e1b00 */
[----:B------:R-:W-:Y:S01]  /*3040*/  IADD3 R31, PT, PT, R31, 0x4, RZ ;  /* 0x000000041f1f7810 */ /* 0x000fe20007ffe0ff */
[----:B---3--:R-:W-:Y:S01]  /*3050*/  @!P5 FADD.FTZ R40, R40, R24 ;  /* 0x000000182828d221 */ /* 0x008fe20000010000 */
[----:B------:R-:W-:-:S03]  /*3060*/  @!P5 FADD.FTZ R41, R41, R25 ;  /* 0x000000192929d221 */ /* 0x000fc60000010000 */
[----:B----4-:R-:W-:Y:S01]  /*3070*/  @!P3 FADD.FTZ R40, R40, R26 ;  /* 0x0000001a2828b221 */ /* 0x010fe20000010000 */
[----:B------:R-:W-:-:S03]  /*3080*/  @!P3 FADD.FTZ R41, R41, R27 ;  /* 0x0000001b2929b221 */ /* 0x000fc60000010000 */
[----:B-----5:R-:W-:Y:S01]  /*3090*/  @!P6 FADD.FTZ R40, R40, R28 ;  /* 0x0000001c2828e221 */ /* 0x020fe20000010000 */
[----:B------:R-:W-:-:S07]  /*30a0*/  @!P6 FADD.FTZ R41, R41, R29 ;  /* 0x0000001d2929e221 */ /* 0x000fce0000010000 */
.L_x_1291:
[----:B------:R-:W-:Y:S05]  /*30b0*/  @!P1 BRA `(.L_x_1286) ;  /* 0x00000000006c9947 */ /* 0x000fea0003800000 */
[----:B------:R-:W-:Y:S02]  /*30c0*/  ISETP.NE.AND P1, PT, R0, 0x1, PT ;  /* 0x000000010000780c */ /* 0x000fe40003f25270 */
[----:B------:R-:W-:-:S11]  /*30d0*/  LOP3.LUT R0, R44, 0x1, RZ, 0xc0, !PT ;  /* 0x000000012c007812 */ /* 0x000fd600078ec0ff */
[----:B------:R-:W-:Y:S05]  /*30e0*/  @!P1 BRA `(.L_x_1292) ;  /* 0x0000000000389947 */ /* 0x000fea0003800000 */
[C---:B----4-:R-:W-:Y:S02]  /*30f0*/  IADD3 R27, PT, PT, R31.reuse, 0x1, RZ ;  /* 0x000000011f1b7810 */ /* 0x050fe40007ffe0ff */
[----:B------:R-:W-:Y:S02]  /*3100*/  ISETP.EQ.OR P3, PT, R31, UR7, P2 ;  /* 0x000000071f007c0c */ /* 0x000fe40009762670 */
[----:B------:R-:W-:-:S11]  /*3110*/  ISETP.EQ.OR P1, PT, R27, UR7, P2 ;  /* 0x000000071b007c0c */ /* 0x000fd60009722670 */
[-CC-:B------:R-:W-:Y:S02]  /*3120*/  @!P3 IMAD R25, R31, R46.reuse, R47.reuse ;  /* 0x0000002e1f19b224 */ /* 0x180fe400078e022f */
[----:B------:R-:W-:Y:S02]  /*3130*/  @!P1 IMAD R27, R27, R46, R47 ;  /* 0x0000002e1b1b9224 */ /* 0x000fe400078e022f */
[----:B---3--:R-:W-:-:S04]  /*3140*/  @!P3 IMAD.WIDE.U32 R24, R25, 0x8, R56 ;  /* 0x000000081918b825 */ /* 0x008fc800078e0038 */
[----:B-1----:R-:W-:Y:S02]  /*3150*/  @!P1 IMAD.WIDE.U32 R26, R27, 0x8, R56 ;  /* 0x000000081b1a9825 */ /* 0x002fe400078e0038 */
[----:B------:R-:W0:Y:S04]  /*3160*/  @!P3 LDG.E.64 R24, desc[UR8][R24.64] ;  /* 0x000000081818b981 */ /* 0x000e28000c1e1b00 */
[----:B------:R-:W3:Y:S01]  /*3170*/  @!P1 LDG.E.64 R26, desc[UR8][R26.64] ;  /* 0x000000081a1a9981 */ /* 0x000ee2000c1e1b00 */
[----:B------:R-:W-:Y:S01]  /*3180*/  IADD3 R31, PT, PT, R31, 0x2, RZ ;  /* 0x000000021f1f7810 */ /* 0x000fe20007ffe0ff */
[----:B0-----:R-:W-:Y:S01]  /*3190*/  @!P3 FADD.FTZ R40, R40, R24 ;  /* 0x000000182828b221 */ /* 0x001fe20000010000 */
[----:B------:R-:W-:-:S03]  /*31a0*/  @!P3 FADD.FTZ R41, R41, R25 ;  /* 0x000000192929b221 */ /* 0x000fc60000010000 */
[----:B---3--:R-:W-:Y:S01]  /*31b0*/  @!P1 FADD.FTZ R40, R40, R26 ;  /* 0x0000001a28289221 */ /* 0x008fe20000010000 */
[----:B------:R-:W-:-:S07]  /*31c0*/  @!P1 FADD.FTZ R41, R41, R27 ;  /* 0x0000001b29299221 */ /* 0x000fce0000010000 */
.L_x_1292:
[----:B------:R-:W-:Y:S01]  /*31d0*/  ISETP.EQ.OR P1, PT, R31, UR7, P2 ;  /* 0x000000071f007c0c */ /* 0x000fe20009722670 */
[----:B------:R-:W-:Y:S03]  /*31e0*/  BSSY.RECONVERGENT B0, `(.L_x_1286) ;  /* 0x0000008000007945 */ /* 0x000fe60003800200 */
[----:B------:R-:W-:-:S13]  /*31f0*/  ISETP.NE.U32.OR P1, PT, R0, 0x1, P1 ;  /* 0x000000010000780c */ /* 0x000fda0000f25470 */
[----:B------:R-:W-:Y:S05]  /*3200*/  @P1 BRA `(.L_x_1293) ;  /* 0x0000000000141947 */ /* 0x000fea0003800000 */
[----:B------:R-:W-:-:S04]  /*3210*/  IMAD R31, R46, R31, R47 ;  /* 0x0000001f2e1f7224 */ /* 0x000fc800078e022f */
[----:B------:R-:W-:-:S06]  /*3220*/  IMAD.WIDE.U32 R56, R31, 0x8, R56 ;  /* 0x000000081f387825 */ /* 0x000fcc00078e0038 */
[----:B------:R-:W0:Y:S02]  /*3230*/  LDG.E.64 R56, desc[UR8][R56.64] ;  /* 0x0000000838387981 */ /* 0x000e24000c1e1b00 */
[----:B0--34-:R-:W-:Y:S01]  /*3240*/  FADD.FTZ R40, R40, R56 ;  /* 0x0000003828287221 */ /* 0x019fe20000010000 */
[----:B------:R-:W-:-:S07]  /*3250*/  FADD.FTZ R41, R41, R57 ;  /* 0x0000003929297221 */ /* 0x000fce0000010000 */
.L_x_1293:
[----:B------:R-:W-:Y:S05]  /*3260*/  BSYNC.RECONVERGENT B0 ;  /* 0x0000000000007941 */ /* 0x000fea0003800200 */
.L_x_1286:
[----:B------:R-:W5:Y:S01]  /*3270*/  S2UR UR6, SR_CgaCtaId ;  /* 0x00000000000679c3 */ /* 0x000f620000008800 */
[----:B------:R-:W-:Y:S01]  /*3280*/  UMOV UR5, 0x400 ;  /* 0x0000040000057882 */ /* 0x000fe20000000000 */
[C---:B----4-:R-:W-:Y:S01]  /*3290*/  FADD.FTZ R30, -R8.reuse, R22 ;  /* 0x00000016081e7221 */ /* 0x050fe20000010100 */
[C---:B--2---:R-:W-:Y:S01]  /*32a0*/  FADD.FTZ R32, -R8.reuse, R23 ;  /* 0x0000001708207221 */ /* 0x044fe20000010100 */
[----:B------:R-:W2:Y:S01]  /*32b0*/  LDCU.64 UR16, c[0x0][0x400] ;  /* 0x00008000ff1077ac */ /* 0x000ea20008000a00 */
[C---:B------:R-:W-:Y:S01]  /*32c0*/  FADD.FTZ R0, -R8.reuse, R6 ;  /* 0x0000000608007221 */ /* 0x040fe20000010100 */
[C---:B------:R-:W-:Y:S01]  /*32d0*/  FADD.FTZ R22, -R8.reuse, R7 ;  /* 0x0000000708167221 */ /* 0x040fe20000010100 */
[C---:B-1----:R-:W-:Y:S01]  /*32e0*/  FADD.FTZ R26, -R8.reuse, R10 ;  /* 0x0000000a081a7221 */ /* 0x042fe20000010100 */
[C---:B------:R-:W-:Y:S01]  /*32f0*/  FADD.FTZ R28, -R8.reuse, R11 ;  /* 0x0000000b081c7221 */ /* 0x040fe20000010100 */
[C---:B------:R-:W-:Y:S01]  /*3300*/  FADD.FTZ R14, -R8.reuse, R14 ;  /* 0x0000000e080e7221 */ /* 0x040fe20000010100 */
[----:B------:R-:W-:Y:S01]  /*3310*/  FADD.FTZ R8, -R8, R15 ;  /* 0x0000000f08087221 */ /* 0x000fe20000010100 */
[-C--:B------:R-:W-:Y:S01]  /*3320*/  FMUL.FTZ R31, R30, R9.reuse ;  /* 0x000000091e1f7220 */ /* 0x080fe20000410000 */
[----:B------:R-:W-:Y:S01]  /*3330*/  FMUL.FTZ R10, R32, R9 ;  /* 0x00000009200a7220 */ /* 0x000fe20000410000 */
[----:B-----5:R-:W-:-:S09]  /*3340*/  ULEA UR5, UR6, UR5, 0x18 ;  /* 0x0000000506057291 */ /* 0x020fd2000f8ec0ff */
[----:B------:R-:W-:Y:S01]  /*3350*/  @!P2 STS.64 [UR5+0x90], R40 ;  /* 0x00009028ff00a988 */ /* 0x000fe20008000a05 */
[----:B------:R-:W-:Y:S06]  /*3360*/  BAR.SYNC.DEFER_BLOCKING 0x0 ;  /* 0x0000000000007b1d */ /* 0x000fec0000010000 */
[----:B---3--:R-:W1:Y:S01]  /*3370*/  LDS.64 R24, [UR5+0x90] ;  /* 0x00009005ff187984 */ /* 0x008e620008000a00 */
[----:B------:R-:W1:Y:S02]  /*3380*/  LDCU UR5, c[0x0][0x42c] ;  /* 0x00008580ff0577ac */ /* 0x000e640008000800 */
[----:B-1----:R-:W-:Y:S01]  /*3390*/  FMUL.FTZ R24, R24, UR5 ;  /* 0x0000000518187c20 */ /* 0x002fe20008410000 */
[----:B------:R-:W-:Y:S01]  /*33a0*/  FMUL.FTZ R25, R25, UR5 ;  /* 0x0000000519197c20 */ /* 0x000fe20008410000 */
[----:B--2---:R-:W-:Y:S06]  /*33b0*/  @!P4 BRA `(.L_x_1294) ;  /* 0x000000000048c947 */ /* 0x004fec0003800000 */
        /* <DEDUP_REMOVED lines=18> */
.L_x_1294:
[----:B------:R-:W-:Y:S04]  /*34e0*/  BSSY.RECONVERGENT B0, `(.L_x_1295) ;  /* 0x0000014000007945 */ /* 0x000fe80003800200 */
[----:B------:R-:W-:Y:S05]  /*34f0*/  @P0 BRA `(.L_x_1296) ;  /* 0x0000000000480947 */ /* 0x000fea0003800000 */
[----:B------:R-:W1:Y:S01]  /*3500*/  LDCU.64 UR14, c[0x0][0x3f8] ;  /* 0x00007f00ff0e77ac */ /* 0x000e620008000a00 */
[----:B------:R-:W-:Y:S01]  /*3510*/  SHF.R.S32.HI R30, RZ, 0x1f, R55 ;  /* 0x0000001fff1e7819 */ /* 0x000fe20000011437 */
[----:B------:R-:W-:Y:S01]  /*3520*/  FFMA.FTZ R11, R24, R31, R25 ;  /* 0x0000001f180b7223 */ /* 0x000fe20000010019 */
[----:B------:R-:W-:Y:S01]  /*3530*/  MOV R6, R60 ;  /* 0x0000003c00067202 */ /* 0x000fe20000000f00 */
[----:B------:R-:W2:Y:S01]  /*3540*/  LDCU.64 UR12, c[0x0][0x380] ;  /* 0x00007000ff0c77ac */ /* 0x000ea20008000a00 */
[----:B------:R-:W-:Y:S01]  /*3550*/  MOV R7, R59 ;  /* 0x0000003b00077202 */ /* 0x000fe20000000f00 */
[----:B-1----:R-:W-:Y:S02]  /*3560*/  IMAD R30, R30, UR14, RZ ;  /* 0x0000000e1e1e7c24 */ /* 0x002fe4000f8e02ff */
[----:B------:R-:W-:-:S04]  /*3570*/  IMAD.WIDE.U32 R6, R55, UR14, R6 ;  /* 0x0000000e37067c25 */ /* 0x000fc8000f8e0006 */
[----:B------:R-:W-:Y:S02]  /*3580*/  IMAD R15, R55, UR15, R30 ;  /* 0x0000000f370f7c24 */ /* 0x000fe4000f8e021e */
[----:B------:R-:W-:Y:S01]  /*3590*/  FFMA.FTZ R30, R24, R10, R25 ;  /* 0x0000000a181e7223 */ /* 0x000fe20000010019 */
[----:B------:R-:W-:Y:S01]  /*35a0*/  FFMA.FTZ R10, R20, R2, -R11 ;  /* 0x00000002140a7223 */ /* 0x000fe2000001080b */
[----:B--2---:R-:W-:Y:S02]  /*35b0*/  LEA R2, P0, R6, UR12, 0x2 ;  /* 0x0000000c06027c11 */ /* 0x004fe4000f8010ff */
[----:B------:R-:W-:Y:S01]  /*35c0*/  IADD3 R15, PT, PT, R7, R15, RZ ;  /* 0x0000000f070f7210 */ /* 0x000fe20007ffe0ff */
[----:B------:R-:W-:Y:S01]  /*35d0*/  FFMA.FTZ R30, R21, R3, -R30 ;  /* 0x00000003151e7223 */ /* 0x000fe2000001081e */
[-C--:B------:R-:W-:Y:S02]  /*35e0*/  FMUL.FTZ R10, R10, R9.reuse ;  /* 0x000000090a0a7220 */ /* 0x080fe40000410000 */
[----:B------:R-:W-:Y:S01]  /*35f0*/  LEA.HI.X R3, R6, UR13, R15, 0x2, P0 ;  /* 0x0000000d06037c11 */ /* 0x000fe200080f140f */
[----:B------:R-:W-:-:S05]  /*3600*/  FMUL.FTZ R11, R30, R9 ;  /* 0x000000091e0b7220 */ /* 0x000fca0000410000 */
[----:B------:R1:W-:Y:S02]  /*3610*/  STG.E.64 desc[UR8][R2.64], R10 ;  /* 0x0000000a02007986 */ /* 0x0003e4000c101b08 */
.L_x_1296:
[----:B------:R-:W-:Y:S05]  /*3620*/  BSYNC.RECONVERGENT B0 ;  /* 0x0000000000007941 */ /* 0x000fea0003800200 */
.L_x_1295:
[----:B------:R-:W-:Y:S01]  /*3630*/  UISETP.NE.AND UP0, UPT, UR10, URZ, UPT ;  /* 0x000000ff0a00728c */ /* 0x000fe2000bf05270 */
[-C--:B-1----:R-:W-:Y:S01]  /*3640*/  FMUL.FTZ R3, R0, R9.reuse ;  /* 0x0000000900037220 */ /* 0x082fe20000410000 */
[-C--:B------:R-:W-:Y:S01]  /*3650*/  FMUL.FTZ R22, R22, R9.reuse ;  /* 0x0000000916167220 */ /* 0x080fe20000410000 */
[-C--:B------:R-:W-:Y:S01]  /*3660*/  FMUL.FTZ R26, R26, R9.reuse ;  /* 0x000000091a1a7220 */ /* 0x080fe20000410000 */
[-C--:B------:R-:W-:Y:S01]  /*3670*/  FMUL.FTZ R28, R28, R9.reuse ;  /* 0x000000091c1c7220 */ /* 0x080fe20000410000 */
[-C--:B------:R-:W-:Y:S01]  /*3680*/  FMUL.FTZ R14, R14, R9.reuse ;  /* 0x000000090e0e7220 */ /* 0x080fe20000410000 */
[----:B------:R-:W-:Y:S01]  /*3690*/  SHF.R.S32.HI R2, RZ, 0x1f, R54 ;  /* 0x0000001fff027819 */ /* 0x000fe20000011436 */
[----:B------:R-:W-:Y:S01]  /*36a0*/  FMUL.FTZ R8, R8, R9 ;  /* 0x0000000908087220 */ /* 0x000fe20000410000 */
[----:B------:R-:W-:Y:S01]  /*36b0*/  ISETP.GE.U32.AND P0, PT, R54, UR16, PT ;  /* 0x0000001036007c0c */ /* 0x000fe2000bf06070 */
[C-C-:B------:R-:W-:Y:S01]  /*36c0*/  FFMA.FTZ R29, R24.reuse, R3, R25.reuse ;  /* 0x00000003181d7223 */ /* 0x140fe20000010019 */
[----:B------:R-:W-:Y:S01]  /*36d0*/  ISETP.GE.U32.AND P1, PT, R53, UR16, PT ;  /* 0x0000001035007c0c */ /* 0x000fe2000bf26070 */
[C-C-:B------:R-:W-:Y:S01]  /*36e0*/  FFMA.FTZ R34, R24.reuse, R22, R25.reuse ;  /* 0x0000001618227223 */ /* 0x140fe20000010019 */
[C-C-:B------:R-:W-:Y:S01]  /*36f0*/  FFMA.FTZ R15, R24.reuse, R26, R25.reuse ;  /* 0x0000001a180f7223 */ /* 0x140fe20000010019 */
[C-C-:B------:R-:W-:Y:S01]  /*3700*/  FFMA.FTZ R0, R24.reuse, R28, R25.reuse ;  /* 0x0000001c18007223 */ /* 0x140fe20000010019 */
[--C-:B------:R-:W-:Y:S01]  /*3710*/  FFMA.FTZ R11, R24, R14, R25.reuse ;  /* 0x0000000e180b7223 */ /* 0x100fe20000010019 */
[----:B------:R-:W-:Y:S01]  /*3720*/  ISETP.GE.U32.AND P2, PT, R52, UR16, PT ;  /* 0x0000001034007c0c */ /* 0x000fe2000bf46070 */
[----:B------:R-:W-:Y:S01]  /*3730*/  FFMA.FTZ R24, R24, R8, R25 ;  /* 0x0000000818187223 */ /* 0x000fe20000010019 */
[----:B------:R-:W-:-:S02]  /*3740*/  ISETP.GE.AND.EX P0, PT, R2, UR17, PT, P0 ;  /* 0x0000001102007c0c */ /* 0x000fc4000bf06300 */
[----:B------:R-:W-:Y:S01]  /*3750*/  ISETP.GE.AND.EX P1, PT, R43, UR17, PT, P1 ;  /* 0x000000112b007c0c */ /* 0x000fe2000bf26310 */
[----:B------:R-:W-:-:S12]  /*3760*/  BRA.U !UP0, `(.L_x_1297) ;  /* 0x0000000108487547 */ /* 0x000fd8000b800000 */
        /* <DEDUP_REMOVED lines=18> */
.L_x_1297:
[----:B------:R-:W-:Y:S01]  /*3890*/  BSSY.RECONVERGENT B0, `(.L_x_1298) ;  /* 0x0000011000007945 */ /* 0x000fe20003800200 */
[----:B------:R-:W-:Y:S01]  /*38a0*/  FFMA.FTZ R6, R20, R4, -R29 ;  /* 0x0000000414067223 */ /* 0x000fe2000001081d */
[----:B------:R-:W-:Y:S02]  /*38b0*/  FFMA.FTZ R34, R21, R5, -R34 ;  /* 0x0000000515227223 */ /* 0x000fe40000010822 */
[----:B------:R-:W-:Y:S05]  /*38c0*/  @P0 BRA `(.L_x_1299) ;  /* 0x0000000000340947 */ /* 0x000fea0003800000 */
[----:B------:R-:W1:Y:S01]  /*38d0*/  LDCU.64 UR12, c[0x0][0x3f8] ;  /* 0x00007f00ff0c77ac */ /* 0x000e620008000a00 */
[----:B------:R-:W-:Y:S01]  /*38e0*/  MOV R3, R59 ;  /* 0x0000003b00037202 */ /* 0x000fe20000000f00 */
[-C--:B------:R-:W-:Y:S01]  /*38f0*/  FMUL.FTZ R6, R6, R9.reuse ;  /* 0x0000000906067220 */ /* 0x080fe20000410000 */
[----:B------:R-:W-:Y:S01]  /*3900*/  FMUL.FTZ R7, R34, R9 ;  /* 0x0000000922077220 */ /* 0x000fe20000410000 */
[----:B------:R-:W2:Y:S01]  /*3910*/  LDCU.64 UR14, c[0x0][0x380] ;  /* 0x00007000ff0e77ac */ /* 0x000ea20008000a00 */
[----:B-1----:R-:W-:Y:S01]  /*3920*/  IMAD R5, R2, UR12, RZ ;  /* 0x0000000c02057c24 */ /* 0x002fe2000f8e02ff */
[----:B------:R-:W-:-:S03]  /*3930*/  MOV R2, R60 ;  /* 0x0000003c00027202 */ /* 0x000fc60000000f00 */
[C---:B------:R-:W-:Y:S02]  /*3940*/  IMAD R5, R54.reuse, UR13, R5 ;  /* 0x0000000d36057c24 */ /* 0x040fe4000f8e0205 */
[----:B------:R-:W-:-:S03]  /*3950*/  IMAD.WIDE.U32 R2, R54, UR12, R2 ;  /* 0x0000000c36027c25 */ /* 0x000fc6000f8e0002 */
[----:B--2---:R-:W-:Y:S02]  /*3960*/  LEA R4, P0, R2, UR14, 0x2 ;  /* 0x0000000e02047c11 */ /* 0x004fe4000f8010ff */
[----:B------:R-:W-:-:S04]  /*3970*/  IADD3 R5, PT, PT, R3, R5, RZ ;  /* 0x0000000503057210 */ /* 0x000fc80007ffe0ff */
[----:B------:R-:W-:-:S05]  /*3980*/  LEA.HI.X R5, R2, UR15, R5, 0x2, P0 ;  /* 0x0000000f02057c11 */ /* 0x000fca00080f1405 */
[----:B------:R1:W-:Y:S02]  /*3990*/  STG.E.64 desc[UR8][R4.64], R6 ;  /* 0x0000000604007986 */ /* 0x0003e4000c101b08 */
.L_x_1299:
[----:B------:R-:W-:Y:S05]  /*39a0*/  BSYNC.RECONVERGENT B0 ;  /* 0x0000000000007941 */ /* 0x000fea0003800200 */
.L_x_1298:
[----:B------:R-:W-:Y:S05]  /*39b0*/  BRA.U !UP0, `(.L_x_1300) ;  /* 0x0000000108487547 */ /* 0x000fea000b800000 */
[----:B------:R-:W-:Y:S01]  /*39c0*/  FFMA.FTZ R26, R20, R26, R18 ;  /* 0x0000001a141a7223 */ /* 0x000fe20000010012 */
[----:B------:R-:W-:-:S03]  /*39d0*/  FFMA.FTZ R28, R21, R28, R19 ;  /* 0x0000001c151c7223 */ /* 0x000fc60000010013 */
[----:B------:R-:W-:Y:S01]  /*39e0*/  FMUL.FTZ R2, R26, -1.4426950216293334961 ;  /* 0xbfb8aa3b1a027820 */ /* 0x000fe20000410000 */
[----:B-1----:R-:W-:-:S05]  /*39f0*/  FMUL.FTZ R4, R28, -1.4426950216293334961 ;  /* 0xbfb8aa3b1c047820 */ /* 0x002fca0000410000 */
        /* <DEDUP_REMOVED lines=14> */
.L_x_1300:
        /* <DEDUP_REMOVED lines=9> */
[----:B------:R-:W-:Y:S01]  /*3b70*/  FMUL.FTZ R13, R0, R9 ;  /* 0x00000009000d7220 */ /* 0x000fe20000410000 */
[----:B-1----:R-:W-:Y:S02]  /*3b80*/  IMAD R4, R43, UR12, RZ ;  /* 0x0000000c2b047c24 */ /* 0x002fe4000f8e02ff */
[----:B------:R-:W-:-:S04]  /*3b90*/  IMAD.WIDE.U32 R2, R53, UR12, R2 ;  /* 0x0000000c35027c25 */ /* 0x000fc8000f8e0002 */
[----:B------:R-:W-:Y:S01]  /*3ba0*/  IMAD R5, R53, UR13, R4 ;  /* 0x0000000d35057c24 */ /* 0x000fe2000f8e0204 */
[----:B--2---:R-:W-:-:S04]  /*3bb0*/  LEA R4, P0, R2, UR14, 0x2 ;  /* 0x0000000e02047c11 */ /* 0x004fc8000f8010ff */
[----:B------:R-:W-:-:S04]  /*3bc0*/  IADD3 R5, PT, PT, R3, R5, RZ ;  /* 0x0000000503057210 */ /* 0x000fc80007ffe0ff */
[----:B------:R-:W-:-:S05]  /*3bd0*/  LEA.HI.X R5, R2, UR15, R5, 0x2, P0 ;  /* 0x0000000f02057c11 */ /* 0x000fca00080f1405 */
[----:B------:R2:W-:Y:S02]  /*3be0*/  STG.E.64 desc[UR8][R4.64], R12 ;  /* 0x0000000c04007986 */ /* 0x0005e4000c101b08 */
.L_x_1302:
[----:B------:R-:W-:Y:S05]  /*3bf0*/  BSYNC.RECONVERGENT B0 ;  /* 0x0000000000007941 */ /* 0x000fea0003800200 */
.L_x_1301:
[----:B------:R-:W-:Y:S05]  /*3c00*/  BRA.U !UP0, `(.L_x_1303) ;  /* 0x0000000108487547 */ /* 0x000fea000b800000 */
[----:B------:R-:W-:Y:S01]  /*3c10*/  FFMA.FTZ R14, R20, R14, R18 ;  /* 0x0000000e140e7223 */ /* 0x000fe20000010012 */
[----:B------:R-:W-:-:S03]  /*3c20*/  FFMA.FTZ R8, R21, R8, R19 ;  /* 0x0000000815087223 */ /* 0x000fc60000010013 */
[----:B------:R-:W-:Y:S01]  /*3c30*/  FMUL.FTZ R0, R14, -1.4426950216293334961 ;  /* 0xbfb8aa3b0e007820 */ /* 0x000fe20000410000 */
[----:B-12---:R-:W-:-:S05]  /*3c40*/  FMUL.FTZ R4, R8, -1.4426950216293334961 ;  /* 0xbfb8aa3b08047820 */ /* 0x006fca0000410000 */
        /* <DEDUP_REMOVED lines=14> */
.L_x_1303:
[----:B------:R-:W-:Y:S01]  /*3d30*/  ISETP.GE.AND.EX P2, PT, R42, UR17, PT, P2 ;  /* 0x000000112a007c0c */ /* 0x000fe2000bf46320 */
[----:B------:R-:W-:Y:S01]  /*3d40*/  FFMA.FTZ R16, R20, R16, -R11 ;  /* 0x0000001014107223 */ /* 0x000fe2000001080b */
[----:B------:R-:W-:Y:S01]  /*3d50*/  FFMA.FTZ R24, R21, R17, -R24 ;  /* 0x0000001115187223 */ /* 0x000fe20000010818 */
[----:B------:R-:W-:Y:S02]  /*3d60*/  BSSY.RECONVERGENT B0, `(.L_x_1304) ;  /* 0x000000e000007945 */ /* 0x000fe40003800200 */
[-C--:B------:R-:W-:Y:S01]  /*3d70*/  FMUL.FTZ R16, R16, R9.reuse ;  /* 0x0000000910107220 */ /* 0x080fe20000410000 */
[----:B------:R-:W-:-:S07]  /*3d80*/  FMUL.FTZ R17, R24, R9 ;  /* 0x0000000918117220 */ /* 0x000fce0000410000 */
[----:B------:R-:W-:Y:S05]  /*3d90*/  @P2 BRA `(.L_x_1305) ;  /* 0x0000000000282947 */ /* 0x000fea0003800000 */
[----:B------:R-:W3:Y:S01]  /*3da0*/  LDCU.64 UR12, c[0x0][0x3f8] ;  /* 0x00007f00ff0c77ac */ /* 0x000ee20008000a00 */
[----:B------:R-:W-:Y:S01]  /*3db0*/  MOV R58, R60 ;  /* 0x0000003c003a7202 */ /* 0x000fe20000000f00 */
[----:B------:R-:W4:Y:S01]  /*3dc0*/  LDCU.64 UR14, c[0x0][0x380] ;  /* 0x00007000ff0e77ac */ /* 0x000f220008000a00 */
[----:B---3--:R-:W-:-:S03]  /*3dd0*/  IMAD R3, R42, UR12, RZ ;  /* 0x0000000c2a037c24 */ /* 0x008fc6000f8e02ff */
[----:B------:R-:W-:-:S04]  /*3de0*/  IMAD.WIDE.U32 R58, R52, UR12, R58 ;  /* 0x0000000c343a7c25 */ /* 0x000fc8000f8e003a */
[----:B------:R-:W-:Y:S01]  /*3df0*/  IMAD R3, R52, UR13, R3 ;  /* 0x0000000d34037c24 */ /* 0x000fe2000f8e0203 */
[----:B----4-:R-:W-:-:S04]  /*3e00*/  LEA R2, P0, R58, UR14, 0x2 ;  /* 0x0000000e3a027c11 */ /* 0x010fc8000f8010ff */
[----:B------:R-:W-:-:S04]  /*3e10*/  IADD3 R3, PT, PT, R59, R3, RZ ;  /* 0x000000033b037210 */ /* 0x000fc80007ffe0ff */
[----:B------:R-:W-:-:S05]  /*3e20*/  LEA.HI.X R3, R58, UR15, R3, 0x2, P0 ;  /* 0x0000000f3a037c11 */ /* 0x000fca00080f1403 */
[----:B------:R3:W-:Y:S02]  /*3e30*/  STG.E.64 desc[UR8][R2.64], R16 ;  /* 0x0000001002007986 */ /* 0x0007e4000c101b08 */
.L_x_1305:
[----:B------:R-:W-:Y:S05]  /*3e40*/  BSYNC.RECONVERGENT B0 ;  /* 0x0000000000007941 */ /* 0x000fea0003800200 */
.L_x_1304:
[----:B------:R-:W-:Y:S02]  /*3e50*/  IADD3 R49, PT, PT, R46, R49, RZ ;  /* 0x000000312e317210 */ /* 0x000fe40007ffe0ff */
[----:B------:R-:W-:Y:S02]  /*3e60*/  IADD3 R50, PT, PT, R50, 0x1, RZ ;  /* 0x0000000132327810 */ /* 0x000fe40007ffe0ff */
[----:B------:R-:W-:-:S13]  /*3e70*/  ISETP.GE.AND P0, PT, R49, UR4, PT ;  /* 0x0000000431007c0c */ /* 0x000fda000bf06270 */
[----:B------:R-:W-:Y:S05]  /*3e80*/  @!P0 BRA `(.L_x_1306) ;  /* 0xffffffc000dc8947 */ /* 0x000fea000383ffff */
.L_x_1275:
[----:B-12---:R-:W1:Y:S01]  /*3e90*/  LDC R4, c[0x0][0x370] ;  /* 0x0000dc00ff047b82 */ /* 0x006e620000000800 */
[----:B------:R-:W-:Y:S01]  /*3ea0*/  ISETP.NE.AND P2, PT, R48, RZ, PT ;  /* 0x000000ff3000720c */ /* 0x000fe20003f45270 */
[----:B------:R-:W-:Y:S06]  /*3eb0*/  BSSY.RECONVERGENT B0, `(.L_x_1307) ;  /* 0x0000011000007945 */ /* 0x000fec0003800200 */
[----:B------:R-:W2:Y:S08]  /*3ec0*/  LDC R7, c[0x0][0x374] ;  /* 0x0000dd00ff077b82 */ /* 0x000eb00000000800 */
[----:B---3--:R-:W3:Y:S01]  /*3ed0*/  LDC.64 R2, c[0x0][0x3c8] ;  /* 0x0000f200ff027b82 */ /* 0x008ee20000000a00 */
[----:B-1----:R-:W-:-:S02]  /*3ee0*/  IADD3 R5, PT, PT, R4, -0x1, RZ ;  /* 0xffffffff04057810 */ /* 0x002fc40007ffe0ff */
[----:B------:R-:W-:Y:S02]  /*3ef0*/  ISETP.NE.AND P1, PT, R4, 0x1, PT ;  /* 0x000000010400780c */ /* 0x000fe40003f25270 */
[----:B--2---:R-:W-:-:S04]  /*3f00*/  IADD3 R0, PT, PT, R7, -0x1, RZ ;  /* 0xffffffff07007810 */ /* 0x004fc80007ffe0ff */
[----:B------:R-:W-:Y:S02]  /*3f10*/  ISETP.NE.AND P0, PT, R47, R0, PT ;  /* 0x000000002f00720c */ /* 0x000fe40003f05270 */
        /* <DEDUP_REMOVED lines=10> */
.L_x_1308:
[----:B------:R-:W-:Y:S05]  /*3fc0*/  BSYNC.RECONVERGENT B0 ;  /* 0x0000000000007941 */ /* 0x000fea0003800200 */
.L_x_1307:
[----:B------:R-:W-:Y:S05]  /*3fd0*/  @P0 EXIT ;  /* 0x000000000000094d */ /* 0x000fea0003800000 */
[----:B------:R-:W-:Y:S05]  /*3fe0*/  @P2 BRA `(.L_x_1309) ;  /* 0x0000000000202947 */ /* 0x000fea0003800000 */
[----:B------:R-:W-:-:S05]  /*3ff0*/  IMAD R0, R4, R7, RZ ;  /* 0x0000000704007224 */ /* 0x000fca00078e02ff */
[----:B------:R-:W-:-:S13]  /*4000*/  ISETP.NE.AND P0, PT, R0, -0x1, PT ;  /* 0xffffffff0000780c */ /* 0x000fda0003f05270 */
[----:B------:R-:W-:Y:S05]  /*4010*/  @!P0 BRA `(.L_x_1309) ;  /* 0x0000000000148947 */ /* 0x000fea0003800000 */
.L_x_1310:
[----:B-1----:R-:W2:Y:S04]  /*4020*/  LDG.E.STRONG.GPU R5, desc[UR8][R2.64] ;  /* 0x0000000802057981 */ /* 0x002ea8000c1ef900 */
[----:B--2---:R-:W-:Y:S01]  /*4030*/  CCTL.IVALL ;  /* 0x00000000ff00798f */ /* 0x004fe20002000000 */
[----:B------:R-:W-:Y:S05]  /*4040*/  YIELD ;  /* 0x0000000000007946 */ /* 0x000fea0003800000 */
[----:B------:R-:W-:-:S13]  /*4050*/  ISETP.NE.AND P0, PT, R5, R0, PT ;  /* 0x000000000500720c */ /* 0x000fda0003f05270 */
[----:B------:R-:W-:Y:S05]  /*4060*/  @P0 BRA `(.L_x_1310) ;  /* 0xfffffffc00ec0947 */ /* 0x000fea000383ffff */
.L_x_1309:
        /* <DEDUP_REMOVED lines=50> */
[C---:B------:R-:W-:Y:S01]  /*4390*/  SHF.L.U32 R21, R48.reuse, 0x3, RZ ;  /* 0x0000000330157819 */ /* 0x040fe200000006ff */
[----:B------:R-:W2:Y:S01]  /*43a0*/  LDCU.64 UR6, c[0x0][0x390] ;  /* 0x00007200ff0677ac */ /* 0x000ea20008000a00 */
[----:B------:R-:W-:Y:S02]  /*43b0*/  LOP3.LUT R9, R9, 0x3, RZ, 0xc0, !PT ;  /* 0x0000000309097812 */ /* 0x000fe400078ec0ff */
[--C-:B------:R-:W-:Y:S01]  /*43c0*/  SHF.L.U64.HI R22, R48, 0x3, R49.reuse ;  /* 0x0000000330167819 */ /* 0x100fe20000010231 */
[----:B------:R-:W3:Y:S01]  /*43d0*/  LDCU.64 UR10, c[0x0][0x388] ;  /* 0x00007100ff0a77ac */ /* 0x000ee20008000a00 */
[----:B------:R-:W-:Y:S01]  /*43e0*/  SHF.L.U32 R29, R7, 0x2, RZ ;  /* 0x00000002071d7819 */ /* 0x000fe200000006ff */
[----:B------:R-:W-:Y:S01]  /*43f0*/  IMAD.WIDE.U32 R4, R9, 0x1e0, R48 ;  /* 0x000001e009047825 */ /* 0x000fe200078e0030 */
[----:B------:R-:W-:-:S02]  /*4400*/  SHF.L.U64.HI R31, R3, 0x2, R0 ;  /* 0x00000002031f7819 */ /* 0x000fc40000010200 */
[----:B------:R-:W-:Y:S02]  /*4410*/  SHF.L.U64.HI R27, R28, 0x2, R33 ;  /* 0x000000021c1b7819 */ /* 0x000fe40000010221 */
[C---:B-1----:R-:W-:Y:S01]  /*4420*/  LEA R25, P1, R48.reuse, UR4, 0x2 ;  /* 0x0000000430197c11 */ /* 0x042fe2000f8210ff */
[----:B------:R-:W-:Y:S01]  /*4430*/  UMOV UR4, URZ ;  /* 0x000000ff00047c82 */ /* 0x000fe20008000000 */
[----:B--2---:R-:W-:Y:S02]  /*4440*/  IADD3 R23, P2, PT, R21, UR6, RZ ;  /* 0x0000000615177c10 */ /* 0x004fe4000ff5e0ff */
[----:B------:R-:W-:Y:S02]  /*4450*/  LEA.HI.X R26, R48, UR5, R49, 0x2, P1 ;  /* 0x00000005301a7c11 */ /* 0x000fe400088f1431 */
[----:B------:R-:W-:Y:S02]  /*4460*/  IADD3 R49, PT, PT, R5, UR4, RZ ;  /* 0x0000000405317c10 */ /* 0x000fe4000fffe0ff */
[----:B------:R-:W-:Y:S01]  /*4470*/  MOV R48, R4 ;  /* 0x0000000400307202 */ /* 0x000fe20000000f00 */
[----:B------:R-:W-:Y:S01]  /*4480*/  IMAD.WIDE.U32 R4, R6, 0x4, RZ ;  /* 0x0000000406047825 */ /* 0x000fe200078e00ff */
[----:B------:R-:W-:-:S02]  /*4490*/  IADD3.X R24, PT, PT, R22, UR7, RZ, P2, !PT ;  /* 0x0000000716187c10 */ /* 0x000fc400097fe4ff */
[----:B---3--:R-:W-:Y:S02]  /*44a0*/  IADD3 R21, P1, PT, R21, UR10, RZ ;  /* 0x0000000a15157c10 */ /* 0x008fe4000ff3e0ff */
[----:B------:R-:W-:Y:S02]  /*44b0*/  IADD3 R2, P2, PT, RZ, -R9, RZ ;  /* 0x80000009ff027210 */ /* 0x000fe40007f5e0ff */
[----:B------:R-:W-:Y:S02]  /*44c0*/  IADD3.X R22, PT, PT, R22, UR11, RZ, P1, !PT ;  /* 0x0000000b16167c10 */ /* 0x000fe40008ffe4ff */
[----:B------:R-:W-:Y:S02]  /*44d0*/  IADD3 R29, PT, PT, R5, R29, RZ ;  /* 0x0000001d051d7210 */ /* 0x000fe40007ffe0ff */
[----:B------:R-:W-:-:S07]  /*44e0*/  IADD3.X R20, PT, PT, RZ, -0x1, RZ, P2, !PT ;  /* 0xffffffffff147810 */ /* 0x000fce00017fe4ff */
.L_x_1313:
[-C--:B-1----:R-:W-:Y:S02]  /*44f0*/  LEA R10, P1, R3, R25.reuse, 0x2 ;  /* 0x00000019030a7211 */ /* 0x082fe400078210ff */
        /* <DEDUP_REMOVED lines=9> */
[----:B------:R-:W4:Y:S04]  /*4590*/  LDG.E R18, desc[UR8][R12.64] ;  /* 0x000000080c127981 */ /* 0x000f28000c1e1900 */
[----:B------:R-:W4:Y:S01]  /*45a0*/  LDG.E R19, desc[UR8][R14.64] ;  /* 0x000000080e137981 */ /* 0x000f22000c1e1900 */
[----:B-1----:R-:W-:-:S02]  /*45b0*/  MOV R10, R23 ;  /* 0x00000017000a7202 */ /* 0x002fc40000000f00 */
[----:B---3--:R-:W-:Y:S02]  /*45c0*/  MOV R8, R21 ;  /* 0x0000001500087202 */ /* 0x008fe40000000f00 */
        /* <DEDUP_REMOVED lines=13> */
[----:B----4-:R1:W-:Y:S01]  /*46a0*/  STG.E.64 desc[UR8][R10.64], R18 ;  /* 0x000000120a007986 */ /* 0x0103e2000c101b08 */
[----:B------:R-:W-:Y:S05]  /*46b0*/  @P1 BRA `(.L_x_1313) ;  /* 0xfffffffc008c1947 */ /* 0x000fea000383ffff */
.L_x_1312:
[----:B------:R-:W-:Y:S05]  /*46c0*/  BSYNC.RECONVERGENT B0 ;  /* 0x0000000000007941 */ /* 0x000fea0003800200 */
.L_x_1311:
[----:B------:R-:W-:Y:S05]  /*46d0*/  @!P0 EXIT ;  /* 0x000000000000894d */ /* 0x000fea0003800000 */
[C---:B------:R-:W-:Y:S01]  /*46e0*/  SHF.L.U64.HI R2, R6.reuse, 0x2, R7 ;  /* 0x0000000206027819 */ /* 0x040fe20000010207 */
[----:B------:R-:W2:Y:S01]  /*46f0*/  LDCU.64 UR4, c[0x0][0x3d8] ;  /* 0x00007b00ff0477ac */ /* 0x000ea20008000a00 */
[----:B------:R-:W-:Y:S02]  /*4700*/  SHF.L.U32 R6, R6, 0x2, RZ ;  /* 0x0000000206067819 */ /* 0x000fe400000006ff */
[C---:B------:R-:W-:Y:S01]  /*4710*/  SHF.L.U64.HI R7, R28.reuse, 0x2, R33 ;  /* 0x000000021c077819 */ /* 0x040fe20000010221 */
[----:B------:R-:W3:Y:S01]  /*4720*/  LDCU.64 UR6, c[0x0][0x388] ;  /* 0x00007100ff0677ac */ /* 0x000ee20008000a00 */
[----:B-1----:R-:W-:Y:S02]  /*4730*/  SHF.L.U32 R8, R28, 0x2, RZ ;  /* 0x000000021c087819 */ /* 0x002fe400000006ff */
[C---:B------:R-:W-:Y:S01]  /*4740*/  SHF.L.U64.HI R4, R3.reuse, 0x2, R0 ;  /* 0x0000000203047819 */ /* 0x040fe20000010200 */
[----:B------:R-:W1:Y:S01]  /*4750*/  LDCU.64 UR10, c[0x0][0x390] ;  /* 0x00007200ff0a77ac */ /* 0x000e620008000a00 */
[----:B------:R-:W-:-:S07]  /*4760*/  SHF.L.U32 R5, R3, 0x2, RZ ;  /* 0x0000000203057819 */ /* 0x000fce00000006ff */
.L_x_1314:
[C---:B----4-:R-:W-:Y:S02]  /*4770*/  SHF.L.U32 R19, R48.reuse, 0x2, RZ ;  /* 0x0000000230137819 */ /* 0x050fe400000006ff */
[----:B------:R-:W-:Y:S02]  /*4780*/  SHF.L.U64.HI R21, R48, 0x2, R49 ;  /* 0x0000000230157819 */ /* 0x000fe40000010231 */
[----:B--2---:R-:W-:-:S04]  /*4790*/  IADD3 R10, P0, PT, R19, UR4, RZ ;  /* 0x00000004130a7c10 */ /* 0x004fc8000ff1e0ff */
        /* <DEDUP_REMOVED lines=9> */
[----:B------:R-:W4:Y:S04]  /*4830*/  LDG.E R27, desc[UR8][R16.64] ;  /* 0x00000008101b7981 */ /* 0x000f28000c1e1900 */
[----:B------:R0:W4:Y:S01]  /*4840*/  LDG.E R26, desc[UR8][R14.64] ;  /* 0x000000080e1a7981 */ /* 0x000122000c1e1900 */
[C---:B------:R-:W-:Y:S02]  /*4850*/  SHF.L.U32 R9, R48.reuse, 0x3, RZ ;  /* 0x0000000330097819 */ /* 0x040fe400000006ff */
[----:B------:R-:W-:Y:S02]  /*4860*/  SHF.L.U64.HI R18, R48, 0x3, R49 ;  /* 0x0000000330127819 */ /* 0x000fe40000010231 */
[----:B------:R-:W-:Y:S02]  /*4870*/  LOP3.LUT R22, R9, 0xfffffff8, RZ, 0xc0, !PT ;  /* 0xfffffff809167812 */ /* 0x000fe400078ec0ff */
[----:B------:R-:W-:-:S02]  /*4880*/  LOP3.LUT R19, R19, 0xfffffffc, RZ, 0xc0, !PT ;  /* 0xfffffffc13137812 */ /* 0x000fc400078ec0ff */
[----:B--2---:R-:W-:Y:S02]  /*4890*/  LOP3.LUT R11, R18, 0x3, RZ, 0xc0, !PT ;  /* 0x00000003120b7812 */ /* 0x004fe400078ec0ff */
[C---:B---3--:R-:W-:Y:S02]  /*48a0*/  IADD3 R20, P0, PT, R22.reuse, UR6, RZ ;  /* 0x0000000616147c10 */ /* 0x048fe4000ff1e0ff */
[----:B------:R-:W-:Y:S02]  /*48b0*/  LOP3.LUT R10, R21, 0x3, RZ, 0xc0, !PT ;  /* 0x00000003150a7812 */ /* 0x000fe400078ec0ff */
[----:B-1----:R-:W-:Y:S02]  /*48c0*/  IADD3 R22, P1, PT, R22, UR10, RZ ;  /* 0x0000000a16167c10 */ /* 0x002fe4000ff3e0ff */
[----:B-----5:R-:W-:Y:S02]  /*48d0*/  IADD3 R12, P2, PT, R19, UR4, RZ ;  /* 0x00000004130c7c10 */ /* 0x020fe4000ff5e0ff */
[----:B------:R-:W-:-:S02]  /*48e0*/  IADD3.X R21, PT, PT, R11, UR7, RZ, P0, !PT ;  /* 0x000000070b157c10 */ /* 0x000fc400087fe4ff */
[----:B------:R-:W-:Y:S02]  /*48f0*/  IADD3.X R23, PT, PT, R11, UR11, RZ, P1, !PT ;  /* 0x0000000b0b177c10 */ /* 0x000fe40008ffe4ff */
[----:B------:R-:W-:Y:S02]  /*4900*/  IADD3.X R13, PT, PT, R10, UR5, RZ, P2, !PT ;  /* 0x000000050a0d7c10 */ /* 0x000fe400097fe4ff */
[C---:B0-----:R-:W-:Y:S02]  /*4910*/  IADD3 R14, P0, PT, R12.reuse, R5, RZ ;  /* 0x000000050c0e7210 */ /* 0x041fe40007f1e0ff */
[C---:B------:R-:W-:Y:S02]  /*4920*/  IADD3 R16, P1, PT, R12.reuse, R6, RZ ;  /* 0x000000060c107210 */ /* 0x040fe40007f3e0ff */
[----:B------:R-:W-:Y:S02]  /*4930*/  IADD3 R10, P2, PT, R12, R8, RZ ;  /* 0x000000080c0a7210 */ /* 0x000fe40007f5e0ff */
[----:B------:R-:W-:-:S02]  /*4940*/  IADD3.X R15, PT, PT, R13, R4, RZ, P0, !PT ;  /* 0x000000040d0f7210 */ /* 0x000fc400007fe4ff */
[C---:B------:R-:W-:Y:S02]  /*4950*/  IADD3.X R17, PT, PT, R13.reuse, R2, RZ, P1, !PT ;  /* 0x000000020d117210 */ /* 0x040fe40000ffe4ff */
[----:B------:R-:W-:Y:S01]  /*4960*/  IADD3.X R11, PT, PT, R13, R7, RZ, P2, !PT ;  /* 0x000000070d0b7210 */ /* 0x000fe200017fe4ff */
[----:B----4-:R0:W-:Y:S04]  /*4970*/  STG.E.64 desc[UR8][R20.64], R24 ;  /* 0x0000001814007986 */ /* 0x0101e8000c101b08 */
[----:B------:R1:W-:Y:S04]  /*4980*/  STG.E.64 desc[UR8][R22.64], R26 ;  /* 0x0000001a16007986 */ /* 0x0003e8000c101b08 */
        /* <DEDUP_REMOVED lines=28> */
[----:B--2---:R-:W2:Y:S04]  /*4b50*/  LDG.E R24, desc[UR8][R12.64+0x1680] ;  /* 0x001680080c187981 */ /* 0x004ea8000c1e1900 */
        /* <DEDUP_REMOVED lines=15> */
[----:B--2---:R4:W-:Y:S04]  /*4c50*/  STG.E.64 desc[UR8][R18.64], R24 ;  /* 0x0000001812007986 */ /* 0x0049e8000c101b08 */
[----:B---3--:R4:W-:Y:S07]  /*4c60*/  STG.E.64 desc[UR8][R22.64], R28 ;  /* 0x0000001c16007986 */ /* 0x0089ee000c101b08 */
[----:B------:R-:W-:Y:S05]  /*4c70*/  @P0 BRA `(.L_x_1314) ;  /* 0xfffffff800bc0947 */ /* 0x000fea000383ffff */
[----:B------:R-:W-:Y:S05]  /*4c80*/  EXIT ;  /* 0x000000000000794d */ /* 0x000fea0003800000 */
.L_x_1315:
        /* <DEDUP_REMOVED lines=15> */
.L_x_3432:


//--------------------- .text._Z35group_norm_nhwc_bwd_one_pass_kernelI11Fp32IOFp32WLi256ELi30ELi480EEv26Group_norm_nhwc_bwd_params --------------------------
	.section	.text._Z35group_norm_nhwc_bwd_one_pass_kernelI11Fp32IOFp32WLi256ELi30ELi480EEv26Group_norm_nhwc_bwd_params,"ax",@progbits
	.align	128
        .global         _Z35group_norm_nhwc_bwd_one_pass_kernelI11Fp32IOFp32WLi256ELi30ELi480EEv26Group_norm_nhwc_bwd_params
        .type           _Z35group_norm_nhwc_bwd_one_pass_kernelI11Fp32IOFp32WLi256ELi30ELi480EEv26Group_norm_nhwc_bwd_params,@function
        .size           _Z35group_norm_nhwc_bwd_one_pass_kernelI11Fp32IOFp32WLi256ELi30ELi480EEv26Group_norm_nhwc_bwd_params,(.L_x_3433 - _Z35group_norm_nhwc_bwd_one_pass_kernelI11Fp32IOFp32WLi256ELi30ELi480EEv26Group_norm_nhwc_bwd_params)
        .other          _Z35group_norm_nhwc_bwd_one_pass_kernelI11Fp32IOFp32WLi256ELi30ELi480EEv26Group_norm_nhwc_bwd_params,@"STO_CUDA_ENTRY STV_DEFAULT"
_Z35group_norm_nhwc_bwd_one_pass_kernelI11Fp32IOFp32WLi256ELi30ELi480EEv26Group_norm_nhwc_bwd_params:
.text._Z35group_norm_nhwc_bwd_one_pass_kernelI11Fp32IOFp32WLi256ELi30ELi480EEv26Group_norm_nhwc_bwd_params:
[----:B------:R-:W-:Y:S08]  /*0000*/  LDC R1, c[0x0][0x37c] ;  /* 0x0000df00ff017b82 */ /* 0x000ff00000000800 */
[----:B------:R-:W0:Y:S01]  /*0010*/  S2UR UR5, SR_CTAID.Y ;  /* 0x00000000000579c3 */ /* 0x000e220000002600 */
[----:B------:R-:W1:Y:S01]  /*0020*/  LDCU UR4, c[0x0][0x410] ;  /* 0x00008200ff0477ac */ /* 0x000e620008000800 */
[----:B------:R-:W2:Y:S01]  /*0030*/  S2R R0, SR_TID.X ;  /* 0x0000000000007919 */ /* 0x000ea20000002100 */
[----:B------:R-:W1:Y:S01]  /*0040*/  LDCU UR6, c[0x0][0x3e0] ;  /* 0x00007c00ff0677ac */ /* 0x000e620008000800 */
[----:B------:R-:W3:Y:S01]  /*0050*/  LDCU.64 UR14, c[0x0][0x358] ;  /* 0x00006b00ff0e77ac */ /* 0x000ee20008000a00 */
[----:B-1----:R-:W-:-:S04]  /*0060*/  UIMAD UR4, UR4, UR6, URZ ;  /* 0x00000006040472a4 */ /* 0x002fc8000f8e02ff */
[----:B0-----:R-:W-:-:S09]  /*0070*/  UISETP.GE.AND UP0, UPT, UR5, UR4, UPT ;  /* 0x000000040500728c */ /* 0x001fd2000bf06270 */
[----:B--23--:R-:W-:Y:S05]  /*0080*/  BRA.U UP0, `(.L_x_1316) ;  /* 0x00000065000c7547 */ /* 0x00cfea000b800000 */
[----:B------:R-:W-:Y:S01]  /*0090*/  LOP3.LUT R2, R0, 0xffff, RZ, 0xc0, !PT ;  /* 0x0000ffff00027812 */ /* 0x000fe200078ec0ff */
[----:B------:R-:W0:Y:S01]  /*00a0*/  S2R R61, SR_LANEID ;  /* 0x00000000003d7919 */ /* 0x000e220000000000 */
[----:B------:R-:W-:-:S03]  /*00b0*/  UMOV UR4, URZ ;  /* 0x000000ff00047c82 */ /* 0x000fc60008000000 */
        /* <DEDUP_REMOVED lines=8> */
[----:B0-----:R-:W-:-:S07]  /*0140*/  LOP3.LUT R58, R60, 0xffff, RZ, 0xc0, !PT ;  /* 0x0000ffff3c3a7812 */ /* 0x001fce00078ec0ff */
.L_x_1359:
[----:B0-----:R-:W0:Y:S01]  /*0150*/  LDC R8, c[0x0][0x410] ;  /* 0x00010400ff087b82 */ /* 0x001e220000000800 */
[----:B-1----:R-:W1:Y:S01]  /*0160*/  LDCU.128 UR16, c[0x0][0x400] ;  /* 0x00008000ff1077ac */ /* 0x002e620008000c00 */
[----:B------:R-:W-:Y:S01]  /*0170*/  ISETP.LE.AND P1, PT, RZ, UR5, PT ;  /* 0x00000005ff007c0c */ /* 0x000fe2000bf23270 */
[----:B------:R-:W2:Y:S05]  /*0180*/  LDCU.U8 UR8, c[0x0][0x414] ;  /* 0x00008280ff0877ac */ /* 0x000eaa0008000000 */
[----:B------:R-:W3:Y:S01]  /*0190*/  S2UR UR11, SR_CTAID.X ;  /* 0x00000000000b79c3 */ /* 0x000ee20000002500 */
[----:B------:R-:W4:Y:S07]  /*01a0*/  LDCU.64 UR6, c[0x0][0x3b8] ;  /* 0x00007700ff0677ac */ /* 0x000f2e0008000a00 */
[----:B------:R-:W3:Y:S01]  /*01b0*/  LDC R6, c[0x0][0x41c] ;  /* 0x00010700ff067b82 */ /* 0x000ee20000000800 */
[----:B0-----:R-:W-:-:S04]  /*01c0*/  IABS R5, R8 ;  /* 0x0000000800057213 */ /* 0x001fc80000000000 */
[----:B------:R-:W0:Y:S01]  /*01d0*/  I2F.RP R0, R5 ;  /* 0x0000000500007306 */ /* 0x000e220000209400 */
[----:B---3--:R-:W-:-:S07]  /*01e0*/  IMAD R51, R6, UR11, R59 ;  /* 0x0000000b06337c24 */ /* 0x008fce000f8e023b */
[----:B0-----:R-:W0:Y:S01]  /*01f0*/  MUFU.RCP R0, R0 ;  /* 0x0000000000007308 */ /* 0x001e220000001000 */
[C---:B-1----:R-:W-:Y:S02]  /*0200*/  ISETP.GE.U32.AND P4, PT, R51.reuse, UR16, PT ;  /* 0x0000001033007c0c */ /* 0x042fe4000bf86070 */
[----:B------:R-:W-:Y:S02]  /*0210*/  SHF.R.S32.HI R9, RZ, 0x1f, R51 ;  /* 0x0000001fff097819 */ /* 0x000fe40000011433 */
[----:B------:R-:W-:Y:S02]  /*0220*/  IADD3 R15, PT, PT, R51, 0x20, RZ ;  /* 0x00000020330f7810 */ /* 0x000fe40007ffe0ff */
[----:B------:R-:W-:Y:S02]  /*0230*/  ISETP.GE.AND.EX P4, PT, R9, UR17, PT, P4 ;  /* 0x0000001109007c0c */ /* 0x000fe4000bf86340 */
[----:B------:R-:W-:Y:S02]  /*0240*/  SHF.R.S32.HI R17, RZ, 0x1f, R15 ;  /* 0x0000001fff117819 */ /* 0x000fe4000001140f */
[----:B------:R-:W-:-:S02]  /*0250*/  IADD3 R35, PT, PT, R51, 0x80, RZ ;  /* 0x0000008033237810 */ /* 0x000fc40007ffe0ff */
[----:B------:R-:W-:Y:S02]  /*0260*/  CS2R R40, SRZ ;  /* 0x0000000000287805 */ /* 0x000fe4000001ff00 */
[----:B------:R-:W-:Y:S02]  /*0270*/  CS2R R54, SRZ ;  /* 0x0000000000367805 */ /* 0x000fe4000001ff00 */
[----:B------:R-:W-:Y:S02]  /*0280*/  IADD3 R37, PT, PT, R51, 0xa0, RZ ;  /* 0x000000a033257810 */ /* 0x000fe40007ffe0ff */
[----:B------:R-:W-:Y:S02]  /*0290*/  SHF.R.S32.HI R43, RZ, 0x1f, R35 ;  /* 0x0000001fff2b7819 */ /* 0x000fe40000011423 */
[----:B0-----:R-:W-:Y:S01]  /*02a0*/  IADD3 R2, PT, PT, R0, 0xffffffe, RZ ;  /* 0x0ffffffe00027810 */ /* 0x001fe20007ffe0ff */
[----:B------:R-:W0:Y:S03]  /*02b0*/  @!P4 LDC.64 R20, c[0x0][0x3f8] ;  /* 0x0000fe00ff14cb82 */ /* 0x000e260000000a00 */
[----:B------:R1:W3:Y:S05]  /*02c0*/  F2I.FTZ.U32.TRUNC.NTZ R3, R2 ;  /* 0x0000000200037305 */ /* 0x0002ea000021f000 */
[----:B------:R-:W4:Y:S01]  /*02d0*/  @!P4 LDC.64 R18, c[0x0][0x3a0] ;  /* 0x0000e800ff12cb82 */ /* 0x000f220000000a00 */
[----:B-1----:R-:W-:-:S07]  /*02e0*/  HFMA2 R2, -RZ, RZ, 0, 0 ;  /* 0x00000000ff027431 */ /* 0x002fce00000001ff */
[----:B------:R-:W1:Y:S01]  /*02f0*/  @!P4 LDC.64 R38, c[0x0][0x398] ;  /* 0x0000e600ff26cb82 */ /* 0x000e620000000a00 */
[----:B---3--:R-:W-:-:S05]  /*0300*/  IADD3 R4, PT, PT, RZ, -R3, RZ ;  /* 0x80000003ff047210 */ /* 0x008fca0007ffe0ff */
[----:B------:R-:W-:Y:S01]  /*0310*/  IMAD R7, R4, R5, RZ ;  /* 0x0000000504077224 */ /* 0x000fe200078e02ff */
[----:B------:R-:W-:-:S03]  /*0320*/  IABS R4, UR5 ;  /* 0x0000000500047c13 */ /* 0x000fc60008000000 */
[----:B------:R-:W-:Y:S01]  /*0330*/  IMAD.HI.U32 R3, R3, R7, R2 ;  /* 0x0000000703037227 */ /* 0x000fe200078e0002 */
[----:B------:R-:W-:-:S04]  /*0340*/  LOP3.LUT R2, R8, UR5, RZ, 0x3c, !PT ;  /* 0x0000000508027c12 */ /* 0x000fc8000f8e3cff */
[----:B------:R-:W-:Y:S01]  /*0350*/  ISETP.GE.AND P5, PT, R2, RZ, PT ;  /* 0x000000ff0200720c */ /* 0x000fe20003fa6270 */
[----:B------:R-:W-:-:S05]  /*0360*/  IMAD.HI.U32 R3, R3, R4, RZ ;  /* 0x0000000403037227 */ /* 0x000fca00078e00ff */
[----:B------:R-:W-:-:S05]  /*0370*/  IADD3 R0, PT, PT, -R3, RZ, RZ ;  /* 0x000000ff03007210 */ /* 0x000fca0007ffe1ff */
[----:B------:R-:W-:Y:S01]  /*0380*/  IMAD R0, R5, R0, R4 ;  /* 0x0000000005007224 */ /* 0x000fe200078e0204 */
[----:B------:R-:W-:-:S04]  /*0390*/  IADD3 R4, PT, PT, R51, 0x40, RZ ;  /* 0x0000004033047810 */ /* 0x000fc80007ffe0ff */
[----:B------:R-:W-:Y:S02]  /*03a0*/  ISETP.GT.U32.AND P2, PT, R5, R0, PT ;  /* 0x000000000500720c */ /* 0x000fe40003f44070 */
[----:B------:R-:W-:-:S11]  /*03b0*/  SHF.R.S32.HI R23, RZ, 0x1f, R4 ;  /* 0x0000001fff177819 */ /* 0x000fd60000011404 */
        /* <DEDUP_REMOVED lines=9> */
[----:B------:R-:W-:Y:S02]  /*0450*/  @P0 IADD3 R3, PT, PT, R3, 0x1, RZ ;  /* 0x0000000103030810 */ /* 0x000fe40007ffe0ff */
[----:B------:R-:W-:Y:S02]  /*0460*/  SEL R5, R0, R5, !P2 ;  /* 0x0000000500057207 */ /* 0x000fe40005000000 */
[----:B------:R-:W-:-:S02]  /*0470*/  @!P5 IADD3 R3, PT, PT, -R3, RZ, RZ ;  /* 0x000000ff0303d210 */ /* 0x000fc40007ffe1ff */
[----:B------:R-:W-:Y:S01]  /*0480*/  ISETP.GE.U32.AND P5, PT, R15, UR16, PT ;  /* 0x000000100f007c0c */ /* 0x000fe2000bfa6070 */
[----:B------:R-:W-:Y:S01]  /*0490*/  IMAD R7, R5, 0x1e, RZ ;  /* 0x0000001e05077824 */ /* 0x000fe200078e02ff */
[----:B------:R-:W-:Y:S02]  /*04a0*/  SEL R3, R0, R3, !P2 ;  /* 0x0000000300037207 */ /* 0x000fe40005000000 */
[----:B------:R-:W-:Y:S02]  /*04b0*/  ISETP.GE.AND.EX P5, PT, R17, UR17, PT, P5 ;  /* 0x0000001111007c0c */ /* 0x000fe4000bfa6350 */
[----:B------:R-:W-:Y:S02]  /*04c0*/  ISETP.GE.U32.AND P3, PT, R4, UR16, PT ;  /* 0x0000001004007c0c */ /* 0x000fe4000bf66070 */
[----:B------:R-:W-:Y:S02]  /*04d0*/  IADD3 R6, P0, PT, R7, R58, RZ ;  /* 0x0000003a07067210 */ /* 0x000fe40007f1e0ff */
[----:B------:R-:W-:-:S02]  /*04e0*/  SHF.R.S32.HI R0, RZ, 0x1f, R3 ;  /* 0x0000001fff007819 */ /* 0x000fc40000011403 */
[----:B------:R-:W-:Y:S02]  /*04f0*/  ISETP.GE.AND.EX P3, PT, R23, UR17, PT, P3 ;  /* 0x0000001117007c0c */ /* 0x000fe4000bf66330 */
[----:B------:R-:W-:Y:S01]  /*0500*/  LEA.HI.X.SX32 R7, R7, RZ, 0x1, P0 ;  /* 0x000000ff07077211 */ /* 0x000fe200000f0eff */
[----:B------:R-:W-:Y:S01]  /*0510*/  IMAD R0, R0, UR18, RZ ;  /* 0x0000001200007c24 */ /* 0x000fe2000f8e02ff */
[----:B--2---:R-:W-:Y:S01]  /*0520*/  ISETP.NE.AND P0, PT, RZ, UR8, PT ;  /* 0x00000008ff007c0c */ /* 0x004fe2000bf05270 */
[----:B------:R-:W2:Y:S01]  /*0530*/  @!P5 LDC.64 R12, c[0x0][0x3f8] ;  /* 0x0000fe00ff0cdb82 */ /* 0x000ea20000000a00 */
[----:B------:R-:W-:Y:S01]  /*0540*/  LOP3.LUT R58, R60, 0xffff, RZ, 0xc0, !PT ;  /* 0x0000ffff3c3a7812 */ /* 0x000fe200078ec0ff */
[C---:B------:R-:W-:Y:S02]  /*0550*/  IMAD R11, R3.reuse, UR19, R0 ;  /* 0x00000013030b7c24 */ /* 0x040fe4000f8e0200 */
[----:B------:R-:W-:-:S04]  /*0560*/  IMAD.WIDE.U32 R6, R3, UR18, R6 ;  /* 0x0000001203067c25 */ /* 0x000fc8000f8e0006 */
[----:B0-----:R-:W-:Y:S01]  /*0570*/  @!P4 IMAD R0, R9, R20, RZ ;  /* 0x000000140900c224 */ /* 0x001fe200078e02ff */
[----:B------:R-:W-:Y:S01]  /*0580*/  IADD3 R9, PT, PT, R7, R11, RZ ;  /* 0x0000000b07097210 */ /* 0x000fe20007ffe0ff */
[----:B------:R-:W0:Y:S01]  /*0590*/  @!P3 LDC.64 R2, c[0x0][0x3f8] ;  /* 0x0000fe00ff02bb82 */ /* 0x000e220000000a00 */
[-C--:B------:R-:W-:Y:S01]  /*05a0*/  @!P4 MOV R8, R6.reuse ;  /* 0x000000060008c202 */ /* 0x080fe20000000f00 */
[C---:B------:R-:W-:Y:S01]  /*05b0*/  @!P4 IMAD R21, R51.reuse, R21, R0 ;  /* 0x000000153315c224 */ /* 0x040fe200078e0200 */
[C---:B------:R-:W-:Y:S02]  /*05c0*/  IADD3 R0, PT, PT, R51.reuse, 0x60, RZ ;  /* 0x0000006033007810 */ /* 0x040fe40007ffe0ff */
[----:B------:R-:W-:Y:S01]  /*05d0*/  @!P5 MOV R16, R6 ;  /* 0x000000060010d202 */ /* 0x000fe20000000f00 */
[----:B------:R-:W-:Y:S01]  /*05e0*/  @!P4 IMAD.WIDE.U32 R10, R51, R20, R8 ;  /* 0x00000014330ac225 */ /* 0x000fe200078e0008 */
[----:B------:R-:W-:Y:S01]  /*05f0*/  ISETP.GE.U32.AND P2, PT, R0, UR16, PT ;  /* 0x0000001000007c0c */ /* 0x000fe2000bf46070 */
[----:B------:R-:W3:Y:S03]  /*0600*/  @!P5 LDC.64 R30, c[0x0][0x398] ;  /* 0x0000e600ff1edb82 */ /* 0x000ee60000000a00 */
[----:B------:R-:W-:-:S02]  /*0610*/  @!P4 IADD3 R11, PT, PT, R11, R21, RZ ;  /* 0x000000150b0bc210 */ /* 0x000fc40007ffe0ff */
[C---:B------:R-:W-:Y:S01]  /*0620*/  @!P4 SHF.L.U32 R25, R10.reuse, 0x2, RZ ;  /* 0x000000020a19c819 */ /* 0x040fe200000006ff */
[----:B--2---:R-:W-:Y:S01]  /*0630*/  @!P5 IMAD R14, R17, R12, RZ ;  /* 0x0000000c110ed224 */ /* 0x004fe200078e02ff */
[----:B------:R-:W-:Y:S01]  /*0640*/  @!P4 SHF.L.U64.HI R10, R10, 0x2, R11 ;  /* 0x000000020a0ac819 */ /* 0x000fe2000001020b */
[----:B------:R-:W2:Y:S01]  /*0650*/  @!P3 LDC.64 R44, c[0x0][0x398] ;  /* 0x0000e600ff2cbb82 */ /* 0x000ea20000000a00 */
[----:B------:R-:W-:Y:S02]  /*0660*/  SHF.R.S32.HI R11, RZ, 0x1f, R0 ;  /* 0x0000001fff0b7819 */ /* 0x000fe40000011400 */
[----:B------:R-:W-:Y:S02]  /*0670*/  @!P5 MOV R17, R9 ;  /* 0x000000090011d202 */ /* 0x000fe40000000f00 */
[----:B------:R-:W-:Y:S02]  /*0680*/  ISETP.GE.AND.EX P2, PT, R11, UR17, PT, P2 ;  /* 0x000000110b007c0c */ /* 0x000fe4000bf46320 */
[----:B----4-:R-:W-:Y:S01]  /*0690*/  @!P4 IADD3 R18, P1, PT, R25, R18, RZ ;  /* 0x000000121912c210 */ /* 0x010fe20007f3e0ff */
[----:B0-----:R-:W-:Y:S01]  /*06a0*/  @!P3 IMAD R22, R23, R2, RZ ;  /* 0x000000021716b224 */ /* 0x001fe200078e02ff */
[----:B------:R-:W0:Y:S01]  /*06b0*/  @!P5 LDC.64 R20, c[0x0][0x3a0] ;  /* 0x0000e800ff14db82 */ /* 0x000e220000000a00 */
[C---:B------:R-:W-:Y:S01]  /*06c0*/  @!P5 IMAD R23, R15.reuse, R13, R14 ;  /* 0x0000000d0f17d224 */ /* 0x040fe200078e020e */
[----:B------:R-:W-:Y:S01]  /*06d0*/  @!P3 MOV R13, R9 ;  /* 0x00000009000db202 */ /* 0x000fe20000000f00 */
[----:B------:R-:W-:Y:S01]  /*06e0*/  @!P5 IMAD.WIDE.U32 R16, R15, R12, R16 ;  /* 0x0000000c0f10d225 */ /* 0x000fe200078e0010 */
[----:B------:R-:W-:-:S02]  /*06f0*/  @!P3 MOV R12, R6 ;  /* 0x00000006000cb202 */ /* 0x000fc40000000f00 */
[----:B-1----:R-:W-:Y:S01]  /*0700*/  @!P4 IADD3 R38, P6, PT, R25, R38, RZ ;  /* 0x000000261926c210 */ /* 0x002fe20007fde0ff */
[C---:B------:R-:W-:Y:S01]  /*0710*/  @!P3 IMAD R25, R4.reuse, R3, R22 ;  /* 0x000000030419b224 */ /* 0x040fe200078e0216 */
[----:B------:R-:W1:Y:S01]  /*0720*/  @!P3 LDC.64 R46, c[0x0][0x3a0] ;  /* 0x0000e800ff2ebb82 */ /* 0x000e620000000a00 */
[----:B------:R-:W-:Y:S01]  /*0730*/  @!P3 IMAD.WIDE.U32 R12, R4, R2, R12 ;  /* 0x00000002040cb225 */ /* 0x000fe200078e000c */
[----:B------:R-:W-:Y:S02]  /*0740*/  @!P5 IADD3 R17, PT, PT, R17, R23, RZ ;  /* 0x000000171111d210 */ /* 0x000fe40007ffe0ff */
[----:B------:R-:W-:Y:S02]  /*0750*/  @!P5 SHF.L.U32 R23, R16, 0x2, RZ ;  /* 0x000000021017d819 */ /* 0x000fe400000006ff */
[----:B------:R-:W-:Y:S02]  /*0760*/  @!P4 IADD3.X R19, PT, PT, R10, R19, RZ, P1, !PT ;  /* 0x000000130a13c210 */ /* 0x000fe40000ffe4ff */
[----:B------:R-:W4:Y:S01]  /*0770*/  @!P2 LDC.64 R2, c[0x0][0x3f8] ;  /* 0x0000fe00ff02ab82 */ /* 0x000f220000000a00 */
[----:B------:R-:W-:-:S02]  /*0780*/  @!P5 SHF.L.U64.HI R16, R16, 0x2, R17 ;  /* 0x000000021010d819 */ /* 0x000fc40000010211 */
[----:B------:R-:W-:Y:S02]  /*0790*/  @!P3 IADD3 R17, PT, PT, R13, R25, RZ ;  /* 0x000000190d11b210 */ /* 0x000fe40007ffe0ff */
[----:B---3--:R-:W-:Y:S02]  /*07a0*/  @!P5 IADD3 R30, P1, PT, R23, R30, RZ ;  /* 0x0000001e171ed210 */ /* 0x008fe40007f3e0ff */
[----:B------:R-:W-:Y:S01]  /*07b0*/  @!P3 SHF.L.U32 R13, R12, 0x2, RZ ;  /* 0x000000020c0db819 */ /* 0x000fe200000006ff */
[----:B------:R-:W3:Y:S01]  /*07c0*/  @P0 LDC.64 R14, c[0x0][0x3b0] ;  /* 0x0000ec00ff0e0b82 */ /* 0x000ee20000000a00 */
[----:B------:R-:W-:Y:S02]  /*07d0*/  @!P5 IADD3.X R31, PT, PT, R16, R31, RZ, P1, !PT ;  /* 0x0000001f101fd210 */ /* 0x000fe40000ffe4ff */
[----:B------:R-:W-:Y:S02]  /*07e0*/  @!P3 SHF.L.U64.HI R12, R12, 0x2, R17 ;  /* 0x000000020c0cb819 */ /* 0x000fe40000010211 */
[----:B--2---:R-:W-:Y:S01]  /*07f0*/  @!P3 IADD3 R44, P1, PT, R13, R44, RZ ;  /* 0x0000002c0d2cb210 */ /* 0x004fe20007f3e0ff */
[----:B------:R2:W5:Y:S01]  /*0800*/  @!P5 LDG.E.64 R40, desc[UR14][R30.64] ;  /* 0x0000000e1e28d981 */ /* 0x000562000c1e1b00 */
[----:B------:R-:W-:-:S02]  /*0810*/  @!P4 IADD3.X R39, PT, PT, R10, R39, RZ, P6, !PT ;  /* 0x000000270a27c210 */ /* 0x000fc400037fe4ff */
[----:B------:R-:W-:Y:S02]  /*0820*/  @!P3 IADD3.X R45, PT, PT, R12, R45, RZ, P1, !PT ;  /* 0x0000002d0c2db210 */ /* 0x000fe40000ffe4ff */
[----:B------:R-:W-:Y:S02]  /*0830*/  ISETP.GE.U32.AND P1, PT, R35, UR16, PT ;  /* 0x0000001023007c0c */ /* 0x000fe4000bf26070 */
[----:B0-----:R-:W-:Y:S02]  /*0840*/  @!P5 IADD3 R20, P6, PT, R23, R20, RZ ;  /* 0x000000141714d210 */ /* 0x001fe40007fde0ff */
[----:B------:R-:W-:Y:S01]  /*0850*/  ISETP.GE.AND.EX P1, PT, R43, UR17, PT, P1 ;  /* 0x000000112b007c0c */ /* 0x000fe2000bf26310 */
[----:B----4-:R-:W-:Y:S01]  /*0860*/  @!P2 IMAD R4, R11, R2, RZ ;  /* 0x000000020b04a224 */ /* 0x010fe200078e02ff */
[----:B------:R-:W-:Y:S02]  /*0870*/  @!P5 IADD3.X R21, PT, PT, R16, R21, RZ, P6, !PT ;  /* 0x000000151015d210 */ /* 0x000fe400037fe4ff */
[----:B------:R-:W-:-:S02]  /*0880*/  CS2R R10, SRZ ;  /* 0x00000000000a7805 */ /* 0x000fc4000001ff00 */
[----:B-1----:R-:W-:Y:S01]  /*0890*/  @!P3 IADD3 R46, P6, PT, R13, R46, RZ ;  /* 0x0000002e0d2eb210 */ /* 0x002fe20007fde0ff */
[----:B------:R-:W-:Y:S01]  /*08a0*/  IMAD R13, R5, 0x1e, R58 ;  /* 0x0000001e050d7824 */ /* 0x000fe200078e023a */
[----:B------:R-:W-:Y:S01]  /*08b0*/  @!P2 MOV R24, R6 ;  /* 0x000000060018a202 */ /* 0x000fe20000000f00 */
[----:B------:R-:W5:Y:S01]  /*08c0*/  @!P5 LDG.E.64 R54, desc[UR14][R20.64] ;  /* 0x0000000e1436d981 */ /* 0x000f62000c1e1b00 */
[----:B------:R-:W-:Y:S01]  /*08d0*/  @!P2 MOV R25, R9 ;  /* 0x000000090019a202 */ /* 0x000fe20000000f00 */
[----:B---3--:R-:W-:Y:S01]  /*08e0*/  @P0 IMAD.WIDE R16, R13, 0x4, R14 ;  /* 0x000000040d100825 */ /* 0x008fe200078e020e */
[----:B------:R-:W-:-:S03]  /*08f0*/  @!P3 IADD3.X R47, PT, PT, R12, R47, RZ, P6, !PT ;  /* 0x0000002f0c2fb210 */ /* 0x000fc600037fe4ff */
[C---:B------:R-:W-:Y:S01]  /*0900*/  @!P2 IMAD R15, R0.reuse, R3, R4 ;  /* 0x00000003000fa224 */ /* 0x040fe200078e0204 */
[----:B------:R-:W0:Y:S01]  /*0910*/  @!P1 LDC.64 R22, c[0x0][0x3f8] ;  /* 0x0000fe00ff169b82 */ /* 0x000e220000000a00 */
[----:B------:R-:W-:Y:S01]  /*0920*/  @!P2 IMAD.WIDE.U32 R24, R0, R2, R24 ;  /* 0x000000020018a225 */ /* 0x000fe200078e0018 */
[----:B------:R1:W5:Y:S01]  /*0930*/  @P0 LDG.E.64 R10, desc[UR14][R16.64] ;  /* 0x0000000e100a0981 */ /* 0x000362000c1e1b00 */
[----:B--2---:R-:W-:Y:S01]  /*0940*/  @!P1 MOV R30, R6 ;  /* 0x00000006001e9202 */ /* 0x004fe20000000f00 */
[----:B------:R-:W-:Y:S01]  /*0950*/  UIMAD.WIDE UR6, UR5, 0x8, UR6 ;  /* 0x00000008050678a5 */ /* 0x000fe2000f8e0206 */
[----:B------:R-:W-:Y:S02]  /*0960*/  @!P1 MOV R31, R9 ;  /* 0x00000009001f9202 */ /* 0x000fe40000000f00 */
[----:B------:R-:W-:Y:S02]  /*0970*/  CS2R R56, SRZ ;  /* 0x0000000000387805 */ /* 0x000fe4000001ff00 */
[----:B------:R-:W-:Y:S01]  /*0980*/  @!P2 IADD3 R25, PT, PT, R25, R15, RZ ;  /* 0x0000000f1919a210 */ /* 0x000fe20007ffe0ff */
[----:B------:R-:W-:Y:S01]  /*0990*/  HFMA2 R3, -RZ, RZ, 0, 0 ;  /* 0x00000000ff037431 */ /* 0x000fe200000001ff */
[----:B------:R-:W2:Y:S01]  /*09a0*/  @!P2 LDC.64 R14, c[0x0][0x3a0] ;  /* 0x0000e800ff0eab82 */ /* 0x000ea20000000a00 */
[----:B------:R-:W-:-:S02]  /*09b0*/  @!P2 SHF.L.U32 R49, R24, 0x2, RZ ;  /* 0x000000021831a819 */ /* 0x000fc400000006ff */
[----:B------:R-:W-:Y:S01]  /*09c0*/  ISETP.GE.U32.AND P0, PT, R37, UR16, PT ;  /* 0x0000001025007c0c */ /* 0x000fe2000bf06070 */
[----:B------:R3:W5:Y:S01]  /*09d0*/  @!P4 LDG.E.64 R56, desc[UR14][R18.64] ;  /* 0x0000000e1238c981 */ /* 0x000762000c1e1b00 */
[----:B------:R-:W-:Y:S02]  /*09e0*/  SHF.R.S32.HI R33, RZ, 0x1f, R37 ;  /* 0x0000001fff217819 */ /* 0x000fe40000011425 */
[----:B------:R-:W-:Y:S01]  /*09f0*/  @!P2 SHF.L.U64.HI R0, R24, 0x2, R25 ;  /* 0x000000021800a819 */ /* 0x000fe20000010219 */
[----:B-1----:R-:W1:Y:S01]  /*0a00*/  @!P2 LDC.64 R16, c[0x0][0x398] ;  /* 0x0000e600ff10ab82 */ /* 0x002e620000000a00 */
[----:B------:R-:W-:Y:S02]  /*0a10*/  ISETP.GE.AND.EX P0, PT, R33, UR17, PT, P0 ;  /* 0x0000001121007c0c */ /* 0x000fe4000bf06300 */
[----:B------:R-:W-:Y:S01]  /*0a20*/  MOV R2, RZ ;  /* 0x000000ff00027202 */ /* 0x000fe20000000f00 */
[----:B0-----:R-:W-:Y:S01]  /*0a30*/  @!P1 IMAD R4, R43, R22, RZ ;  /* 0x000000162b049224 */ /* 0x001fe200078e02ff */
[----:B------:R-:W-:-:S04]  /*0a40*/  IADD3 R29, PT, PT, R51, 0xc0, RZ ;  /* 0x000000c0331d7810 */ /* 0x000fc80007ffe0ff */
[----:B------:R0:W5:Y:S01]  /*0a50*/  @!P4 LDG.E.64 R2, desc[UR14][R38.64] ;  /* 0x0000000e2602c981 */ /* 0x000162000c1e1b00 */
[----:B---3--:R-:W3:Y:S01]  /*0a60*/  @!P1 LDC.64 R18, c[0x0][0x3a0] ;  /* 0x0000e800ff129b82 */ /* 0x008ee20000000a00 */
[----:B--2---:R-:W-:-:S07]  /*0a70*/  @!P2 IADD3 R14, P5, PT, R49, R14, RZ ;  /* 0x0000000e310ea210 */ /* 0x004fce0007fbe0ff */
[----:B------:R-:W2:Y:S01]  /*0a80*/  @!P0 LDC.64 R24, c[0x0][0x3f8] ;  /* 0x0000fe00ff188b82 */ /* 0x000ea20000000a00 */
[----:B-1----:R-:W-:Y:S01]  /*0a90*/  @!P2 IADD3 R16, P6, PT, R49, R16, RZ ;  /* 0x000000103110a210 */ /* 0x002fe20007fde0ff */
[----:B------:R-:W-:-:S06]  /*0aa0*/  @!P1 IMAD R49, R35, R23, R4 ;  /* 0x0000001723319224 */ /* 0x000fcc00078e0204 */
[----:B------:R-:W1:Y:S01]  /*0ab0*/  @!P1 LDC.64 R42, c[0x0][0x398] ;  /* 0x0000e600ff2a9b82 */ /* 0x000e620000000a00 */
[----:B------:R-:W-:Y:S01]  /*0ac0*/  @!P1 IMAD.WIDE.U32 R22, R35, R22, R30 ;  /* 0x0000001623169225 */ /* 0x000fe200078e001e */
[----:B------:R-:W-:-:S04]  /*0ad0*/  @!P2 IADD3.X R15, PT, PT, R0, R15, RZ, P5, !PT ;  /* 0x0000000f000fa210 */ /* 0x000fc80002ffe4ff */
[----:B------:R-:W-:Y:S02]  /*0ae0*/  @!P1 IADD3 R23, PT, PT, R23, R49, RZ ;  /* 0x0000003117179210 */ /* 0x000fe40007ffe0ff */
[----:B------:R-:W-:Y:S01]  /*0af0*/  @!P2 IADD3.X R17, PT, PT, R0, R17, RZ, P6, !PT ;  /* 0x000000110011a210 */ /* 0x000fe200037fe4ff */
[----:B------:R-:W4:Y:S01]  /*0b00*/  @!P0 LDC.64 R30, c[0x0][0x3a0] ;  /* 0x0000e800ff1e8b82 */ /* 0x000f220000000a00 */
[C---:B------:R-:W-:Y:S02]  /*0b10*/  @!P1 SHF.L.U32 R53, R22.reuse, 0x2, RZ ;  /* 0x0000000216359819 */ /* 0x040fe400000006ff */
[----:B------:R-:W-:Y:S02]  /*0b20*/  @!P1 SHF.L.U64.HI R0, R22, 0x2, R23 ;  /* 0x0000000216009819 */ /* 0x000fe40000010217 */
[----:B------:R-:W-:Y:S02]  /*0b30*/  MOV R22, UR6 ;  /* 0x0000000600167c02 */ /* 0x000fe40008000f00 */
[----:B------:R-:W-:-:S02]  /*0b40*/  MOV R23, UR7 ;  /* 0x0000000700177c02 */ /* 0x000fc40008000f00 */
[----:B------:R-:W-:Y:S02]  /*0b50*/  ISETP.GE.U32.AND P4, PT, R29, UR16, PT ;  /* 0x000000101d007c0c */ /* 0x000fe4000bf86070 */
[----:B------:R-:W-:Y:S02]  /*0b60*/  SHF.R.S32.HI R27, RZ, 0x1f, R29 ;  /* 0x0000001fff1b7819 */ /* 0x000fe4000001141d */
[----:B------:R-:W4:Y:S02]  /*0b70*/  LDG.E.64 R22, desc[UR14][R22.64] ;  /* 0x0000000e16167981 */ /* 0x000f24000c1e1b00 */
[----:B------:R-:W-:Y:S02]  /*0b80*/  ISETP.GE.AND.EX P4, PT, R27, UR17, PT, P4 ;  /* 0x000000111b007c0c */ /* 0x000fe4000bf86340 */
[----:B------:R-:W-:-:S04]  /*0b90*/  IADD3 R51, PT, PT, R51, 0xe0, RZ ;  /* 0x000000e033337810 */ /* 0x000fc80007ffe0ff */
[----:B------:R-:W-:Y:S02]  /*0ba0*/  ISETP.GE.U32.AND P5, PT, R51, UR16, PT ;  /* 0x0000001033007c0c */ /* 0x000fe4000bfa6070 */
[----:B0-----:R-:W-:-:S05]  /*0bb0*/  SHF.R.S32.HI R39, RZ, 0x1f, R51 ;  /* 0x0000001fff277819 */ /* 0x001fca0000011433 */
[----:B------:R-:W0:Y:S01]  /*0bc0*/  @!P4 LDC.64 R20, c[0x0][0x3f8] ;  /* 0x0000fe00ff14cb82 */ /* 0x000e220000000a00 */
[----:B------:R-:W-:Y:S01]  /*0bd0*/  ISETP.GE.AND.EX P5, PT, R39, UR17, PT, P5 ;  /* 0x0000001127007c0c */ /* 0x000fe2000bfa6350 */
[----:B--2---:R-:W-:Y:S01]  /*0be0*/  @!P0 IMAD R4, R33, R24, RZ ;  /* 0x0000001821048224 */ /* 0x004fe200078e02ff */
[----:B------:R-:W-:Y:S02]  /*0bf0*/  @!P0 MOV R34, R6 ;  /* 0x0000000600228202 */ /* 0x000fe40000000f00 */
[----:B------:R-:W-:Y:S01]  /*0c00*/  @!P0 MOV R35, R9 ;  /* 0x0000000900238202 */ /* 0x000fe20000000f00 */
[C---:B------:R-:W-:Y:S02]  /*0c10*/  @!P0 IMAD R49, R37.reuse, R25, R4 ;  /* 0x0000001925318224 */ /* 0x040fe400078e0204 */
[----:B------:R-:W2:Y:S01]  /*0c20*/  @!P0 LDC.64 R32, c[0x0][0x398] ;  /* 0x0000e600ff208b82 */ /* 0x000ea20000000a00 */
[----:B------:R-:W-:-:S07]  /*0c30*/  @!P0 IMAD.WIDE.U32 R24, R37, R24, R34 ;  /* 0x0000001825188225 */ /* 0x000fce00078e0022 */
[----:B------:R-:W2:Y:S01]  /*0c40*/  @!P5 LDC.64 R36, c[0x0][0x3f8] ;  /* 0x0000fe00ff24db82 */ /* 0x000ea20000000a00 */
[----:B------:R-:W-:Y:S02]  /*0c50*/  @!P0 IADD3 R25, PT, PT, R25, R49, RZ ;  /* 0x0000003119198210 */ /* 0x000fe40007ffe0ff */
[----:B---3--:R-:W-:Y:S02]  /*0c60*/  @!P1 IADD3 R18, P6, PT, R53, R18, RZ ;  /* 0x0000001235129210 */ /* 0x008fe40007fde0ff */
[----:B------:R-:W-:-:S03]  /*0c70*/  @!P4 MOV R26, R6 ;  /* 0x00000006001ac202 */ /* 0x000fc60000000f00 */
[----:B------:R-:W3:Y:S01]  /*0c80*/  @!P4 LDC.64 R34, c[0x0][0x3a0] ;  /* 0x0000e800ff22cb82 */ /* 0x000ee20000000a00 */
[----:B0-----:R-:W-:Y:S01]  /*0c90*/  @!P4 IMAD R12, R27, R20, RZ ;  /* 0x000000141b0cc224 */ /* 0x001fe200078e02ff */
[----:B------:R-:W-:Y:S02]  /*0ca0*/  @!P4 MOV R27, R9 ;  /* 0x00000009001bc202 */ /* 0x000fe40000000f00 */
[C---:B------:R-:W-:Y:S02]  /*0cb0*/  @!P0 SHF.L.U32 R49, R24.reuse, 0x2, RZ ;  /* 0x0000000218318819 */ /* 0x040fe400000006ff */
[----:B------:R-:W-:Y:S02]  /*0cc0*/  @!P0 SHF.L.U64.HI R4, R24, 0x2, R25 ;  /* 0x0000000218048819 */ /* 0x000fe40000010219 */
[----:B------:R-:W-:Y:S01]  /*0cd0*/  @!P1 IADD3.X R19, PT, PT, R0, R19, RZ, P6, !PT ;  /* 0x0000001300139210 */ /* 0x000fe200037fe4ff */
[----:B------:R-:W0:Y:S01]  /*0ce0*/  @!P4 LDC.64 R24, c[0x0][0x398] ;  /* 0x0000e600ff18cb82 */ /* 0x000e220000000a00 */
[----:B-1----:R-:W-:Y:S01]  /*0cf0*/  @!P1 IADD3 R42, P6, PT, R53, R42, RZ ;  /* 0x0000002a352a9210 */ /* 0x002fe20007fde0ff */
[----:B------:R-:W-:-:S02]  /*0d00*/  @!P4 IMAD R53, R29, R21, R12 ;  /* 0x000000151d35c224 */ /* 0x000fc400078e020c */
[----:B------:R-:W-:Y:S01]  /*0d10*/  @!P4 IMAD.WIDE.U32 R20, R29, R20, R26 ;  /* 0x000000141d14c225 */ /* 0x000fe200078e001a */
[----:B------:R-:W-:-:S03]  /*0d20*/  @!P1 IADD3.X R43, PT, PT, R0, R43, RZ, P6, !PT ;  /* 0x0000002b002b9210 */ /* 0x000fc600037fe4ff */
[----:B------:R-:W1:Y:S01]  /*0d30*/  @!P5 LDC.64 R26, c[0x0][0x3a0] ;  /* 0x0000e800ff1adb82 */ /* 0x000e620000000a00 */
[----:B----4-:R-:W-:Y:S02]  /*0d40*/  @!P0 IADD3 R30, P6, PT, R49, R30, RZ ;  /* 0x0000001e311e8210 */ /* 0x010fe40007fde0ff */
[----:B------:R-:W-:Y:S02]  /*0d50*/  @!P4 IADD3 R21, PT, PT, R21, R53, RZ ;  /* 0x000000351515c210 */ /* 0x000fe40007ffe0ff */
[----:B------:R-:W-:-:S03]  /*0d60*/  @!P0 IADD3.X R31, PT, PT, R4, R31, RZ, P6, !PT ;  /* 0x0000001f041f8210 */ /* 0x000fc600037fe4ff */
[----:B------:R-:W4:Y:S01]  /*0d70*/  @!P5 LDC.64 R28, c[0x0][0x398] ;  /* 0x0000e600ff1cdb82 */ /* 0x000f220000000a00 */
[----:B--2---:R-:W-:Y:S01]  /*0d80*/  @!P0 IADD3 R32, P6, PT, R49, R32, RZ ;  /* 0x0000002031208210 */ /* 0x004fe20007fde0ff */
[----:B------:R-:W-:Y:S01]  /*0d90*/  @!P5 IMAD R12, R39, R36, RZ ;  /* 0x00000024270cd224 */ /* 0x000fe200078e02ff */
[C---:B------:R-:W-:Y:S02]  /*0da0*/  @!P4 SHF.L.U32 R49, R20.reuse, 0x2, RZ ;  /* 0x000000021431c819 */ /* 0x040fe400000006ff */
[----:B------:R-:W-:Y:S02]  /*0db0*/  @!P4 SHF.L.U64.HI R0, R20, 0x2, R21 ;  /* 0x000000021400c819 */ /* 0x000fe40000010215 */
[----:B------:R-:W-:Y:S01]  /*0dc0*/  @!P5 MOV R38, R6 ;  /* 0x000000060026d202 */ /* 0x000fe20000000f00 */
[----:B------:R-:W2:Y:S01]  /*0dd0*/  LDC.64 R20, c[0x0][0x3a8] ;  /* 0x0000ea00ff147b82 */ /* 0x000ea20000000a00 */
[----:B------:R-:W-:Y:S01]  /*0de0*/  @!P5 MOV R39, R9 ;  /* 0x000000090027d202 */ /* 0x000fe20000000f00 */
[----:B------:R-:W-:Y:S01]  /*0df0*/  @!P5 IMAD R37, R51, R37, R12 ;  /* 0x000000253325d224 */ /* 0x000fe200078e020c */
[----:B------:R-:W-:-:S02]  /*0e00*/  @!P0 IADD3.X R33, PT, PT, R4, R33, RZ, P6, !PT ;  /* 0x0000002104218210 */ /* 0x000fc400037fe4ff */
[----:B---3--:R-:W-:Y:S01]  /*0e10*/  @!P4 IADD3 R34, P6, PT, R49, R34, RZ ;  /* 0x000000223122c210 */ /* 0x008fe20007fde0ff */
[----:B------:R-:W-:-:S03]  /*0e20*/  @!P5 IMAD.WIDE.U32 R38, R51, R36, R38 ;  /* 0x000000243326d225 */ /* 0x000fc600078e0026 */
[----:B------:R-:W-:Y:S02]  /*0e30*/  @!P4 IADD3.X R35, PT, PT, R0, R35, RZ, P6, !PT ;  /* 0x000000230023c210 */ /* 0x000fe400037fe4ff */
[----:B0-----:R-:W-:Y:S02]  /*0e40*/  @!P4 IADD3 R24, P6, PT, R49, R24, RZ ;  /* 0x000000183118c210 */ /* 0x001fe40007fde0ff */
[----:B------:R-:W-:Y:S02]  /*0e50*/  @!P5 IADD3 R39, PT, PT, R39, R37, RZ ;  /* 0x000000252727d210 */ /* 0x000fe40007ffe0ff */
[----:B------:R-:W-:Y:S02]  /*0e60*/  @!P5 SHF.L.U32 R37, R38, 0x2, RZ ;  /* 0x000000022625d819 */ /* 0x000fe400000006ff */
[----:B------:R-:W-:Y:S02]  /*0e70*/  @!P4 IADD3.X R25, PT, PT, R0, R25, RZ, P6, !PT ;  /* 0x000000190019c210 */ /* 0x000fe400037fe4ff */
[----:B------:R-:W-:-:S02]  /*0e80*/  @!P5 SHF.L.U64.HI R38, R38, 0x2, R39 ;  /* 0x000000022626d819 */ /* 0x000fc40000010227 */
[----:B-1----:R-:W-:-:S04]  /*0e90*/  @!P5 IADD3 R26, P6, PT, R37, R26, RZ ;  /* 0x0000001a251ad210 */ /* 0x002fc80007fde0ff */
[C---:B------:R-:W-:Y:S02]  /*0ea0*/  @!P5 IADD3.X R27, PT, PT, R38.reuse, R27, RZ, P6, !PT ;  /* 0x0000001b261bd210 */ /* 0x040fe400037fe4ff */
[----:B----4-:R-:W-:Y:S01]  /*0eb0*/  @!P5 IADD3 R28, P6, PT, R37, R28, RZ ;  /* 0x0000001c251cd210 */ /* 0x010fe20007fde0ff */
[----:B--2---:R-:W-:Y:S01]  /*0ec0*/  IMAD.WIDE R20, R13, 0x4, R20 ;  /* 0x000000040d147825 */ /* 0x004fe200078e0214 */
[----:B------:R-:W-:Y:S02]  /*0ed0*/  CS2R R36, SRZ ;  /* 0x0000000000247805 */ /* 0x000fe4000001ff00 */
[----:B------:R-:W-:Y:S02]  /*0ee0*/  CS2R R48, SRZ ;  /* 0x0000000000307805 */ /* 0x000fe4000001ff00 */
[----:B------:R-:W-:Y:S02]  /*0ef0*/  @!P5 IADD3.X R29, PT, PT, R38, R29, RZ, P6, !PT ;  /* 0x0000001d261dd210 */ /* 0x000fe400037fe4ff */
[----:B------:R-:W-:-:S02]  /*0f00*/  CS2R R38, SRZ ;  /* 0x0000000000267805 */ /* 0x000fc4000001ff00 */
[----:B------:R-:W-:Y:S01]  /*0f10*/  CS2R R12, SRZ ;  /* 0x00000000000c7805 */ /* 0x000fe2000001ff00 */
[----:B------:R-:W5:Y:S04]  /*0f20*/  LDG.E.64 R20, desc[UR14][R20.64] ;  /* 0x0000000e14147981 */ /* 0x000f68000c1e1b00 */
[----:B------:R0:W5:Y:S04]  /*0f30*/  @!P3 LDG.E.64 R38, desc[UR14][R44.64] ;  /* 0x0000000e2c26b981 */ /* 0x000168000c1e1b00 */
[----:B------:R1:W5:Y:S04]  /*0f40*/  @!P2 LDG.E.64 R36, desc[UR14][R16.64] ;  /* 0x0000000e1024a981 */ /* 0x000368000c1e1b00 */
[----:B------:R2:W5:Y:S01]  /*0f50*/  @!P1 LDG.E.64 R48, desc[UR14][R18.64] ;  /* 0x0000000e12309981 */ /* 0x000562000c1e1b00 */
[----:B0-----:R-:W-:-:S03]  /*0f60*/  CS2R R44, SRZ ;  /* 0x00000000002c7805 */ /* 0x001fc6000001ff00 */
[----:B------:R0:W5:Y:S01]  /*0f70*/  @!P1 LDG.E.64 R12, desc[UR14][R42.64] ;  /* 0x0000000e2a0c9981 */ /* 0x000162000c1e1b00 */
[----:B-1----:R-:W-:-:S03]  /*0f80*/  CS2R R16, SRZ ;  /* 0x0000000000107805 */ /* 0x002fc6000001ff00 */
[----:B------:R-:W5:Y:S01]  /*0f90*/  @!P4 LDG.E.64 R44, desc[UR14][R34.64] ;  /* 0x0000000e222cc981 */ /* 0x000f62000c1e1b00 */
[----:B--2---:R-:W-:-:S03]  /*0fa0*/  CS2R R18, SRZ ;  /* 0x0000000000127805 */ /* 0x004fc6000001ff00 */
[----:B------:R-:W5:Y:S01]  /*0fb0*/  @!P4 LDG.E.64 R16, desc[UR14][R24.64] ;  /* 0x0000000e1810c981 */ /* 0x000f62000c1e1b00 */
[----:B0-----:R-:W-:-:S03]  /*0fc0*/  CS2R R42, SRZ ;  /* 0x00000000002a7805 */ /* 0x001fc6000001ff00 */
[----:B------:R-:W5:Y:S04]  /*0fd0*/  @!P5 LDG.E.64 R18, desc[UR14][R28.64] ;  /* 0x0000000e1c12d981 */ /* 0x000f68000c1e1b00 */
[----:B------:R-:W5:Y:S01]  /*0fe0*/  @!P5 LDG.E.64 R42, desc[UR14][R26.64] ;  /* 0x0000000e1a2ad981 */ /* 0x000f62000c1e1b00 */
[----:B------:R-:W-:Y:S02]  /*0ff0*/  CS2R R52, SRZ ;  /* 0x0000000000347805 */ /* 0x000fe4000001ff00 */
[----:B------:R-:W-:-:S04]  /*1000*/  CS2R R50, SRZ ;  /* 0x0000000000327805 */ /* 0x000fc8000001ff00 */
[----:B------:R0:W5:Y:S04]  /*1010*/  @!P3 LDG.E.64 R52, desc[UR14][R46.64] ;  /* 0x0000000e2e34b981 */ /* 0x000168000c1e1b00 */
[----:B------:R1:W5:Y:S01]  /*1020*/  @!P2 LDG.E.64 R50, desc[UR14][R14.64] ;  /* 0x0000000e0e32a981 */ /* 0x000362000c1e1b00 */
[----:B0-----:R-:W-:Y:S02]  /*1030*/  CS2R R46, SRZ ;  /* 0x00000000002e7805 */ /* 0x001fe4000001ff00 */
[----:B-1----:R-:W-:-:S04]  /*1040*/  CS2R R14, SRZ ;  /* 0x00000000000e7805 */ /* 0x002fc8000001ff00 */
[----:B------:R0:W5:Y:S04]  /*1050*/  @!P0 LDG.E.64 R46, desc[UR14][R30.64] ;  /* 0x0000000e1e2e8981 */ /* 0x000168000c1e1b00 */
[----:B------:R0:W5:Y:S01]  /*1060*/  @!P0 LDG.E.64 R14, desc[UR14][R32.64] ;  /* 0x0000000e200e8981 */ /* 0x000162000c1e1b00 */
        /* <DEDUP_REMOVED lines=14> */
[----:B-----5:R-:W-:Y:S01]  /*1150*/  FADD.FTZ R23, R56, -UR13 ;  /* 0x8000000d38177e21 */ /* 0x020fe20008010000 */
[----:B------:R-:W-:Y:S01]  /*1160*/  FMUL.FTZ R4, R2, R20 ;  /* 0x0000001402047220 */ /* 0x000fe20000410000 */
[----:B------:R-:W-:Y:S01]  /*1170*/  FADD.FTZ R0, R57, -UR13 ;  /* 0x8000000d39007e21 */ /* 0x000fe20008010000 */
[----:B------:R-:W-:Y:S01]  /*1180*/  FMUL.FTZ R25, R3, R21 ;  /* 0x0000001503197220 */ /* 0x000fe20000410000 */
[----:B------:R-:W-:Y:S01]  /*1190*/  FMUL.FTZ R23, R23, UR16 ;  /* 0x0000001017177c20 */ /* 0x000fe20008410000 */
[----:B------:R-:W-:Y:S01]  /*11a0*/  FADD.FTZ R24, R54, -UR13 ;  /* 0x8000000d36187e21 */ /* 0x000fe20008010000 */
[----:B------:R-:W-:Y:S01]  /*11b0*/  FMUL.FTZ R0, R0, UR16 ;  /* 0x0000001000007c20 */ /* 0x000fe20008410000 */
[----:B------:R-:W-:Y:S01]  /*11c0*/  FADD.FTZ R22, RZ, R4 ;  /* 0x00000004ff167221 */ /* 0x000fe20000010000 */
[----:B------:R-:W-:Y:S01]  /*11d0*/  FFMA.FTZ R27, R23, R4, RZ ;  /* 0x00000004171b7223 */ /* 0x000fe200000100ff */
[----:B------:R-:W-:Y:S01]  /*11e0*/  FMUL.FTZ R29, R40, R20 ;  /* 0x00000014281d7220 */ /* 0x000fe20000410000 */
[----:B------:R-:W-:Y:S01]  /*11f0*/  FMUL.FTZ R24, R24, UR16 ;  /* 0x0000001018187c20 */ /* 0x000fe20008410000 */
[----:B------:R-:W-:Y:S01]  /*1200*/  FFMA.FTZ R23, R2, R23, RZ ;  /* 0x0000001702177223 */ /* 0x000fe200000100ff */
[----:B------:R-:W-:Y:S01]  /*1210*/  FFMA.FTZ R27, R0, R25, R27 ;  /* 0x00000019001b7223 */ /* 0x000fe2000001001b */
[----:B------:R-:W-:Y:S01]  /*1220*/  FADD.FTZ R4, R55, -UR13 ;  /* 0x8000000d37047e21 */ /* 0x000fe20008010000 */
[----:B------:R-:W-:Y:S01]  /*1230*/  FADD.FTZ R22, R25, R22 ;  /* 0x0000001619167221 */ /* 0x000fe20000010000 */
[----:B------:R-:W-:Y:S01]  /*1240*/  FFMA.FTZ R23, R40, R24, R23 ;  /* 0x0000001828177223 */ /* 0x000fe20000010017 */
[----:B------:R-:W-:Y:S01]  /*1250*/  FFMA.FTZ R27, R24, R29, R27 ;  /* 0x0000001d181b7223 */ /* 0x000fe2000001001b */
[----:B------:R-:W-:Y:S01]  /*1260*/  FMUL.FTZ R4, R4, UR16 ;  /* 0x0000001004047c20 */ /* 0x000fe20008410000 */
[----:B------:R-:W-:Y:S01]  /*1270*/  FFMA.FTZ R0, R3, R0, RZ ;  /* 0x0000000003007223 */ /* 0x000fe200000100ff */
[C---:B------:R-:W-:Y:S01]  /*1280*/  FMUL.FTZ R25, R41.reuse, R21 ;  /* 0x0000001529197220 */ /* 0x040fe20000410000 */
[----:B------:R-:W-:Y:S01]  /*1290*/  FADD.FTZ R24, R52, -UR13 ;  /* 0x8000000d34187e21 */ /* 0x000fe20008010000 */
[----:B------:R-:W-:Y:S01]  /*12a0*/  FADD.FTZ R22, R22, R29 ;  /* 0x0000001d16167221 */ /* 0x000fe20000010000 */
[----:B------:R-:W-:Y:S01]  /*12b0*/  FFMA.FTZ R0, R41, R4, R0 ;  /* 0x0000000429007223 */ /* 0x000fe20000010000 */
[----:B------:R-:W-:Y:S01]  /*12c0*/  FFMA.FTZ R27, R4, R25, R27 ;  /* 0x00000019041b7223 */ /* 0x000fe2000001001b */
[----:B------:R-:W-:Y:S01]  /*12d0*/  FMUL.FTZ R29, R38, R20 ;  /* 0x00000014261d7220 */ /* 0x000fe20000410000 */
[----:B------:R-:W-:Y:S01]  /*12e0*/  FMUL.FTZ R24, R24, UR16 ;  /* 0x0000001018187c20 */ /* 0x000fe20008410000 */
[----:B------:R-:W-:Y:S01]  /*12f0*/  FADD.FTZ R4, R53, -UR13 ;  /* 0x8000000d35047e21 */ /* 0x000fe20008010000 */
[----:B------:R-:W-:Y:S01]  /*1300*/  FADD.FTZ R22, R25, R22 ;  /* 0x0000001619167221 */ /* 0x000fe20000010000 */
[C---:B------:R-:W-:Y:S01]  /*1310*/  FMUL.FTZ R25, R39.reuse, R21 ;  /* 0x0000001527197220 */ /* 0x040fe20000410000 */
[----:B------:R-:W-:Y:S01]  /*1320*/  FFMA.FTZ R23, R38, R24, R23 ;  /* 0x0000001826177223 */ /* 0x000fe20000010017 */
[----:B------:R-:W-:Y:S01]  /*1330*/  FFMA.FTZ R27, R24, R29, R27 ;  /* 0x0000001d181b7223 */ /* 0x000fe2000001001b */
[----:B------:R-:W-:Y:S01]  /*1340*/  FMUL.FTZ R4, R4, UR16 ;  /* 0x0000001004047c20 */ /* 0x000fe20008410000 */
[----:B------:R-:W-:Y:S01]  /*1350*/  FADD.FTZ R24, R50, -UR13 ;  /* 0x8000000d32187e21 */ /* 0x000fe20008010000 */
[----:B------:R-:W-:Y:S01]  /*1360*/  FADD.FTZ R22, R22, R29 ;  /* 0x0000001d16167221 */ /* 0x000fe20000010000 */
[----:B------:R-:W-:Y:S01]  /*1370*/  FMUL.FTZ R29, R36, R20 ;  /* 0x00000014241d7220 */ /* 0x000fe20000410000 */
[----:B------:R-:W-:Y:S01]  /*1380*/  FFMA.FTZ R0, R39, R4, R0 ;  /* 0x0000000427007223 */ /* 0x000fe20000010000 */
[----:B------:R-:W-:Y:S01]  /*1390*/  FFMA.FTZ R27, R4, R25, R27 ;  /* 0x00000019041b7223 */ /* 0x000fe2000001001b */
        /* <DEDUP_REMOVED lines=19> */
[----:B------:R-:W-:Y:S01]  /*14d0*/  FADD.FTZ R22, R22, R29 ;  /* 0x0000001d16167221 */ /* 0x000fe20000010000 */
[----:B------:R-:W-:Y:S01]  /*14e0*/  FADD.FTZ R24, R46, -UR13 ;  /* 0x8000000d2e187e21 */ /* 0x000fe20008010000 */
[----:B------:R-:W-:Y:S01]  /*14f0*/  FMUL.FTZ R29, R14, R20 ;  /* 0x000000140e1d7220 */ /* 0x000fe20000410000 */
[----:B------:R-:W-:Y:S01]  /*1500*/  FFMA.FTZ R0, R13, R4, R0 ;  /* 0x000000040d007223 */ /* 0x000fe20000010000 */
[----:B------:R-:W-:Y:S01]  /*1510*/  FFMA.FTZ R27, R4, R25, R27 ;  /* 0x00000019041b7223 */ /* 0x000fe2000001001b */
[----:B------:R-:W-:Y:S01]  /*1520*/  FMUL.FTZ R24, R24, UR16 ;  /* 0x0000001018187c20 */ /* 0x000fe20008410000 */
[----:B------:R-:W-:Y:S01]  /*1530*/  FADD.FTZ R22, R25, R22 ;  /* 0x0000001619167221 */ /* 0x000fe20000010000 */
[----:B------:R-:W-:Y:S01]  /*1540*/  FADD.FTZ R4, R47, -UR13 ;  /* 0x8000000d2f047e21 */ /* 0x000fe20008010000 */
[----:B------:R-:W-:Y:S01]  /*1550*/  FMUL.FTZ R25, R15, R21 ;  /* 0x000000150f197220 */ /* 0x000fe20000410000 */
[----:B------:R-:W-:Y:S01]  /*1560*/  FFMA.FTZ R27, R24, R29, R27 ;  /* 0x0000001d181b7223 */ /* 0x000fe2000001001b */
[----:B------:R-:W-:Y:S01]  /*1570*/  FADD.FTZ R22, R22, R29 ;  /* 0x0000001d16167221 */ /* 0x000fe20000010000 */
[----:B------:R-:W-:Y:S01]  /*1580*/  FMUL.FTZ R4, R4, UR16 ;  /* 0x0000001004047c20 */ /* 0x000fe20008410000 */
[----:B------:R-:W-:Y:S01]  /*1590*/  FFMA.FTZ R23, R14, R24, R23 ;  /* 0x000000180e177223 */ /* 0x000fe20000010017 */
[----:B------:R-:W-:Y:S01]  /*15a0*/  FADD.FTZ R24, R44, -UR13 ;  /* 0x8000000d2c187e21 */ /* 0x000fe20008010000 */
[----:B------:R-:W-:Y:S01]  /*15b0*/  FADD.FTZ R22, R25, R22 ;  /* 0x0000001619167221 */ /* 0x000fe20000010000 */
[----:B------:R-:W-:Y:S01]  /*15c0*/  FFMA.FTZ R27, R4, R25, R27 ;  /* 0x00000019041b7223 */ /* 0x000fe2000001001b */
[----:B------:R-:W-:Y:S01]  /*15d0*/  FMUL.FTZ R29, R16, R20 ;  /* 0x00000014101d7220 */ /* 0x000fe20000410000 */
[----:B------:R-:W-:Y:S01]  /*15e0*/  FFMA.FTZ R0, R15, R4, R0 ;  /* 0x000000040f007223 */ /* 0x000fe20000010000 */
[----:B------:R-:W-:Y:S01]  /*15f0*/  FADD.FTZ R25, RZ, R2 ;  /* 0x00000002ff197221 */ /* 0x000fe20000010000 */
[----:B------:R-:W-:Y:S01]  /*1600*/  FMUL.FTZ R26, R24, UR16 ;  /* 0x00000010181a7c20 */ /* 0x000fe20008410000 */
[----:B------:R-:W-:Y:S01]  /*1610*/  FADD.FTZ R4, RZ, R3 ;  /* 0x00000003ff047221 */ /* 0x000fe20000010000 */
[----:B------:R-:W-:Y:S01]  /*1620*/  FADD.FTZ R24, R45, -UR13 ;  /* 0x8000000d2d187e21 */ /* 0x000fe20008010000 */
[----:B------:R-:W-:Y:S01]  /*1630*/  FADD.FTZ R28, R22, R29 ;  /* 0x0000001d161c7221 */ /* 0x000fe20000010000 */
[----:B------:R-:W-:Y:S01]  /*1640*/  FADD.FTZ R25, R40, R25 ;  /* 0x0000001928197221 */ /* 0x000fe20000010000 */
[----:B------:R-:W-:Y:S01]  /*1650*/  FFMA.FTZ R29, R26, R29, R27 ;  /* 0x0000001d1a1d7223 */ /* 0x000fe2000001001b */
[----:B------:R-:W-:Y:S01]  /*1660*/  FADD.FTZ R22, R41, R4 ;  /* 0x0000000429167221 */ /* 0x000fe20000010000 */
[----:B------:R-:W-:Y:S01]  /*1670*/  FMUL.FTZ R24, R24, UR16 ;  /* 0x0000001018187c20 */ /* 0x000fe20008410000 */
[----:B------:R-:W-:Y:S01]  /*1680*/  FMUL.FTZ R27, R17, R21 ;  /* 0x00000015111b7220 */ /* 0x000fe20000410000 */
[----:B------:R-:W-:Y:S01]  /*1690*/  FADD.FTZ R25, R38, R25 ;  /* 0x0000001926197221 */ /* 0x000fe20000010000 */
[----:B------:R-:W-:Y:S01]  /*16a0*/  FADD.FTZ R22, R39, R22 ;  /* 0x0000001627167221 */ /* 0x000fe20000010000 */
[----:B------:R-:W-:Y:S01]  /*16b0*/  FFMA.FTZ R4, R17, R24, R0 ;  /* 0x0000001811047223 */ /* 0x000fe20000010000 */
[----:B------:R-:W-:Y:S01]  /*16c0*/  FFMA.FTZ R29, R24, R27, R29 ;  /* 0x0000001b181d7223 */ /* 0x000fe2000001001d */
[----:B------:R-:W-:Y:S01]  /*16d0*/  FADD.FTZ R24, R42, -UR13 ;  /* 0x8000000d2a187e21 */ /* 0x000fe20008010000 */
[----:B------:R-:W-:Y:S01]  /*16e0*/  FADD.FTZ R25, R36, R25 ;  /* 0x0000001924197221 */ /* 0x000fe20000010000 */
[----:B------:R-:W-:Y:S01]  /*16f0*/  FADD.FTZ R22, R37, R22 ;  /* 0x0000001625167221 */ /* 0x000fe20000010000 */
[----:B------:R-:W-:Y:S01]  /*1700*/  FADD.FTZ R28, R27, R28 ;  /* 0x0000001c1b1c7221 */ /* 0x000fe20000010000 */
[----:B------:R-:W-:Y:S01]  /*1710*/  FMUL.FTZ R27, R18, R20 ;  /* 0x00000014121b7220 */ /* 0x000fe20000410000 */
[----:B------:R-:W-:Y:S01]  /*1720*/  FMUL.FTZ R24, R24, UR16 ;  /* 0x0000001018187c20 */ /* 0x000fe20008410000 */
[----:B------:R-:W-:Y:S01]  /*1730*/  FADD.FTZ R0, R43, -UR13 ;  /* 0x8000000d2b007e21 */ /* 0x000fe20008010000 */
[----:B------:R-:W-:Y:S01]  /*1740*/  FADD.FTZ R25, R12, R25 ;  /* 0x000000190c197221 */ /* 0x000fe20000010000 */
[----:B------:R-:W-:Y:S01]  /*1750*/  FADD.FTZ R22, R13, R22 ;  /* 0x000000160d167221 */ /* 0x000fe20000010000 */
[----:B------:R-:W-:Y:S01]  /*1760*/  FADD.FTZ R31, R28, R27 ;  /* 0x0000001b1c1f7221 */ /* 0x000fe20000010000 */
[----:B------:R-:W-:Y:S01]  /*1770*/  FFMA.FTZ R30, R24, R27, R29 ;  /* 0x0000001b181e7223 */ /* 0x000fe2000001001d */
[----:B------:R-:W-:Y:S01]  /*1780*/  FFMA.FTZ R23, R16, R26, R23 ;  /* 0x0000001a10177223 */ /* 0x000fe20000010017 */
[----:B------:R-:W-:Y:S01]  /*1790*/  FMUL.FTZ R28, R19, R21 ;  /* 0x00000015131c7220 */ /* 0x000fe20000410000 */
[----:B------:R-:W-:Y:S01]  /*17a0*/  FMUL.FTZ R29, R0, UR16 ;  /* 0x00000010001d7c20 */ /* 0x000fe20008410000 */
[----:B------:R-:W-:Y:S01]  /*17b0*/  FADD.FTZ R25, R14, R25 ;  /* 0x000000190e197221 */ /* 0x000fe20000010000 */
[----:B------:R-:W-:Y:S01]  /*17c0*/  FADD.FTZ R26, R15, R22 ;  /* 0x000000160f1a7221 */ /* 0x000fe20000010000 */
[----:B------:R-:W-:Y:S01]  /*17d0*/  FADD.FTZ R0, R28, R31 ;  /* 0x0000001f1c007221 */ /* 0x000fe20000010000 */
[----:B------:R-:W-:Y:S01]  /*17e0*/  FFMA.FTZ R22, R29, R28, R30 ;  /* 0x0000001c1d167223 */ /* 0x000fe2000001001e */
[----:B------:R-:W-:Y:S01]  /*17f0*/  FADD.FTZ R27, R16, R25 ;  /* 0x00000019101b7221 */ /* 0x000fe20000010000 */
[----:B------:R-:W-:Y:S01]  /*1800*/  FADD.FTZ R28, R17, R26 ;  /* 0x0000001a111c7221 */ /* 0x000fe20000010000 */
[C---:B------:R-:W-:Y:S01]  /*1810*/  FFMA.FTZ R24, R18.reuse, R24, R23 ;  /* 0x0000001812187223 */ /* 0x040fe20000010017 */
[C---:B------:R-:W-:Y:S01]  /*1820*/  FFMA.FTZ R25, R19.reuse, R29, R4 ;  /* 0x0000001d13197223 */ /* 0x040fe20000010004 */
[----:B------:R-:W-:Y:S01]  /*1830*/  FADD.FTZ R26, R18, R27 ;  /* 0x0000001b121a7221 */ /* 0x000fe20000010000 */
[----:B------:R-:W-:Y:S01]  /*1840*/  FADD.FTZ R27, R19, R28 ;  /* 0x0000001c131b7221 */ /* 0x000fe20000010000 */
[----:B------:R-:W-:Y:S06]  /*1850*/  BRA `(.L_x_1318) ;  /* 0x0000001000007947 */ /* 0x000fec0003800000 */
.L_x_1317:
[----:B-----5:R-:W-:Y:S01]  /*1860*/  FADD.FTZ R23, R56, -UR13 ;  /* 0x8000000d38177e21 */ /* 0x020fe20008010000 */
[----:B------:R-:W-:Y:S01]  /*1870*/  FADD.FTZ R0, R57, -UR13 ;  /* 0x8000000d39007e21 */ /* 0x000fe20008010000 */
[----:B------:R-:W-:Y:S02]  /*1880*/  FADD.FTZ R27, R54, -UR13 ;  /* 0x8000000d361b7e21 */ /* 0x000fe40008010000 */
[----:B------:R-:W-:Y:S01]  /*1890*/  FMUL.FTZ R23, R23, UR16 ;  /* 0x0000001017177c20 */ /* 0x000fe20008410000 */
[----:B------:R-:W-:Y:S01]  /*18a0*/  FMUL.FTZ R0, R0, UR16 ;  /* 0x0000001000007c20 */ /* 0x000fe20008410000 */
[----:B------:R-:W-:Y:S02]  /*18b0*/  FMUL.FTZ R27, R27, UR16 ;  /* 0x000000101b1b7c20 */ /* 0x000fe40008410000 */
[C-C-:B------:R-:W-:Y:S01]  /*18c0*/  FFMA.FTZ R4, R20.reuse, R23, R10.reuse ;  /* 0x0000001714047223 */ /* 0x140fe2000001000a */
[----:B------:R-:W-:Y:S01]  /*18d0*/  FFMA.FTZ R24, R21, R0, R11 ;  /* 0x0000000015187223 */ /* 0x000fe2000001000b */
[----:B------:R-:W-:-:S02]  /*18e0*/  FFMA.FTZ R26, R20, R27, R10 ;  /* 0x0000001b141a7223 */ /* 0x000fc4000001000a */
[----:B------:R-:W-:Y:S01]  /*18f0*/  FMUL.FTZ R22, R4, -1.4426950216293334961 ;  /* 0xbfb8aa3b04167820 */ /* 0x000fe20000410000 */
[----:B------:R-:W-:Y:S01]  /*1900*/  FMUL.FTZ R31, R24, -1.4426950216293334961 ;  /* 0xbfb8aa3b181f7820 */ /* 0x000fe20000410000 */
[----:B------:R-:W-:-:S04]  /*1910*/  FMUL.FTZ R25, R26, -1.4426950216293334961 ;  /* 0xbfb8aa3b1a197820 */ /* 0x000fc80000410000 */
[----:B------:R-:W0:Y:S04]  /*1920*/  MUFU.EX2 R22, R22 ;  /* 0x0000001600167308 */ /* 0x000e280000000800 */
[----:B------:R-:W1:Y:S04]  /*1930*/  MUFU.EX2 R31, R31 ;  /* 0x0000001f001f7308 */ /* 0x000e680000000800 */
[----:B------:R-:W2:Y:S01]  /*1940*/  MUFU.EX2 R25, R25 ;  /* 0x0000001900197308 */ /* 0x000ea20000000800 */
[----:B0-----:R-:W-:Y:S01]  /*1950*/  FADD.FTZ R29, R22, 1 ;  /* 0x3f800000161d7421 */ /* 0x001fe20000010000 */
[----:B------:R-:W-:Y:S01]  /*1960*/  FADD.FTZ R22, R55, -UR13 ;  /* 0x8000000d37167e21 */ /* 0x000fe20008010000 */
[----:B-1----:R-:W-:-:S03]  /*1970*/  FADD.FTZ R30, R31, 1 ;  /* 0x3f8000001f1e7421 */ /* 0x002fc60000010000 */
[----:B------:R-:W-:Y:S01]  /*1980*/  FMUL.FTZ R22, R22, UR16 ;  /* 0x0000001016167c20 */ /* 0x000fe20008410000 */
[----:B------:R-:W0:Y:S03]  /*1990*/  MUFU.RCP R29, R29 ;  /* 0x0000001d001d7308 */ /* 0x000e260000001000 */
[----:B------:R-:W-:-:S04]  /*19a0*/  FFMA.FTZ R28, R21, R22, R11 ;  /* 0x00000016151c7223 */ /* 0x000fc8000001000b */
[----:B------:R-:W-:Y:S01]  /*19b0*/  FMUL.FTZ R31, R28, -1.4426950216293334961 ;  /* 0xbfb8aa3b1c1f7820 */ /* 0x000fe20000410000 */
[----:B------:R-:W1:Y:S08]  /*19c0*/  MUFU.RCP R30, R30 ;  /* 0x0000001e001e7308 */ /* 0x000e700000001000 */
[----:B------:R-:W3:Y:S01]  /*19d0*/  MUFU.EX2 R31, R31 ;  /* 0x0000001f001f7308 */ /* 0x000ee20000000800 */
[----:B0-----:R-:W-:-:S04]  /*19e0*/  FADD.FTZ R33, -R29, 1 ;  /* 0x3f8000001d217421 */ /* 0x001fc80000010100 */
[----:B------:R-:W-:Y:S01]  /*19f0*/  FFMA.FTZ R33, R4, R33, 1 ;  /* 0x3f80000004217423 */ /* 0x000fe20000010021 */
[----:B------:R-:W-:Y:S01]  /*1a00*/  FMUL.FTZ R4, R2, R29 ;  /* 0x0000001d02047220 */ /* 0x000fe20000410000 */
[----:B--2---:R-:W-:Y:S01]  /*1a10*/  FADD.FTZ R29, R25, 1 ;  /* 0x3f800000191d7421 */ /* 0x004fe20000010000 */
[----:B------:R-:W-:Y:S02]  /*1a20*/  FADD.FTZ R25, R52, -UR13 ;  /* 0x8000000d34197e21 */ /* 0x000fe40008010000 */
[----:B------:R-:W-:Y:S01]  /*1a30*/  FMUL.FTZ R4, R4, R33 ;  /* 0x0000002104047220 */ /* 0x000fe20000410000 */
[----:B-1----:R-:W-:Y:S01]  /*1a40*/  FADD.FTZ R33, -R30, 1 ;  /* 0x3f8000001e217421 */ /* 0x002fe20000010100 */
[----:B------:R-:W-:Y:S01]  /*1a50*/  FMUL.FTZ R25, R25, UR16 ;  /* 0x0000001019197c20 */ /* 0x000fe20008410000 */
[----:B------:R-:W0:Y:S01]  /*1a60*/  MUFU.RCP R29, R29 ;  /* 0x0000001d001d7308 */ /* 0x000e220000001000 */
[----:B---3--:R-:W-:Y:S01]  /*1a70*/  FADD.FTZ R32, R31, 1 ;  /* 0x3f8000001f207421 */ /* 0x008fe20000010000 */
[----:B------:R-:W-:Y:S01]  /*1a80*/  FFMA.FTZ R33, R24, R33, 1 ;  /* 0x3f80000018217423 */ /* 0x000fe20000010021 */
[----:B------:R-:W-:Y:S01]  /*1a90*/  FFMA.FTZ R24, R20, R25, R10 ;  /* 0x0000001914187223 */ /* 0x000fe2000001000a */
[----:B------:R-:W-:-:S03]  /*1aa0*/  FMUL.FTZ R30, R3, R30 ;  /* 0x0000001e031e7220 */ /* 0x000fc60000410000 */
[----:B------:R-:W-:Y:S01]  /*1ab0*/  FMUL.FTZ R35, R24, -1.4426950216293334961 ;  /* 0xbfb8aa3b18237820 */ /* 0x000fe20000410000 */
[----:B------:R-:W1:Y:S01]  /*1ac0*/  MUFU.RCP R32, R32 ;  /* 0x0000002000207308 */ /* 0x000e620000001000 */
[----:B------:R-:W-:-:S07]  /*1ad0*/  FMUL.FTZ R30, R30, R33 ;  /* 0x000000211e1e7220 */ /* 0x000fce0000410000 */
[----:B------:R-:W2:Y:S01]  /*1ae0*/  MUFU.EX2 R31, R35 ;  /* 0x00000023001f7308 */ /* 0x000ea20000000800 */
[----:B0-----:R-:W-:Y:S01]  /*1af0*/  FADD.FTZ R33, -R29, 1 ;  /* 0x3f8000001d217421 */ /* 0x001fe20000010100 */
[----:B------:R-:W-:-:S03]  /*1b00*/  FMUL.FTZ R29, R40, R29 ;  /* 0x0000001d281d7220 */ /* 0x000fc60000410000 */
[----:B------:R-:W-:-:S04]  /*1b10*/  FFMA.FTZ R34, R26, R33, 1 ;  /* 0x3f8000001a227423 */ /* 0x000fc80000010021 */
[----:B------:R-:W-:Y:S01]  /*1b20*/  FMUL.FTZ R34, R29, R34 ;  /* 0x000000221d227220 */ /* 0x000fe20000410000 */
[----:B--2---:R-:W-:Y:S01]  /*1b30*/  FADD.FTZ R33, R31, 1 ;  /* 0x3f8000001f217421 */ /* 0x004fe20000010000 */
[----:B-1----:R-:W-:-:S04]  /*1b40*/  FADD.FTZ R31, -R32, 1 ;  /* 0x3f800000201f7421 */ /* 0x002fc80000010100 */
[----:B------:R-:W-:Y:S01]  /*1b50*/  FFMA.FTZ R26, R28, R31, 1 ;  /* 0x3f8000001c1a7423 */ /* 0x000fe2000001001f */
[----:B------:R-:W0:Y:S01]  /*1b60*/  MUFU.RCP R33, R33 ;  /* 0x0000002100217308 */ /* 0x000e220000001000 */
[----:B------:R-:W-:Y:S01]  /*1b70*/  FMUL.FTZ R31, R41, R32 ;  /* 0x00000020291f7220 */ /* 0x000fe20000410000 */
[----:B------:R-:W-:-:S03]  /*1b80*/  FMUL.FTZ R28, R20, R4 ;  /* 0x00000004141c7220 */ /* 0x000fc60000410000 */
[----:B------:R-:W-:Y:S01]  /*1b90*/  FMUL.FTZ R26, R31, R26 ;  /* 0x0000001a1f1a7220 */ /* 0x000fe20000410000 */
[----:B------:R-:W-:Y:S01]  /*1ba0*/  FFMA.FTZ R29, R23, R28, RZ ;  /* 0x0000001c171d7223 */ /* 0x000fe200000100ff */
[----:B------:R-:W-:Y:S01]  /*1bb0*/  FMUL.FTZ R31, R21, R30 ;  /* 0x0000001e151f7220 */ /* 0x000fe20000410000 */
[----:B------:R-:W-:-:S03]  /*1bc0*/  FADD.FTZ R28, RZ, R28 ;  /* 0x0000001cff1c7221 */ /* 0x000fc60000010000 */
[----:B------:R-:W-:Y:S01]  /*1bd0*/  FFMA.FTZ R32, R0, R31, R29 ;  /* 0x0000001f00207223 */ /* 0x000fe2000001001d */
[----:B------:R-:W-:Y:S01]  /*1be0*/  FADD.FTZ R31, R31, R28 ;  /* 0x0000001c1f1f7221 */ /* 0x000fe20000010000 */
[----:B------:R-:W-:Y:S01]  /*1bf0*/  FFMA.FTZ R28, R23, R4, RZ ;  /* 0x00000004171c7223 */ /* 0x000fe200000100ff */
[----:B------:R-:W-:-:S03]  /*1c00*/  FMUL.FTZ R23, R20, R34 ;  /* 0x0000002214177220 */ /* 0x000fc60000410000 */
[----:B------:R-:W-:Y:S01]  /*1c10*/  FFMA.FTZ R28, R27, R34, R28 ;  /* 0x000000221b1c7223 */ /* 0x000fe2000001001c */
[----:B0-----:R-:W-:-:S04]  /*1c20*/  FADD.FTZ R29, -R33, 1 ;  /* 0x3f800000211d7421 */ /* 0x001fc80000010100 */
[----:B------:R-:W-:Y:S01]  /*1c30*/  FFMA.FTZ R35, R24, R29, 1 ;  /* 0x3f80000018237423 */ /* 0x000fe2000001001d */
[----:B------:R-:W-:Y:S01]  /*1c40*/  FADD.FTZ R29, RZ, R4 ;  /* 0x00000004ff1d7221 */ /* 0x000fe20000010000 */
[----:B------:R-:W-:Y:S01]  /*1c50*/  FADD.FTZ R4, R53, -UR13 ;  /* 0x8000000d35047e21 */ /* 0x000fe20008010000 */
[----:B------:R-:W-:Y:S01]  /*1c60*/  FMUL.FTZ R24, R38, R33 ;  /* 0x0000002126187220 */ /* 0x000fe20000410000 */
[----:B------:R-:W-:Y:S01]  /*1c70*/  FFMA.FTZ R33, R27, R23, R32 ;  /* 0x000000171b217223 */ /* 0x000fe20000010020 */
[----:B------:R-:W-:Y:S01]  /*1c80*/  FADD.FTZ R29, R29, R34 ;  /* 0x000000221d1d7221 */ /* 0x000fe20000010000 */
[----:B------:R-:W-:Y:S01]  /*1c90*/  FMUL.FTZ R4, R4, UR16 ;  /* 0x0000001004047c20 */ /* 0x000fe20008410000 */
[----:B------:R-:W-:Y:S01]  /*1ca0*/  FMUL.FTZ R24, R24, R35 ;  /* 0x0000002318187220 */ /* 0x000fe20000410000 */
[----:B------:R-:W-:Y:S01]  /*1cb0*/  FADD.FTZ R34, R31, R23 ;  /* 0x000000171f227221 */ /* 0x000fe20000010000 */
[----:B------:R-:W-:Y:S01]  /*1cc0*/  FFMA.FTZ R31, R0, R30, RZ ;  /* 0x0000001e001f7223 */ /* 0x000fe200000100ff */
[C---:B------:R-:W-:Y:S01]  /*1cd0*/  FFMA.FTZ R27, R21.reuse, R4, R11 ;  /* 0x00000004151b7223 */ /* 0x040fe2000001000b */
[----:B------:R-:W-:-:S02]  /*1ce0*/  FMUL.FTZ R0, R21, R26 ;  /* 0x0000001a15007220 */ /* 0x000fc40000410000 */
[----:B------:R-:W-:Y:S01]  /*1cf0*/  FFMA.FTZ R31, R22, R26, R31 ;  /* 0x0000001a161f7223 */ /* 0x000fe2000001001f */
[----:B------:R-:W-:Y:S01]  /*1d00*/  FMUL.FTZ R35, R27, -1.4426950216293334961 ;  /* 0xbfb8aa3b1b237820 */ /* 0x000fe20000410000 */
[----:B------:R-:W-:-:S05]  /*1d10*/  FADD.FTZ R34, R0, R34 ;  /* 0x0000002200227221 */ /* 0x000fca0000010000 */
[----:B------:R-:W0:Y:S02]  /*1d20*/  MUFU.EX2 R35, R35 ;  /* 0x0000002300237308 */ /* 0x000e240000000800 */
[----:B0-----:R-:W-:-:S06]  /*1d30*/  FADD.FTZ R32, R35, 1 ;  /* 0x3f80000023207421 */ /* 0x001fcc0000010000 */
[----:B------:R-:W0:Y:S02]  /*1d40*/  MUFU.RCP R32, R32 ;  /* 0x0000002000207308 */ /* 0x000e240000001000 */
[----:B0-----:R-:W-:-:S04]  /*1d50*/  FADD.FTZ R23, -R32, 1 ;  /* 0x3f80000020177421 */ /* 0x001fc80000010100 */
[----:B------:R-:W-:Y:S01]  /*1d60*/  FFMA.FTZ R35, R27, R23, 1 ;  /* 0x3f8000001b237423 */ /* 0x000fe20000010017 */
[----:B------:R-:W-:Y:S01]  /*1d70*/  FADD.FTZ R27, RZ, R30 ;  /* 0x0000001eff1b7221 */ /* 0x000fe20000010000 */
[----:B------:R-:W-:Y:S01]  /*1d80*/  FMUL.FTZ R23, R39, R32 ;  /* 0x0000002027177220 */ /* 0x000fe20000410000 */
[----:B------:R-:W-:Y:S02]  /*1d90*/  FFMA.FTZ R30, R25, R24, R28 ;  /* 0x00000018191e7223 */ /* 0x000fe4000001001c */
[----:B------:R-:W-:Y:S01]  /*1da0*/  FADD.FTZ R32, R27, R26 ;  /* 0x0000001a1b207221 */ /* 0x000fe20000010000 */
[----:B------:R-:W-:Y:S01]  /*1db0*/  FADD.FTZ R27, R50, -UR13 ;  /* 0x8000000d321b7e21 */ /* 0x000fe20008010000 */
[----:B------:R-:W-:Y:S01]  /*1dc0*/  FFMA.FTZ R26, R22, R0, R33 ;  /* 0x00000000161a7223 */ /* 0x000fe20000010021 */
[----:B------:R-:W-:Y:S02]  /*1dd0*/  FMUL.FTZ R23, R23, R35 ;  /* 0x0000002317177220 */ /* 0x000fe40000410000 */
[----:B------:R-:W-:-:S02]  /*1de0*/  FMUL.FTZ R27, R27, UR16 ;  /* 0x000000101b1b7c20 */ /* 0x000fc40008410000 */
[----:B------:R-:W-:Y:S02]  /*1df0*/  FFMA.FTZ R31, R4, R23, R31 ;  /* 0x00000017041f7223 */ /* 0x000fe4000001001f */
[----:B------:R-:W-:-:S04]  /*1e00*/  FFMA.FTZ R22, R20, R27, R10 ;  /* 0x0000001b14167223 */ /* 0x000fc8000001000a */
[----:B------:R-:W-:-:S06]  /*1e10*/  FMUL.FTZ R35, R22, -1.4426950216293334961 ;  /* 0xbfb8aa3b16237820 */ /* 0x000fcc0000410000 */
[----:B------:R-:W0:Y:S02]  /*1e20*/  MUFU.EX2 R35, R35 ;  /* 0x0000002300237308 */ /* 0x000e240000000800 */
[----:B0-----:R-:W-:-:S06]  /*1e30*/  FADD.FTZ R33, R35, 1 ;  /* 0x3f80000023217421 */ /* 0x001fcc0000010000 */
[----:B------:R-:W0:Y:S02]  /*1e40*/  MUFU.RCP R33, R33 ;  /* 0x0000002100217308 */ /* 0x000e240000001000 */
[----:B0-----:R-:W-:-:S04]  /*1e50*/  FADD.FTZ R0, -R33, 1 ;  /* 0x3f80000021007421 */ /* 0x001fc80000010100 */
[----:B------:R-:W-:Y:S01]  /*1e60*/  FFMA.FTZ R0, R22, R0, 1 ;  /* 0x3f80000016007423 */ /* 0x000fe20000010000 */
[----:B------:R-:W-:Y:S01]  /*1e70*/  FMUL.FTZ R22, R36, R33 ;  /* 0x0000002124167220 */ /* 0x000fe20000410000 */
[----:B------:R-:W-:Y:S01]  /*1e80*/  FADD.FTZ R33, R29, R24 ;  /* 0x000000181d217221 */ /* 0x000fe20000010000 */
[----:B------:R-:W-:Y:S02]  /*1e90*/  FMUL.FTZ R29, R20, R24 ;  /* 0x00000018141d7220 */ /* 0x000fe40000410000 */
[----:B------:R-:W-:Y:S01]  /*1ea0*/  FMUL.FTZ R22, R22, R0 ;  /* 0x0000000016167220 */ /* 0x000fe20000410000 */
[----:B------:R-:W-:Y:S01]  /*1eb0*/  FADD.FTZ R0, R51, -UR13 ;  /* 0x8000000d33007e21 */ /* 0x000fe20008010000 */
[----:B------:R-:W-:Y:S01]  /*1ec0*/  FFMA.FTZ R25, R25, R29, R26 ;  /* 0x0000001d19197223 */ /* 0x000fe2000001001a */
[----:B------:R-:W-:Y:S02]  /*1ed0*/  FADD.FTZ R34, R34, R29 ;  /* 0x0000001d22227221 */ /* 0x000fe40000010000 */
[----:B------:R-:W-:-:S04]  /*1ee0*/  FMUL.FTZ R0, R0, UR16 ;  /* 0x0000001000007c20 */ /* 0x000fc80008410000 */
[----:B------:R-:W-:-:S04]  /*1ef0*/  FFMA.FTZ R24, R21, R0, R11 ;  /* 0x0000000015187223 */ /* 0x000fc8000001000b */
[----:B------:R-:W-:-:S06]  /*1f00*/  FMUL.FTZ R28, R24, -1.4426950216293334961 ;  /* 0xbfb8aa3b181c7820 */ /* 0x000fcc0000410000 */
[----:B------:R-:W0:Y:S02]  /*1f10*/  MUFU.EX2 R28, R28 ;  /* 0x0000001c001c7308 */ /* 0x000e240000000800 */
[----:B0-----:R-:W-:Y:S01]  /*1f20*/  FADD.FTZ R35, R28, 1 ;  /* 0x3f8000001c237421 */ /* 0x001fe20000010000 */
[----:B------:R-:W-:-:S03]  /*1f30*/  FMUL.FTZ R28, R21, R23 ;  /* 0x00000017151c7220 */ /* 0x000fc60000410000 */
[----:B------:R-:W0:Y:S01]  /*1f40*/  MUFU.RCP R26, R35 ;  /* 0x00000023001a7308 */ /* 0x000e220000001000 */
[----:B------:R-:W-:Y:S01]  /*1f50*/  FADD.FTZ R34, R28, R34 ;  /* 0x000000221c227221 */ /* 0x000fe20000010000 */
[----:B0-----:R-:W-:Y:S01]  /*1f60*/  FADD.FTZ R29, -R26, 1 ;  /* 0x3f8000001a1d7421 */ /* 0x001fe20000010100 */
[----:B------:R-:W-:-:S03]  /*1f70*/  FMUL.FTZ R26, R37, R26 ;  /* 0x0000001a251a7220 */ /* 0x000fc60000410000 */
[----:B------:R-:W-:Y:S01]  /*1f80*/  FFMA.FTZ R29, R24, R29, 1 ;  /* 0x3f800000181d7423 */ /* 0x000fe2000001001d */
[----:B------:R-:W-:-:S03]  /*1f90*/  FADD.FTZ R24, R48, -UR13 ;  /* 0x8000000d30187e21 */ /* 0x000fc60008010000 */
[----:B------:R-:W-:Y:S01]  /*1fa0*/  FMUL.FTZ R26, R26, R29 ;  /* 0x0000001d1a1a7220 */ /* 0x000fe20000410000 */
[----:B------:R-:W-:Y:S01]  /*1fb0*/  FADD.FTZ R29, R32, R23 ;  /* 0x00000017201d7221 */ /* 0x000fe20000010000 */
[----:B------:R-:W-:Y:S01]  /*1fc0*/  FMUL.FTZ R23, R24, UR16 ;  /* 0x0000001018177c20 */ /* 0x000fe20008410000 */
[----:B------:R-:W-:Y:S01]  /*1fd0*/  FFMA.FTZ R24, R4, R28, R25 ;  /* 0x0000001c04187223 */ /* 0x000fe20000010019 */
[----:B------:R-:W-:Y:S01]  /*1fe0*/  FADD.FTZ R28, R33, R22 ;  /* 0x00000016211c7221 */ /* 0x000fe20000010000 */
[----:B------:R-:W-:Y:S01]  /*1ff0*/  FADD.FTZ R33, R49, -UR13 ;  /* 0x8000000d31217e21 */ /* 0x000fe20008010000 */
[----:B------:R-:W-:-:S04]  /*2000*/  FFMA.FTZ R4, R20, R23, R10 ;  /* 0x0000001714047223 */ /* 0x000fc8000001000a */
[----:B------:R-:W-:-:S06]  /*2010*/  FMUL.FTZ R32, R4, -1.4426950216293334961 ;  /* 0xbfb8aa3b04207820 */ /* 0x000fcc0000410000 */
[----:B------:R-:W0:Y:S02]  /*2020*/  MUFU.EX2 R32, R32 ;  /* 0x0000002000207308 */ /* 0x000e240000000800 */
[----:B0-----:R-:W-:-:S06]  /*2030*/  FADD.FTZ R25, R32, 1 ;  /* 0x3f80000020197421 */ /* 0x001fcc0000010000 */
[----:B------:R-:W0:Y:S02]  /*2040*/  MUFU.RCP R25, R25 ;  /* 0x0000001900197308 */ /* 0x000e240000001000 */
[----:B0-----:R-:W-:-:S04]  /*2050*/  FADD.FTZ R35, -R25, 1 ;  /* 0x3f80000019237421 */ /* 0x001fc80000010100 */
[----:B------:R-:W-:Y:S01]  /*2060*/  FFMA.FTZ R35, R4, R35, 1 ;  /* 0x3f80000004237423 */ /* 0x000fe20000010023 */
[----:B------:R-:W-:-:S04]  /*2070*/  FMUL.FTZ R4, R12, R25 ;  /* 0x000000190c047220 */ /* 0x000fc80000410000 */
[----:B------:R-:W-:Y:S01]  /*2080*/  FMUL.FTZ R25, R4, R35 ;  /* 0x0000002304197220 */ /* 0x000fe20000410000 */
[-C--:B------:R-:W-:Y:S01]  /*2090*/  FFMA.FTZ R4, R27, R22.reuse, R30 ;  /* 0x000000161b047223 */ /* 0x080fe2000001001e */
[----:B------:R-:W-:Y:S01]  /*20a0*/  FMUL.FTZ R35, R20, R22 ;  /* 0x0000001614237220 */ /* 0x000fe20000410000 */
[----:B------:R-:W-:Y:S02]  /*20b0*/  FMUL.FTZ R22, R33, UR16 ;  /* 0x0000001021167c20 */ /* 0x000fe40008410000 */
[----:B------:R-:W-:Y:S01]  /*20c0*/  FFMA.FTZ R4, R23, R25, R4 ;  /* 0x0000001917047223 */ /* 0x000fe20000010004 */
[----:B------:R-:W-:Y:S01]  /*20d0*/  FFMA.FTZ R33, R27, R35, R24 ;  /* 0x000000231b217223 */ /* 0x000fe20000010018 */
[----:B------:R-:W-:Y:S01]  /*20e0*/  FFMA.FTZ R24, R21, R22, R11 ;  /* 0x0000001615187223 */ /* 0x000fe2000001000b */
[----:B------:R-:W-:Y:S01]  /*20f0*/  FADD.FTZ R34, R34, R35 ;  /* 0x0000002322227221 */ /* 0x000fe20000010000 */
[----:B------:R-:W-:Y:S02]  /*2100*/  FADD.FTZ R35, R46, -UR13 ;  /* 0x8000000d2e237e21 */ /* 0x000fe40008010000 */
        /* <DEDUP_REMOVED lines=8> */
[----:B------:R-:W-:Y:S01]  /*2190*/  FADD.FTZ R27, R29, R26 ;  /* 0x0000001a1d1b7221 */ /* 0x000fe20000010000 */
[-C--:B------:R-:W-:Y:S01]  /*21a0*/  FFMA.FTZ R29, R0, R26.reuse, R31 ;  /* 0x0000001a001d7223 */ /* 0x080fe2000001001f */
[----:B------:R-:W-:Y:S01]  /*21b0*/  FMUL.FTZ R26, R21, R26 ;  /* 0x0000001a151a7220 */ /* 0x000fe20000410000 */
[----:B------:R-:W-:Y:S02]  /*21c0*/  FMUL.FTZ R31, R35, UR16 ;  /* 0x00000010231f7c20 */ /* 0x000fe40008410000 */
[----:B------:R-:W-:Y:S01]  /*21d0*/  FFMA.FTZ R29, R22, R24, R29 ;  /* 0x00000018161d7223 */ /* 0x000fe2000001001d */
[----:B------:R-:W-:Y:S01]  /*21e0*/  FFMA.FTZ R30, R0, R26, R33 ;  /* 0x0000001a001e7223 */ /* 0x000fe20000010021 */
[----:B------:R-:W-:Y:S01]  /*21f0*/  FFMA.FTZ R0, R20, R31, R10 ;  /* 0x0000001f14007223 */ /* 0x000fe2000001000a */
[----:B------:R-:W-:-:S03]  /*2200*/  FADD.FTZ R34, R26, R34 ;  /* 0x000000221a227221 */ /* 0x000fc60000010000 */
[----:B------:R-:W-:-:S06]  /*2210*/  FMUL.FTZ R32, R0, -1.4426950216293334961 ;  /* 0xbfb8aa3b00207820 */ /* 0x000fcc0000410000 */
[----:B------:R-:W0:Y:S02]  /*2220*/  MUFU.EX2 R32, R32 ;  /* 0x0000002000207308 */ /* 0x000e240000000800 */
[----:B0-----:R-:W-:-:S04]  /*2230*/  FADD.FTZ R35, R32, 1 ;  /* 0x3f80000020237421 */ /* 0x001fc80000010000 */
        /* <DEDUP_REMOVED lines=9> */
[----:B------:R-:W-:Y:S01]  /*22d0*/  FADD.FTZ R34, R34, R25 ;  /* 0x0000001922227221 */ /* 0x000fe20000010000 */
[----:B------:R-:W-:Y:S01]  /*22e0*/  FADD.FTZ R33, R33, R0 ;  /* 0x0000000021217221 */ /* 0x000fe20000010000 */
[----:B------:R-:W-:Y:S01]  /*22f0*/  FMUL.FTZ R26, R26, UR16 ;  /* 0x000000101a1a7c20 */ /* 0x000fe20008410000 */
[----:B------:R-:W-:-:S03]  /*2300*/  FFMA.FTZ R4, R31, R0, R4 ;  /* 0x000000001f047223 */ /* 0x000fc60000010004 */
[----:B------:R-:W-:-:S04]  /*2310*/  FFMA.FTZ R23, R21, R26, R11 ;  /* 0x0000001a15177223 */ /* 0x000fc8000001000b */
[----:B------:R-:W-:-:S06]  /*2320*/  FMUL.FTZ R30, R23, -1.4426950216293334961 ;  /* 0xbfb8aa3b171e7820 */ /* 0x000fcc0000410000 */
[----:B------:R-:W0:Y:S02]  /*2330*/  MUFU.EX2 R30, R30 ;  /* 0x0000001e001e7308 */ /* 0x000e240000000800 */
[----:B0-----:R-:W-:Y:S01]  /*2340*/  FADD.FTZ R32, R30, 1 ;  /* 0x3f8000001e207421 */ /* 0x001fe20000010000 */
[----:B------:R-:W-:-:S03]  /*2350*/  FMUL.FTZ R30, R21, R24 ;  /* 0x00000018151e7220 */ /* 0x000fc60000410000 */
[----:B------:R-:W0:Y:S01]  /*2360*/  MUFU.RCP R28, R32 ;  /* 0x00000020001c7308 */ /* 0x000e220000001000 */
[----:B------:R-:W-:Y:S01]  /*2370*/  FADD.FTZ R34, R30, R34 ;  /* 0x000000221e227221 */ /* 0x000fe20000010000 */
[----:B0-----:R-:W-:-:S04]  /*2380*/  FADD.FTZ R25, -R28, 1 ;  /* 0x3f8000001c197421 */ /* 0x001fc80000010100 */
[----:B------:R-:W-:Y:S01]  /*2390*/  FFMA.FTZ R25, R23, R25, 1 ;  /* 0x3f80000017197423 */ /* 0x000fe20000010019 */
[----:B------:R-:W-:Y:S01]  /*23a0*/  FMUL.FTZ R23, R15, R28 ;  /* 0x0000001c0f177220 */ /* 0x000fe20000410000 */
[----:B------:R-:W-:Y:S01]  /*23b0*/  FADD.FTZ R28, R27, R24 ;  /* 0x000000181b1c7221 */ /* 0x000fe20000010000 */
[----:B------:R-:W-:Y:S02]  /*23c0*/  FFMA.FTZ R24, R22, R30, R35 ;  /* 0x0000001e16187223 */ /* 0x000fe40000010023 */
[----:B------:R-:W-:Y:S01]  /*23d0*/  FMUL.FTZ R23, R23, R25 ;  /* 0x0000001917177220 */ /* 0x000fe20000410000 */
[----:B------:R-:W-:-:S03]  /*23e0*/  FADD.FTZ R25, R44, -UR13 ;  /* 0x8000000d2c197e21 */ /* 0x000fc60008010000 */
[----:B------:R-:W-:Y:S01]  /*23f0*/  FFMA.FTZ R29, R26, R23, R29 ;  /* 0x000000171a1d7223 */ /* 0x000fe2000001001d */
[----:B------:R-:W-:-:S04]  /*2400*/  FMUL.FTZ R25, R25, UR16 ;  /* 0x0000001019197c20 */ /* 0x000fc80008410000 */
[----:B------:R-:W-:-:S04]  /*2410*/  FFMA.FTZ R22, R20, R25, R10 ;  /* 0x0000001914167223 */ /* 0x000fc8000001000a */
[----:B------:R-:W-:-:S06]  /*2420*/  FMUL.FTZ R32, R22, -1.4426950216293334961 ;  /* 0xbfb8aa3b16207820 */ /* 0x000fcc0000410000 */
[----:B------:R-:W0:Y:S02]  /*2430*/  MUFU.EX2 R32, R32 ;  /* 0x0000002000207308 */ /* 0x000e240000000800 */
[----:B0-----:R-:W-:-:S04]  /*2440*/  FADD.FTZ R35, R32, 1 ;  /* 0x3f80000020237421 */ /* 0x001fc80000010000 */
[----:B------:R0:W1:Y:S02]  /*2450*/  MUFU.RCP R27, R35 ;  /* 0x00000023001b7308 */ /* 0x0000640000001000 */
[----:B0-----:R-:W-:Y:S01]  /*2460*/  FADD.FTZ R35, R42, -UR13 ;  /* 0x8000000d2a237e21 */ /* 0x001fe20008010000 */
[----:B-1----:R-:W-:-:S04]  /*2470*/  FADD.FTZ R30, -R27, 1 ;  /* 0x3f8000001b1e7421 */ /* 0x002fc80000010100 */
[----:B------:R-:W-:Y:S01]  /*2480*/  FFMA.FTZ R30, R22, R30, 1 ;  /* 0x3f800000161e7423 */ /* 0x000fe2000001001e */
[----:B------:R-:W-:Y:S01]  /*2490*/  FMUL.FTZ R22, R16, R27 ;  /* 0x0000001b10167220 */ /* 0x000fe20000410000 */
[----:B------:R-:W-:-:S03]  /*24a0*/  FMUL.FTZ R27, R20, R0 ;  /* 0x00000000141b7220 */ /* 0x000fc60000410000 */
[----:B------:R-:W-:Y:S01]  /*24b0*/  FMUL.FTZ R22, R22, R30 ;  /* 0x0000001e16167220 */ /* 0x000fe20000410000 */
[----:B------:R-:W-:Y:S01]  /*24c0*/  FADD.FTZ R30, R45, -UR13 ;  /* 0x8000000d2d1e7e21 */ /* 0x000fe20008010000 */
[----:B------:R-:W-:Y:S01]  /*24d0*/  FFMA.FTZ R31, R31, R27, R24 ;  /* 0x0000001b1f1f7223 */ /* 0x000fe20000010018 */
[----:B------:R-:W-:Y:S01]  /*24e0*/  FADD.FTZ R34, R34, R27 ;  /* 0x0000001b22227221 */ /* 0x000fe20000010000 */
[----:B------:R-:W-:Y:S01]  /*24f0*/  FADD.FTZ R33, R33, R22 ;  /* 0x0000001621217221 */ /* 0x000fe20000010000 */
[----:B------:R-:W-:-:S04]  /*2500*/  FMUL.FTZ R0, R30, UR16 ;  /* 0x000000101e007c20 */ /* 0x000fc80008410000 */
        /* <DEDUP_REMOVED lines=10> */
[----:B------:R-:W-:Y:S01]  /*25b0*/  FMUL.FTZ R28, R21, R23 ;  /* 0x00000017151c7220 */ /* 0x000fe20000410000 */
[----:B------:R-:W-:Y:S01]  /*25c0*/  FMUL.FTZ R23, R35, UR16 ;  /* 0x0000001023177c20 */ /* 0x000fe20008410000 */
[----:B------:R-:W-:Y:S01]  /*25d0*/  FFMA.FTZ R29, R0, R24, R29 ;  /* 0x00000018001d7223 */ /* 0x000fe2000001001d */
[----:B------:R-:W-:Y:S01]  /*25e0*/  FADD.FTZ R27, R27, R24 ;  /* 0x000000181b1b7221 */ /* 0x000fe20000010000 */
[----:B------:R-:W-:Y:S01]  /*25f0*/  FFMA.FTZ R30, R26, R28, R31 ;  /* 0x0000001c1a1e7223 */ /* 0x000fe2000001001f */
[----:B------:R-:W-:Y:S01]  /*2600*/  FFMA.FTZ R26, R20, R23, R10 ;  /* 0x00000017141a7223 */ /* 0x000fe2000001000a */
[----:B------:R-:W-:Y:S01]  /*2610*/  FADD.FTZ R34, R28, R34 ;  /* 0x000000221c227221 */ /* 0x000fe20000010000 */
[----:B------:R-:W-:Y:S02]  /*2620*/  FMUL.FTZ R24, R21, R24 ;  /* 0x0000001815187220 */ /* 0x000fe40000410000 */
[----:B------:R-:W-:-:S06]  /*2630*/  FMUL.FTZ R32, R26, -1.4426950216293334961 ;  /* 0xbfb8aa3b1a207820 */ /* 0x000fcc0000410000 */
[----:B------:R-:W0:Y:S02]  /*2640*/  MUFU.EX2 R32, R32 ;  /* 0x0000002000207308 */ /* 0x000e240000000800 */
[----:B0-----:R-:W-:Y:S01]  /*2650*/  FADD.FTZ R35, R32, 1 ;  /* 0x3f80000020237421 */ /* 0x001fe20000010000 */
[----:B------:R-:W-:-:S03]  /*2660*/  FADD.FTZ R32, R43, -UR13 ;  /* 0x8000000d2b207e21 */ /* 0x000fc60008010000 */
[----:B------:R-:W0:Y:S02]  /*2670*/  MUFU.RCP R31, R35 ;  /* 0x00000023001f7308 */ /* 0x000e240000001000 */
[----:B0-----:R-:W-:-:S04]  /*2680*/  FADD.FTZ R28, -R31, 1 ;  /* 0x3f8000001f1c7421 */ /* 0x001fc80000010100 */
[----:B------:R-:W-:Y:S01]  /*2690*/  FFMA.FTZ R28, R26, R28, 1 ;  /* 0x3f8000001a1c7423 */ /* 0x000fe2000001001c */
[----:B------:R-:W-:Y:S01]  /*26a0*/  FMUL.FTZ R26, R18, R31 ;  /* 0x0000001f121a7220 */ /* 0x000fe20000410000 */
[----:B------:R-:W-:-:S03]  /*26b0*/  FMUL.FTZ R31, R20, R22 ;  /* 0x00000016141f7220 */ /* 0x000fc60000410000 */
[----:B------:R-:W-:Y:S01]  /*26c0*/  FMUL.FTZ R26, R26, R28 ;  /* 0x0000001c1a1a7220 */ /* 0x000fe20000410000 */
[C---:B------:R-:W-:Y:S01]  /*26d0*/  FFMA.FTZ R28, R25.reuse, R22, R4 ;  /* 0x00000016191c7223 */ /* 0x040fe20000010004 */
[----:B------:R-:W-:Y:S01]  /*26e0*/  FMUL.FTZ R4, R32, UR16 ;  /* 0x0000001020047c20 */ /* 0x000fe20008410000 */
[----:B------:R-:W-:Y:S01]  /*26f0*/  FFMA.FTZ R25, R25, R31, R30 ;  /* 0x0000001f19197223 */ /* 0x000fe2000001001e */
[----:B------:R-:W-:Y:S02]  /*2700*/  FADD.FTZ R34, R34, R31 ;  /* 0x0000001f22227221 */ /* 0x000fe40000010000 */
[----:B------:R-:W-:Y:S01]  /*2710*/  FFMA.FTZ R22, R21, R4, R11 ;  /* 0x0000000415167223 */ /* 0x000fe2000001000b */
[----:B------:R-:W-:Y:S01]  /*2720*/  FFMA.FTZ R0, R0, R24, R25 ;  /* 0x0000001800007223 */ /* 0x000fe20000010019 */
[----:B------:R-:W-:Y:S01]  /*2730*/  FADD.FTZ R34, R24, R34 ;  /* 0x0000002218227221 */ /* 0x000fe20000010000 */
[-C--:B------:R-:W-:Y:S01]  /*2740*/  FMUL.FTZ R25, R20, R26.reuse ;  /* 0x0000001a14197220 */ /* 0x080fe20000410000 */
[----:B------:R-:W-:Y:S01]  /*2750*/  FMUL.FTZ R35, R22, -1.4426950216293334961 ;  /* 0xbfb8aa3b16237820 */ /* 0x000fe20000410000 */
[----:B------:R-:W-:Y:S01]  /*2760*/  FFMA.FTZ R24, R23, R26, R28 ;  /* 0x0000001a17187223 */ /* 0x000fe2000001001c */
[----:B------:R-:W-:Y:S01]  /*2770*/  FADD.FTZ R26, R33, R26 ;  /* 0x0000001a211a7221 */ /* 0x000fe20000010000 */
[----:B------:R-:W-:-:S03]  /*2780*/  FADD.FTZ R34, R34, R25 ;  /* 0x0000001922227221 */ /* 0x000fc60000010000 */
[----:B------:R-:W0:Y:S02]  /*2790*/  MUFU.EX2 R35, R35 ;  /* 0x0000002300237308 */ /* 0x000e240000000800 */
[----:B0-----:R-:W-:-:S06]  /*27a0*/  FADD.FTZ R32, R35, 1 ;  /* 0x3f80000023207421 */ /* 0x001fcc0000010000 */
[----:B------:R-:W0:Y:S02]  /*27b0*/  MUFU.RCP R32, R32 ;  /* 0x0000002000207308 */ /* 0x000e240000001000 */
[----:B0-----:R-:W-:-:S04]  /*27c0*/  FADD.FTZ R31, -R32, 1 ;  /* 0x3f800000201f7421 */ /* 0x001fc80000010100 */
[----:B------:R-:W-:Y:S01]  /*27d0*/  FFMA.FTZ R30, R22, R31, 1 ;  /* 0x3f800000161e7423 */ /* 0x000fe2000001001f */
[----:B------:R-:W-:-:S04]  /*27e0*/  FMUL.FTZ R31, R19, R32 ;  /* 0x00000020131f7220 */ /* 0x000fc80000410000 */
[----:B------:R-:W-:Y:S01]  /*27f0*/  FMUL.FTZ R30, R31, R30 ;  /* 0x0000001e1f1e7220 */ /* 0x000fe20000410000 */
[----:B------:R-:W-:-:S03]  /*2800*/  FFMA.FTZ R31, R23, R25, R0 ;  /* 0x00000019171f7223 */ /* 0x000fc60000010000 */
[----:B------:R-:W-:Y:S01]  /*2810*/  FMUL.FTZ R25, R21, R30 ;  /* 0x0000001e15197220 */ /* 0x000fe20000410000 */
[----:B------:R-:W-:-:S03]  /*2820*/  FADD.FTZ R27, R27, R30 ;  /* 0x0000001e1b1b7221 */ /* 0x000fc60000010000 */
[C---:B------:R-:W-:Y:S01]  /*2830*/  FFMA.FTZ R22, R4.reuse, R25, R31 ;  /* 0x0000001904167223 */ /* 0x040fe2000001001f */
[----:B------:R-:W-:Y:S01]  /*2840*/  FADD.FTZ R0, R25, R34 ;  /* 0x0000002219007221 */ /* 0x000fe20000010000 */
[----:B------:R-:W-:-:S07]  /*2850*/  FFMA.FTZ R25, R4, R30, R29 ;  /* 0x0000001e04197223 */ /* 0x000fce000001001d */
.L_x_1318:
        /* <DEDUP_REMOVED lines=9> */
[----:B------:R-:W-:Y:S01]  /*28f0*/  ISETP.GT.AND P1, PT, R61, 0x17, PT ;  /* 0x000000173d00780c */ /* 0x000fe20003f24270 */
[----:B------:R-:W-:Y:S05]  /*2900*/  BSSY.RECONVERGENT B0, `(.L_x_1319) ;  /* 0x0000024000007945 */ /* 0x000fea0003800200 */
[----:B0-----:R-:W-:Y:S01]  /*2910*/  @!P0 FADD.FTZ R22, R29, R22 ;  /* 0x000000161d168221 */ /* 0x001fe20000010000 */
[----:B-1----:R-:W-:Y:S01]  /*2920*/  ULEA UR6, UR8, UR6, 0x18 ;  /* 0x0000000608067291 */ /* 0x002fe2000f8ec0ff */
[----:B--2---:R-:W-:Y:S01]  /*2930*/  @!P0 FADD.FTZ R23, R0, R23 ;  /* 0x0000001700178221 */ /* 0x004fe20000010000 */
[----:B------:R-:W-:-:S02]  /*2940*/  ISETP.GT.AND P0, PT, R61, 0x1d, PT ;  /* 0x0000001d3d00780c */ /* 0x000fc40003f04270 */
[----:B------:R-:W0:Y:S04]  /*2950*/  SHFL.DOWN PT, R29, R22, 0x2, 0x1f ;  /* 0x08401f00161d7f89 */ /* 0x000e2800000e0000 */
[----:B------:R-:W1:Y:S07]  /*2960*/  SHFL.DOWN PT, R0, R23, 0x2, 0x1f ;  /* 0x08401f0017007f89 */ /* 0x000e6e00000e0000 */
[----:B0-----:R-:W-:Y:S01]  /*2970*/  @!P0 FADD.FTZ R22, R22, R29 ;  /* 0x0000001d16168221 */ /* 0x001fe20000010000 */
[----:B-1----:R-:W-:Y:S01]  /*2980*/  @!P0 FADD.FTZ R23, R23, R0 ;  /* 0x0000000017178221 */ /* 0x002fe20000010000 */
[----:B------:R-:W-:-:S03]  /*2990*/  ISETP.GT.AND P0, PT, R61, 0x1b, PT ;  /* 0x0000001b3d00780c */ /* 0x000fc60003f04270 */
[----:B------:R-:W0:Y:S04]  /*29a0*/  SHFL.DOWN PT, R29, R22, 0x4, 0x1f ;  /* 0x08801f00161d7f89 */ /* 0x000e2800000e0000 */
[----:B------:R-:W1:Y:S01]  /*29b0*/  SHFL.DOWN PT, R4, R23, 0x4, 0x1f ;  /* 0x08801f0017047f89 */ /* 0x000e6200000e0000 */
[----:B------:R-:W2:Y:S05]  /*29c0*/  S2R R0, SR_TID.X ;  /* 0x0000000000007919 */ /* 0x000eaa0000002100 */
[----:B0-----:R-:W-:Y:S01]  /*29d0*/  @!P0 FADD.FTZ R22, R22, R29 ;  /* 0x0000001d16168221 */ /* 0x001fe20000010000 */
[----:B-1----:R-:W-:-:S04]  /*29e0*/  @!P0 FADD.FTZ R23, R23, R4 ;  /* 0x0000000417178221 */ /* 0x002fc80000010000 */
[----:B------:R-:W0:Y:S04]  /*29f0*/  SHFL.DOWN PT, R29, R22, 0x8, 0x1f ;  /* 0x09001f00161d7f89 */ /* 0x000e2800000e0000 */
[----:B------:R-:W1:Y:S01]  /*2a00*/  SHFL.DOWN PT, R4, R23, 0x8, 0x1f ;  /* 0x09001f0017047f89 */ /* 0x000e6200000e0000 */
[C---:B--2---:R-:W-:Y:S02]  /*2a10*/  ISETP.NE.AND P0, PT, R0.reuse, RZ, PT ;  /* 0x000000ff0000720c */ /* 0x044fe40003f05270 */
[----:B------:R-:W-:Y:S01]  /*2a20*/  ISETP.GT.U32.AND P3, PT, R0, 0xe, PT ;  /* 0x0000000e0000780c */ /* 0x000fe20003f64070 */
[----:B0-----:R-:W-:Y:S01]  /*2a30*/  FADD.FTZ R29, R22, R29 ;  /* 0x0000001d161d7221 */ /* 0x001fe20000010000 */
[----:B-1----:R-:W-:Y:S01]  /*2a40*/  FADD.FTZ R30, R23, R4 ;  /* 0x00000004171e7221 */ /* 0x002fe20000010000 */
[----:B------:R-:W-:-:S03]  /*2a50*/  LEA R4, R0, UR6, 0x4 ;  /* 0x0000000600047c11 */ /* 0x000fc6000f8e20ff */
[----:B------:R-:W-:Y:S02]  /*2a60*/  FSEL R22, R22, R29, P1 ;  /* 0x0000001d16167208 */ /* 0x000fe40000800000 */
[----:B------:R-:W-:Y:S01]  /*2a70*/  FSEL R23, R23, R30, P1 ;  /* 0x0000001e17177208 */ /* 0x000fe20000800000 */
[----:B------:R0:W-:Y:S04]  /*2a80*/  STS.128 [R4], R24 ;  /* 0x0000001804007388 */ /* 0x0001e80000000c00 */
        /* <DEDUP_REMOVED lines=11> */
.L_x_1320:
[----:B------:R-:W-:Y:S05]  /*2b40*/  BSYNC.RECONVERGENT B0 ;  /* 0x0000000000007941 */ /* 0x000fea0003800200 */
.L_x_1319:
[----:B------:R-:W-:Y:S06]  /*2b50*/  BAR.SYNC.DEFER_BLOCKING 0x0 ;  /* 0x0000000000007b1d */ /* 0x000fec0000010000 */
[----:B------:R-:W-:Y:S04]  /*2b60*/  BSSY.RECONVERGENT B0, `(.L_x_1321) ;  /* 0x0000027000007945 */ /* 0x000fe80003800200 */
[----:B------:R-:W-:Y:S05]  /*2b70*/  @P0 BRA `(.L_x_1322) ;  /* 0x0000000000940947 */ /* 0x000fea0003800000 */
[----:B------:R-:W-:-:S09]  /*2b80*/  ULEA UR6, UR8, UR7, 0x18 ;  /* 0x0000000708067291 */ /* 0x000fd2000f8ec0ff */
[----:B-1----:R-:W1:Y:S04]  /*2b90*/  LDS.64 R32, [UR6+0x18] ;  /* 0x00001806ff207984 */ /* 0x002e680008000a00 */
[----:B--23--:R-:W2:Y:S01]  /*2ba0*/  LDS.128 R28, [UR6+0x20] ;  /* 0x00002006ff1c7984 */ /* 0x00cea20008000c00 */
        /* <DEDUP_REMOVED lines=34> */
.L_x_1322:
[----:B------:R-:W-:Y:S05]  /*2dd0*/  BSYNC.RECONVERGENT B0 ;  /* 0x0000000000007941 */ /* 0x000fea0003800200 */
.L_x_1321:
[----:B------:R-:W-:Y:S06]  /*2de0*/  BAR.SYNC.DEFER_BLOCKING 0x0 ;  /* 0x0000000000007b1d */ /* 0x000fec0000010000 */
[----:B------:R-:W-:Y:S04]  /*2df0*/  BSSY.RECONVERGENT B0, `(.L_x_1323) ;  /* 0x000009d000007945 */ /* 0x000fe80003800200 */
[----:B------:R-:W-:Y:S05]  /*2e00*/  @P3 BRA `(.L_x_1324) ;  /* 0x00000008006c3947 */ /* 0x000fea0003800000 */
[----:B--23--:R-:W2:Y:S04]  /*2e10*/  LDS.128 R28, [R4+0xf0] ;  /* 0x0000f000041c7984 */ /* 0x00cea80000000c00 */
[----:B-1----:R-:W1:Y:S01]  /*2e20*/  LDS.128 R32, [R4+0x1e0] ;  /* 0x0001e00004207984 */ /* 0x002e620000000c00 */
[----:B--2---:R-:W-:Y:S01]  /*2e30*/  FADD.FTZ R28, R24, R28 ;  /* 0x0000001c181c7221 */ /* 0x004fe20000010000 */
[----:B------:R-:W-:Y:S01]  /*2e40*/  FADD.FTZ R29, R25, R29 ;  /* 0x0000001d191d7221 */ /* 0x000fe20000010000 */
[----:B------:R-:W-:Y:S01]  /*2e50*/  FADD.FTZ R30, R26, R30 ;  /* 0x0000001e1a1e7221 */ /* 0x000fe20000010000 */
[----:B------:R-:W-:Y:S01]  /*2e60*/  FADD.FTZ R31, R27, R31 ;  /* 0x0000001f1b1f7221 */ /* 0x000fe20000010000 */
[----:B-1----:R-:W-:Y:S01]  /*2e70*/  FADD.FTZ R28, R28, R32 ;  /* 0x000000201c1c7221 */ /* 0x002fe20000010000 */
[----:B0-----:R-:W0:Y:S01]  /*2e80*/  LDS.128 R24, [R4+0x2d0] ;  /* 0x0002d00004187984 */ /* 0x001e220000000c00 */
[----:B------:R-:W-:Y:S01]  /*2e90*/  FADD.FTZ R29, R29, R33 ;  /* 0x000000211d1d7221 */ /* 0x000fe20000010000 */
[----:B------:R-:W-:Y:S01]  /*2ea0*/  FADD.FTZ R34, R30, R34 ;  /* 0x000000221e227221 */ /* 0x000fe20000010000 */
[----:B------:R-:W-:Y:S01]  /*2eb0*/  FADD.FTZ R35, R31, R35 ;  /* 0x000000231f237221 */ /* 0x000fe20000010000 */
[----:B0-----:R-:W-:Y:S01]  /*2ec0*/  FADD.FTZ R24, R28, R24 ;  /* 0x000000181c187221 */ /* 0x001fe20000010000 */
[----:B------:R-:W-:Y:S01]  /*2ed0*/  FADD.FTZ R25, R29, R25 ;  /* 0x000000191d197221 */ /* 0x000fe20000010000 */
[----:B------:R-:W-:Y:S01]  /*2ee0*/  FADD.FTZ R34, R34, R26 ;  /* 0x0000001a22227221 */ /* 0x000fe20000010000 */
[----:B------:R-:W0:Y:S01]  /*2ef0*/  LDS.128 R28, [R4+0x3c0] ;  /* 0x0003c000041c7984 */ /* 0x000e220000000c00 */
        /* <DEDUP_REMOVED lines=133> */
[----:B------:R-:W0:Y:S01]  /*3750*/  LDS.128 R24, [R4+0x1d10] ;  /* 0x001d100004187984 */ /* 0x000e220000000c00 */
[----:B------:R-:W-:Y:S01]  /*3760*/  FADD.FTZ R29, R34, R30 ;  /* 0x0000001e221d7221 */ /* 0x000fe20000010000 */
[----:B------:R-:W-:Y:S01]  /*3770*/  FADD.FTZ R28, R35, R31 ;  /* 0x0000001f231c7221 */ /* 0x000fe20000010000 */
[----:B0-----:R-:W-:Y:S01]  /*3780*/  FADD.FTZ R24, R33, R24 ;  /* 0x0000001821187221 */ /* 0x001fe20000010000 */
[----:B------:R-:W-:Y:S01]  /*3790*/  FADD.FTZ R25, R32, R25 ;  /* 0x0000001920197221 */ /* 0x000fe20000010000 */
[----:B------:R-:W-:Y:S01]  /*37a0*/  FADD.FTZ R26, R29, R26 ;  /* 0x0000001a1d1a7221 */ /* 0x000fe20000010000 */
[----:B------:R-:W-:-:S07]  /*37b0*/  FADD.FTZ R27, R28, R27 ;  /* 0x0000001b1c1b7221 */ /* 0x000fce0000010000 */
.L_x_1324:
[----:B------:R-:W-:Y:S05]  /*37c0*/  BSYNC.RECONVERGENT B0 ;  /* 0x0000000000007941 */ /* 0x000fea0003800200 */
.L_x_1323:
[----:B------:R-:W-:Y:S04]  /*37d0*/  BSSY.RECONVERGENT B0, `(.L_x_1325) ;  /* 0x000001d000007945 */ /* 0x000fe80003800200 */
[----:B------:R-:W-:Y:S05]  /*37e0*/  @P3 BRA `(.L_x_1326) ;  /* 0x00000000006c3947 */ /* 0x000fea0003800000 */
[----:B---3--:R-:W3:Y:S01]  /*37f0*/  LDC.64 R28, c[0x0][0x3d8] ;  /* 0x0000f600ff1c7b82 */ /* 0x008ee20000000a00 */
[----:B------:R-:W-:-:S07]  /*3800*/  IMAD R5, R5, 0xf, R0 ;  /* 0x0000000f05057824 */ /* 0x000fce00078e0200 */
[----:B--2---:R-:W0:Y:S01]  /*3810*/  LDC.64 R30, c[0x0][0x3f8] ;  /* 0x0000fe00ff1e7b82 */ /* 0x004e220000000a00 */
[----:B---3--:R-:W-:-:S05]  /*3820*/  IMAD.WIDE R28, R5, 0x4, R28 ;  /* 0x00000004051c7825 */ /* 0x008fca00078e021c */
[----:B------:R2:W-:Y:S01]  /*3830*/  REDG.E.ADD.F32.FTZ.RN.STRONG.GPU desc[UR14][R28.64], R24 ;  /* 0x000000181c0079a6 */ /* 0x0005e2000c12f30e */
[----:B0-----:R-:W-:Y:S01]  /*3840*/  IMAD.WIDE.U32 R4, R30, 0x3, RZ ;  /* 0x000000031e047825 */ /* 0x001fe200078e00ff */
[----:B------:R-:W-:-:S04]  /*3850*/  LEA R33, R31, R31, 0x1 ;  /* 0x0000001f1f217211 */ /* 0x000fc800078e08ff */
[----:B------:R-:W-:Y:S02]  /*3860*/  IADD3 R33, PT, PT, R5, R33, RZ ;  /* 0x0000002105217210 */ /* 0x000fe40007ffe0ff */
[----:B------:R-:W-:Y:S02]  /*3870*/  LEA.HI R34, P1, R31, R30, RZ, 0x1 ;  /* 0x0000001e1f227211 */ /* 0x000fe400078308ff */
[----:B-1----:R-:W-:Y:S02]  /*3880*/  LEA.HI R32, P3, R33, R4, RZ, 0x1 ;  /* 0x0000000421207211 */ /* 0x002fe400078708ff */
[----:B------:R-:W-:-:S04]  /*3890*/  LEA R4, P2, R30, R28, 0x2 ;  /* 0x0000001c1e047211 */ /* 0x000fc800078410ff */
[----:B------:R-:W-:Y:S02]  /*38a0*/  LEA.HI.X R5, R30, R29, R31, 0x2, P2 ;  /* 0x0000001d1e057211 */ /* 0x000fe400010f141f */
[----:B------:R-:W-:Y:S02]  /*38b0*/  SHF.L.U32 R30, R34, 0x1, RZ ;  /* 0x00000001221e7819 */ /* 0x000fe400000006ff */
[----:B------:R-:W-:Y:S02]  /*38c0*/  IADD3.X R31, PT, PT, RZ, R31, RZ, P1, !PT ;  /* 0x0000001fff1f7210 */ /* 0x000fe40000ffe4ff */
[----:B------:R-:W-:Y:S02]  /*38d0*/  LOP3.LUT R30, R30, 0xfffffffc, RZ, 0xc0, !PT ;  /* 0xfffffffc1e1e7812 */ /* 0x000fe400078ec0ff */
[----:B------:R-:W-:Y:S02]  /*38e0*/  SHF.L.U32 R35, R32, 0x1, RZ ;  /* 0x0000000120237819 */ /* 0x000fe400000006ff */
[----:B------:R-:W-:-:S02]  /*38f0*/  SHF.L.U64.HI R31, R34, 0x1, R31 ;  /* 0x00000001221f7819 */ /* 0x000fc4000001021f */
[----:B------:R-:W-:Y:S02]  /*3900*/  IADD3 R30, P1, PT, R28, R30, RZ ;  /* 0x0000001e1c1e7210 */ /* 0x000fe40007f3e0ff */
[----:B------:R-:W-:Y:S02]  /*3910*/  IADD3.X R33, PT, PT, RZ, R33, RZ, P3, !PT ;  /* 0x00000021ff217210 */ /* 0x000fe40001ffe4ff */
[----:B------:R-:W-:Y:S02]  /*3920*/  LOP3.LUT R35, R35, 0xfffffffc, RZ, 0xc0, !PT ;  /* 0xfffffffc23237812 */ /* 0x000fe400078ec0ff */
[C---:B------:R-:W-:Y:S02]  /*3930*/  IADD3.X R31, PT, PT, R29.reuse, R31, RZ, P1, !PT ;  /* 0x0000001f1d1f7210 */ /* 0x040fe40000ffe4ff */
[----:B------:R-:W-:Y:S02]  /*3940*/  SHF.L.U64.HI R33, R32, 0x1, R33 ;  /* 0x0000000120217819 */ /* 0x000fe40000010221 */
[----:B--2---:R-:W-:Y:S01]  /*3950*/  IADD3 R28, P1, PT, R28, R35, RZ ;  /* 0x000000231c1c7210 */ /* 0x004fe20007f3e0ff */
[----:B------:R4:W-:Y:S03]  /*3960*/  REDG.E.ADD.F32.FTZ.RN.STRONG.GPU desc[UR14][R30.64], R25 ;  /* 0x000000191e0079a6 */ /* 0x0009e6000c12f30e */
[----:B------:R-:W-:Y:S01]  /*3970*/  IADD3.X R29, PT, PT, R29, R33, RZ, P1, !PT ;  /* 0x000000211d1d7210 */ /* 0x000fe20000ffe4ff */
[----:B------:R4:W-:Y:S04]  /*3980*/  REDG.E.ADD.F32.FTZ.RN.STRONG.GPU desc[UR14][R4.64], R26 ;  /* 0x0000001a040079a6 */ /* 0x0009e8000c12f30e */
[----:B------:R4:W-:Y:S04]  /*3990*/  REDG.E.ADD.F32.FTZ.RN.STRONG.GPU desc[UR14][R28.64], R27 ;  /* 0x0000001b1c0079a6 */ /* 0x0009e8000c12f30e */
.L_x_1326:
[----:B------:R-:W-:Y:S05]  /*39a0*/  BSYNC.RECONVERGENT B0 ;  /* 0x0000000000007941 */ /* 0x000fea0003800200 */
.L_x_1325:
[----:B------:R-:W-:-:S09]  /*39b0*/  UISETP.GE.U32.AND UP0, UPT, UR18, 0x2, UPT ;  /* 0x000000021200788c */ /* 0x000fd2000bf06070 */
[----:B------:R-:W-:Y:S05]  /*39c0*/  BRA.U !UP0, `(.L_x_1327) ;  /* 0x0000001108887547 */ /* 0x000fea000b800000 */
[----:B------:R-:W0:Y:S01]  /*39d0*/  LDCU UR12, c[0x0][0x374] ;  /* 0x00006e80ff0c77ac */ /* 0x000e220008000800 */
[----:B------:R-:W-:Y:S01]  /*39e0*/  ULOP3.LUT UR19, UR4, 0x1, URZ, 0xc0, !UPT ;  /* 0x0000000104137892 */ /* 0x000fe2000f8ec0ff */
[----:B------:R-:W-:Y:S11]  /*39f0*/  @P0 BRA `(.L_x_1328) ;  /* 0x0000000000940947 */ /* 0x000ff60003800000 */
[----:B------:R-:W5:Y:S01]  /*3a00*/  S2UR UR9, SR_CTAID.Y ;  /* 0x00000000000979c3 */ /* 0x000f620000002600 */
[----:B------:R-:W1:Y:S01]  /*3a10*/  LDCU.64 UR6, c[0x0][0x3d0] ;  /* 0x00007a00ff0677ac */ /* 0x000e620008000a00 */
[----:B0-----:R-:W-:Y:S02]  /*3a20*/  UIMAD UR8, UR19, UR12, URZ ;  /* 0x0000000c130872a4 */ /* 0x001fe4000f8e02ff */
[----:B------:R-:W-:-:S04]  /*3a30*/  ULOP3.LUT UP0, UR10, UR4, 0x2, URZ, 0xc0, !UPT ;  /* 0x00000002040a7892 */ /* 0x000fc8000f80c0ff */
[----:B----4-:R-:W0:Y:S01]  /*3a40*/  LDC.64 R4, c[0x0][0x3c8] ;  /* 0x0000f200ff047b82 */ /* 0x010e220000000a00 */
[----:B------:R-:W-:Y:S02]  /*3a50*/  UIMAD UR8, UR8, UR18, URZ ;  /* 0x00000012080872a4 */ /* 0x000fe4000f8e02ff */
[----:B------:R-:W-:Y:S02]  /*3a60*/  UIADD3 UR10, UPT, UPT, -UR10, 0x1, URZ ;  /* 0x000000010a0a7890 */ /* 0x000fe4000fffe1ff */
[----:B------:R-:W-:-:S03]  /*3a70*/  USHF.L.U32 UR8, UR8, 0x1, URZ ;  /* 0x0000000108087899 */ /* 0x000fc600080006ff */
[----:B------:R-:W4:Y:S01]  /*3a80*/  LDC R26, c[0x0][0x370] ;  /* 0x0000dc00ff1a7b82 */ /* 0x000f220000000800 */
[----:B-----5:R-:W-:Y:S01]  /*3a90*/  UIMAD UR17, UR19, UR12, UR9 ;  /* 0x0000000c131172a4 */ /* 0x020fe2000f8e0209 */
[----:B------:R-:W-:Y:S01]  /*3aa0*/  PLOP3.LUT P0, PT, PT, PT, UP0, 0x80, 0x8 ;  /* 0x000000000008781c */ /* 0x000fe20003f0f008 */
[----:B------:R-:W-:Y:S01]  /*3ab0*/  UIMAD UR9, UR11, UR12, UR9 ;  /* 0x0000000c0b0972a4 */ /* 0x000fe2000f8e0209 */
[----:B------:R-:W-:Y:S01]  /*3ac0*/  MOV R29, UR10 ;  /* 0x0000000a001d7c02 */ /* 0x000fe20008000f00 */
[----:B-1----:R-:W-:Y:S02]  /*3ad0*/  UIMAD.WIDE UR6, UR8, 0x4, UR6 ;  /* 0x00000004080678a5 */ /* 0x002fe4000f8e0206 */
[----:B------:R-:W-:Y:S02]  /*3ae0*/  MOV R27, UR17 ;  /* 0x00000011001b7c02 */ /* 0x000fe40008000f00 */
[----:B------:R-:W-:-:S03]  /*3af0*/  UIMAD.WIDE.U32 UR6, UR9, 0x8, UR6 ;  /* 0x00000008090678a5 */ /* 0x000fc6000f8e0006 */
[----:B0-----:R-:W-:-:S03]  /*3b00*/  IMAD.WIDE.U32 R4, R27, 0x4, R4 ;  /* 0x000000041b047825 */ /* 0x001fc600078e0004 */
[----:B------:R-:W-:Y:S02]  /*3b10*/  MOV R24, UR6 ;  /* 0x0000000600187c02 */ /* 0x000fe40008000f00 */
[----:B----4-:R-:W-:Y:S02]  /*3b20*/  SEL R27, R26, RZ, !P0 ;  /* 0x000000ff1a1b7207 */ /* 0x010fe40004000000 */
[----:B------:R-:W-:Y:S02]  /*3b30*/  MOV R25, UR7 ;  /* 0x0000000700197c02 */ /* 0x000fe40008000f00 */
[----:B------:R-:W-:-:S03]  /*3b40*/  ISETP.NE.AND P0, PT, R27, -0x1, PT ;  /* 0xffffffff1b00780c */ /* 0x000fc60003f05270 */
[----:B------:R0:W-:Y:S01]  /*3b50*/  STG.E.64 desc[UR14][R24.64], R22 ;  /* 0x0000001618007986 */ /* 0x0001e2000c101b0e */
[----:B------:R-:W-:Y:S06]  /*3b60*/  MEMBAR.ALL.GPU ;  /* 0x0000000000007992 */ /* 0x000fec000000a000 */
[----:B------:R-:W-:-:S00]  /*3b70*/  ERRBAR ;  /* 0x00000000000079ab */ /* 0x000fc00000000000 */
[----:B------:R-:W-:Y:S06]  /*3b80*/  CGAERRBAR ;  /* 0x00000000000075ab */ /* 0x000fec0000000000 */
[----:B------:R0:W-:Y:S01]  /*3b90*/  REDG.E.ADD.S32.STRONG.GPU desc[UR14][R4.64], R29 ;  /* 0x0000001d0400798e */ /* 0x0001e2000c12e30e */
[----:B------:R-:W-:Y:S05]  /*3ba0*/  @!P0 BRA `(.L_x_1328) ;  /* 0x0000000000288947 */ /* 0x000fea0003800000 */
[----:B---3--:R-:W1:Y:S01]  /*3bb0*/  LDC R28, c[0x0][0x2f8] ;  /* 0x0000be00ff1c7b82 */ /* 0x008e620000000800 */
[----:B0-----:R-:W-:-:S07]  /*3bc0*/  MOV R24, 0xffffffff ;  /* 0xffffffff00187802 */ /* 0x001fce0000000f00 */
.L_x_1329:
[----:B------:R-:W3:Y:S04]  /*3bd0*/  LDG.E.STRONG.GPU R26, desc[UR14][R4.64] ;  /* 0x0000000e041a7981 */ /* 0x000ee8000c1ef900 */
[----:B---3--:R-:W-:Y:S01]  /*3be0*/  CCTL.IVALL ;  /* 0x00000000ff00798f */ /* 0x008fe20002000000 */
[----:B-1----:R-:W-:Y:S01]  /*3bf0*/  IADD3 R25, PT, PT, R28, -R28, RZ ;  /* 0x8000001c1c197210 */ /* 0x002fe20007ffe0ff */
[----:B------:R-:W-:Y:S05]  /*3c00*/  YIELD ;  /* 0x0000000000007946 */ /* 0x000fea0003800000 */
[----:B------:R-:W-:-:S13]  /*3c10*/  ISETP.EQ.AND P0, PT, R25, RZ, PT ;  /* 0x000000ff1900720c */ /* 0x000fda0003f02270 */
[----:B------:R-:W-:-:S04]  /*3c20*/  @P0 MOV R24, R26 ;  /* 0x0000001a00180202 */ /* 0x000fc80000000f00 */
[----:B------:R-:W-:-:S13]  /*3c30*/  ISETP.NE.AND P0, PT, R24, R27, PT ;  /* 0x0000001b1800720c */ /* 0x000fda0003f05270 */
[----:B------:R-:W-:Y:S05]  /*3c40*/  @P0 BRA `(.L_x_1329) ;  /* 0xfffffffc00e00947 */ /* 0x000fea000383ffff */
.L_x_1328:
[----:B0---4-:R-:W-:Y:S01]  /*3c50*/  MOV R4, UR18 ;  /* 0x0000001200047c02 */ /* 0x011fe20008000f00 */
[----:B------:R-:W-:Y:S05]  /*3c60*/  WARPSYNC.ALL ;  /* 0x0000000000007948 */ /* 0x000fea0003800000 */
[----:B------:R-:W-:Y:S01]  /*3c70*/  ISETP.GE.U32.AND P0, PT, R4, 0x8, PT ;  /* 0x000000080400780c */ /* 0x000fe20003f06070 */
[----:B------:R-:W-:Y:S01]  /*3c80*/  BAR.SYNC.DEFER_BLOCKING 0x0 ;  /* 0x0000000000007b1d */ /* 0x000fe20000010000 */
[----:B------:R-:W-:-:S11]  /*3c90*/  HFMA2 R34, -RZ, RZ, 0, 0 ;  /* 0x00000000ff227431 */ /* 0x000fd600000001ff */
[----:B------:R-:W-:Y:S05]  /*3ca0*/  @!P0 BRA `(.L_x_1330) ;  /* 0x0000000800948947 */ /* 0x000fea0003800000 */
[----:B------:R-:W0:Y:S01]  /*3cb0*/  S2UR UR6, SR_CTAID.Y ;  /* 0x00000000000679c3 */ /* 0x000e220000002600 */
[----:B------:R-:W4:Y:S01]  /*3cc0*/  S2R R34, SR_TID.X ;  /* 0x0000000000227919 */ /* 0x000f220000002100 */
[----:B------:R-:W-:Y:S01]  /*3cd0*/  MOV R4, RZ ;  /* 0x000000ff00047202 */ /* 0x000fe20000000f00 */
[----:B------:R-:W-:-:S05]  /*3ce0*/  UIADD3 UR22, UPT, UPT, -UR11, URZ, URZ ;  /* 0x000000ff0b167290 */ /* 0x000fca000fffe1ff */
[----:B------:R-:W1:Y:S01]  /*3cf0*/  S2UR UR9, SR_CTAID.X ;  /* 0x00000000000979c3 */ /* 0x000e620000002500 */
[----:B0-----:R-:W-:Y:S02]  /*3d00*/  ULEA UR10, UR12, UR6, 0x2 ;  /* 0x000000060c0a7291 */ /* 0x001fe4000f8e10ff */
[----:B------:R-:W-:Y:S02]  /*3d10*/  UIMAD UR17, UR12, 0x3, UR6 ;  /* 0x000000030c1178a4 */ /* 0x000fe4000f8e0206 */
[----:B------:R-:W-:Y:S02]  /*3d20*/  ULEA UR18, UR12, UR6, 0x1 ;  /* 0x000000060c127291 */ /* 0x000fe4000f8e08ff */
[----:B------:R-:W-:Y:S02]  /*3d30*/  UIMAD UR19, UR12, 0x6, UR6 ;  /* 0x000000060c1378a4 */ /* 0x000fe4000f8e0206 */
[----:B------:R-:W-:Y:S02]  /*3d40*/  UIMAD UR20, UR12, 0x7, UR6 ;  /* 0x000000070c1478a4 */ /* 0x000fe4000f8e0206 */
[----:B------:R-:W-:-:S02]  /*3d50*/  UIMAD UR21, UR12, 0x5, UR6 ;  /* 0x000000050c1578a4 */ /* 0x000fc4000f8e0206 */
[----:B-1--4-:R-:W-:-:S12]  /*3d60*/  UIADD3 UR7, UPT, UPT, UR6, UR12, URZ ;  /* 0x0000000c06077290 */ /* 0x012fd8000fffe0ff */
.L_x_1331:
[----:B------:R-:W-:Y:S01]  /*3d70*/  ISETP.NE.AND P5, PT, RZ, UR22, PT ;  /* 0x00000016ff007c0c */ /* 0x000fe2000bfa5270 */
[----:B------:R-:W-:Y:S01]  /*3d80*/  UMOV UR11, UR9 ;  /* 0x00000009000b7c82 */ /* 0x000fe20008000000 */
[----:B------:R-:W-:Y:S02]  /*3d90*/  MOV R27, UR4 ;  /* 0x00000004001b7c02 */ /* 0x000fe40008000f00 */
[----:B------:R-:W-:Y:S02]  /*3da0*/  ISETP.NE.OR P5, PT, R0, RZ, !P5 ;  /* 0x000000ff0000720c */ /* 0x000fe40006fa5670 */
[----:B------:R-:W-:Y:S02]  /*3db0*/  IADD3 R26, PT, PT, R4, 0x1, RZ ;  /* 0x00000001041a7810 */ /* 0x000fe40007ffe0ff */
[----:B------:R-:W-:Y:S02]  /*3dc0*/  MOV R29, UR6 ;  /* 0x00000006001d7c02 */ /* 0x000fe40008000f00 */
[----:B------:R-:W-:-:S07]  /*3dd0*/  ISETP.NE.AND P4, PT, R26, UR11, PT ;  /* 0x0000000b1a007c0c */ /* 0x000fce000bf85270 */
[----:B------:R-:W0:Y:S01]  /*3de0*/  @!P5 LDC R0, c[0x0][0x374] ;  /* 0x0000dd00ff00db82 */ /* 0x000e220000000800 */
[----:B------:R-:W-:-:S07]  /*3df0*/  @!P5 LOP3.LUT R27, R27, 0x1, RZ, 0xc0, !PT ;  /* 0x000000011b1bd812 */ /* 0x000fce00078ec0ff */
[----:B------:R-:W1:Y:S08]  /*3e00*/  @!P5 LDC R5, c[0x0][0x370] ;  /* 0x0000dc00ff05db82 */ /* 0x000e700000000800 */
[----:B------:R-:W4:Y:S01]  /*3e10*/  @!P5 LDC.64 R24, c[0x0][0x3d0] ;  /* 0x0000f400ff18db82 */ /* 0x000f220000000a00 */
[----:B0-----:R-:W-:-:S04]  /*3e20*/  @!P5 IMAD R0, R0, R27, RZ ;  /* 0x0000001b0000d224 */ /* 0x001fc800078e02ff */
[----:B-1----:R-:W-:Y:S01]  /*3e30*/  @!P5 IMAD R5, R0, R5, RZ ;  /* 0x000000050005d224 */ /* 0x002fe200078e02ff */
[----:B------:R-:W-:-:S04]  /*3e40*/  MOV R0, R34 ;  /* 0x0000002200007202 */ /* 0x000fc80000000f00 */
[----:B------:R-:W-:Y:S02]  /*3e50*/  ISETP.NE.OR P4, PT, R0, RZ, !P4 ;  /* 0x000000ff0000720c */ /* 0x000fe40006785670 */
[----:B------:R-:W-:-:S05]  /*3e60*/  @!P5 SHF.L.U32 R5, R5, 0x1, RZ ;  /* 0x000000010505d819 */ /* 0x000fca00000006ff */
[----:B----4-:R-:W-:Y:S01]  /*3e70*/  @!P5 IMAD.WIDE R24, R5, 0x4, R24 ;  /* 0x000000040518d825 */ /* 0x010fe200078e0218 */
[----:B------:R-:W-:-:S04]  /*3e80*/  IADD3 R5, PT, PT, R4, 0x2, RZ ;  /* 0x0000000204057810 */ /* 0x000fc80007ffe0ff */
[----:B------:R-:W-:Y:S01]  /*3e90*/  ISETP.NE.AND P3, PT, R5, UR11, PT ;  /* 0x0000000b05007c0c */ /* 0x000fe2000bf65270 */
[----:B---3--:R-:W-:Y:S02]  /*3ea0*/  @!P5 IMAD.WIDE.U32 R28, R29, 0x8, R24 ;  /* 0x000000081d1cd825 */ /* 0x008fe400078e0018 */
[----:B------:R-:W0:Y:S01]  /*3eb0*/  @!P4 LDC R25, c[0x0][0x374] ;  /* 0x0000dd00ff19cb82 */ /* 0x000e220000000800 */
[----:B------:R-:W-:-:S03]  /*3ec0*/  ISETP.NE.OR P3, PT, R0, RZ, !P3 ;  /* 0x000000ff0000720c */ /* 0x000fc60005f65670 */
[----:B------:R-:W3:Y:S01]  /*3ed0*/  @!P5 LDG.E.64 R28, desc[UR14][R28.64] ;  /* 0x0000000e1c1cd981 */ /* 0x000ee2000c1e1b00 */
[----:B------:R-:W-:Y:S02]  /*3ee0*/  MOV R26, UR4 ;  /* 0x00000004001a7c02 */ /* 0x000fe40008000f00 */
[----:B------:R-:W-:Y:S01]  /*3ef0*/  MOV R32, UR4 ;  /* 0x0000000400207c02 */ /* 0x000fe20008000f00 */
[----:B------:R-:W1:Y:S01]  /*3f00*/  @!P4 LDC R24, c[0x0][0x370] ;  /* 0x0000dc00ff18cb82 */ /* 0x000e620000000800 */
[----:B------:R-:W-:-:S05]  /*3f10*/  @!P4 LOP3.LUT R26, R26, 0x1, RZ, 0xc0, !PT ;  /* 0x000000011a1ac812 */ /* 0x000fca00078ec0ff */
[----:B------:R-:W-:Y:S02]  /*3f20*/  @!P3 LOP3.LUT R32, R32, 0x1, RZ, 0xc0, !PT ;  /* 0x000000012020b812 */ /* 0x000fe400078ec0ff */
[----:B------:R-:W4:Y:S08]  /*3f30*/  @!P3 LDC R5, c[0x0][0x374] ;  /* 0x0000dd00ff05bb82 */ /* 0x000f300000000800 */
[----:B------:R-:W5:Y:S01]  /*3f40*/  @!P3 LDC R30, c[0x0][0x370] ;  /* 0x0000dc00ff1ebb82 */ /* 0x000f620000000800 */
[----:B0-----:R-:W-:Y:S01]  /*3f50*/  @!P4 IMAD R25, R25, R26, RZ ;  /* 0x0000001a1919c224 */ /* 0x001fe200078e02ff */
[----:B------:R-:W-:-:S04]  /*3f60*/  IADD3 R26, PT, PT, R4, 0x3, RZ ;  /* 0x00000003041a7810 */ /* 0x000fc80007ffe0ff */
[----:B------:R-:W-:Y:S02]  /*3f70*/  ISETP.NE.AND P2, PT, R26, UR11, PT ;  /* 0x0000000b1a007c0c */ /* 0x000fe4000bf45270 */
[----:B------:R-:W0:Y:S01]  /*3f80*/  @!P4 LDC.64 R26, c[0x0][0x3d0] ;  /* 0x0000f400ff1acb82 */ /* 0x000e220000000a00 */
[----:B-1----:R-:W-:Y:S01]  /*3f90*/  @!P4 IMAD R24, R25, R24, RZ ;  /* 0x000000181918c224 */ /* 0x002fe200078e02ff */
[----:B------:R-:W-:-:S04]  /*3fa0*/  ISETP.NE.OR P2, PT, R0, RZ, !P2 ;  /* 0x000000ff0000720c */ /* 0x000fc80005745670 */
[----:B--2---:R-:W-:Y:S01]  /*3fb0*/  @!P4 SHF.L.U32 R31, R24, 0x1, RZ ;  /* 0x00000001181fc819 */ /* 0x004fe200000006ff */
[----:B----4-:R-:W-:Y:S01]  /*3fc0*/  @!P3 IMAD R5, R5, R32, RZ ;  /* 0x000000200505b224 */ /* 0x010fe200078e02ff */
[----:B------:R-:W1:Y:S01]  /*3fd0*/  @!P3 LDC.64 R24, c[0x0][0x3d0] ;  /* 0x0000f400ff18bb82 */ /* 0x000e620000000a00 */
[----:B------:R-:W-:-:S06]  /*3fe0*/  MOV R32, UR4 ;  /* 0x0000000400207c02 */ /* 0x000fcc0008000f00 */
[----:B------:R-:W-:Y:S01]  /*3ff0*/  @!P2 LOP3.LUT R32, R32, 0x1, RZ, 0xc0, !PT ;  /* 0x000000012020a812 */ /* 0x000fe200078ec0ff */
[----:B-----5:R-:W-:Y:S02]  /*4000*/  @!P3 IMAD R30, R5, R30, RZ ;  /* 0x0000001e051eb224 */ /* 0x020fe400078e02ff */
[----:B------:R-:W2:Y:S03]  /*4010*/  @!P2 LDC R5, c[0x0][0x374] ;  /* 0x0000dd00ff05ab82 */ /* 0x000ea60000000800 */
[----:B------:R-:W-:Y:S01]  /*4020*/  @!P3 SHF.L.U32 R33, R30, 0x1, RZ ;  /* 0x000000011e21b819 */ /* 0x000fe200000006ff */
[----:B0-----:R-:W-:Y:S01]  /*4030*/  @!P4 IMAD.WIDE R26, R31, 0x4, R26 ;  /* 0x000000041f1ac825 */ /* 0x001fe200078e021a */
[----:B------:R-:W-:-:S05]  /*4040*/  MOV R31, UR7 ;  /* 0x00000007001f7c02 */ /* 0x000fca0008000f00 */
[----:B------:R-:W-:-:S04]  /*4050*/  @!P4 IMAD.WIDE.U32 R26, R31, 0x8, R26 ;  /* 0x000000081f1ac825 */ /* 0x000fc800078e001a */
[----:B-1----:R-:W-:Y:S01]  /*4060*/  @!P3 IMAD.WIDE R24, R33, 0x4, R24 ;  /* 0x000000042118b825 */ /* 0x002fe200078e0218 */
[----:B------:R-:W-:Y:S01]  /*4070*/  MOV R33, UR18 ;  /* 0x0000001200217c02 */ /* 0x000fe20008000f00 */
[----:B------:R0:W4:Y:S02]  /*4080*/  @!P4 LDG.E.64 R30, desc[UR14][R26.64] ;  /* 0x0000000e1a1ec981 */ /* 0x000124000c1e1b00 */
[----:B--2---:R-:W-:Y:S02]  /*4090*/  @!P2 IMAD R5, R5, R32, RZ ;  /* 0x000000200505a224 */ /* 0x004fe400078e02ff */
[----:B------:R-:W1:Y:S01]  /*40a0*/  @!P2 LDC R32, c[0x0][0x370] ;  /* 0x0000dc00ff20ab82 */ /* 0x000e620000000800 */
[----:B0-----:R-:W-:-:S07]  /*40b0*/  @!P3 IMAD.WIDE.U32 R26, R33, 0x8, R24 ;  /* 0x00000008211ab825 */ /* 0x001fce00078e0018 */
[----:B------:R-:W0:Y:S01]  /*40c0*/  @!P2 LDC.64 R24, c[0x0][0x3d0] ;  /* 0x0000f400ff18ab82 */ /* 0x000e220000000a00 */
[----:B------:R-:W2:Y:S01]  /*40d0*/  @!P3 LDG.E.64 R26, desc[UR14][R26.64] ;  /* 0x0000000e1a1ab981 */ /* 0x000ea2000c1e1b00 */
[----:B-1----:R-:W-:-:S05]  /*40e0*/  @!P2 IMAD R5, R5, R32, RZ ;  /* 0x000000200505a224 */ /* 0x002fca00078e02ff */
[----:B------:R-:W-:-:S05]  /*40f0*/  @!P2 SHF.L.U32 R5, R5, 0x1, RZ ;  /* 0x000000010505a819 */ /* 0x000fca00000006ff */
[----:B0-----:R-:W-:Y:S01]  /*4100*/  @!P2 IMAD.WIDE R24, R5, 0x4, R24 ;  /* 0x000000040518a825 */ /* 0x001fe200078e0218 */
[----:B------:R-:W-:-:S05]  /*4110*/  MOV R5, UR17 ;  /* 0x0000001100057c02 */ /* 0x000fca0008000f00 */
[----:B------:R-:W-:-:S06]  /*4120*/  @!P2 IMAD.WIDE.U32 R24, R5, 0x8, R24 ;  /* 0x000000080518a825 */ /* 0x000fcc00078e0018 */
[----:B------:R-:W5:Y:S01]  /*4130*/  @!P2 LDG.E.64 R24, desc[UR14][R24.64] ;  /* 0x0000000e1818a981 */ /* 0x000f62000c1e1b00 */
[----:B------:R-:W-:-:S04]  /*4140*/  IADD3 R5, PT, PT, R4, 0x4, RZ ;  /* 0x0000000404057810 */ /* 0x000fc80007ffe0ff */
[----:B------:R-:W-:-:S04]  /*4150*/  ISETP.NE.AND P1, PT, R5, UR11, PT ;  /* 0x0000000b05007c0c */ /* 0x000fc8000bf25270 */
[----:B------:R-:W-:-:S13]  /*4160*/  ISETP.NE.OR P1, PT, R0, RZ, !P1 ;  /* 0x000000ff0000720c */ /* 0x000fda0004f25670 */
[----:B------:R-:W0:Y:S01]  /*4170*/  @!P1 LDC R5, c[0x0][0x374] ;  /* 0x0000dd00ff059b82 */ /* 0x000e220000000800 */
[----:B------:R-:W-:-:S04]  /*4180*/  MOV R32, UR4 ;  /* 0x0000000400207c02 */ /* 0x000fc80008000f00 */
[----:B------:R-:W-:-:S05]  /*4190*/  @!P1 LOP3.LUT R32, R32, 0x1, RZ, 0xc0, !PT ;  /* 0x0000000120209812 */ /* 0x000fca00078ec0ff */
[----:B0-----:R-:W-:Y:S02]  /*41a0*/  @!P1 IMAD R5, R5, R32, RZ ;  /* 0x0000002005059224 */ /* 0x001fe400078e02ff */
[----:B------:R-:W0:Y:S02]  /*41b0*/  @!P1 LDC R32, c[0x0][0x370] ;  /* 0x0000dc00ff209b82 */ /* 0x000e240000000800 */
[----:B0-----:R-:W-:Y:S01]  /*41c0*/  @!P1 IMAD R5, R5, R32, RZ ;  /* 0x0000002005059224 */ /* 0x001fe200078e02ff */
[----:B------:R-:W-:-:S04]  /*41d0*/  IADD3 R32, PT, PT, R4, 0x6, RZ ;  /* 0x0000000604207810 */ /* 0x000fc80007ffe0ff */
[----:B------:R-:W-:Y:S02]  /*41e0*/  ISETP.NE.AND P6, PT, R32, UR11, PT ;  /* 0x0000000b20007c0c */ /* 0x000fe4000bfc5270 */
[----:B------:R-:W-:Y:S01]  /*41f0*/  MOV R33, UR4 ;  /* 0x0000000400217c02 */ /* 0x000fe20008000f00 */
[----:B---3--:R-:W-:Y:S01]  /*4200*/  @!P5 FADD.FTZ R22, R22, R28 ;  /* 0x0000001c1616d221 */ /* 0x008fe20000010000 */
[----:B------:R-:W-:-:S04]  /*4210*/  IADD3 R28, PT, PT, R4, 0x5, RZ ;  /* 0x00000005041c7810 */ /* 0x000fc80007ffe0ff */
[----:B------:R-:W-:-:S04]  /*4220*/  ISETP.NE.AND P0, PT, R28, UR11, PT ;  /* 0x0000000b1c007c0c */ /* 0x000fc8000bf05270 */
[----:B------:R-:W-:Y:S01]  /*4230*/  ISETP.NE.OR P0, PT, R0, RZ, !P0 ;  /* 0x000000ff0000720c */ /* 0x000fe20004705670 */
[----:B------:R-:W-:-:S12]  /*4240*/  @!P5 FADD.FTZ R23, R23, R29 ;  /* 0x0000001d1717d221 */ /* 0x000fd80000010000 */
[----:B------:R-:W0:Y:S01]  /*4250*/  @!P0 LDC R28, c[0x0][0x374] ;  /* 0x0000dd00ff1c8b82 */ /* 0x000e220000000800 */
[----:B------:R-:W-:Y:S02]  /*4260*/  ISETP.NE.OR P5, PT, R0, RZ, !P6 ;  /* 0x000000ff0000720c */ /* 0x000fe400077a5670 */
[----:B------:R-:W-:-:S04]  /*4270*/  MOV R29, UR4 ;  /* 0x00000004001d7c02 */ /* 0x000fc80008000f00 */
[----:B------:R-:W-:-:S05]  /*4280*/  @!P0 LOP3.LUT R29, R29, 0x1, RZ, 0xc0, !PT ;  /* 0x000000011d1d8812 */ /* 0x000fca00078ec0ff */
[----:B0-----:R-:W-:Y:S02]  /*4290*/  @!P0 IMAD R28, R28, R29, RZ ;  /* 0x0000001d1c1c8224 */ /* 0x001fe400078e02ff */
[----:B------:R-:W0:Y:S08]  /*42a0*/  @!P0 LDC R29, c[0x0][0x370] ;  /* 0x0000dc00ff1d8b82 */ /* 0x000e300000000800 */
[----:B------:R-:W1:Y:S01]  /*42b0*/  @!P5 LDC R32, c[0x0][0x374] ;  /* 0x0000dd00ff20db82 */ /* 0x000e620000000800 */
[----:B------:R-:W-:Y:S01]  /*42c0*/  @!P5 LOP3.LUT R33, R33, 0x1, RZ, 0xc0, !PT ;  /* 0x000000012121d812 */ /* 0x000fe200078ec0ff */
[----:B----4-:R-:W-:Y:S01]  /*42d0*/  @!P4 FADD.FTZ R22, R22, R30 ;  /* 0x0000001e1616c221 */ /* 0x010fe20000010000 */
[----:B------:R-:W-:-:S03]  /*42e0*/  @!P4 FADD.FTZ R23, R23, R31 ;  /* 0x0000001f1717c221 */ /* 0x000fc60000010000 */
[----:B-1----:R-:W-:Y:S01]  /*42f0*/  @!P5 IMAD R30, R32, R33, RZ ;  /* 0x00000021201ed224 */ /* 0x002fe200078e02ff */
[----:B------:R-:W-:-:S04]  /*4300*/  IADD3 R32, PT, PT, R4, 0x7, RZ ;  /* 0x0000000704207810 */ /* 0x000fc80007ffe0ff */
[----:B------:R-:W-:Y:S01]  /*4310*/  ISETP.NE.AND P4, PT, R32, UR11, PT ;  /* 0x0000000b20007c0c */ /* 0x000fe2000bf85270 */
[----:B------:R-:W1:Y:S03]  /*4320*/  @!P5 LDC R31, c[0x0][0x370] ;  /* 0x0000dc00ff1fdb82 */ /* 0x000e660000000800 */
[----:B------:R-:W-:Y:S01]  /*4330*/  ISETP.NE.OR P4, PT, R0, RZ, !P4 ;  /* 0x000000ff0000720c */ /* 0x000fe20006785670 */
[----:B0-----:R-:W-:-:S04]  /*4340*/  @!P0 IMAD R28, R28, R29, RZ ;  /* 0x0000001d1c1c8224 */ /* 0x001fc800078e02ff */
[----:B------:R-:W0:Y:S08]  /*4350*/  @!P1 LDC.64 R32, c[0x0][0x3d0] ;  /* 0x0000f400ff209b82 */ /* 0x000e300000000a00 */
[----:B------:R-:W3:Y:S01]  /*4360*/  @!P4 LDC R29, c[0x0][0x374] ;  /* 0x0000dd00ff1dcb82 */ /* 0x000ee20000000800 */
[----:B--2---:R-:W-:Y:S01]  /*4370*/  @!P3 FADD.FTZ R22, R22, R26 ;  /* 0x0000001a1616b221 */ /* 0x004fe20000010000 */
[----:B------:R-:W-:Y:S01]  /*4380*/  @!P3 FADD.FTZ R23, R23, R27 ;  /* 0x0000001b1717b221 */ /* 0x000fe20000010000 */
[----:B------:R-:W-:-:S05]  /*4390*/  @!P1 SHF.L.U32 R35, R5, 0x1, RZ ;  /* 0x0000000105239819 */ /* 0x000fca00000006ff */
[----:B------:R-:W2:Y:S01]  /*43a0*/  @!P0 LDC.64 R26, c[0x0][0x3d0] ;  /* 0x0000f400ff1a8b82 */ /* 0x000ea20000000a00 */
[----:B-----5:R-:W-:Y:S01]  /*43b0*/  @!P2 FADD.FTZ R22, R22, R24 ;  /* 0x000000181616a221 */ /* 0x020fe20000010000 */
[----:B------:R-:W-:-:S04]  /*43c0*/  MOV R24, UR4 ;  /* 0x0000000400187c02 */ /* 0x000fc80008000f00 */
[----:B------:R-:W-:Y:S01]  /*43d0*/  @!P4 LOP3.LUT R24, R24, 0x1, RZ, 0xc0, !PT ;  /* 0x000000011818c812 */ /* 0x000fe200078ec0ff */
[----:B0-----:R-:W-:-:S04]  /*43e0*/  @!P1 IMAD.WIDE R32, R35, 0x4, R32 ;  /* 0x0000000423209825 */ /* 0x001fc800078e0220 */
[----:B---3--:R-:W-:Y:S01]  /*43f0*/  @!P4 IMAD R5, R29, R24, RZ ;  /* 0x000000181d05c224 */ /* 0x008fe200078e02ff */
[----:B------:R-:W-:Y:S01]  /*4400*/  MOV R29, UR10 ;  /* 0x0000000a001d7c02 */ /* 0x000fe20008000f00 */
[----:B-1----:R-:W-:Y:S01]  /*4410*/  @!P5 IMAD R30, R30, R31, RZ ;  /* 0x0000001f1e1ed224 */ /* 0x002fe200078e02ff */
[----:B------:R-:W-:-:S03]  /*4420*/  @!P0 SHF.L.U32 R31, R28, 0x1, RZ ;  /* 0x000000011c1f8819 */ /* 0x000fc600000006ff */
[----:B------:R-:W-:Y:S02]  /*4430*/  @!P1 IMAD.WIDE.U32 R32, R29, 0x8, R32 ;  /* 0x000000081d209825 */ /* 0x000fe400078e0020 */
[----:B------:R-:W0:Y:S02]  /*4440*/  @!P5 LDC.64 R28, c[0x0][0x3d0] ;  /* 0x0000f400ff1cdb82 */ /* 0x000e240000000a00 */
[----:B--2---:R-:W-:Y:S01]  /*4450*/  @!P0 IMAD.WIDE R26, R31, 0x4, R26 ;  /* 0x000000041f1a8825 */ /* 0x004fe200078e021a */
[----:B------:R-:W-:Y:S01]  /*4460*/  MOV R31, UR21 ;  /* 0x00000015001f7c02 */ /* 0x000fe20008000f00 */
[----:B------:R-:W2:Y:S04]  /*4470*/  @!P1 LDG.E.64 R32, desc[UR14][R32.64] ;  /* 0x0000000e20209981 */ /* 0x000ea8000c1e1b00 */
[----:B------:R-:W-:Y:S01]  /*4480*/  @!P0 IMAD.WIDE.U32 R26, R31, 0x8, R26 ;  /* 0x000000081f1a8825 */ /* 0x000fe200078e001a */
[----:B------:R-:W-:Y:S01]  /*4490*/  @!P5 SHF.L.U32 R31, R30, 0x1, RZ ;  /* 0x000000011e1fd819 */ /* 0x000fe200000006ff */
[----:B------:R-:W1:Y:S04]  /*44a0*/  @!P4 LDC R24, c[0x0][0x370] ;  /* 0x0000dc00ff18cb82 */ /* 0x000e680000000800 */
[----:B------:R-:W3:Y:S01]  /*44b0*/  @!P0 LDG.E.64 R26, desc[UR14][R26.64] ;  /* 0x0000000e1a1a8981 */ /* 0x000ee2000c1e1b00 */
[----:B0-----:R-:W-:Y:S01]  /*44c0*/  @!P5 IMAD.WIDE R28, R31, 0x4, R28 ;  /* 0x000000041f1cd825 */ /* 0x001fe200078e021c */
[----:B------:R-:W-:-:S05]  /*44d0*/  MOV R31, UR19 ;  /* 0x00000013001f7c02 */ /* 0x000fca0008000f00 */
[----:B------:R-:W-:Y:S02]  /*44e0*/  @!P5 IMAD.WIDE.U32 R28, R31, 0x8, R28 ;  /* 0x000000081f1cd825 */ /* 0x000fe400078e001c */
[----:B------:R-:W0:Y:S02]  /*44f0*/  @!P4 LDC.64 R30, c[0x0][0x3d0] ;  /* 0x0000f400ff1ecb82 */ /* 0x000e240000000a00 */
[----:B-1----:R-:W-:Y:S02]  /*4500*/  @!P4 IMAD R5, R5, R24, RZ ;  /* 0x000000180505c224 */ /* 0x002fe400078e02ff */
[----:B------:R-:W4:Y:S03]  /*4510*/  @!P5 LDG.E.64 R28, desc[UR14][R28.64] ;  /* 0x0000000e1c1cd981 */ /* 0x000f26000c1e1b00 */
[----:B------:R-:W-:-:S05]  /*4520*/  @!P4 SHF.L.U32 R5, R5, 0x1, RZ ;  /* 0x000000010505c819 */ /* 0x000fca00000006ff */
[----:B0-----:R-:W-:Y:S01]  /*4530*/  @!P4 IMAD.WIDE R30, R5, 0x4, R30 ;  /* 0x00000004051ec825 */ /* 0x001fe200078e021e */
[----:B------:R-:W-:-:S05]  /*4540*/  MOV R5, UR20 ;  /* 0x0000001400057c02 */ /* 0x000fca0008000f00 */
[----:B------:R-:W-:-:S06]  /*4550*/  @!P4 IMAD.WIDE.U32 R30, R5, 0x8, R30 ;  /* 0x00000008051ec825 */ /* 0x000fcc00078e001e */
[----:B------:R-:W5:Y:S01]  /*4560*/  @!P4 LDG.E.64 R30, desc[UR14][R30.64] ;  /* 0x0000000e1e1ec981 */ /* 0x000f62000c1e1b00 */
[----:B------:R-:W0:Y:S01]  /*4570*/  LDCU UR8, c[0x0][0x374] ;  /* 0x00006e80ff0877ac */ /* 0x000e220008000800 */
[----:B------:R-:W1:Y:S01]  /*4580*/  LDC R5, c[0x0][0x370] ;  /* 0x0000dc00ff057b82 */ /* 0x000e620000000800 */
[----:B------:R-:W-:Y:S01]  /*4590*/  @!P2 FADD.FTZ R23, R23, R25 ;  /* 0x000000191717a221 */ /* 0x000fe20000010000 */
[----:B------:R-:W-:Y:S01]  /*45a0*/  IADD3 R4, PT, PT, R4, 0x8, RZ ;  /* 0x0000000804047810 */ /* 0x000fe20007ffe0ff */
[----:B------:R-:W-:Y:S01]  /*45b0*/  UIADD3 UR22, UPT, UPT, UR22, 0x8, URZ ;  /* 0x0000000816167890 */ /* 0x000fe2000fffe0ff */
[----:B-1----:R-:W-:Y:S01]  /*45c0*/  LOP3.LUT R5, R5, 0x7ffffff8, RZ, 0xc0, !PT ;  /* 0x7ffffff805057812 */ /* 0x002fe200078ec0ff */
[----:B0-----:R-:W-:Y:S02]  /*45d0*/  ULEA UR20, UR8, UR20, 0x3 ;  /* 0x0000001408147291 */ /* 0x001fe4000f8e18ff */
[----:B------:R-:W-:Y:S02]  /*45e0*/  ULEA UR19, UR8, UR19, 0x3 ;  /* 0x0000001308137291 */ /* 0x000fe4000f8e18ff */
[----:B------:R-:W-:-:S02]  /*45f0*/  ULEA UR21, UR8, UR21, 0x3 ;  /* 0x0000001508157291 */ /* 0x000fc4000f8e18ff */
[----:B------:R-:W-:Y:S02]  /*4600*/  ULEA UR10, UR8, UR10, 0x3 ;  /* 0x0000000a080a7291 */ /* 0x000fe4000f8e18ff */
[----:B------:R-:W-:Y:S02]  /*4610*/  ULEA UR17, UR8, UR17, 0x3 ;  /* 0x0000001108117291 */ /* 0x000fe4000f8e18ff */
[----:B------:R-:W-:Y:S02]  /*4620*/  ULEA UR18, UR8, UR18, 0x3 ;  /* 0x0000001208127291 */ /* 0x000fe4000f8e18ff */
[----:B------:R-:W-:Y:S02]  /*4630*/  ULEA UR7, UR8, UR7, 0x3 ;  /* 0x0000000708077291 */ /* 0x000fe4000f8e18ff */
[----:B------:R-:W-:Y:S01]  /*4640*/  ULEA UR6, UR8, UR6, 0x3 ;  /* 0x0000000608067291 */ /* 0x000fe2000f8e18ff */
[----:B--2---:R-:W-:Y:S01]  /*4650*/  @!P1 FADD.FTZ R22, R22, R32 ;  /* 0x0000002016169221 */ /* 0x004fe20000010000 */
[----:B------:R-:W-:-:S03]  /*4660*/  @!P1 FADD.FTZ R23, R23, R33 ;  /* 0x0000002117179221 */ /* 0x000fc60000010000 */
[----:B---3--:R-:W-:Y:S01]  /*4670*/  @!P0 FADD.FTZ R22, R22, R26 ;  /* 0x0000001a16168221 */ /* 0x008fe20000010000 */
[----:B------:R-:W-:Y:S01]  /*4680*/  @!P0 FADD.FTZ R23, R23, R27 ;  /* 0x0000001b17178221 */ /* 0x000fe20000010000 */
[----:B------:R-:W-:Y:S02]  /*4690*/  ISETP.NE.AND P0, PT, R4, R5, PT ;  /* 0x000000050400720c */ /* 0x000fe40003f05270 */
[----:B----4-:R-:W-:Y:S01]  /*46a0*/  @!P5 FADD.FTZ R22, R22, R28 ;  /* 0x0000001c1616d221 */ /* 0x010fe20000010000 */
[----:B------:R-:W-:-:S03]  /*46b0*/  @!P5 FADD.FTZ R23, R23, R29 ;  /* 0x0000001d1717d221 */ /* 0x000fc60000010000 */
[----:B-----5:R-:W-:Y:S01]  /*46c0*/  @!P4 FADD.FTZ R22, R22, R30 ;  /* 0x0000001e1616c221 */ /* 0x020fe20000010000 */
[----:B------:R-:W-:-:S06]  /*46d0*/  @!P4 FADD.FTZ R23, R23, R31 ;  /* 0x0000001f1717c221 */ /* 0x000fcc0000010000 */
[----:B------:R-:W-:Y:S05]  /*46e0*/  @P0 BRA `(.L_x_1331) ;  /* 0xfffffff400a00947 */ /* 0x000fea000383ffff */
[----:B------:R-:W-:-:S07]  /*46f0*/  MOV R34, R5 ;  /* 0x0000000500227202 */ /* 0x000fce0000000f00 */
.L_x_1330:
[----:B------:R-:W0:Y:S02]  /*4700*/  LDC R4, c[0x0][0x370] ;  /* 0x0000dc00ff047b82 */ /* 0x000e240000000800 */
[----:B0-----:R-:W-:-:S13]  /*4710*/  LOP3.LUT P0, R24, R4, 0x7, RZ, 0xc0, !PT ;  /* 0x0000000704187812 */ /* 0x001fda000780c0ff */
[----:B------:R-:W-:Y:S05]  /*4720*/  @!P0 BRA `(.L_x_1327) ;  /* 0x0000000400308947 */ /* 0x000fea0003800000 */
[----:B------:R-:W0:Y:S01]  /*4730*/  LDC R5, c[0x0][0x374] ;  /* 0x0000dd00ff057b82 */ /* 0x000e220000000800 */
[----:B------:R-:W-:Y:S01]  /*4740*/  ULOP3.LUT UR6, UR4, 0x1, URZ, 0xc0, !UPT ;  /* 0x0000000104067892 */ /* 0x000fe2000f8ec0ff */
[----:B------:R-:W-:-:S04]  /*4750*/  IADD3 R24, PT, PT, R24, -0x1, RZ ;  /* 0xffffffff18187810 */ /* 0x000fc80007ffe0ff */
[----:B------:R-:W-:Y:S02]  /*4760*/  ISETP.GE.U32.AND P0, PT, R24, 0x3, PT ;  /* 0x000000031800780c */ /* 0x000fe40003f06070 */
[----:B------:R-:W4:Y:S01]  /*4770*/  LDC.64 R26, c[0x0][0x3d0] ;  /* 0x0000f400ff1a7b82 */ /* 0x000f220000000a00 */
[----:B0-----:R-:W-:-:S04]  /*4780*/  IMAD R25, R5, UR6, RZ ;  /* 0x0000000605197c24 */ /* 0x001fc8000f8e02ff */
[----:B------:R-:W-:-:S05]  /*4790*/  IMAD R25, R25, R4, RZ ;  /* 0x0000000419197224 */ /* 0x000fca00078e02ff */
[----:B------:R-:W-:-:S05]  /*47a0*/  SHF.L.U32 R25, R25, 0x1, RZ ;  /* 0x0000000119197819 */ /* 0x000fca00000006ff */
[----:B----4-:R-:W-:Y:S01]  /*47b0*/  IMAD.WIDE R26, R25, 0x4, R26 ;  /* 0x00000004191a7825 */ /* 0x010fe200078e021a */
[----:B------:R-:W-:Y:S06]  /*47c0*/  @!P0 BRA `(.L_x_1332) ;  /* 0x00000000007c8947 */ /* 0x000fec0003800000 */
[----:B------:R-:W0:Y:S01]  /*47d0*/  S2UR UR6, SR_CTAID.Y ;  /* 0x00000000000679c3 */ /* 0x000e220000002600 */
[----:B------:R-:W-:Y:S02]  /*47e0*/  ISETP.NE.AND P0, PT, R0, RZ, PT ;  /* 0x000000ff0000720c */ /* 0x000fe40003f05270 */
[C---:B---3--:R-:W-:Y:S02]  /*47f0*/  IADD3 R28, PT, PT, R34.reuse, 0x1, RZ ;  /* 0x00000001221c7810 */ /* 0x048fe40007ffe0ff */
[----:B------:R-:W-:Y:S02]  /*4800*/  ISETP.EQ.OR P1, PT, R34, UR11, P0 ;  /* 0x0000000b22007c0c */ /* 0x000fe40008722670 */
[----:B------:R-:W-:Y:S02]  /*4810*/  ISETP.EQ.OR P2, PT, R28, UR11, P0 ;  /* 0x0000000b1c007c0c */ /* 0x000fe40008742670 */
[C---:B------:R-:W-:Y:S02]  /*4820*/  IADD3 R30, PT, PT, R34.reuse, 0x2, RZ ;  /* 0x00000002221e7810 */ /* 0x040fe40007ffe0ff */
[----:B-1----:R-:W-:-:S02]  /*4830*/  IADD3 R32, PT, PT, R34, 0x3, RZ ;  /* 0x0000000322207810 */ /* 0x002fc40007ffe0ff */
[----:B------:R-:W-:Y:S02]  /*4840*/  ISETP.EQ.OR P3, PT, R30, UR11, P0 ;  /* 0x0000000b1e007c0c */ /* 0x000fe40008762670 */
[----:B------:R-:W-:-:S05]  /*4850*/  ISETP.EQ.OR P0, PT, R32, UR11, P0 ;  /* 0x0000000b20007c0c */ /* 0x000fca0008702670 */
[CC--:B------:R-:W-:Y:S02]  /*4860*/  @!P2 IMAD R28, R34.reuse, R5.reuse, R5 ;  /* 0x00000005221ca224 */ /* 0x0c0fe400078e0205 */
[----:B0-----:R-:W-:-:S03]  /*4870*/  @!P1 IMAD R25, R34, R5, UR6 ;  /* 0x0000000622199e24 */ /* 0x001fc6000f8e0205 */
[----:B--2---:R-:W-:Y:S01]  /*4880*/  @!P2 IADD3 R31, PT, PT, R28, UR6, RZ ;  /* 0x000000061c1fac10 */ /* 0x004fe2000fffe0ff */
[----:B------:R-:W-:-:S04]  /*4890*/  @!P1 IMAD.WIDE.U32 R24, R25, 0x8, R26 ;  /* 0x0000000819189825 */ /* 0x000fc800078e001a */
[-C--:B------:R-:W-:Y:S02]  /*48a0*/  @!P3 IMAD R29, R30, R5.reuse, UR6 ;  /* 0x000000061e1dbe24 */ /* 0x080fe4000f8e0205 */
[--C-:B------:R-:W-:Y:S01]  /*48b0*/  @!P2 IMAD.WIDE.U32 R30, R31, 0x8, R26.reuse ;  /* 0x000000081f1ea825 */ /* 0x100fe200078e001a */
[----:B------:R-:W2:Y:S03]  /*48c0*/  @!P1 LDG.E.64 R24, desc[UR14][R24.64] ;  /* 0x0000000e18189981 */ /* 0x000ea6000c1e1b00 */
[----:B------:R-:W-:Y:S02]  /*48d0*/  @!P3 IMAD.WIDE.U32 R28, R29, 0x8, R26 ;  /* 0x000000081d1cb825 */ /* 0x000fe400078e001a */
[----:B------:R-:W3:Y:S02]  /*48e0*/  @!P2 LDG.E.64 R30, desc[UR14][R30.64] ;  /* 0x0000000e1e1ea981 */ /* 0x000ee4000c1e1b00 */
[----:B------:R-:W-:-:S02]  /*48f0*/  @!P0 IMAD R32, R32, R5, UR6 ;  /* 0x0000000620208e24 */ /* 0x000fc4000f8e0205 */
        /* <DEDUP_REMOVED lines=12> */
.L_x_1332:
[----:B------:R-:W-:-:S13]  /*49c0*/  LOP3.LUT P0, R24, R4, 0x3, RZ, 0xc0, !PT ;  /* 0x0000000304187812 */ /* 0x000fda000780c0ff */
[----:B------:R-:W-:Y:S05]  /*49d0*/  @!P0 BRA `(.L_x_1327) ;  /* 0x0000000000848947 */ /* 0x000fea0003800000 */
[----:B------:R-:W-:-:S13]  /*49e0*/  ISETP.NE.AND P0, PT, R24, 0x1, PT ;  /* 0x000000011800780c */ /* 0x000fda0003f05270 */
[----:B------:R-:W-:Y:S05]  /*49f0*/  @!P0 BRA `(.L_x_1333) ;  /* 0x0000000000488947 */ /* 0x000fea0003800000 */
[----:B------:R-:W-:Y:S02]  /*4a00*/  ISETP.NE.AND P0, PT, R0, RZ, PT ;  /* 0x000000ff0000720c */ /* 0x000fe40003f05270 */
[C---:B------:R-:W-:Y:S02]  /*4a10*/  IADD3 R24, PT, PT, R34.reuse, 0x1, RZ ;  /* 0x0000000122187810 */ /* 0x040fe40007ffe0ff */
[----:B------:R-:W-:Y:S02]  /*4a20*/  ISETP.EQ.OR P1, PT, R34, UR11, P0 ;  /* 0x0000000b22007c0c */ /* 0x000fe40008722670 */
[----:B------:R-:W-:-:S11]  /*4a30*/  ISETP.EQ.OR P0, PT, R24, UR11, P0 ;  /* 0x0000000b18007c0c */ /* 0x000fd60008702670 */
[----:B------:R-:W0:Y:S02]  /*4a40*/  @!P1 S2R R24, SR_CTAID.Y ;  /* 0x0000000000189919 */ /* 0x000e240000002600 */
[CC--:B------:R-:W-:Y:S01]  /*4a50*/  @!P0 IMAD R25, R34.reuse, R5.reuse, R5 ;  /* 0x0000000522198224 */ /* 0x0c0fe200078e0205 */
[----:B---3--:R-:W3:Y:S01]  /*4a60*/  @!P0 S2R R28, SR_CTAID.Y ;  /* 0x00000000001c8919 */ /* 0x008ee20000002600 */
[----:B0-----:R-:W-:-:S03]  /*4a70*/  @!P1 IMAD R29, R34, R5, R24 ;  /* 0x00000005221d9224 */ /* 0x001fc600078e0218 */
[----:B---3--:R-:W-:Y:S01]  /*4a80*/  @!P0 IADD3 R25, PT, PT, R25, R28, RZ ;  /* 0x0000001c19198210 */ /* 0x008fe20007ffe0ff */
        /* <DEDUP_REMOVED lines=9> */
.L_x_1333:
[----:B------:R-:W-:Y:S01]  /*4b20*/  ISETP.NE.AND P0, PT, R34, UR11, PT ;  /* 0x0000000b22007c0c */ /* 0x000fe2000bf05270 */
[----:B------:R-:W-:Y:S01]  /*4b30*/  BSSY.RECONVERGENT B0, `(.L_x_1327) ;  /* 0x000000b000007945 */ /* 0x000fe20003800200 */
[----:B------:R-:W-:Y:S02]  /*4b40*/  LOP3.LUT R4, R4, 0x1, RZ, 0xc0, !PT ;  /* 0x0000000104047812 */ /* 0x000fe400078ec0ff */
[----:B------:R-:W-:-:S04]  /*4b50*/  ISETP.NE.OR P0, PT, R0, RZ, !P0 ;  /* 0x000000ff0000720c */ /* 0x000fc80004705670 */
[----:B------:R-:W-:-:S13]  /*4b60*/  ISETP.NE.U32.OR P0, PT, R4, 0x1, P0 ;  /* 0x000000010400780c */ /* 0x000fda0000705470 */
[----:B------:R-:W-:Y:S05]  /*4b70*/  @P0 BRA `(.L_x_1334) ;  /* 0x0000000000180947 */ /* 0x000fea0003800000 */
[----:B------:R-:W0:Y:S02]  /*4b80*/  S2UR UR6, SR_CTAID.Y ;  /* 0x00000000000679c3 */ /* 0x000e240000002600 */
[----:B0-----:R-:W-:-:S04]  /*4b90*/  IMAD R5, R5, R34, UR6 ;  /* 0x0000000605057e24 */ /* 0x001fc8000f8e0222 */
[----:B------:R-:W-:-:S06]  /*4ba0*/  IMAD.WIDE.U32 R26, R5, 0x8, R26 ;  /* 0x00000008051a7825 */ /* 0x000fcc00078e001a */
[----:B------:R-:W3:Y:S02]  /*4bb0*/  LDG.E.64 R26, desc[UR14][R26.64] ;  /* 0x0000000e1a1a7981 */ /* 0x000ee4000c1e1b00 */
[----:B---3--:R-:W-:Y:S01]  /*4bc0*/  FADD.FTZ R22, R22, R26 ;  /* 0x0000001a16167221 */ /* 0x008fe20000010000 */
[----:B------:R-:W-:-:S07]  /*4bd0*/  FADD.FTZ R23, R23, R27 ;  /* 0x0000001b17177221 */ /* 0x000fce0000010000 */
.L_x_1334:
[----:B------:R-:W-:Y:S05]  /*4be0*/  BSYNC.RECONVERGENT B0 ;  /* 0x0000000000007941 */ /* 0x000fea0003800200 */
.L_x_1327:
[----:B------:R-:W5:Y:S01]  /*4bf0*/  S2UR UR7, SR_CgaCtaId ;  /* 0x00000000000779c3 */ /* 0x000f620000008800 */
[----:B------:R-:W-:Y:S01]  /*4c00*/  ISETP.NE.AND P0, PT, R0, RZ, PT ;  /* 0x000000ff0000720c */ /* 0x000fe20003f05270 */
[----:B------:R-:W-:Y:S01]  /*4c10*/  UMOV UR6, 0x400 ;  /* 0x0000040000067882 */ /* 0x000fe20000000000 */
[----:B------:R-:W1:Y:S01]  /*4c20*/  LDCU.64 UR8, c[0x0][0x400] ;  /* 0x00008000ff0877ac */ /* 0x000e620008000a00 */
[----:B------:R-:W-:Y:S01]  /*4c30*/  FADD.FTZ R56, R56, -UR13 ;  /* 0x8000000d38387e21 */ /* 0x000fe20008010000 */
[----:B------:R-:W-:-:S03]  /*4c40*/  FADD.FTZ R57, R57, -UR13 ;  /* 0x8000000d39397e21 */ /* 0x000fc60008010000 */
[----:B0---4-:R-:W0:Y:S01]  /*4c50*/  LDC R4, c[0x0][0x41c] ;  /* 0x00010700ff047b82 */ /* 0x011e220000000800 */
[----:B--2---:R-:W-:Y:S01]  /*4c60*/  FMUL.FTZ R31, R56, UR16 ;  /* 0x00000010381f7c20 */ /* 0x004fe20008410000 */
[----:B-----5:R-:W-:Y:S01]  /*4c70*/  ULEA UR6, UR7, UR6, 0x18 ;  /* 0x0000000607067291 */ /* 0x020fe2000f8ec0ff */
[----:B------:R-:W2:Y:S01]  /*4c80*/  LDCU.U8 UR7, c[0x0][0x414] ;  /* 0x00008280ff0777ac */ /* 0x000ea20008000000 */
[----:B0-----:R-:W-:-:S07]  /*4c90*/  IMAD R4, R4, UR11, R59 ;  /* 0x0000000b04047c24 */ /* 0x001fce000f8e023b */
[----:B------:R0:W-:Y:S01]  /*4ca0*/  @!P0 STS.64 [UR6+0x90], R22 ;  /* 0x00009016ff008988 */ /* 0x0001e20008000a06 */
[----:B------:R-:W-:Y:S01]  /*4cb0*/  BAR.SYNC.DEFER_BLOCKING 0x0 ;  /* 0x0000000000007b1d */ /* 0x000fe20000010000 */
[C---:B------:R-:W-:Y:S02]  /*4cc0*/  IADD3 R29, PT, PT, R4.reuse, 0x20, RZ ;  /* 0x00000020041d7810 */ /* 0x040fe40007ffe0ff */
[C---:B---3--:R-:W-:Y:S02]  /*4cd0*/  IADD3 R28, PT, PT, R4.reuse, 0x40, RZ ;  /* 0x00000040041c7810 */ /* 0x048fe40007ffe0ff */
[----:B-1----:R-:W-:Y:S01]  /*4ce0*/  ISETP.GE.U32.AND P0, PT, R4, UR8, PT ;  /* 0x0000000804007c0c */ /* 0x002fe2000bf06070 */
[----:B--2---:R-:W-:Y:S01]  /*4cf0*/  UISETP.NE.AND UP0, UPT, UR7, URZ, UPT ;  /* 0x000000ff0700728c */ /* 0x004fe2000bf05270 */
[----:B------:R-:W-:Y:S02]  /*4d00*/  SHF.R.S32.HI R26, RZ, 0x1f, R4 ;  /* 0x0000001fff1a7819 */ /* 0x000fe40000011404 */
[----:B------:R-:W-:-:S02]  /*4d10*/  ISETP.GE.U32.AND P1, PT, R29, UR8, PT ;  /* 0x000000081d007c0c */ /* 0x000fc4000bf26070 */
[----:B------:R-:W-:Y:S02]  /*4d20*/  ISETP.GE.U32.AND P2, PT, R28, UR8, PT ;  /* 0x000000081c007c0c */ /* 0x000fe4000bf46070 */
[----:B0-----:R-:W-:Y:S02]  /*4d30*/  SHF.R.S32.HI R23, RZ, 0x1f, R29 ;  /* 0x0000001fff177819 */ /* 0x001fe4000001141d */
[----:B------:R-:W-:Y:S02]  /*4d40*/  SHF.R.S32.HI R30, RZ, 0x1f, R28 ;  /* 0x0000001fff1e7819 */ /* 0x000fe4000001141c */
[----:B------:R-:W-:Y:S02]  /*4d50*/  ISETP.GE.AND.EX P0, PT, R26, UR9, PT, P0 ;  /* 0x000000091a007c0c */ /* 0x000fe4000bf06300 */
[----:B------:R-:W-:Y:S02]  /*4d60*/  ISETP.GE.AND.EX P1, PT, R23, UR9, PT, P1 ;  /* 0x0000000917007c0c */ /* 0x000fe4000bf26310 */
[----:B------:R-:W-:Y:S01]  /*4d70*/  ISETP.GE.AND.EX P2, PT, R30, UR9, PT, P2 ;  /* 0x000000091e007c0c */ /* 0x000fe2000bf46320 */
[----:B------:R-:W0:Y:S01]  /*4d80*/  LDS.64 R24, [UR6+0x90] ;  /* 0x00009006ff187984 */ /* 0x000e220008000a00 */
[----:B------:R-:W0:Y:S02]  /*4d90*/  LDCU UR6, c[0x0][0x42c] ;  /* 0x00008580ff0677ac */ /* 0x000e240008000800 */
[----:B0-----:R-:W-:Y:S01]  /*4da0*/  FMUL.FTZ R5, R24, UR6 ;  /* 0x0000000618057c20 */ /* 0x001fe20008410000 */
[----:B------:R-:W-:Y:S01]  /*4db0*/  FMUL.FTZ R22, R25, UR6 ;  /* 0x0000000619167c20 */ /* 0x000fe20008410000 */
[----:B------:R-:W-:-:S03]  /*4dc0*/  FMUL.FTZ R24, R57, UR16 ;  /* 0x0000001039187c20 */ /* 0x000fc60008410000 */
[----:B------:R-:W-:Y:S01]  /*4dd0*/  FFMA.FTZ R25, R5, R31, R22 ;  /* 0x0000001f05197223 */ /* 0x000fe20000010016 */
        /* <DEDUP_REMOVED lines=14> */
[----:B-1----:R-:W-:Y:S01]  /*4ec0*/  FMUL.FTZ R3, R3, R56 ;  /* 0x0000003803037220 */ /* 0x002fe20000410000 */
[----:B------:R-:W-:Y:S02]  /*4ed0*/  FADD.FTZ R56, -R56, 1 ;  /* 0x3f80000038387421 */ /* 0x000fe40000010100 */
[----:B------:R-:W-:Y:S02]  /*4ee0*/  FMUL.FTZ R2, R2, R57 ;  /* 0x0000003902027220 */ /* 0x000fe40000410000 */
[----:B------:R-:W-:-:S04]  /*4ef0*/  FFMA.FTZ R56, R27, R56, 1 ;  /* 0x3f8000001b387423 */ /* 0x000fc80000010038 */
[----:B------:R-:W-:-:S07]  /*4f00*/  FMUL.FTZ R3, R3, R56 ;  /* 0x0000003803037220 */ /* 0x000fce0000410000 */
.L_x_1335:
[----:B------:R-:W-:Y:S01]  /*4f10*/  FADD.FTZ R31, R54, -UR13 ;  /* 0x8000000d361f7e21 */ /* 0x000fe20008010000 */
[----:B------:R-:W-:Y:S01]  /*4f20*/  FFMA.FTZ R24, R5, R24, R22 ;  /* 0x0000001805187223 */ /* 0x000fe20000010016 */
[----:B------:R-:W-:Y:S01]  /*4f30*/  BSSY.RECONVERGENT B0, `(.L_x_1336) ;  /* 0x0000013000007945 */ /* 0x000fe20003800200 */
[----:B------:R-:W-:Y:S01]  /*4f40*/  FFMA.FTZ R25, R20, R2, -R25 ;  /* 0x0000000214197223 */ /* 0x000fe20000010819 */
[----:B------:R-:W-:Y:S01]  /*4f50*/  FADD.FTZ R55, R55, -UR13 ;  /* 0x8000000d37377e21 */ /* 0x000fe20008010000 */
[----:B------:R-:W-:Y:S01]  /*4f60*/  FMUL.FTZ R31, R31, UR16 ;  /* 0x000000101f1f7c20 */ /* 0x000fe20008410000 */
        /* <DEDUP_REMOVED lines=12> */
[----:B------:R-:W-:-:S04]  /*5030*/  IADD3 R33, PT, PT, R3, R33, RZ ;  /* 0x0000002103217210 */ /* 0x000fc80007ffe0ff */
[----:B------:R-:W-:-:S05]  /*5040*/  LEA.HI.X R25, R2, UR7, R33, 0x2, P0 ;  /* 0x0000000702197c11 */ /* 0x000fca00080f1421 */
[----:B------:R0:W-:Y:S02]  /*5050*/  STG.E.64 desc[UR14][R24.64], R26 ;  /* 0x0000001a18007986 */ /* 0x0001e4000c101b0e */
.L_x_1337:
[----:B------:R-:W-:Y:S05]  /*5060*/  BSYNC.RECONVERGENT B0 ;  /* 0x0000000000007941 */ /* 0x000fea0003800200 */
.L_x_1336:
[----:B------:R-:W-:Y:S01]  /*5070*/  FFMA.FTZ R3, R5, R31, R22 ;  /* 0x0000001f05037223 */ /* 0x000fe20000010016 */
        /* <DEDUP_REMOVED lines=20> */
.L_x_1338:
[----:B------:R-:W-:Y:S01]  /*51c0*/  FADD.FTZ R52, R52, -UR13 ;  /* 0x8000000d34347e21 */ /* 0x000fe20008010000 */
[----:B------:R-:W-:Y:S01]  /*51d0*/  FFMA.FTZ R2, R5, R2, R22 ;  /* 0x0000000205027223 */ /* 0x000fe20000010016 */
[----:B------:R-:W-:Y:S01]  /*51e0*/  BSSY.RECONVERGENT B0, `(.L_x_1339) ;  /* 0x0000013000007945 */ /* 0x000fe20003800200 */
[----:B0-----:R-:W-:Y:S01]  /*51f0*/  FFMA.FTZ R26, R20, R40, -R3 ;  /* 0x00000028141a7223 */ /* 0x001fe20000010803 */
        /* <DEDUP_REMOVED lines=14> */
[----:B------:R-:W-:-:S04]  /*52e0*/  IADD3 R29, PT, PT, R3, R29, RZ ;  /* 0x0000001d031d7210 */ /* 0x000fc80007ffe0ff */
[----:B------:R-:W-:-:S05]  /*52f0*/  LEA.HI.X R25, R2, UR11, R29, 0x2, P0 ;  /* 0x0000000b02197c11 */ /* 0x000fca00080f141d */
[----:B------:R0:W-:Y:S02]  /*5300*/  STG.E.64 desc[UR14][R24.64], R26 ;  /* 0x0000001a18007986 */ /* 0x0001e4000c101b0e */
.L_x_1340:
[----:B------:R-:W-:Y:S05]  /*5310*/  BSYNC.RECONVERGENT B0 ;  /* 0x0000000000007941 */ /* 0x000fea0003800200 */
.L_x_1339:
[----:B------:R-:W-:Y:S01]  /*5320*/  FFMA.FTZ R31, R5, R33, R22 ;  /* 0x00000021051f7223 */ /* 0x000fe20000010016 */
[----:B------:R-:W-:Y:S01]  /*5330*/  FMUL.FTZ R40, R53, UR16 ;  /* 0x0000001035287c20 */ /* 0x000fe20008410000 */
        /* <DEDUP_REMOVED lines=19> */
.L_x_1341:
[----:B------:R-:W-:Y:S01]  /*5470*/  FFMA.FTZ R2, R5, R40, R22 ;  /* 0x0000002805027223 */ /* 0x000fe20000010016 */
[----:B------:R-:W-:Y:S01]  /*5480*/  BSSY.RECONVERGENT B0, `(.L_x_1342) ;  /* 0x0000013000007945 */ /* 0x000fe20003800200 */
[----:B------:R-:W-:Y:S01]  /*5490*/  FFMA.FTZ R31, R20, R38, -R31 ;  /* 0x00000026141f7223 */ /* 0x000fe2000001081f */
[----:B------:R-:W-:Y:S01]  /*54a0*/  FADD.FTZ R50, R50, -UR13 ;  /* 0x8000000d32327e21 */ /* 0x000fe20008010000 */
[----:B------:R-:W-:Y:S01]  /*54b0*/  FADD.FTZ R23, R51, -UR13 ;  /* 0x8000000d33177e21 */ /* 0x000fe20008010000 */
[----:B0-----:R-:W-:Y:S01]  /*54c0*/  FFMA.FTZ R27, R21, R39, -R2 ;  /* 0x00000027151b7223 */ /* 0x001fe20000010802 */
        /* <DEDUP_REMOVED lines=14> */
.L_x_1343:
[----:B------:R-:W-:Y:S05]  /*55b0*/  BSYNC.RECONVERGENT B0 ;  /* 0x0000000000007941 */ /* 0x000fea0003800200 */
.L_x_1342:
[----:B------:R-:W-:Y:S01]  /*55c0*/  FADD.FTZ R2, R49, -UR13 ;  /* 0x8000000d31027e21 */ /* 0x000fe20008010000 */
[----:B------:R-:W-:Y:S01]  /*55d0*/  FADD.FTZ R28, R43, -UR13 ;  /* 0x8000000d2b1c7e21 */ /* 0x000fe20008010000 */
[----:B------:R-:W-:Y:S01]  /*55e0*/  FMUL.FTZ R49, R23, UR16 ;  /* 0x0000001017317c20 */ /* 0x000fe20008410000 */
[----:B------:R-:W-:Y:S01]  /*55f0*/  FADD.FTZ R48, R48, -UR13 ;  /* 0x8000000d30307e21 */ /* 0x000fe20008010000 */
[----:B0-----:R-:W-:Y:S01]  /*5600*/  FADD.FTZ R25, R46, -UR13 ;  /* 0x8000000d2e197e21 */ /* 0x001fe20008010000 */
[----:B------:R-:W-:Y:S01]  /*5610*/  FADD.FTZ R24, R47, -UR13 ;  /* 0x8000000d2f187e21 */ /* 0x000fe20008010000 */
[----:B------:R-:W-:Y:S01]  /*5620*/  FADD.FTZ R27, R44, -UR13 ;  /* 0x8000000d2c1b7e21 */ /* 0x000fe20008010000 */
[----:B------:R-:W-:Y:S01]  /*5630*/  FADD.FTZ R26, R45, -UR13 ;  /* 0x8000000d2d1a7e21 */ /* 0x000fe20008010000 */
[----:B------:R-:W-:Y:S01]  /*5640*/  FADD.FTZ R29, R42, -UR13 ;  /* 0x8000000d2a1d7e21 */ /* 0x000fe20008010000 */
[----:B------:R-:W-:Y:S01]  /*5650*/  IADD3 R23, PT, PT, R4, 0x60, RZ ;  /* 0x0000006004177810 */ /* 0x000fe20007ffe0ff */
[----:B------:R-:W-:Y:S01]  /*5660*/  FMUL.FTZ R44, R2, UR16 ;  /* 0x00000010022c7c20 */ /* 0x000fe20008410000 */
[----:B------:R-:W-:Y:S01]  /*5670*/  IADD3 R43, PT, PT, R4, 0x80, RZ ;  /* 0x00000080042b7810 */ /* 0x000fe20007ffe0ff */
[----:B------:R-:W-:Y:S01]  /*5680*/  FMUL.FTZ R51, R50, UR16 ;  /* 0x0000001032337c20 */ /* 0x000fe20008410000 */
[----:B------:R-:W-:Y:S01]  /*5690*/  IADD3 R30, PT, PT, R4, 0xa0, RZ ;  /* 0x000000a0041e7810 */ /* 0x000fe20007ffe0ff */
[----:B------:R-:W-:Y:S01]  /*56a0*/  FMUL.FTZ R45, R48, UR16 ;  /* 0x00000010302d7c20 */ /* 0x000fe20008410000 */
[----:B------:R-:W-:Y:S01]  /*56b0*/  IADD3 R31, PT, PT, R4, 0xc0, RZ ;  /* 0x000000c0041f7810 */ /* 0x000fe20007ffe0ff */
[----:B------:R-:W-:Y:S01]  /*56c0*/  FMUL.FTZ R25, R25, UR16 ;  /* 0x0000001019197c20 */ /* 0x000fe20008410000 */
[----:B------:R-:W-:Y:S01]  /*56d0*/  FMUL.FTZ R24, R24, UR16 ;  /* 0x0000001018187c20 */ /* 0x000fe20008410000 */
[----:B------:R-:W-:Y:S01]  /*56e0*/  FMUL.FTZ R27, R27, UR16 ;  /* 0x000000101b1b7c20 */ /* 0x000fe20008410000 */
[----:B------:R-:W-:Y:S01]  /*56f0*/  FMUL.FTZ R26, R26, UR16 ;  /* 0x000000101a1a7c20 */ /* 0x000fe20008410000 */
[----:B------:R-:W-:Y:S01]  /*5700*/  FMUL.FTZ R29, R29, UR16 ;  /* 0x000000101d1d7c20 */ /* 0x000fe20008410000 */
[----:B------:R-:W-:Y:S01]  /*5710*/  FMUL.FTZ R28, R28, UR16 ;  /* 0x000000101c1c7c20 */ /* 0x000fe20008410000 */
[----:B------:R-:W-:Y:S01]  /*5720*/  IADD3 R32, PT, PT, R4, 0xe0, RZ ;  /* 0x000000e004207810 */ /* 0x000fe20007ffe0ff */
[--C-:B------:R-:W-:Y:S01]  /*5730*/  FFMA.FTZ R3, R5, R51, R22.reuse ;  /* 0x0000003305037223 */ /* 0x100fe20000010016 */
[----:B------:R-:W-:Y:S01]  /*5740*/  ISETP.GE.U32.AND P1, PT, R23, UR8, PT ;  /* 0x0000000817007c0c */ /* 0x000fe2000bf26070 */
[--C-:B------:R-:W-:Y:S01]  /*5750*/  FFMA.FTZ R4, R5, R49, R22.reuse ;  /* 0x0000003105047223 */ /* 0x100fe20000010016 */
[----:B------:R-:W-:Y:S01]  /*5760*/  ISETP.GE.U32.AND P3, PT, R43, UR8, PT ;  /* 0x000000082b007c0c */ /* 0x000fe2000bf66070 */
[C-C-:B------:R-:W-:Y:S01]  /*5770*/  FFMA.FTZ R47, R5.reuse, R45, R22.reuse ;  /* 0x0000002d052f7223 */ /* 0x140fe20000010016 */
[----:B------:R-:W-:Y:S01]  /*5780*/  ISETP.GE.U32.AND P4, PT, R30, UR8, PT ;  /* 0x000000081e007c0c */ /* 0x000fe2000bf86070 */
[--C-:B------:R-:W-:Y:S01]  /*5790*/  FFMA.FTZ R48, R5, R44, R22.reuse ;  /* 0x0000002c05307223 */ /* 0x100fe20000010016 */
[----:B------:R-:W-:Y:S01]  /*57a0*/  ISETP.GE.U32.AND P2, PT, R31, UR8, PT ;  /* 0x000000081f007c0c */ /* 0x000fe2000bf46070 */
[C-C-:B------:R-:W-:Y:S01]  /*57b0*/  FFMA.FTZ R35, R5.reuse, R25, R22.reuse ;  /* 0x0000001905237223 */ /* 0x140fe20000010016 */
[----:B------:R-:W-:Y:S01]  /*57c0*/  SHF.R.S32.HI R2, RZ, 0x1f, R23 ;  /* 0x0000001fff027819 */ /* 0x000fe20000011417 */
[C-C-:B------:R-:W-:Y:S01]  /*57d0*/  FFMA.FTZ R38, R5.reuse, R24, R22.reuse ;  /* 0x0000001805267223 */ /* 0x140fe20000010016 */
[----:B------:R-:W-:Y:S01]  /*57e0*/  SHF.R.S32.HI R46, RZ, 0x1f, R43 ;  /* 0x0000001fff2e7819 */ /* 0x000fe2000001142b */
[C---:B------:R-:W-:Y:S01]  /*57f0*/  FFMA.FTZ R39, R5.reuse, R27, R22 ;  /* 0x0000001b05277223 */ /* 0x040fe20000010016 */
[----:B------:R-:W-:Y:S01]  /*5800*/  SHF.R.S32.HI R33, RZ, 0x1f, R30 ;  /* 0x0000001fff217819 */ /* 0x000fe2000001141e */
[C-C-:B------:R-:W-:Y:S01]  /*5810*/  FFMA.FTZ R40, R5.reuse, R26, R22.reuse ;  /* 0x0000001a05287223 */ /* 0x140fe20000010016 */
[----:B------:R-:W-:Y:S01]  /*5820*/  SHF.R.S32.HI R34, RZ, 0x1f, R31 ;  /* 0x0000001fff227819 */ /* 0x000fe2000001141f */
[C-C-:B------:R-:W-:Y:S01]  /*5830*/  FFMA.FTZ R41, R5.reuse, R29, R22.reuse ;  /* 0x0000001d05297223 */ /* 0x140fe20000010016 */
[----:B------:R-:W-:Y:S01]  /*5840*/  ISETP.GE.U32.AND P0, PT, R32, UR8, PT ;  /* 0x0000000820007c0c */ /* 0x000fe2000bf06070 */
[----:B------:R-:W-:Y:S01]  /*5850*/  FFMA.FTZ R42, R5, R28, R22 ;  /* 0x0000001c052a7223 */ /* 0x000fe20000010016 */
        /* <DEDUP_REMOVED lines=23> */
.L_x_1344:
[----:B------:R-:W-:Y:S01]  /*59d0*/  BSSY.RECONVERGENT B0, `(.L_x_1345) ;  /* 0x0000011000007945 */ /* 0x000fe20003800200 */
[----:B------:R-:W-:Y:S01]  /*59e0*/  FFMA.FTZ R22, R20, R36, -R3 ;  /* 0x0000002414167223 */ /* 0x000fe20000010803 */
[----:B------:R-:W-:Y:S02]  /*59f0*/  FFMA.FTZ R37, R21, R37, -R4 ;  /* 0x0000002515257223 */ /* 0x000fe40000010804 */
[----:B------:R-:W-:Y:S05]  /*5a00*/  @P1 BRA `(.L_x_1346) ;  /* 0x0000000000341947 */ /* 0x000fea0003800000 */
[----:B------:R-:W0:Y:S01]  /*5a10*/  LDCU.64 UR6, c[0x0][0x3f8] ;  /* 0x00007f00ff0677ac */ /* 0x000e220008000a00 */
[----:B------:R-:W-:Y:S01]  /*5a20*/  MOV R3, R9 ;  /* 0x0000000900037202 */ /* 0x000fe20000000f00 */
[----:B------:R-:W-:Y:S01]  /*5a30*/  FMUL.FTZ R22, R22, UR16 ;  /* 0x0000001016167c20 */ /* 0x000fe20008410000 */
[----:B------:R-:W1:Y:S01]  /*5a40*/  LDCU.64 UR10, c[0x0][0x380] ;  /* 0x00007000ff0a77ac */ /* 0x000e620008000a00 */
[----:B0-----:R-:W-:Y:S01]  /*5a50*/  IMAD R4, R2, UR6, RZ ;  /* 0x0000000602047c24 */ /* 0x001fe2000f8e02ff */
[----:B------:R-:W-:-:S05]  /*5a60*/  MOV R2, R6 ;  /* 0x0000000600027202 */ /* 0x000fca0000000f00 */
[----:B------:R-:W-:-:S04]  /*5a70*/  IMAD.WIDE.U32 R2, R23, UR6, R2 ;  /* 0x0000000617027c25 */ /* 0x000fc8000f8e0002 */
[----:B------:R-:W-:Y:S01]  /*5a80*/  IMAD R23, R23, UR7, R4 ;  /* 0x0000000717177c24 */ /* 0x000fe2000f8e0204 */
[----:B-1----:R-:W-:-:S04]  /*5a90*/  LEA R4, P1, R2, UR10, 0x2 ;  /* 0x0000000a02047c11 */ /* 0x002fc8000f8210ff */
[----:B------:R-:W-:-:S04]  /*5aa0*/  IADD3 R23, PT, PT, R3, R23, RZ ;  /* 0x0000001703177210 */ /* 0x000fc80007ffe0ff */
[----:B------:R-:W-:Y:S01]  /*5ab0*/  LEA.HI.X R5, R2, UR11, R23, 0x2, P1 ;  /* 0x0000000b02057c11 */ /* 0x000fe200088f1417 */
[----:B------:R-:W-:-:S05]  /*5ac0*/  FMUL.FTZ R23, R37, UR16 ;  /* 0x0000001025177c20 */ /* 0x000fca0008410000 */
[----:B------:R0:W-:Y:S02]  /*5ad0*/  STG.E.64 desc[UR14][R4.64], R22 ;  /* 0x0000001604007986 */ /* 0x0001e4000c101b0e */
.L_x_1346:
[----:B------:R-:W-:Y:S05]  /*5ae0*/  BSYNC.RECONVERGENT B0 ;  /* 0x0000000000007941 */ /* 0x000fea0003800200 */
.L_x_1345:
[----:B------:R-:W-:Y:S05]  /*5af0*/  BRA.U !UP0, `(.L_x_1347) ;  /* 0x0000000108487547 */ /* 0x000fea000b800000 */
        /* <DEDUP_REMOVED lines=18> */
.L_x_1347:
[----:B------:R-:W-:Y:S01]  /*5c20*/  BSSY.RECONVERGENT B0, `(.L_x_1348) ;  /* 0x0000011000007945 */ /* 0x000fe20003800200 */
[----:B------:R-:W-:Y:S01]  /*5c30*/  FFMA.FTZ R12, R20, R12, -R47 ;  /* 0x0000000c140c7223 */ /* 0x000fe2000001082f */
[----:B------:R-:W-:Y:S02]  /*5c40*/  FFMA.FTZ R13, R21, R13, -R48 ;  /* 0x0000000d150d7223 */ /* 0x000fe40000010830 */
[----:B------:R-:W-:Y:S05]  /*5c50*/  @P3 BRA `(.L_x_1349) ;  /* 0x0000000000343947 */ /* 0x000fea0003800000 */
[----:B------:R-:W1:Y:S01]  /*5c60*/  LDCU.64 UR6, c[0x0][0x3f8] ;  /* 0x00007f00ff0677ac */ /* 0x000e620008000a00 */
[----:B------:R-:W-:Y:S01]  /*5c70*/  MOV R2, R6 ;  /* 0x0000000600027202 */ /* 0x000fe20000000f00 */
[----:B------:R-:W-:Y:S01]  /*5c80*/  FMUL.FTZ R12, R12, UR16 ;  /* 0x000000100c0c7c20 */ /* 0x000fe20008410000 */
[----:B------:R-:W-:Y:S01]  /*5c90*/  MOV R3, R9 ;  /* 0x0000000900037202 */ /* 0x000fe20000000f00 */
[----:B------:R-:W0:Y:S01]  /*5ca0*/  LDCU.64 UR10, c[0x0][0x380] ;  /* 0x00007000ff0a77ac */ /* 0x000e220008000a00 */
        /* <DEDUP_REMOVED lines=8> */
.L_x_1349:
[----:B------:R-:W-:Y:S05]  /*5d30*/  BSYNC.RECONVERGENT B0 ;  /* 0x0000000000007941 */ /* 0x000fea0003800200 */
.L_x_1348:
[----:B------:R-:W-:Y:S05]  /*5d40*/  BRA.U !UP0, `(.L_x_1350) ;  /* 0x0000000108487547 */ /* 0x000fea000b800000 */
        /* <DEDUP_REMOVED lines=18> */
.L_x_1350:
[----:B------:R-:W-:Y:S01]  /*5e70*/  BSSY.RECONVERGENT B0, `(.L_x_1351) ;  /* 0x0000011000007945 */ /* 0x000fe20003800200 */
[----:B------:R-:W-:Y:S01]  /*5e80*/  FFMA.FTZ R35, R20, R14, -R35 ;  /* 0x0000000e14237223 */ /* 0x000fe20000010823 */
[----:B-1----:R-:W-:Y:S02]  /*5e90*/  FFMA.FTZ R13, R21, R15, -R38 ;  /* 0x0000000f150d7223 */ /* 0x002fe40000010826 */
        /* <DEDUP_REMOVED lines=14> */
.L_x_1352:
[----:B------:R-:W-:Y:S05]  /*5f80*/  BSYNC.RECONVERGENT B0 ;  /* 0x0000000000007941 */ /* 0x000fea0003800200 */
.L_x_1351:
        /* <DEDUP_REMOVED lines=19> */
.L_x_1353:
[----:B------:R-:W-:Y:S01]  /*60c0*/  BSSY.RECONVERGENT B0, `(.L_x_1354) ;  /* 0x0000012000007945 */ /* 0x000fe20003800200 */
[----:B------:R-:W-:Y:S01]  /*60d0*/  FFMA.FTZ R39, R20, R16, -R39 ;  /* 0x0000001014277223 */ /* 0x000fe20000010827 */
[----:B------:R-:W-:Y:S01]  /*60e0*/  SHF.R.S32.HI R15, RZ, 0x1f, R32 ;  /* 0x0000001fff0f7819 */ /* 0x000fe20000011420 */
[----:B-1----:R-:W-:Y:S01]  /*60f0*/  FFMA.FTZ R13, R21, R17, -R40 ;  /* 0x00000011150d7223 */ /* 0x002fe20000010828 */
[----:B------:R-:W-:Y:S06]  /*6100*/  @P2 BRA `(.L_x_1355) ;  /* 0x0000000000342947 */ /* 0x000fec0003800000 */
[----:B------:R-:W1:Y:S01]  /*6110*/  LDCU.64 UR6, c[0x0][0x3f8] ;  /* 0x00007f00ff0677ac */ /* 0x000e620008000a00 */
[----:B------:R-:W-:Y:S01]  /*6120*/  MOV R2, R6 ;  /* 0x0000000600027202 */ /* 0x000fe20000000f00 */
[----:B------:R-:W-:Y:S01]  /*6130*/  FMUL.FTZ R12, R39, UR16 ;  /* 0x00000010270c7c20 */ /* 0x000fe20008410000 */
[----:B------:R-:W-:Y:S01]  /*6140*/  MOV R3, R9 ;  /* 0x0000000900037202 */ /* 0x000fe20000000f00 */
[----:B------:R-:W2:Y:S01]  /*6150*/  LDCU.64 UR10, c[0x0][0x380] ;  /* 0x00007000ff0a77ac */ /* 0x000ea20008000a00 */
[----:B------:R-:W-:Y:S01]  /*6160*/  FMUL.FTZ R13, R13, UR16 ;  /* 0x000000100d0d7c20 */ /* 0x000fe20008410000 */
[----:B-1----:R-:W-:Y:S02]  /*6170*/  IMAD R34, R34, UR6, RZ ;  /* 0x0000000622227c24 */ /* 0x002fe4000f8e02ff */
[----:B0-----:R-:W-:-:S04]  /*6180*/  IMAD.WIDE.U32 R4, R31, UR6, R2 ;  /* 0x000000061f047c25 */ /* 0x001fc8000f8e0002 */
[----:B------:R-:W-:Y:S01]  /*6190*/  IMAD R31, R31, UR7, R34 ;  /* 0x000000071f1f7c24 */ /* 0x000fe2000f8e0222 */
[----:B--2---:R-:W-:-:S04]  /*61a0*/  LEA R2, P1, R4, UR10, 0x2 ;  /* 0x0000000a04027c11 */ /* 0x004fc8000f8210ff */
[----:B------:R-:W-:-:S04]  /*61b0*/  IADD3 R31, PT, PT, R5, R31, RZ ;  /* 0x0000001f051f7210 */ /* 0x000fc80007ffe0ff */
[----:B------:R-:W-:-:S05]  /*61c0*/  LEA.HI.X R3, R4, UR11, R31, 0x2, P1 ;  /* 0x0000000b04037c11 */ /* 0x000fca00088f141f */
[----:B------:R1:W-:Y:S02]  /*61d0*/  STG.E.64 desc[UR14][R2.64], R12 ;  /* 0x0000000c02007986 */ /* 0x0003e4000c101b0e */
.L_x_1355:
[----:B------:R-:W-:Y:S05]  /*61e0*/  BSYNC.RECONVERGENT B0 ;  /* 0x0000000000007941 */ /* 0x000fea0003800200 */
.L_x_1354:
[----:B------:R-:W-:Y:S05]  /*61f0*/  BRA.U !UP0, `(.L_x_1356) ;  /* 0x0000000108487547 */ /* 0x000fea000b800000 */
        /* <DEDUP_REMOVED lines=18> */
.L_x_1356:
[----:B------:R-:W-:Y:S01]  /*6320*/  ISETP.GE.AND.EX P0, PT, R15, UR9, PT, P0 ;  /* 0x000000090f007c0c */ /* 0x000fe2000bf06300 */
[----:B------:R-:W-:Y:S01]  /*6330*/  FFMA.FTZ R41, R20, R18, -R41 ;  /* 0x0000001214297223 */ /* 0x000fe20000010829 */
[----:B------:R-:W-:Y:S01]  /*6340*/  FFMA.FTZ R42, R21, R19, -R42 ;  /* 0x00000013152a7223 */ /* 0x000fe2000001082a */
[----:B------:R-:W-:Y:S02]  /*6350*/  BSSY.RECONVERGENT B0, `(.L_x_1357) ;  /* 0x000000e000007945 */ /* 0x000fe40003800200 */
[----:B0-----:R-:W-:Y:S01]  /*6360*/  FMUL.FTZ R4, R41, UR16 ;  /* 0x0000001029047c20 */ /* 0x001fe20008410000 */
[----:B------:R-:W-:-:S07]  /*6370*/  FMUL.FTZ R5, R42, UR16 ;  /* 0x000000102a057c20 */ /* 0x000fce0008410000 */
        /* <DEDUP_REMOVED lines=11> */
.L_x_1358:
[----:B------:R-:W-:Y:S05]  /*6430*/  BSYNC.RECONVERGENT B0 ;  /* 0x0000000000007941 */ /* 0x000fea0003800200 */
.L_x_1357:
[----:B------:R-:W2:Y:S01]  /*6440*/  LDCU UR6, c[0x0][0x374] ;  /* 0x00006e80ff0677ac */ /* 0x000ea20008000800 */
[----:B------:R-:W3:Y:S01]  /*6450*/  LDCU UR7, c[0x0][0x410] ;  /* 0x00008200ff0777ac */ /* 0x000ee20008000800 */
[----:B------:R-:W3:Y:S01]  /*6460*/  LDCU UR8, c[0x0][0x3e0] ;  /* 0x00007c00ff0877ac */ /* 0x000ee20008000800 */
[----:B------:R-:W-:Y:S02]  /*6470*/  UIADD3 UR4, UPT, UPT, UR4, 0x1, URZ ;  /* 0x0000000104047890 */ /* 0x000fe4000fffe0ff */
[----:B--2---:R-:W-:Y:S02]  /*6480*/  UIADD3 UR5, UPT, UPT, UR6, UR5, URZ ;  /* 0x0000000506057290 */ /* 0x004fe4000fffe0ff */
[----:B---3--:R-:W-:-:S04]  /*6490*/  UIMAD UR7, UR7, UR8, URZ ;  /* 0x00000008070772a4 */ /* 0x008fc8000f8e02ff */
[----:B------:R-:W-:-:S09]  /*64a0*/  UISETP.GE.AND UP0, UPT, UR5, UR7, UPT ;  /* 0x000000070500728c */ /* 0x000fd2000bf06270 */
[----:B------:R-:W-:Y:S05]  /*64b0*/  BRA.U !UP0, `(.L_x_1359) ;  /* 0xffffff9d08247547 */ /* 0x000fea000b83ffff */
.L_x_1316:
[----:B------:R-:W2:Y:S01]  /*64c0*/  LDC R6, c[0x0][0x370] ;  /* 0x0000dc00ff067b82 */ /* 0x000ea20000000800 */
[----:B------:R-:W-:Y:S01]  /*64d0*/  ISETP.NE.AND P1, PT, R0, RZ, PT ;  /* 0x000000ff0000720c */ /* 0x000fe20003f25270 */
[----:B------:R-:W-:Y:S06]  /*64e0*/  BSSY.RECONVERGENT B0, `(.L_x_1360) ;  /* 0x000000d000007945 */ /* 0x000fec0003800200 */
[----:B------:R-:W3:Y:S08]  /*64f0*/  LDC R7, c[0x0][0x374] ;  /* 0x0000dd00ff077b82 */ /* 0x000ef00000000800 */
[----:B01----:R-:W0:Y:S01]  /*6500*/  LDC.64 R2, c[0x0][0x3c8] ;  /* 0x0000f200ff027b82 */ /* 0x003e220000000a00 */
[----:B--2---:R-:W-:-:S02]  /*6510*/  ISETP.NE.AND P0, PT, R6, 0x1, PT ;  /* 0x000000010600780c */ /* 0x004fc40003f05270 */
[----:B---3--:R-:W-:-:S04]  /*6520*/  SHF.L.U32 R4, R7, 0x1, RZ ;  /* 0x0000000107047819 */ /* 0x008fc800000006ff */
        /* <DEDUP_REMOVED lines=8> */
.L_x_1361:
[----:B------:R-:W-:Y:S05]  /*65b0*/  BSYNC.RECONVERGENT B0 ;  /* 0x0000000000007941 */ /* 0x000fea0003800200 */
.L_x_1360:
        /* <DEDUP_REMOVED lines=11> */
.L_x_1363:
[----:B------:R-:W2:Y:S04]  /*6670*/  LDG.E.STRONG.GPU R5, desc[UR14][R2.64] ;  /* 0x0000000e02057981 */ /* 0x000ea8000c1ef900 */
[----:B--2---:R-:W-:Y:S01]  /*6680*/  CCTL.IVALL ;  /* 0x00000000ff00798f */ /* 0x004fe20002000000 */
[----:B------:R-:W-:Y:S05]  /*6690*/  YIELD ;  /* 0x0000000000007946 */ /* 0x000fea0003800000 */
[----:B------:R-:W-:-:S13]  /*66a0*/  ISETP.NE.AND P0, PT, R5, R4, PT ;  /* 0x000000040500720c */ /* 0x000fda0003f05270 */
[----:B------:R-:W-:Y:S05]  /*66b0*/  @P0 BRA `(.L_x_1363) ;  /* 0xfffffffc00ec0947 */ /* 0x000fea000383ffff */
.L_x_1362:
        /* <DEDUP_REMOVED lines=73> */
.L_x_1366:
        /* <DEDUP_REMOVED lines=29> */
.L_x_1365:
[----:B------:R-:W-:Y:S05]  /*6d20*/  BSYNC.RECONVERGENT B0 ;  /* 0x0000000000007941 */ /* 0x000fea0003800200 */
.L_x_1364:
        /* <DEDUP_REMOVED lines=10> */
.L_x_1367:
        /* <DEDUP_REMOVED lines=82> */
.L_x_1368:
        /* <DEDUP_REMOVED lines=9> */
.L_x_3433:


//--------------------- .text._Z35group_norm_nhwc_bwd_one_pass_kernelI11Fp32IOFp32WLi512ELi30ELi480EEv26Group_norm_nhwc_bwd_params --------------------------
	.section	.text._Z35group_norm_nhwc_bwd_one_pass_kernelI11Fp32IOFp32WLi512ELi30ELi480EEv26Group_norm_nhwc_bwd_params,"ax",@progbits
	.align	128
        .global         _Z35group_norm_nhwc_bwd_one_pass_kernelI11Fp32IOFp32WLi512ELi30ELi480EEv26Group_norm_nhwc_bwd_params
        .type           _Z35group_norm_nhwc_bwd_one_pass_kernelI11Fp32IOFp32WLi512ELi30ELi480EEv26Group_norm_nhwc_bwd_params,@function
        .size           _Z35group_norm_nhwc_bwd_one_pass_kernelI11Fp32IOFp32WLi512ELi30ELi480EEv26Group_norm_nhwc_bwd_params,(.L_x_3434 - _Z35group_norm_nhwc_bwd_one_pass_kernelI11Fp32IOFp32WLi512ELi30ELi480EEv26Group_norm_nhwc_bwd_params)
        .other          _Z35group_norm_nhwc_bwd_one_pass_kernelI11Fp32IOFp32WLi512ELi30ELi480EEv26Group_norm_nhwc_bwd_params,@"STO_CUDA_ENTRY STV_DEFAULT"
_Z35group_norm_nhwc_bwd_one_pass_kernelI11Fp32IOFp32WLi512ELi30ELi480EEv26Group_norm_nhwc_bwd_params:
.text._Z35group_norm_nhwc_bwd_one_pass_kernelI11Fp32IOFp32WLi512ELi30ELi480EEv26Group_norm_nhwc_bwd_params:
        /* <DEDUP_REMOVED lines=20> */
[----:B0-----:R-:W-:Y:S01]  /*0140*/  IMAD R116, R3, UR7, R0 ;  /* 0x0000000703747c24 */ /* 0x001fe2000f8e0200 */
[----:B------:R-:W-:-:S04]  /*0150*/  PRMT R0, R0, 0x9910, RZ ;  /* 0x0000991000007816 */ /* 0x000fc800000000ff */
[----:B------:R-:W-:Y:S02]  /*0160*/  LEA R0, R0, -R0, 0x4 ;  /* 0x8000000000007211 */ /* 0x000fe400078e20ff */
[C---:B------:R-:W-:Y:S02]  /*0170*/  IADD3 R114, PT, PT, R116.reuse, 0xc0, RZ ;  /* 0x000000c074727810 */ /* 0x040fe40007ffe0ff */
[----:B------:R-:W-:Y:S02]  /*0180*/  IADD3 R0, PT, PT, RZ, -R0, RZ ;  /* 0x80000000ff007210 */ /* 0x000fe40007ffe0ff */
[----:B------:R-:W-:Y:S02]  /*0190*/  IADD3 R113, PT, PT, R116, 0xe0, RZ ;  /* 0x000000e074717810 */ /* 0x000fe40007ffe0ff */
[----:B------:R-:W-:Y:S02]  /*01a0*/  PRMT R104, R0, 0x7710, RZ ;  /* 0x0000771000687816 */ /* 0x000fe400000000ff */
[----:B------:R-:W-:-:S02]  /*01b0*/  IADD3 R112, PT, PT, R116, 0x100, RZ ;  /* 0x0000010074707810 */ /* 0x000fc40007ffe0ff */
[C---:B------:R-:W-:Y:S02]  /*01c0*/  IADD3 R111, PT, PT, R116.reuse, 0x120, RZ ;  /* 0x00000120746f7810 */ /* 0x040fe40007ffe0ff */
[C---:B------:R-:W-:Y:S02]  /*01d0*/  IADD3 R110, PT, PT, R116.reuse, 0x140, RZ ;  /* 0x00000140746e7810 */ /* 0x040fe40007ffe0ff */
[C---:B------:R-:W-:Y:S02]  /*01e0*/  IADD3 R109, PT, PT, R116.reuse, 0x160, RZ ;  /* 0x00000160746d7810 */ /* 0x040fe40007ffe0ff */
[C---:B------:R-:W-:Y:S02]  /*01f0*/  IADD3 R108, PT, PT, R116.reuse, 0x180, RZ ;  /* 0x00000180746c7810 */ /* 0x040fe40007ffe0ff */
[C---:B------:R-:W-:Y:S02]  /*0200*/  IADD3 R107, PT, PT, R116.reuse, 0x1a0, RZ ;  /* 0x000001a0746b7810 */ /* 0x040fe40007ffe0ff */
[----:B------:R-:W-:-:S02]  /*0210*/  IADD3 R106, PT, PT, R116, 0x1c0, RZ ;  /* 0x000001c0746a7810 */ /* 0x000fc40007ffe0ff */
[----:B------:R-:W-:Y:S02]  /*0220*/  IADD3 R105, PT, PT, R116, 0x1e0, RZ ;  /* 0x000001e074697810 */ /* 0x000fe40007ffe0ff */
[----:B------:R-:W-:Y:S02]  /*0230*/  IADD3 R104, PT, PT, R104, R101, RZ ;  /* 0x0000006568687210 */ /* 0x000fe40007ffe0ff */
[----:B------:R-:W-:Y:S02]  /*0240*/  IADD3 R115, PT, PT, R116, 0xa0, RZ ;  /* 0x000000a074737810 */ /* 0x000fe40007ffe0ff */
[----:B------:R-:W-:Y:S02]  /*0250*/  SHF.R.S32.HI R96, RZ, 0x1f, R114 ;  /* 0x0000001fff607819 */ /* 0x000fe40000011472 */
[----:B------:R-:W-:Y:S02]  /*0260*/  SHF.R.S32.HI R95, RZ, 0x1f, R113 ;  /* 0x0000001fff5f7819 */ /* 0x000fe40000011471 */
[----:B------:R-:W-:-:S02]  /*0270*/  SHF.R.S32.HI R94, RZ, 0x1f, R112 ;  /* 0x0000001fff5e7819 */ /* 0x000fc40000011470 */
[----:B------:R-:W-:Y:S02]  /*0280*/  SHF.R.S32.HI R93, RZ, 0x1f, R111 ;  /* 0x0000001fff5d7819 */ /* 0x000fe4000001146f */
[----:B------:R-:W-:Y:S02]  /*0290*/  SHF.R.S32.HI R92, RZ, 0x1f, R110 ;  /* 0x0000001fff5c7819 */ /* 0x000fe4000001146e */
[----:B------:R-:W-:Y:S02]  /*02a0*/  SHF.R.S32.HI R91, RZ, 0x1f, R109 ;  /* 0x0000001fff5b7819 */ /* 0x000fe4000001146d */
[----:B------:R-:W-:Y:S02]  /*02b0*/  SHF.R.S32.HI R90, RZ, 0x1f, R108 ;  /* 0x0000001fff5a7819 */ /* 0x000fe4000001146c */
[----:B------:R-:W-:Y:S02]  /*02c0*/  SHF.R.S32.HI R89, RZ, 0x1f, R107 ;  /* 0x0000001fff597819 */ /* 0x000fe4000001146b */
[----:B------:R-:W-:-:S02]  /*02d0*/  SHF.R.S32.HI R88, RZ, 0x1f, R106 ;  /* 0x0000001fff587819 */ /* 0x000fc4000001146a */
[----:B------:R-:W-:Y:S02]  /*02e0*/  SHF.R.S32.HI R0, RZ, 0x1f, R105 ;  /* 0x0000001fff007819 */ /* 0x000fe40000011469 */
[----:B-1234-:R-:W-:-:S07]  /*02f0*/  SHF.L.U32 R104, R104, 0x1, RZ ;  /* 0x0000000168687819 */ /* 0x01efce00000006ff */
.L_x_1436:
[----:B0-----:R-:W0:Y:S01]  /*0300*/  LDC R9, c[0x0][0x410] ;  /* 0x00010400ff097b82 */ /* 0x001e220000000800 */
[----:B-1----:R-:W1:Y:S01]  /*0310*/  LDCU.128 UR12, c[0x0][0x400] ;  /* 0x00008000ff0c77ac */ /* 0x002e620008000c00 */
[----:B------:R-:W-:Y:S02]  /*0320*/  SHF.R.S32.HI R13, RZ, 0x1f, R116 ;  /* 0x0000001fff0d7819 */ /* 0x000fe40000011474 */
[----:B------:R-:W-:Y:S02]  /*0330*/  CS2R R86, SRZ ;  /* 0x0000000000567805 */ /* 0x000fe4000001ff00 */
[----:B------:R-:W-:Y:S02]  /*0340*/  ISETP.GE.AND P1, PT, R102, RZ, PT ;  /* 0x000000ff6600720c */ /* 0x000fe40003f26270 */
[----:B------:R-:W-:Y:S02]  /*0350*/  SHF.R.S32.HI R15, RZ, 0x1f, R115 ;  /* 0x0000001fff0f7819 */ /* 0x000fe40000011473 */
[----:B------:R-:W-:-:S02]  /*0360*/  IADD3 R25, PT, PT, R116, 0x40, RZ ;  /* 0x0000004074197810 */ /* 0x000fc40007ffe0ff */
[----:B--2---:R-:W-:Y:S02]  /*0370*/  LOP3.LUT R51, R104, 0xffff, RZ, 0xc0, !PT ;  /* 0x0000ffff68337812 */ /* 0x004fe400078ec0ff */
[C---:B------:R-:W-:Y:S02]  /*0380*/  IADD3 R27, PT, PT, R116.reuse, 0x20, RZ ;  /* 0x00000020741b7810 */ /* 0x040fe40007ffe0ff */
[C---:B------:R-:W-:Y:S02]  /*0390*/  IADD3 R35, PT, PT, R116.reuse, 0x60, RZ ;  /* 0x0000006074237810 */ /* 0x040fe40007ffe0ff */
[----:B------:R-:W-:Y:S02]  /*03a0*/  IADD3 R37, PT, PT, R116, 0x80, RZ ;  /* 0x0000008074257810 */ /* 0x000fe40007ffe0ff */
[----:B------:R-:W-:Y:S02]  /*03b0*/  CS2R R84, SRZ ;  /* 0x0000000000547805 */ /* 0x000fe4000001ff00 */
[----:B------:R-:W-:-:S02]  /*03c0*/  SHF.R.S32.HI R31, RZ, 0x1f, R25 ;  /* 0x0000001fff1f7819 */ /* 0x000fc40000011419 */
[----:B------:R-:W-:Y:S02]  /*03d0*/  CS2R R82, SRZ ;  /* 0x0000000000527805 */ /* 0x000fe4000001ff00 */
[----:B-1----:R-:W-:Y:S02]  /*03e0*/  ISETP.GE.U32.AND P3, PT, R116, UR12, PT ;  /* 0x0000000c74007c0c */ /* 0x002fe4000bf66070 */
[----:B------:R-:W-:Y:S02]  /*03f0*/  CS2R R80, SRZ ;  /* 0x0000000000507805 */ /* 0x000fe4000001ff00 */
[----:B------:R-:W-:Y:S02]  /*0400*/  ISETP.GE.U32.AND P5, PT, R115, UR12, PT ;  /* 0x0000000c73007c0c */ /* 0x000fe4000bfa6070 */
[----:B------:R-:W-:Y:S02]  /*0410*/  CS2R R78, SRZ ;  /* 0x00000000004e7805 */ /* 0x000fe4000001ff00 */
[----:B0-----:R-:W-:-:S02]  /*0420*/  IABS R5, R9 ;  /* 0x0000000900057213 */ /* 0x001fc40000000000 */
[----:B------:R-:W-:Y:S02]  /*0430*/  CS2R R76, SRZ ;  /* 0x00000000004c7805 */ /* 0x000fe4000001ff00 */
[----:B------:R-:W-:Y:S02]  /*0440*/  ISETP.GE.AND.EX P3, PT, R13, UR13, PT, P3 ;  /* 0x0000000d0d007c0c */ /* 0x000fe4000bf66330 */
[----:B------:R-:W-:Y:S01]  /*0450*/  CS2R R74, SRZ ;  /* 0x00000000004a7805 */ /* 0x000fe2000001ff00 */
[----:B------:R-:W0:Y:S01]  /*0460*/  I2F.RP R4, R5 ;  /* 0x0000000500047306 */ /* 0x000e220000209400 */
[----:B------:R-:W-:Y:S02]  /*0470*/  ISETP.GE.AND.EX P5, PT, R15, UR13, PT, P5 ;  /* 0x0000000d0f007c0c */ /* 0x000fe4000bfa6350 */
[----:B------:R-:W-:Y:S02]  /*0480*/  CS2R R72, SRZ ;  /* 0x0000000000487805 */ /* 0x000fe4000001ff00 */
[----:B------:R-:W-:Y:S01]  /*0490*/  SHF.R.S32.HI R29, RZ, 0x1f, R27 ;  /* 0x0000001fff1d7819 */ /* 0x000fe2000001141b */
[----:B------:R-:W1:Y:S01]  /*04a0*/  LDC.64 R54, c[0x0][0x3b8] ;  /* 0x0000ee00ff367b82 */ /* 0x000e620000000a00 */
[----:B------:R-:W-:-:S02]  /*04b0*/  SHF.R.S32.HI R33, RZ, 0x1f, R35 ;  /* 0x0000001fff217819 */ /* 0x000fc40000011423 */
[----:B---3--:R-:W-:-:S05]  /*04c0*/  SHF.R.S32.HI R39, RZ, 0x1f, R37 ;  /* 0x0000001fff277819 */ /* 0x008fca0000011425 */
[----:B------:R-:W2:Y:S01]  /*04d0*/  @!P3 LDC.64 R20, c[0x0][0x3f8] ;  /* 0x0000fe00ff14bb82 */ /* 0x000ea20000000a00 */
[----:B0-----:R-:W0:Y:S07]  /*04e0*/  MUFU.RCP R4, R4 ;  /* 0x0000000400047308 */ /* 0x001e2e0000001000 */
[----:B------:R-:W3:Y:S08]  /*04f0*/  @!P3 LDC.64 R10, c[0x0][0x3a0] ;  /* 0x0000e800ff0abb82 */ /* 0x000ef00000000a00 */
[----:B----4-:R-:W4:Y:S01]  /*0500*/  @!P5 LDC.64 R16, c[0x0][0x398] ;  /* 0x0000e600ff10db82 */ /* 0x010f220000000a00 */
[----:B0-----:R-:W-:-:S07]  /*0510*/  IADD3 R2, PT, PT, R4, 0xffffffe, RZ ;  /* 0x0ffffffe04027810 */ /* 0x001fce0007ffe0ff */
[----:B------:R-:W0:Y:S01]  /*0520*/  LDC.64 R64, c[0x0][0x3a8] ;  /* 0x0000ea00ff407b82 */ /* 0x000e220000000a00 */
[----:B------:R1:W1:Y:S02]  /*0530*/  F2I.FTZ.U32.TRUNC.NTZ R3, R2 ;  /* 0x0000000200037305 */ /* 0x000264000021f000 */
[----:B-1----:R-:W-:Y:S02]  /*0540*/  MOV R2, RZ ;  /* 0x000000ff00027202 */ /* 0x002fe40000000f00 */
[----:B------:R-:W-:-:S05]  /*0550*/  IADD3 R6, PT, PT, RZ, -R3, RZ ;  /* 0x80000003ff067210 */ /* 0x000fca0007ffe0ff */
[----:B------:R-:W-:Y:S01]  /*0560*/  IMAD R7, R6, R5, RZ ;  /* 0x0000000506077224 */ /* 0x000fe200078e02ff */
[----:B------:R-:W-:-:S03]  /*0570*/  IABS R6, R102 ;  /* 0x0000006600067213 */ /* 0x000fc60000000000 */
[----:B------:R-:W-:Y:S01]  /*0580*/  IMAD.HI.U32 R3, R3, R7, R2 ;  /* 0x0000000703037227 */ /* 0x000fe200078e0002 */
[----:B------:R-:W-:-:S04]  /*0590*/  LOP3.LUT R2, R102, R9, RZ, 0x3c, !PT ;  /* 0x0000000966027212 */ /* 0x000fc800078e3cff */
[----:B------:R-:W-:Y:S01]  /*05a0*/  ISETP.GE.AND P0, PT, R2, RZ, PT ;  /* 0x000000ff0200720c */ /* 0x000fe20003f06270 */
[----:B------:R-:W-:-:S05]  /*05b0*/  IMAD.HI.U32 R3, R3, R6, RZ ;  /* 0x0000000603037227 */ /* 0x000fca00078e00ff */
[----:B------:R-:W-:-:S05]  /*05c0*/  IADD3 R4, PT, PT, -R3, RZ, RZ ;  /* 0x000000ff03047210 */ /* 0x000fca0007ffe1ff */
[C---:B------:R-:W-:Y:S02]  /*05d0*/  IMAD R4, R5.reuse, R4, R6 ;  /* 0x0000000405047224 */ /* 0x040fe400078e0206 */
[----:B------:R-:W1:Y:S03]  /*05e0*/  @!P5 LDC.64 R6, c[0x0][0x3f8] ;  /* 0x0000fe00ff06db82 */ /* 0x000e660000000a00 */
[----:B------:R-:W-:-:S13]  /*05f0*/  ISETP.GT.U32.AND P4, PT, R5, R4, PT ;  /* 0x000000040500720c */ /* 0x000fda0003f84070 */
[-C--:B------:R-:W-:Y:S02]  /*0600*/  @!P4 IADD3 R4, PT, PT, R4, -R5.reuse, RZ ;  /* 0x800000050404c210 */ /* 0x080fe40007ffe0ff */
[----:B------:R-:W-:Y:S02]  /*0610*/  @!P4 IADD3 R3, PT, PT, R3, 0x1, RZ ;  /* 0x000000010303c810 */ /* 0x000fe40007ffe0ff */
[CC--:B------:R-:W-:Y:S02]  /*0620*/  ISETP.GE.U32.AND P2, PT, R4.reuse, R5.reuse, PT ;  /* 0x000000050400720c */ /* 0x0c0fe40003f46070 */
[----:B------:R-:W-:Y:S02]  /*0630*/  ISETP.GT.U32.AND P4, PT, R5, R4, PT ;  /* 0x000000040500720c */ /* 0x000fe40003f84070 */
[----:B------:R-:W-:-:S04]  /*0640*/  IADD3 R5, PT, PT, R4, -R5, RZ ;  /* 0x8000000504057210 */ /* 0x000fc80007ffe0ff */
[----:B------:R-:W-:Y:S02]  /*0650*/  SEL R4, R5, R4, !P4 ;  /* 0x0000000405047207 */ /* 0x000fe40006000000 */
[----:B------:R-:W-:Y:S02]  /*0660*/  ISETP.GE.U32.AND P4, PT, R27, UR12, PT ;  /* 0x0000000c1b007c0c */ /* 0x000fe4000bf86070 */
[----:B------:R-:W-:Y:S02]  /*0670*/  @!P1 IADD3 R4, PT, PT, -R4, RZ, RZ ;  /* 0x000000ff04049210 */ /* 0x000fe40007ffe1ff */
[----:B------:R-:W-:Y:S02]  /*0680*/  @P2 IADD3 R3, PT, PT, R3, 0x1, RZ ;  /* 0x0000000103032810 */ /* 0x000fe40007ffe0ff */
[----:B------:R-:W-:Y:S02]  /*0690*/  ISETP.NE.AND P2, PT, R9, RZ, PT ;  /* 0x000000ff0900720c */ /* 0x000fe40003f45270 */
[----:B------:R-:W-:-:S02]  /*06a0*/  MOV R2, R3 ;  /* 0x0000000300027202 */ /* 0x000fc40000000f00 */
[----:B------:R-:W-:Y:S02]  /*06b0*/  LOP3.LUT R3, RZ, R9, RZ, 0x33, !PT ;  /* 0x00000009ff037212 */ /* 0x000fe400078e33ff */
[----:B------:R-:W-:Y:S01]  /*06c0*/  @!P0 IADD3 R2, PT, PT, -R2, RZ, RZ ;  /* 0x000000ff02028210 */ /* 0x000fe20007ffe1ff */
[----:B------:R-:W4:Y:S01]  /*06d0*/  @!P3 LDC.64 R8, c[0x0][0x398] ;  /* 0x0000e600ff08bb82 */ /* 0x000f220000000a00 */
[----:B------:R-:W-:Y:S01]  /*06e0*/  SEL R117, R3, R4, !P2 ;  /* 0x0000000403757207 */ /* 0x000fe20005000000 */
[----:B--2---:R-:W-:Y:S01]  /*06f0*/  @!P3 IMAD R4, R13, R20, RZ ;  /* 0x000000140d04b224 */ /* 0x004fe200078e02ff */
[----:B------:R-:W-:Y:S02]  /*0700*/  ISETP.GE.U32.AND P1, PT, R25, UR12, PT ;  /* 0x0000000c19007c0c */ /* 0x000fe4000bf26070 */
[----:B------:R-:W-:Y:S01]  /*0710*/  SEL R3, R3, R2, !P2 ;  /* 0x0000000203037207 */ /* 0x000fe20005000000 */
[----:B------:R-:W-:Y:S01]  /*0720*/  IMAD R50, R117, 0x1e, RZ ;  /* 0x0000001e75327824 */ /* 0x000fe200078e02ff */
[----:B------:R-:W-:Y:S01]  /*0730*/  ISETP.GE.AND.EX P1, PT, R31, UR13, PT, P1 ;  /* 0x0000000d1f007c0c */ /* 0x000fe2000bf26310 */
[----:B------:R-:W-:Y:S01]  /*0740*/  @!P3 IMAD R21, R116, R21, R4 ;  /* 0x000000157415b224 */ /* 0x000fe200078e0204 */
[----:B------:R-:W-:Y:S01]  /*0750*/  SHF.R.S32.HI R2, RZ, 0x1f, R3 ;  /* 0x0000001fff027819 */ /* 0x000fe20000011403 */
[----:B-1----:R-:W-:Y:S01]  /*0760*/  @!P5 IMAD R4, R15, R6, RZ ;  /* 0x000000060f04d224 */ /* 0x002fe200078e02ff */
[----:B------:R-:W-:Y:S01]  /*0770*/  IADD3 R120, P0, PT, R50, R51, RZ ;  /* 0x0000003332787210 */ /* 0x000fe20007f1e0ff */
[----:B------:R-:W1:Y:S01]  /*0780*/  @!P5 LDC.64 R12, c[0x0][0x3a0] ;  /* 0x0000e800ff0cdb82 */ /* 0x000e620000000a00 */
[----:B------:R-:W-:Y:S01]  /*0790*/  ISETP.GE.AND.EX P4, PT, R29, UR13, PT, P4 ;  /* 0x0000000d1d007c0c */ /* 0x000fe2000bf86340 */
[----:B------:R-:W-:Y:S01]  /*07a0*/  IMAD R2, R2, UR14, RZ ;  /* 0x0000000e02027c24 */ /* 0x000fe2000f8e02ff */
[----:B------:R-:W-:Y:S01]  /*07b0*/  LEA.HI.X.SX32 R121, R50, RZ, 0x1, P0 ;  /* 0x000000ff32797211 */ /* 0x000fe200000f0eff */
[----:B------:R-:W-:Y:S01]  /*07c0*/  @!P5 IMAD R23, R115, R7, R4 ;  /* 0x000000077317d224 */ /* 0x000fe200078e0204 */
[----:B------:R-:W-:Y:S01]  /*07d0*/  ISETP.GE.U32.AND P2, PT, R35, UR12, PT ;  /* 0x0000000c23007c0c */ /* 0x000fe2000bf46070 */
[----:B------:R-:W-:-:S02]  /*07e0*/  IMAD R123, R3, UR15, R2 ;  /* 0x0000000f037b7c24 */ /* 0x000fc4000f8e0202 */
[----:B------:R-:W-:Y:S01]  /*07f0*/  IMAD.WIDE.U32 R120, R3, UR14, R120 ;  /* 0x0000000e03787c25 */ /* 0x000fe2000f8e0078 */
[----:B------:R-:W-:Y:S01]  /*0800*/  ISETP.GE.AND.EX P2, PT, R33, UR13, PT, P2 ;  /* 0x0000000d21007c0c */ /* 0x000fe2000bf46320 */
[----:B------:R-:W2:Y:S03]  /*0810*/  @!P1 LDC.64 R2, c[0x0][0x3f8] ;  /* 0x0000fe00ff029b82 */ /* 0x000ea60000000a00 */
[----:B------:R-:W-:Y:S02]  /*0820*/  IADD3 R123, PT, PT, R121, R123, RZ ;  /* 0x0000007b797b7210 */ /* 0x000fe40007ffe0ff */
[-C--:B------:R-:W-:Y:S02]  /*0830*/  @!P3 MOV R122, R120.reuse ;  /* 0x00000078007ab202 */ /* 0x080fe40000000f00 */
[----:B------:R-:W-:Y:S01]  /*0840*/  @!P5 MOV R18, R120 ;  /* 0x000000780012d202 */ /* 0x000fe20000000f00 */
[----:B------:R-:W0:Y:S01]  /*0850*/  @!P4 LDC.64 R4, c[0x0][0x3f8] ;  /* 0x0000fe00ff04cb82 */ /* 0x000e220000000a00 */
[----:B------:R-:W-:Y:S01]  /*0860*/  @!P5 MOV R19, R123 ;  /* 0x0000007b0013d202 */ /* 0x000fe20000000f00 */
[----:B------:R-:W-:-:S02]  /*0870*/  @!P3 IMAD.WIDE.U32 R14, R116, R20, R122 ;  /* 0x00000014740eb225 */ /* 0x000fc400078e007a */
[----:B------:R-:W-:Y:S02]  /*0880*/  @!P2 MOV R28, R120 ;  /* 0x00000078001ca202 */ /* 0x000fe40000000f00 */
[----:B------:R-:W-:Y:S01]  /*0890*/  @!P5 IMAD.WIDE.U32 R6, R115, R6, R18 ;  /* 0x000000067306d225 */ /* 0x000fe200078e0012 */
[----:B------:R-:W-:Y:S02]  /*08a0*/  @!P3 IADD3 R15, PT, PT, R15, R21, RZ ;  /* 0x000000150f0fb210 */ /* 0x000fe40007ffe0ff */
[C---:B------:R-:W-:Y:S02]  /*08b0*/  @!P3 SHF.L.U32 R19, R14.reuse, 0x2, RZ ;  /* 0x000000020e13b819 */ /* 0x040fe400000006ff */
[----:B------:R-:W-:Y:S02]  /*08c0*/  @!P3 SHF.L.U64.HI R22, R14, 0x2, R15 ;  /* 0x000000020e16b819 */ /* 0x000fe4000001020f */
[----:B------:R-:W-:Y:S01]  /*08d0*/  @!P5 IADD3 R7, PT, PT, R7, R23, RZ ;  /* 0x000000170707d210 */ /* 0x000fe20007ffe0ff */
[----:B------:R-:W0:Y:S01]  /*08e0*/  @!P1 LDC.64 R14, c[0x0][0x3a0] ;  /* 0x0000e800ff0e9b82 */ /* 0x000e220000000a00 */
[C---:B------:R-:W-:Y:S01]  /*08f0*/  @!P5 SHF.L.U32 R21, R6.reuse, 0x2, RZ ;  /* 0x000000020615d819 */ /* 0x040fe200000006ff */
[----:B--2---:R-:W-:Y:S01]  /*0900*/  @!P1 IMAD R18, R31, R2, RZ ;  /* 0x000000021f129224 */ /* 0x004fe200078e02ff */
[----:B------:R-:W-:-:S02]  /*0910*/  @!P5 SHF.L.U64.HI R20, R6, 0x2, R7 ;  /* 0x000000020614d819 */ /* 0x000fc40000010207 */
[----:B---3--:R-:W-:Y:S01]  /*0920*/  @!P3 IADD3 R10, P6, PT, R19, R10, RZ ;  /* 0x0000000a130ab210 */ /* 0x008fe20007fde0ff */
[----:B------:R-:W-:Y:S01]  /*0930*/  @!P1 IMAD R23, R25, R3, R18 ;  /* 0x0000000319179224 */ /* 0x000fe200078e0212 */
[----:B----4-:R-:W-:Y:S01]  /*0940*/  @!P3 IADD3 R8, P0, PT, R19, R8, RZ ;  /* 0x000000081308b210 */ /* 0x010fe20007f1e0ff */
[----:B------:R-:W2:Y:S01]  /*0950*/  @!P1 LDC.64 R6, c[0x0][0x398] ;  /* 0x0000e600ff069b82 */ /* 0x000ea20000000a00 */
[----:B------:R-:W-:Y:S02]  /*0960*/  @!P1 MOV R18, R120 ;  /* 0x0000007800129202 */ /* 0x000fe40000000f00 */
[----:B------:R-:W-:Y:S02]  /*0970*/  @!P1 MOV R19, R123 ;  /* 0x0000007b00139202 */ /* 0x000fe40000000f00 */
[C---:B------:R-:W-:Y:S02]  /*0980*/  @!P3 IADD3.X R11, PT, PT, R22.reuse, R11, RZ, P6, !PT ;  /* 0x0000000b160bb210 */ /* 0x040fe400037fe4ff */
[----:B------:R-:W-:Y:S01]  /*0990*/  @!P3 IADD3.X R9, PT, PT, R22, R9, RZ, P0, !PT ;  /* 0x000000091609b210 */ /* 0x000fe200007fe4ff */
[----:B------:R-:W-:Y:S01]  /*09a0*/  @!P1 IMAD.WIDE.U32 R18, R25, R2, R18 ;  /* 0x0000000219129225 */ /* 0x000fe200078e0012 */
[C---:B-1----:R-:W-:Y:S01]  /*09b0*/  @!P5 IADD3 R12, P6, PT, R21.reuse, R12, RZ ;  /* 0x0000000c150cd210 */ /* 0x042fe20007fde0ff */
[----:B------:R-:W1:Y:S01]  /*09c0*/  @!P2 LDC.64 R2, c[0x0][0x3f8] ;  /* 0x0000fe00ff02ab82 */ /* 0x000e620000000a00 */
[----:B------:R-:W-:Y:S01]  /*09d0*/  @!P5 IADD3 R16, P0, PT, R21, R16, RZ ;  /* 0x000000101510d210 */ /* 0x000fe20007f1e0ff */
[----:B0-----:R-:W-:Y:S01]  /*09e0*/  @!P4 IMAD R22, R29, R4, RZ ;  /* 0x000000041d16c224 */ /* 0x001fe200078e02ff */
[----:B------:R-:W-:Y:S01]  /*09f0*/  @!P1 IADD3 R19, PT, PT, R19, R23, RZ ;  /* 0x0000001713139210 */ /* 0x000fe20007ffe0ff */
[----:B------:R-:W5:Y:S01]  /*0a00*/  @!P3 LDG.E.64 R86, desc[UR8][R10.64] ;  /* 0x000000080a56b981 */ /* 0x000f62000c1e1b00 */
[----:B------:R-:W-:Y:S01]  /*0a10*/  @!P1 SHF.L.U32 R21, R18, 0x2, RZ ;  /* 0x0000000212159819 */ /* 0x000fe200000006ff */
[----:B------:R-:W-:Y:S01]  /*0a20*/  @!P4 IMAD R23, R27, R5, R22 ;  /* 0x000000051b17c224 */ /* 0x000fe200078e0216 */
[C---:B------:R-:W-:Y:S01]  /*0a30*/  @!P5 IADD3.X R13, PT, PT, R20.reuse, R13, RZ, P6, !PT ;  /* 0x0000000d140dd210 */ /* 0x040fe200037fe4ff */
[----:B------:R-:W0:Y:S01]  /*0a40*/  @!P2 LDC.64 R24, c[0x0][0x398] ;  /* 0x0000e600ff18ab82 */ /* 0x000e220000000a00 */
[----:B------:R-:W-:Y:S01]  /*0a50*/  @!P5 IADD3.X R17, PT, PT, R20, R17, RZ, P0, !PT ;  /* 0x000000111411d210 */ /* 0x000fe200007fe4ff */
[----:B------:R-:W5:Y:S01]  /*0a60*/  @!P3 LDG.E.64 R84, desc[UR8][R8.64] ;  /* 0x000000080854b981 */ /* 0x000f62000c1e1b00 */
[----:B------:R-:W-:-:S02]  /*0a70*/  @!P1 SHF.L.U64.HI R20, R18, 0x2, R19 ;  /* 0x0000000212149819 */ /* 0x000fc40000010213 */
[C---:B------:R-:W-:Y:S02]  /*0a80*/  @!P1 IADD3 R14, P6, PT, R21.reuse, R14, RZ ;  /* 0x0000000e150e9210 */ /* 0x040fe40007fde0ff */
[----:B------:R-:W-:Y:S02]  /*0a90*/  @!P4 MOV R18, R120 ;  /* 0x000000780012c202 */ /* 0x000fe40000000f00 */
[C---:B------:R-:W-:Y:S02]  /*0aa0*/  @!P1 IADD3.X R15, PT, PT, R20.reuse, R15, RZ, P6, !PT ;  /* 0x0000000f140f9210 */ /* 0x040fe400037fe4ff */
[----:B------:R-:W-:Y:S02]  /*0ab0*/  @!P4 MOV R19, R123 ;  /* 0x0000007b0013c202 */ /* 0x000fe40000000f00 */
[----:B--2---:R-:W-:Y:S01]  /*0ac0*/  @!P1 IADD3 R6, P6, PT, R21, R6, RZ ;  /* 0x0000000615069210 */ /* 0x004fe20007fde0ff */
[----:B------:R-:W5:Y:S01]  /*0ad0*/  @!P1 LDG.E.64 R78, desc[UR8][R14.64] ;  /* 0x000000080e4e9981 */ /* 0x000f62000c1e1b00 */
[----:B------:R-:W-:Y:S01]  /*0ae0*/  ISETP.GE.U32.AND P0, PT, R37, UR12, PT ;  /* 0x0000000c25007c0c */ /* 0x000fe2000bf06070 */
[----:B------:R-:W-:Y:S01]  /*0af0*/  @!P4 IMAD.WIDE.U32 R4, R27, R4, R18 ;  /* 0x000000041b04c225 */ /* 0x000fe200078e0012 */
[----:B------:R-:W-:Y:S01]  /*0b00*/  @!P1 IADD3.X R7, PT, PT, R20, R7, RZ, P6, !PT ;  /* 0x0000000714079210 */ /* 0x000fe200037fe4ff */
[----:B------:R-:W2:Y:S01]  /*0b10*/  @!P2 LDC.64 R26, c[0x0][0x3a0] ;  /* 0x0000e800ff1aab82 */ /* 0x000ea20000000a00 */
[----:B------:R-:W-:Y:S01]  /*0b20*/  ISETP.GE.AND.EX P0, PT, R39, UR13, PT, P0 ;  /* 0x0000000d27007c0c */ /* 0x000fe2000bf06300 */
[-C--:B-1----:R-:W-:Y:S01]  /*0b30*/  @!P2 IMAD R18, R33, R2.reuse, RZ ;  /* 0x000000022112a224 */ /* 0x082fe200078e02ff */
[----:B------:R-:W-:Y:S01]  /*0b40*/  @!P2 MOV R29, R123 ;  /* 0x0000007b001da202 */ /* 0x000fe20000000f00 */
[----:B------:R-:W5:Y:S01]  /*0b50*/  @!P1 LDG.E.64 R76, desc[UR8][R6.64] ;  /* 0x00000008064c9981 */ /* 0x000f62000c1e1b00 */
[----:B------:R-:W-:Y:S01]  /*0b60*/  @!P4 IADD3 R5, PT, PT, R5, R23, RZ ;  /* 0x000000170505c210 */ /* 0x000fe20007ffe0ff */
[C---:B------:R-:W-:Y:S01]  /*0b70*/  @!P2 IMAD R33, R35.reuse, R3, R18 ;  /* 0x000000032321a224 */ /* 0x040fe200078e0212 */
[C---:B------:R-:W-:Y:S01]  /*0b80*/  @!P4 SHF.L.U32 R31, R4.reuse, 0x2, RZ ;  /* 0x00000002041fc819 */ /* 0x040fe200000006ff */
[----:B------:R-:W1:Y:S01]  /*0b90*/  @!P4 LDC.64 R20, c[0x0][0x3a0] ;  /* 0x0000e800ff14cb82 */ /* 0x000e620000000a00 */
[----:B------:R-:W-:Y:S01]  /*0ba0*/  @!P4 SHF.L.U64.HI R30, R4, 0x2, R5 ;  /* 0x00000002041ec819 */ /* 0x000fe20000010205 */
[----:B------:R-:W-:Y:S01]  /*0bb0*/  @!P2 IMAD.WIDE.U32 R28, R35, R2, R28 ;  /* 0x00000002231ca225 */ /* 0x000fe200078e001c */
[----:B------:R-:W-:-:S02]  /*0bc0*/  MOV R3, RZ ;  /* 0x000000ff00037202 */ /* 0x000fc40000000f00 */
[----:B------:R-:W-:Y:S02]  /*0bd0*/  CS2R R4, SRZ ;  /* 0x0000000000047805 */ /* 0x000fe4000001ff00 */
[----:B------:R-:W-:Y:S01]  /*0be0*/  MOV R2, RZ ;  /* 0x000000ff00027202 */ /* 0x000fe20000000f00 */
[----:B------:R-:W3:Y:S03]  /*0bf0*/  @!P4 LDC.64 R22, c[0x0][0x398] ;  /* 0x0000e600ff16cb82 */ /* 0x000ee60000000a00 */
[----:B------:R4:W5:Y:S04]  /*0c00*/  @!P5 LDG.E.64 R4, desc[UR8][R16.64] ;  /* 0x000000081004d981 */ /* 0x000968000c1e1b00 */
[----:B------:R0:W5:Y:S01]  /*0c10*/  @!P5 LDG.E.64 R2, desc[UR8][R12.64] ;  /* 0x000000080c02d981 */ /* 0x000162000c1e1b00 */
[----:B------:R-:W0:Y:S01]  /*0c20*/  @!P0 LDC.64 R18, c[0x0][0x3f8] ;  /* 0x0000fe00ff128b82 */ /* 0x000e220000000a00 */
[----:B------:R-:W-:-:S04]  /*0c30*/  ISETP.GE.U32.AND P5, PT, R114, UR12, PT ;  /* 0x0000000c72007c0c */ /* 0x000fc8000bfa6070 */
[----:B------:R-:W-:Y:S02]  /*0c40*/  ISETP.GE.AND.EX P5, PT, R96, UR13, PT, P5 ;  /* 0x0000000d60007c0c */ /* 0x000fe4000bfa6350 */
[----:B------:R-:W-:Y:S01]  /*0c50*/  @!P2 IADD3 R29, PT, PT, R29, R33, RZ ;  /* 0x000000211d1da210 */ /* 0x000fe20007ffe0ff */
[----:B----4-:R-:W4:Y:S01]  /*0c60*/  @!P0 LDC.64 R16, c[0x0][0x3a0] ;  /* 0x0000e800ff108b82 */ /* 0x010f220000000a00 */
[----:B-1----:R-:W-:Y:S02]  /*0c70*/  @!P4 IADD3 R20, P3, PT, R31, R20, RZ ;  /* 0x000000141f14c210 */ /* 0x002fe40007f7e0ff */
[----:B------:R-:W-:Y:S02]  /*0c80*/  @!P2 SHF.L.U32 R11, R28, 0x2, RZ ;  /* 0x000000021c0ba819 */ /* 0x000fe400000006ff */
[----:B------:R-:W-:Y:S02]  /*0c90*/  @!P4 IADD3.X R21, PT, PT, R30, R21, RZ, P3, !PT ;  /* 0x000000151e15c210 */ /* 0x000fe40001ffe4ff */
[----:B------:R-:W-:-:S02]  /*0ca0*/  @!P2 SHF.L.U64.HI R28, R28, 0x2, R29 ;  /* 0x000000021c1ca819 */ /* 0x000fc4000001021d */
[----:B--2---:R-:W-:Y:S01]  /*0cb0*/  @!P2 IADD3 R8, P3, PT, R11, R26, RZ ;  /* 0x0000001a0b08a210 */ /* 0x004fe20007f7e0ff */
[----:B------:R1:W5:Y:S03]  /*0cc0*/  @!P4 LDG.E.64 R82, desc[UR8][R20.64] ;  /* 0x000000081452c981 */ /* 0x000366000c1e1b00 */
[----:B------:R-:W-:Y:S02]  /*0cd0*/  @!P2 IADD3.X R9, PT, PT, R28, R27, RZ, P3, !PT ;  /* 0x0000001b1c09a210 */ /* 0x000fe40001ffe4ff */
[----:B------:R-:W2:Y:S01]  /*0ce0*/  @!P5 LDC.64 R26, c[0x0][0x3f8] ;  /* 0x0000fe00ff1adb82 */ /* 0x000ea20000000a00 */
[----:B---3--:R-:W-:Y:S02]  /*0cf0*/  @!P4 IADD3 R22, P6, PT, R31, R22, RZ ;  /* 0x000000161f16c210 */ /* 0x008fe40007fde0ff */
[----:B------:R-:W-:Y:S01]  /*0d00*/  ISETP.GE.U32.AND P3, PT, R113, UR12, PT ;  /* 0x0000000c71007c0c */ /* 0x000fe2000bf66070 */
[----:B0-----:R-:W-:Y:S01]  /*0d10*/  @!P0 IMAD R32, R39, R18, RZ ;  /* 0x0000001227208224 */ /* 0x001fe200078e02ff */
[----:B------:R-:W-:Y:S01]  /*0d20*/  @!P0 MOV R12, R120 ;  /* 0x00000078000c8202 */ /* 0x000fe20000000f00 */
[----:B------:R-:W5:Y:S01]  /*0d30*/  @!P2 LDG.E.64 R74, desc[UR8][R8.64] ;  /* 0x00000008084aa981 */ /* 0x000f62000c1e1b00 */
[----:B------:R-:W-:Y:S01]  /*0d40*/  @!P0 MOV R13, R123 ;  /* 0x0000007b000d8202 */ /* 0x000fe20000000f00 */
[----:B-1----:R-:W0:Y:S01]  /*0d50*/  @!P5 LDC.64 R20, c[0x0][0x398] ;  /* 0x0000e600ff14db82 */ /* 0x002e220000000a00 */
[----:B------:R-:W-:-:S02]  /*0d60*/  @!P4 IADD3.X R23, PT, PT, R30, R23, RZ, P6, !PT ;  /* 0x000000171e17c210 */ /* 0x000fc400037fe4ff */
[----:B------:R-:W-:Y:S01]  /*0d70*/  ISETP.GE.AND.EX P3, PT, R95, UR13, PT, P3 ;  /* 0x0000000d5f007c0c */ /* 0x000fe2000bf66330 */
[----:B------:R-:W-:Y:S01]  /*0d80*/  @!P0 IMAD.WIDE.U32 R12, R37, R18, R12 ;  /* 0x00000012250c8225 */ /* 0x000fe200078e000c */
[----:B------:R-:W-:Y:S01]  /*0d90*/  @!P2 IADD3 R10, P6, PT, R11, R24, RZ ;  /* 0x000000180b0aa210 */ /* 0x000fe20007fde0ff */
[----:B------:R1:W5:Y:S02]  /*0da0*/  @!P4 LDG.E.64 R80, desc[UR8][R22.64] ;  /* 0x000000081650c981 */ /* 0x000364000c1e1b00 */
[----:B------:R-:W-:Y:S01]  /*0db0*/  @!P0 IMAD R11, R37, R19, R32 ;  /* 0x00000013250b8224 */ /* 0x000fe200078e0220 */
[----:B------:R-:W-:Y:S01]  /*0dc0*/  ISETP.GE.U32.AND P4, PT, R111, UR12, PT ;  /* 0x0000000c6f007c0c */ /* 0x000fe2000bf86070 */
[----:B------:R-:W3:Y:S03]  /*0dd0*/  @!P0 LDC.64 R18, c[0x0][0x398] ;  /* 0x0000e600ff128b82 */ /* 0x000ee60000000a00 */
[----:B------:R-:W-:-:S02]  /*0de0*/  @!P0 IADD3 R13, PT, PT, R13, R11, RZ ;  /* 0x0000000b0d0d8210 */ /* 0x000fc40007ffe0ff */
[----:B------:R-:W-:Y:S02]  /*0df0*/  @!P2 IADD3.X R11, PT, PT, R28, R25, RZ, P6, !PT ;  /* 0x000000191c0ba210 */ /* 0x000fe400037fe4ff */
[----:B------:R-:W-:Y:S01]  /*0e00*/  @!P0 SHF.L.U32 R25, R12, 0x2, RZ ;  /* 0x000000020c198819 */ /* 0x000fe200000006ff */
[----:B--2---:R-:W-:Y:S01]  /*0e10*/  @!P5 IMAD R14, R96, R26, RZ ;  /* 0x0000001a600ed224 */ /* 0x004fe200078e02ff */
[----:B------:R-:W-:Y:S01]  /*0e20*/  @!P0 SHF.L.U64.HI R24, R12, 0x2, R13 ;  /* 0x000000020c188819 */ /* 0x000fe2000001020d */
[----:B------:R-:W2:Y:S01]  /*0e30*/  @!P5 LDC.64 R32, c[0x0][0x3a0] ;  /* 0x0000e800ff20db82 */ /* 0x000ea20000000a00 */
[----:B------:R-:W-:Y:S01]  /*0e40*/  ISETP.GE.AND.EX P4, PT, R93, UR13, PT, P4 ;  /* 0x0000000d5d007c0c */ /* 0x000fe2000bf86340 */
[----:B------:R0:W5:Y:S01]  /*0e50*/  @!P2 LDG.E.64 R72, desc[UR8][R10.64] ;  /* 0x000000080a48a981 */ /* 0x000162000c1e1b00 */
[----:B------:R-:W-:-:S05]  /*0e60*/  @!P5 MOV R6, R120 ;  /* 0x000000780006d202 */ /* 0x000fca0000000f00 */
[----:B------:R-:W0:Y:S01]  /*0e70*/  @!P3 LDC.64 R12, c[0x0][0x3f8] ;  /* 0x0000fe00ff0cbb82 */ /* 0x000e220000000a00 */
[----:B------:R-:W-:Y:S01]  /*0e80*/  @!P5 MOV R7, R123 ;  /* 0x0000007b0007d202 */ /* 0x000fe20000000f00 */
[C---:B------:R-:W-:Y:S01]  /*0e90*/  @!P5 IMAD R15, R114.reuse, R27, R14 ;  /* 0x0000001b720fd224 */ /* 0x040fe200078e020e */
[----:B----4-:R-:W-:Y:S01]  /*0ea0*/  @!P0 IADD3 R16, P1, PT, R25, R16, RZ ;  /* 0x0000001019108210 */ /* 0x010fe20007f3e0ff */
[----:B------:R-:W-:-:S03]  /*0eb0*/  @!P5 IMAD.WIDE.U32 R26, R114, R26, R6 ;  /* 0x0000001a721ad225 */ /* 0x000fc600078e0006 */
[----:B------:R-:W-:Y:S01]  /*0ec0*/  @!P0 IADD3.X R17, PT, PT, R24, R17, RZ, P1, !PT ;  /* 0x0000001118118210 */ /* 0x000fe20000ffe4ff */
[----:B------:R-:W4:Y:S01]  /*0ed0*/  @!P3 LDC.64 R30, c[0x0][0x3a0] ;  /* 0x0000e800ff1ebb82 */ /* 0x000f220000000a00 */
[----:B------:R-:W-:Y:S02]  /*0ee0*/  ISETP.GE.U32.AND P1, PT, R110, UR12, PT ;  /* 0x0000000c6e007c0c */ /* 0x000fe4000bf26070 */
[----:B------:R-:W-:Y:S02]  /*0ef0*/  @!P5 IADD3 R7, PT, PT, R27, R15, RZ ;  /* 0x0000000f1b07d210 */ /* 0x000fe40007ffe0ff */
[----:B------:R-:W-:-:S03]  /*0f00*/  ISETP.GE.AND.EX P1, PT, R92, UR13, PT, P1 ;  /* 0x0000000d5c007c0c */ /* 0x000fc6000bf26310 */
[----:B------:R-:W2:Y:S01]  /*0f10*/  @!P4 LDC.64 R14, c[0x0][0x3f8] ;  /* 0x0000fe00ff0ecb82 */ /* 0x000ea20000000a00 */
[----:B-1----:R-:W-:Y:S02]  /*0f20*/  @!P5 SHF.L.U64.HI R22, R26, 0x2, R7 ;  /* 0x000000021a16d819 */ /* 0x002fe40000010207 */
[----:B------:R-:W-:Y:S01]  /*0f30*/  @!P3 MOV R8, R120 ;  /* 0x000000780008b202 */ /* 0x000fe20000000f00 */
[----:B0-----:R-:W-:Y:S01]  /*0f40*/  @!P3 IMAD R6, R95, R12, RZ ;  /* 0x0000000c5f06b224 */ /* 0x001fe200078e02ff */
[----:B------:R-:W-:-:S03]  /*0f50*/  @!P3 MOV R9, R123 ;  /* 0x0000007b0009b202 */ /* 0x000fc60000000f00 */
[----:B------:R-:W0:Y:S01]  /*0f60*/  @!P3 LDC.64 R28, c[0x0][0x398] ;  /* 0x0000e600ff1cbb82 */ /* 0x000e220000000a00 */
[C---:B------:R-:W-:Y:S02]  /*0f70*/  @!P3 IMAD R35, R113.reuse, R13, R6 ;  /* 0x0000000d7123b224 */ /* 0x040fe400078e0206 */
[----:B------:R-:W-:-:S05]  /*0f80*/  @!P3 IMAD.WIDE.U32 R12, R113, R12, R8 ;  /* 0x0000000c710cb225 */ /* 0x000fca00078e0008 */
[----:B------:R-:W1:Y:S01]  /*0f90*/  @!P1 LDC.64 R6, c[0x0][0x3f8] ;  /* 0x0000fe00ff069b82 */ /* 0x000e620000000a00 */
[----:B---3--:R-:W-:Y:S02]  /*0fa0*/  @!P0 IADD3 R18, P6, PT, R25, R18, RZ ;  /* 0x0000001219128210 */ /* 0x008fe40007fde0ff */
[----:B------:R-:W-:Y:S02]  /*0fb0*/  @!P5 SHF.L.U32 R23, R26, 0x2, RZ ;  /* 0x000000021a17d819 */ /* 0x000fe400000006ff */
[----:B------:R-:W-:Y:S01]  /*0fc0*/  @!P3 IADD3 R9, PT, PT, R13, R35, RZ ;  /* 0x000000230d09b210 */ /* 0x000fe20007ffe0ff */
[----:B--2---:R-:W-:Y:S01]  /*0fd0*/  @!P4 IMAD R8, R93, R14, RZ ;  /* 0x0000000e5d08c224 */ /* 0x004fe200078e02ff */
[----:B------:R-:W-:Y:S01]  /*0fe0*/  @!P0 IADD3.X R19, PT, PT, R24, R19, RZ, P6, !PT ;  /* 0x0000001318138210 */ /* 0x000fe200037fe4ff */
[----:B------:R-:W2:Y:S01]  /*0ff0*/  @!P4 LDC.64 R26, c[0x0][0x3a0] ;  /* 0x0000e800ff1acb82 */ /* 0x000ea20000000a00 */
[----:B------:R-:W-:Y:S01]  /*1000*/  @!P5 IADD3 R32, P6, PT, R23, R32, RZ ;  /* 0x000000201720d210 */ /* 0x000fe20007fde0ff */
[----:B------:R-:W-:Y:S01]  /*1010*/  @!P4 IMAD R13, R111, R15, R8 ;  /* 0x0000000f6f0dc224 */ /* 0x000fe200078e0208 */
[----:B------:R-:W-:-:S02]  /*1020*/  @!P3 SHF.L.U32 R11, R12, 0x2, RZ ;  /* 0x000000020c0bb819 */ /* 0x000fc400000006ff */
[----:B------:R-:W-:Y:S02]  /*1030*/  @!P3 SHF.L.U64.HI R12, R12, 0x2, R9 ;  /* 0x000000020c0cb819 */ /* 0x000fe40000010209 */
[----:B------:R-:W-:Y:S01]  /*1040*/  @!P4 MOV R8, R120 ;  /* 0x000000780008c202 */ /* 0x000fe20000000f00 */
[----:B------:R-:W3:Y:S01]  /*1050*/  @!P4 LDC.64 R24, c[0x0][0x398] ;  /* 0x0000e600ff18cb82 */ /* 0x000ee20000000a00 */
[----:B------:R-:W-:Y:S02]  /*1060*/  @!P4 MOV R9, R123 ;  /* 0x0000007b0009c202 */ /* 0x000fe40000000f00 */
[C---:B------:R-:W-:Y:S02]  /*1070*/  @!P5 IADD3.X R33, PT, PT, R22.reuse, R33, RZ, P6, !PT ;  /* 0x000000211621d210 */ /* 0x040fe400037fe4ff */
[----:B------:R-:W-:Y:S01]  /*1080*/  @!P5 IADD3 R20, P6, PT, R23, R20, RZ ;  /* 0x000000141714d210 */ /* 0x000fe20007fde0ff */
[----:B------:R-:W-:Y:S02]  /*1090*/  @!P4 IMAD.WIDE.U32 R14, R111, R14, R8 ;  /* 0x0000000e6f0ec225 */ /* 0x000fe400078e0008 */
[----:B------:R-:W3:Y:S01]  /*10a0*/  @!P1 LDC.64 R38, c[0x0][0x3a0] ;  /* 0x0000e800ff269b82 */ /* 0x000ee20000000a00 */
[----:B------:R-:W-:-:S02]  /*10b0*/  @!P5 IADD3.X R21, PT, PT, R22, R21, RZ, P6, !PT ;  /* 0x000000151615d210 */ /* 0x000fc400037fe4ff */
[----:B----4-:R-:W-:Y:S01]  /*10c0*/  @!P3 IADD3 R30, P6, PT, R11, R30, RZ ;  /* 0x0000001e0b1eb210 */ /* 0x010fe20007fde0ff */
[----:B-1----:R-:W-:Y:S01]  /*10d0*/  @!P1 IMAD R8, R92, R6, RZ ;  /* 0x000000065c089224 */ /* 0x002fe200078e02ff */
[----:B------:R-:W-:Y:S02]  /*10e0*/  @!P4 IADD3 R9, PT, PT, R15, R13, RZ ;  /* 0x0000000d0f09c210 */ /* 0x000fe40007ffe0ff */
[----:B------:R-:W-:Y:S01]  /*10f0*/  @!P3 IADD3.X R31, PT, PT, R12, R31, RZ, P6, !PT ;  /* 0x0000001f0c1fb210 */ /* 0x000fe200037fe4ff */
[----:B------:R-:W1:Y:S01]  /*1100*/  @!P1 LDC.64 R48, c[0x0][0x398] ;  /* 0x0000e600ff309b82 */ /* 0x000e620000000a00 */
[----:B0-----:R-:W-:Y:S01]  /*1110*/  @!P3 IADD3 R28, P6, PT, R11, R28, RZ ;  /* 0x0000001c0b1cb210 */ /* 0x001fe20007fde0ff */
[----:B------:R-:W-:Y:S01]  /*1120*/  @!P1 IMAD R13, R110, R7, R8 ;  /* 0x000000076e0d9224 */ /* 0x000fe200078e0208 */
[C---:B------:R-:W-:Y:S02]  /*1130*/  @!P4 SHF.L.U32 R11, R14.reuse, 0x2, RZ ;  /* 0x000000020e0bc819 */ /* 0x040fe400000006ff */
[----:B------:R-:W-:-:S02]  /*1140*/  @!P4 SHF.L.U64.HI R14, R14, 0x2, R9 ;  /* 0x000000020e0ec819 */ /* 0x000fc40000010209 */
[----:B------:R-:W-:Y:S02]  /*1150*/  @!P1 MOV R8, R120 ;  /* 0x0000007800089202 */ /* 0x000fe40000000f00 */
[----:B------:R-:W-:Y:S02]  /*1160*/  @!P1 MOV R9, R123 ;  /* 0x0000007b00099202 */ /* 0x000fe40000000f00 */
[----:B------:R-:W-:Y:S02]  /*1170*/  ISETP.GE.U32.AND P2, PT, R109, UR12, PT ;  /* 0x0000000c6d007c0c */ /* 0x000fe4000bf46070 */
[----:B------:R-:W-:Y:S01]  /*1180*/  @!P3 IADD3.X R29, PT, PT, R12, R29, RZ, P6, !PT ;  /* 0x0000001d0c1db210 */ /* 0x000fe200037fe4ff */
[----:B------:R-:W-:Y:S01]  /*1190*/  @!P1 IMAD.WIDE.U32 R6, R110, R6, R8 ;  /* 0x000000066e069225 */ /* 0x000fe200078e0008 */
[----:B------:R-:W-:Y:S02]  /*11a0*/  ISETP.GE.AND.EX P2, PT, R91, UR13, PT, P2 ;  /* 0x0000000d5b007c0c */ /* 0x000fe4000bf46320 */
[----:B--2---:R-:W-:-:S02]  /*11b0*/  @!P4 IADD3 R26, P6, PT, R11, R26, RZ ;  /* 0x0000001a0b1ac210 */ /* 0x004fc40007fde0ff */
[----:B------:R-:W-:Y:S02]  /*11c0*/  @!P1 IADD3 R9, PT, PT, R7, R13, RZ ;  /* 0x0000000d07099210 */ /* 0x000fe40007ffe0ff */
[----:B------:R-:W-:Y:S02]  /*11d0*/  @!P4 IADD3.X R27, PT, PT, R14, R27, RZ, P6, !PT ;  /* 0x0000001b0e1bc210 */ /* 0x000fe400037fe4ff */
[----:B---3--:R-:W-:Y:S02]  /*11e0*/  @!P4 IADD3 R24, P6, PT, R11, R24, RZ ;  /* 0x000000180b18c210 */ /* 0x008fe40007fde0ff */
[----:B------:R-:W-:Y:S02]  /*11f0*/  @!P1 SHF.L.U32 R7, R6, 0x2, RZ ;  /* 0x0000000206079819 */ /* 0x000fe400000006ff */
[----:B------:R-:W-:Y:S01]  /*1200*/  @!P4 IADD3.X R25, PT, PT, R14, R25, RZ, P6, !PT ;  /* 0x000000190e19c210 */ /* 0x000fe200037fe4ff */
[----:B------:R-:W0:Y:S01]  /*1210*/  @!P2 LDC.64 R22, c[0x0][0x3f8] ;  /* 0x0000fe00ff16ab82 */ /* 0x000e220000000a00 */
[----:B------:R-:W-:-:S02]  /*1220*/  @!P1 SHF.L.U64.HI R8, R6, 0x2, R9 ;  /* 0x0000000206089819 */ /* 0x000fc40000010209 */
[----:B------:R-:W-:-:S04]  /*1230*/  @!P1 IADD3 R38, P6, PT, R7, R38, RZ ;  /* 0x0000002607269210 */ /* 0x000fc80007fde0ff */
[C---:B------:R-:W-:Y:S02]  /*1240*/  @!P1 IADD3.X R39, PT, PT, R8.reuse, R39, RZ, P6, !PT ;  /* 0x0000002708279210 */ /* 0x040fe400037fe4ff */
[----:B-1----:R-:W-:Y:S02]  /*1250*/  @!P1 IADD3 R48, P6, PT, R7, R48, RZ ;  /* 0x0000003007309210 */ /* 0x002fe40007fde0ff */
[----:B------:R-:W-:Y:S02]  /*1260*/  CS2R R6, SRZ ;  /* 0x0000000000067805 */ /* 0x000fe4000001ff00 */
[----:B------:R-:W-:Y:S02]  /*1270*/  @!P1 IADD3.X R49, PT, PT, R8, R49, RZ, P6, !PT ;  /* 0x0000003108319210 */ /* 0x000fe400037fe4ff */
[----:B------:R-:W-:Y:S02]  /*1280*/  CS2R R8, SRZ ;  /* 0x0000000000087805 */ /* 0x000fe4000001ff00 */
[----:B------:R1:W5:Y:S04]  /*1290*/  @!P0 LDG.E.64 R6, desc[UR8][R16.64] ;  /* 0x0000000810068981 */ /* 0x000368000c1e1b00 */
[----:B------:R-:W5:Y:S01]  /*12a0*/  @!P0 LDG.E.64 R8, desc[UR8][R18.64] ;  /* 0x0000000812088981 */ /* 0x000f62000c1e1b00 */
[----:B------:R-:W-:-:S02]  /*12b0*/  ISETP.GE.U32.AND P0, PT, R108, UR12, PT ;  /* 0x0000000c6c007c0c */ /* 0x000fc4000bf06070 */
[----:B------:R-:W-:Y:S02]  /*12c0*/  CS2R R12, SRZ ;  /* 0x00000000000c7805 */ /* 0x000fe4000001ff00 */
[----:B------:R-:W-:Y:S02]  /*12d0*/  ISETP.GE.AND.EX P0, PT, R90, UR13, PT, P0 ;  /* 0x0000000d5a007c0c */ /* 0x000fe4000bf06300 */
[----:B------:R-:W-:Y:S02]  /*12e0*/  CS2R R14, SRZ ;  /* 0x00000000000e7805 */ /* 0x000fe4000001ff00 */
[----:B-1----:R-:W-:Y:S01]  /*12f0*/  CS2R R16, SRZ ;  /* 0x0000000000107805 */ /* 0x002fe2000001ff00 */
[----:B0-----:R-:W-:Y:S01]  /*1300*/  @!P2 IMAD R10, R91, R22, RZ ;  /* 0x000000165b0aa224 */ /* 0x001fe200078e02ff */
[----:B------:R0:W5:Y:S03]  /*1310*/  @!P5 LDG.E.64 R12, desc[UR8][R20.64] ;  /* 0x00000008140cd981 */ /* 0x000166000c1e1b00 */
[----:B------:R-:W-:Y:S01]  /*1320*/  @!P2 IMAD R37, R109, R23, R10 ;  /* 0x000000176d25a224 */ /* 0x000fe200078e020a */
[----:B------:R-:W-:Y:S01]  /*1330*/  CS2R R10, SRZ ;  /* 0x00000000000a7805 */ /* 0x000fe2000001ff00 */
[----:B------:R-:W5:Y:S04]  /*1340*/  @!P3 LDG.E.64 R14, desc[UR8][R30.64] ;  /* 0x000000081e0eb981 */ /* 0x000f68000c1e1b00 */
[----:B------:R1:W5:Y:S01]  /*1350*/  @!P3 LDG.E.64 R16, desc[UR8][R28.64] ;  /* 0x000000081c10b981 */ /* 0x000362000c1e1b00 */
[----:B0-----:R-:W-:-:S02]  /*1360*/  CS2R R20, SRZ ;  /* 0x0000000000147805 */ /* 0x001fc4000001ff00 */
[----:B------:R-:W-:Y:S01]  /*1370*/  ISETP.GE.U32.AND P3, PT, R107, UR12, PT ;  /* 0x0000000c6b007c0c */ /* 0x000fe2000bf66070 */
[----:B------:R-:W0:Y:S01]  /*1380*/  @!P0 LDC.64 R34, c[0x0][0x3f8] ;  /* 0x0000fe00ff228b82 */ /* 0x000e220000000a00 */
[----:B------:R2:W5:Y:S02]  /*1390*/  @!P5 LDG.E.64 R10, desc[UR8][R32.64] ;  /* 0x00000008200ad981 */ /* 0x000564000c1e1b00 */
[----:B------:R-:W-:Y:S02]  /*13a0*/  ISETP.GE.AND.EX P3, PT, R89, UR13, PT, P3 ;  /* 0x0000000d59007c0c */ /* 0x000fe4000bf66330 */
[----:B------:R3:W5:Y:S01]  /*13b0*/  @!P4 LDG.E.64 R20, desc[UR8][R24.64] ;  /* 0x000000081814c981 */ /* 0x000762000c1e1b00 */
[----:B------:R-:W-:Y:S02]  /*13c0*/  CS2R R18, SRZ ;  /* 0x0000000000127805 */ /* 0x000fe4000001ff00 */
[----:B-1----:R-:W1:Y:S08]  /*13d0*/  @!P2 LDC.64 R28, c[0x0][0x398] ;  /* 0x0000e600ff1cab82 */ /* 0x002e700000000a00 */
[----:B--2---:R-:W2:Y:S01]  /*13e0*/  @!P2 LDC.64 R32, c[0x0][0x3a0] ;  /* 0x0000e800ff20ab82 */ /* 0x004ea20000000a00 */
[----:B---3--:R-:W-:Y:S01]  /*13f0*/  @!P2 MOV R24, R120 ;  /* 0x000000780018a202 */ /* 0x008fe20000000f00 */
[----:B------:R3:W5:Y:S01]  /*1400*/  @!P4 LDG.E.64 R18, desc[UR8][R26.64] ;  /* 0x000000081a12c981 */ /* 0x000762000c1e1b00 */
[----:B------:R-:W-:-:S03]  /*1410*/  @!P2 MOV R25, R123 ;  /* 0x0000007b0019a202 */ /* 0x000fc60000000f00 */
[----:B------:R-:W-:Y:S01]  /*1420*/  @!P2 IMAD.WIDE.U32 R22, R109, R22, R24 ;  /* 0x000000166d16a225 */ /* 0x000fe200078e0018 */
[----:B------:R-:W-:Y:S01]  /*1430*/  ISETP.GE.U32.AND P5, PT, R106, UR12, PT ;  /* 0x0000000c6a007c0c */ /* 0x000fe2000bfa6070 */
[----:B------:R-:W4:Y:S03]  /*1440*/  @!P0 LDC.64 R46, c[0x0][0x3a0] ;  /* 0x0000e800ff2e8b82 */ /* 0x000f260000000a00 */
[----:B------:R-:W-:Y:S02]  /*1450*/  @!P2 IADD3 R23, PT, PT, R23, R37, RZ ;  /* 0x000000251717a210 */ /* 0x000fe40007ffe0ff */
[C---:B------:R-:W-:Y:S02]  /*1460*/  @!P2 SHF.L.U32 R43, R22.reuse, 0x2, RZ ;  /* 0x00000002162ba819 */ /* 0x040fe400000006ff */
[----:B------:R-:W-:Y:S01]  /*1470*/  @!P2 SHF.L.U64.HI R52, R22, 0x2, R23 ;  /* 0x000000021634a819 */ /* 0x000fe20000010217 */
[----:B---3--:R-:W3:Y:S01]  /*1480*/  @!P3 LDC.64 R26, c[0x0][0x3f8] ;  /* 0x0000fe00ff1abb82 */ /* 0x008ee20000000a00 */
[----:B------:R-:W-:-:S02]  /*1490*/  CS2R R22, SRZ ;  /* 0x0000000000167805 */ /* 0x000fc4000001ff00 */
[----:B------:R-:W-:Y:S02]  /*14a0*/  ISETP.GE.AND.EX P5, PT, R88, UR13, PT, P5 ;  /* 0x0000000d58007c0c */ /* 0x000fe4000bfa6350 */
[----:B------:R-:W-:Y:S01]  /*14b0*/  CS2R R24, SRZ ;  /* 0x0000000000187805 */ /* 0x000fe2000001ff00 */
[----:B0-----:R-:W-:Y:S01]  /*14c0*/  @!P0 IMAD R37, R90, R34, RZ ;  /* 0x000000225a258224 */ /* 0x001fe200078e02ff */
[----:B------:R0:W5:Y:S01]  /*14d0*/  @!P1 LDG.E.64 R22, desc[UR8][R38.64] ;  /* 0x0000000826169981 */ /* 0x000162000c1e1b00 */
[----:B------:R-:W4:Y:S02]  /*14e0*/  @!P0 LDC.64 R40, c[0x0][0x398] ;  /* 0x0000e600ff288b82 */ /* 0x000f240000000a00 */
[----:B------:R-:W-:Y:S01]  /*14f0*/  @!P0 IMAD R53, R108, R35, R37 ;  /* 0x000000236c358224 */ /* 0x000fe200078e0225 */
[----:B------:R1:W5:Y:S01]  /*1500*/  @!P1 LDG.E.64 R24, desc[UR8][R48.64] ;  /* 0x0000000830189981 */ /* 0x000362000c1e1b00 */
[----:B--2---:R-:W-:-:S04]  /*1510*/  @!P2 IADD3 R36, P1, PT, R43, R32, RZ ;  /* 0x000000202b24a210 */ /* 0x004fc80007f3e0ff */
[----:B------:R-:W2:Y:S01]  /*1520*/  @!P5 LDC.64 R30, c[0x0][0x3f8] ;  /* 0x0000fe00ff1edb82 */ /* 0x000ea20000000a00 */
[----:B0-----:R-:W-:Y:S02]  /*1530*/  @!P0 MOV R38, R120 ;  /* 0x0000007800268202 */ /* 0x001fe40000000f00 */
[----:B------:R-:W-:-:S03]  /*1540*/  @!P0 MOV R39, R123 ;  /* 0x0000007b00278202 */ /* 0x000fc60000000f00 */
[----:B------:R-:W-:Y:S01]  /*1550*/  @!P0 IMAD.WIDE.U32 R34, R108, R34, R38 ;  /* 0x000000226c228225 */ /* 0x000fe200078e0026 */
[----:B------:R-:W-:Y:S01]  /*1560*/  @!P2 IADD3.X R37, PT, PT, R52, R33, RZ, P1, !PT ;  /* 0x000000213425a210 */ /* 0x000fe20000ffe4ff */
[----:B------:R-:W0:Y:S03]  /*1570*/  @!P3 LDC.64 R44, c[0x0][0x3a0] ;  /* 0x0000e800ff2cbb82 */ /* 0x000e260000000a00 */
[----:B------:R-:W-:Y:S02]  /*1580*/  @!P0 IADD3 R33, PT, PT, R35, R53, RZ ;  /* 0x0000003523218210 */ /* 0x000fe40007ffe0ff */
[----:B------:R-:W-:Y:S02]  /*1590*/  ISETP.GE.U32.AND P4, PT, R112, UR12, PT ;  /* 0x0000000c70007c0c */ /* 0x000fe4000bf86070 */
[----:B------:R-:W-:Y:S01]  /*15a0*/  @!P0 SHF.L.U32 R35, R34, 0x2, RZ ;  /* 0x0000000222238819 */ /* 0x000fe200000006ff */
[----:B-1----:R-:W1:Y:S01]  /*15b0*/  @!P5 LDC.64 R48, c[0x0][0x398] ;  /* 0x0000e600ff30db82 */ /* 0x002e620000000a00 */
[----:B------:R-:W-:-:S02]  /*15c0*/  @!P2 IADD3 R38, P1, PT, R43, R28, RZ ;  /* 0x0000001c2b26a210 */ /* 0x000fc40007f3e0ff */
[----:B------:R-:W-:Y:S01]  /*15d0*/  @!P0 SHF.L.U64.HI R34, R34, 0x2, R33 ;  /* 0x0000000222228819 */ /* 0x000fe20000010221 */
[----:B---3--:R-:W-:Y:S01]  /*15e0*/  @!P3 IMAD R28, R89, R26, RZ ;  /* 0x0000001a591cb224 */ /* 0x008fe200078e02ff */
[----:B------:R-:W-:Y:S02]  /*15f0*/  @!P3 MOV R32, R120 ;  /* 0x000000780020b202 */ /* 0x000fe40000000f00 */
[----:B------:R-:W-:Y:S01]  /*1600*/  @!P3 MOV R33, R123 ;  /* 0x0000007b0021b202 */ /* 0x000fe20000000f00 */
[----:B------:R-:W3:Y:S01]  /*1610*/  @!P3 LDC.64 R42, c[0x0][0x398] ;  /* 0x0000e600ff2abb82 */ /* 0x000ee20000000a00 */
[----:B------:R-:W-:Y:S02]  /*1620*/  ISETP.GE.AND.EX P4, PT, R94, UR13, PT, P4 ;  /* 0x0000000d5e007c0c */ /* 0x000fe4000bf86340 */
[----:B------:R-:W-:Y:S01]  /*1630*/  @!P2 IADD3.X R39, PT, PT, R52, R29, RZ, P1, !PT ;  /* 0x0000001d3427a210 */ /* 0x000fe20000ffe4ff */
[----:B------:R-:W-:Y:S01]  /*1640*/  @!P3 IMAD R53, R107, R27, R28 ;  /* 0x0000001b6b35b224 */ /* 0x000fe200078e021c */
[----:B----4-:R-:W-:Y:S01]  /*1650*/  @!P0 IADD3 R46, P1, PT, R35, R46, RZ ;  /* 0x0000002e232e8210 */ /* 0x010fe20007f3e0ff */
[----:B------:R-:W-:Y:S01]  /*1660*/  @!P3 IMAD.WIDE.U32 R32, R107, R26, R32 ;  /* 0x0000001a6b20b225 */ /* 0x000fe200078e0020 */
[----:B------:R-:W-:Y:S01]  /*1670*/  ISETP.GE.U32.AND P6, PT, R105, UR12, PT ;  /* 0x0000000c69007c0c */ /* 0x000fe2000bfc6070 */
[----:B------:R-:W4:Y:S01]  /*1680*/  @!P5 LDC.64 R28, c[0x0][0x3a0] ;  /* 0x0000e800ff1cdb82 */ /* 0x000f220000000a00 */
[----:B------:R-:W-:-:S02]  /*1690*/  @!P0 IADD3.X R47, PT, PT, R34, R47, RZ, P1, !PT ;  /* 0x0000002f222f8210 */ /* 0x000fc40000ffe4ff */
[----:B------:R-:W-:Y:S02]  /*16a0*/  @!P0 IADD3 R40, P1, PT, R35, R40, RZ ;  /* 0x0000002823288210 */ /* 0x000fe40007f3e0ff */
[----:B------:R-:W-:Y:S02]  /*16b0*/  @!P3 IADD3 R33, PT, PT, R33, R53, RZ ;  /* 0x000000352121b210 */ /* 0x000fe40007ffe0ff */
[----:B------:R-:W-:Y:S01]  /*16c0*/  @!P0 IADD3.X R41, PT, PT, R34, R41, RZ, P1, !PT ;  /* 0x0000002922298210 */ /* 0x000fe20000ffe4ff */
[----:B------:R-:W1:Y:S01]  /*16d0*/  @!P4 LDC.64 R26, c[0x0][0x3f8] ;  /* 0x0000fe00ff1acb82 */ /* 0x000e620000000a00 */
[C---:B------:R-:W-:Y:S02]  /*16e0*/  @!P3 SHF.L.U32 R35, R32.reuse, 0x2, RZ ;  /* 0x000000022023b819 */ /* 0x040fe400000006ff */
[----:B------:R-:W-:Y:S01]  /*16f0*/  @!P3 SHF.L.U64.HI R34, R32, 0x2, R33 ;  /* 0x000000022022b819 */ /* 0x000fe20000010221 */
[----:B--2---:R-:W-:Y:S01]  /*1700*/  @!P5 IMAD R52, R88, R30, RZ ;  /* 0x0000001e5834d224 */ /* 0x004fe200078e02ff */
[----:B------:R-:W-:-:S02]  /*1710*/  @!P5 MOV R32, R120 ;  /* 0x000000780020d202 */ /* 0x000fc40000000f00 */
[----:B------:R-:W-:Y:S02]  /*1720*/  @!P5 MOV R33, R123 ;  /* 0x0000007b0021d202 */ /* 0x000fe40000000f00 */
[----:B------:R-:W-:Y:S01]  /*1730*/  ISETP.GE.AND.EX P6, PT, R0, UR13, PT, P6 ;  /* 0x0000000d00007c0c */ /* 0x000fe2000bfc6360 */
[C---:B------:R-:W-:Y:S02]  /*1740*/  @!P5 IMAD R31, R106.reuse, R31, R52 ;  /* 0x0000001f6a1fd224 */ /* 0x040fe400078e0234 */
[----:B------:R-:W-:Y:S01]  /*1750*/  @!P5 IMAD.WIDE.U32 R32, R106, R30, R32 ;  /* 0x0000001e6a20d225 */ /* 0x000fe200078e0020 */
[----:B0-----:R-:W-:-:S04]  /*1760*/  @!P3 IADD3 R44, P1, PT, R35, R44, RZ ;  /* 0x0000002c232cb210 */ /* 0x001fc80007f3e0ff */
[----:B------:R-:W-:Y:S02]  /*1770*/  @!P5 IADD3 R31, PT, PT, R33, R31, RZ ;  /* 0x0000001f211fd210 */ /* 0x000fe40007ffe0ff */
[C---:B------:R-:W-:Y:S02]  /*1780*/  @!P5 SHF.L.U32 R33, R32.reuse, 0x2, RZ ;  /* 0x000000022021d819 */ /* 0x040fe400000006ff */
[----:B------:R-:W-:Y:S02]  /*1790*/  @!P5 SHF.L.U64.HI R32, R32, 0x2, R31 ;  /* 0x000000022020d819 */ /* 0x000fe4000001021f */
[----:B------:R-:W0:Y:S01]  /*17a0*/  @!P6 LDC.64 R30, c[0x0][0x3f8] ;  /* 0x0000fe00ff1eeb82 */ /* 0x000e220000000a00 */
[----:B------:R-:W-:Y:S02]  /*17b0*/  @!P3 IADD3.X R45, PT, PT, R34, R45, RZ, P1, !PT ;  /* 0x0000002d222db210 */ /* 0x000fe40000ffe4ff */
[----:B---3--:R-:W-:Y:S02]  /*17c0*/  @!P3 IADD3 R42, P1, PT, R35, R42, RZ ;  /* 0x0000002a232ab210 */ /* 0x008fe40007f3e0ff */
[----:B------:R-:W-:-:S02]  /*17d0*/  @!P4 MOV R56, R120 ;  /* 0x000000780038c202 */ /* 0x000fc40000000f00 */
[----:B------:R-:W-:Y:S02]  /*17e0*/  @!P3 IADD3.X R43, PT, PT, R34, R43, RZ, P1, !PT ;  /* 0x0000002b222bb210 */ /* 0x000fe40000ffe4ff */
[----:B----4-:R-:W-:Y:S01]  /*17f0*/  @!P5 IADD3 R52, P1, PT, R33, R28, RZ ;  /* 0x0000001c2134d210 */ /* 0x010fe20007f3e0ff */
[-C--:B-1----:R-:W-:Y:S01]  /*1800*/  @!P4 IMAD R28, R94, R26.reuse, RZ ;  /* 0x0000001a5e1cc224 */ /* 0x082fe200078e02ff */
[----:B------:R-:W-:Y:S01]  /*1810*/  @!P4 MOV R57, R123 ;  /* 0x0000007b0039c202 */ /* 0x000fe20000000f00 */
[----:B------:R-:W1:Y:S02]  /*1820*/  @!P4 LDC.64 R34, c[0x0][0x398] ;  /* 0x0000e600ff22cb82 */ /* 0x000e640000000a00 */
[C---:B------:R-:W-:Y:S02]  /*1830*/  @!P4 IMAD R59, R112.reuse, R27, R28 ;  /* 0x0000001b703bc224 */ /* 0x040fe400078e021c */
[----:B------:R-:W-:-:S05]  /*1840*/  @!P4 IMAD.WIDE.U32 R56, R112, R26, R56 ;  /* 0x0000001a7038c225 */ /* 0x000fca00078e0038 */
[----:B------:R-:W-:Y:S02]  /*1850*/  @!P4 IADD3 R57, PT, PT, R57, R59, RZ ;  /* 0x0000003b3939c210 */ /* 0x000fe40007ffe0ff */
[C---:B------:R-:W-:Y:S02]  /*1860*/  @!P4 SHF.L.U32 R61, R56.reuse, 0x2, RZ ;  /* 0x00000002383dc819 */ /* 0x040fe400000006ff */
[----:B------:R-:W-:Y:S01]  /*1870*/  @!P4 SHF.L.U64.HI R66, R56, 0x2, R57 ;  /* 0x000000023842c819 */ /* 0x000fe20000010239 */
[----:B------:R-:W-:Y:S01]  /*1880*/  IMAD.WIDE R56, R102, 0x8, R54 ;  /* 0x0000000866387825 */ /* 0x000fe200078e0236 */
[----:B------:R-:W-:Y:S02]  /*1890*/  @!P5 IADD3.X R53, PT, PT, R32, R29, RZ, P1, !PT ;  /* 0x0000001d2035d210 */ /* 0x000fe40000ffe4ff */
[----:B------:R-:W-:Y:S01]  /*18a0*/  @!P6 MOV R54, R120 ;  /* 0x000000780036e202 */ /* 0x000fe20000000f00 */
[----:B0-----:R-:W-:Y:S01]  /*18b0*/  @!P6 IMAD R58, R0, R30, RZ ;  /* 0x0000001e003ae224 */ /* 0x001fe200078e02ff */
[----:B------:R-:W-:-:S02]  /*18c0*/  @!P6 MOV R55, R123 ;  /* 0x0000007b0037e202 */ /* 0x000fc40000000f00 */
[----:B------:R-:W-:Y:S01]  /*18d0*/  @!P5 IADD3 R48, P1, PT, R33, R48, RZ ;  /* 0x000000302130d210 */ /* 0x000fe20007f3e0ff */
[C---:B------:R-:W-:Y:S02]  /*18e0*/  @!P6 IMAD R67, R105.reuse, R31, R58 ;  /* 0x0000001f6943e224 */ /* 0x040fe400078e023a */
[----:B------:R-:W-:Y:S01]  /*18f0*/  @!P6 IMAD.WIDE.U32 R54, R105, R30, R54 ;  /* 0x0000001e6936e225 */ /* 0x000fe200078e0036 */
[----:B------:R-:W-:Y:S01]  /*1900*/  @!P5 IADD3.X R49, PT, PT, R32, R49, RZ, P1, !PT ;  /* 0x000000312031d210 */ /* 0x000fe20000ffe4ff */
[----:B------:R-:W2:Y:S01]  /*1910*/  LDG.E.64 R30, desc[UR8][R56.64] ;  /* 0x00000008381e7981 */ /* 0x000ea2000c1e1b00 */
[----:B------:R-:W0:Y:S01]  /*1920*/  @!P4 LDC.64 R32, c[0x0][0x3a0] ;  /* 0x0000e800ff20cb82 */ /* 0x000e220000000a00 */
[----:B------:R-:W-:Y:S02]  /*1930*/  CS2R R26, SRZ ;  /* 0x00000000001a7805 */ /* 0x000fe4000001ff00 */
[----:B------:R-:W-:-:S04]  /*1940*/  CS2R R28, SRZ ;  /* 0x00000000001c7805 */ /* 0x000fc8000001ff00 */
[----:B------:R3:W5:Y:S04]  /*1950*/  @!P2 LDG.E.64 R26, desc[UR8][R36.64] ;  /* 0x00000008241aa981 */ /* 0x000768000c1e1b00 */
[----:B------:R4:W5:Y:S01]  /*1960*/  @!P2 LDG.E.64 R28, desc[UR8][R38.64] ;  /* 0x00000008261ca981 */ /* 0x000962000c1e1b00 */
[----:B---3--:R-:W3:Y:S01]  /*1970*/  @!P6 LDC.64 R36, c[0x0][0x3a0] ;  /* 0x0000e800ff24eb82 */ /* 0x008ee20000000a00 */
[----:B------:R-:W-:-:S07]  /*1980*/  ISETP.NE.AND P1, PT, RZ, UR10, PT ;  /* 0x0000000aff007c0c */ /* 0x000fce000bf25270 */
[----:B----4-:R-:W4:Y:S01]  /*1990*/  @!P6 LDC.64 R38, c[0x0][0x398] ;  /* 0x0000e600ff26eb82 */ /* 0x010f220000000a00 */
[----:B0-----:R-:W-:Y:S02]  /*19a0*/  @!P4 IADD3 R58, P2, PT, R61, R32, RZ ;  /* 0x000000203d3ac210 */ /* 0x001fe40007f5e0ff */
[----:B------:R-:W-:Y:S02]  /*19b0*/  @!P6 IADD3 R55, PT, PT, R55, R67, RZ ;  /* 0x000000433737e210 */ /* 0x000fe40007ffe0ff */
[----:B------:R-:W-:Y:S02]  /*19c0*/  @!P4 IADD3.X R59, PT, PT, R66, R33, RZ, P2, !PT ;  /* 0x00000021423bc210 */ /* 0x000fe400017fe4ff */
[----:B-1----:R-:W-:Y:S01]  /*19d0*/  @!P4 IADD3 R60, P2, PT, R61, R34, RZ ;  /* 0x000000223d3cc210 */ /* 0x002fe20007f5e0ff */
[----:B------:R-:W0:Y:S01]  /*19e0*/  @P1 LDC.64 R62, c[0x0][0x3b0] ;  /* 0x0000ec00ff3e1b82 */ /* 0x000e220000000a00 */
[----:B------:R-:W-:Y:S02]  /*19f0*/  @!P6 SHF.L.U32 R33, R54, 0x2, RZ ;  /* 0x000000023621e819 */ /* 0x000fe400000006ff */
[----:B------:R-:W-:-:S02]  /*1a00*/  @!P4 IADD3.X R61, PT, PT, R66, R35, RZ, P2, !PT ;  /* 0x00000023423dc210 */ /* 0x000fc400017fe4ff */
[----:B------:R-:W-:Y:S02]  /*1a10*/  @!P6 SHF.L.U64.HI R32, R54, 0x2, R55 ;  /* 0x000000023620e819 */ /* 0x000fe40000010237 */
[----:B---3--:R-:W-:-:S04]  /*1a20*/  @!P6 IADD3 R54, P2, PT, R33, R36, RZ ;  /* 0x000000242136e210 */ /* 0x008fc80007f5e0ff */
[C---:B------:R-:W-:Y:S02]  /*1a30*/  @!P6 IADD3.X R55, PT, PT, R32.reuse, R37, RZ, P2, !PT ;  /* 0x000000252037e210 */ /* 0x040fe400017fe4ff */
[----:B----4-:R-:W-:Y:S02]  /*1a40*/  @!P6 IADD3 R56, P2, PT, R33, R38, RZ ;  /* 0x000000262138e210 */ /* 0x010fe40007f5e0ff */
[----:B------:R-:W-:Y:S02]  /*1a50*/  CS2R R34, SRZ ;  /* 0x0000000000227805 */ /* 0x000fe4000001ff00 */
[----:B------:R-:W-:Y:S02]  /*1a60*/  @!P6 IADD3.X R57, PT, PT, R32, R39, RZ, P2, !PT ;  /* 0x000000272039e210 */ /* 0x000fe400017fe4ff */
[----:B------:R-:W-:Y:S02]  /*1a70*/  CS2R R38, SRZ ;  /* 0x0000000000267805 */ /* 0x000fe4000001ff00 */
[----:B------:R-:W-:Y:S01]  /*1a80*/  CS2R R32, SRZ ;  /* 0x0000000000207805 */ /* 0x000fe2000001ff00 */
[----:B------:R1:W5:Y:S01]  /*1a90*/  @!P0 LDG.E.64 R34, desc[UR8][R40.64] ;  /* 0x0000000828228981 */ /* 0x000362000c1e1b00 */
[----:B------:R-:W-:-:S03]  /*1aa0*/  IADD3 R51, PT, PT, R50, R51, RZ ;  /* 0x0000003332337210 */ /* 0x000fc60007ffe0ff */
[----:B------:R3:W5:Y:S04]  /*1ab0*/  @!P3 LDG.E.64 R38, desc[UR8][R42.64] ;  /* 0x000000082a26b981 */ /* 0x000768000c1e1b00 */
[----:B------:R4:W5:Y:S01]  /*1ac0*/  @!P0 LDG.E.64 R32, desc[UR8][R46.64] ;  /* 0x000000082e208981 */ /* 0x000962000c1e1b00 */
[----:B-1----:R-:W-:Y:S02]  /*1ad0*/  CS2R R40, SRZ ;  /* 0x0000000000287805 */ /* 0x002fe4000001ff00 */
[----:B---3--:R-:W-:Y:S01]  /*1ae0*/  CS2R R42, SRZ ;  /* 0x00000000002a7805 */ /* 0x008fe2000001ff00 */
[----:B------:R-:W-:-:S03]  /*1af0*/  IMAD.WIDE R64, R51, 0x4, R64 ;  /* 0x0000000433407825 */ /* 0x000fc600078e0240 */
[----:B------:R1:W5:Y:S01]  /*1b00*/  @!P5 LDG.E.64 R40, desc[UR8][R52.64] ;  /* 0x000000083428d981 */ /* 0x000362000c1e1b00 */
[----:B----4-:R-:W-:Y:S01]  /*1b10*/  CS2R R46, SRZ ;  /* 0x00000000002e7805 */ /* 0x010fe2000001ff00 */
[----:B0-----:R-:W-:Y:S02]  /*1b20*/  @P1 IMAD.WIDE R62, R51, 0x4, R62 ;  /* 0x00000004333e1825 */ /* 0x001fe400078e023e */
[----:B------:R0:W5:Y:S01]  /*1b30*/  @!P5 LDG.E.64 R42, desc[UR8][R48.64] ;  /* 0x00000008302ad981 */ /* 0x000162000c1e1b00 */
[----:B------:R-:W-:-:S03]  /*1b40*/  CS2R R50, SRZ ;  /* 0x0000000000327805 */ /* 0x000fc6000001ff00 */
[----:B------:R-:W5:Y:S01]  /*1b50*/  @!P4 LDG.E.64 R46, desc[UR8][R60.64] ;  /* 0x000000083c2ec981 */ /* 0x000f62000c1e1b00 */
[----:B-1----:R-:W-:-:S03]  /*1b60*/  CS2R R52, SRZ ;  /* 0x0000000000347805 */ /* 0x002fc6000001ff00 */
[----:B------:R-:W5:Y:S01]  /*1b70*/  @!P6 LDG.E.64 R50, desc[UR8][R56.64] ;  /* 0x000000083832e981 */ /* 0x000f62000c1e1b00 */
[----:B0-----:R-:W-:-:S03]  /*1b80*/  CS2R R48, SRZ ;  /* 0x0000000000307805 */ /* 0x001fc6000001ff00 */
[----:B------:R-:W5:Y:S04]  /*1b90*/  @P1 LDG.E.64 R52, desc[UR8][R62.64] ;  /* 0x000000083e341981 */ /* 0x000f68000c1e1b00 */
[----:B------:R-:W5:Y:S04]  /*1ba0*/  @!P6 LDG.E.64 R48, desc[UR8][R54.64] ;  /* 0x000000083630e981 */ /* 0x000f68000c1e1b00 */
[----:B------:R-:W5:Y:S01]  /*1bb0*/  LDG.E.64 R54, desc[UR8][R64.64] ;  /* 0x0000000840367981 */ /* 0x000f62000c1e1b00 */
[----:B------:R-:W-:-:S06]  /*1bc0*/  CS2R R36, SRZ ;  /* 0x0000000000247805 */ /* 0x000fcc000001ff00 */
[----:B------:R0:W5:Y:S02]  /*1bd0*/  @!P3 LDG.E.64 R36, desc[UR8][R44.64] ;  /* 0x000000082c24b981 */ /* 0x000164000c1e1b00 */
[----:B0-----:R-:W-:-:S06]  /*1be0*/  CS2R R44, SRZ ;  /* 0x00000000002c7805 */ /* 0x001fcc000001ff00 */
[----:B------:R0:W5:Y:S01]  /*1bf0*/  @!P4 LDG.E.64 R44, desc[UR8][R58.64] ;  /* 0x000000083a2cc981 */ /* 0x000162000c1e1b00 */
[----:B------:R-:W-:Y:S01]  /*1c00*/  UISETP.NE.AND UP0, UPT, UR10, URZ, UPT ;  /* 0x000000ff0a00728c */ /* 0x000fe2000bf05270 */
[----:B--2---:R-:W-:-:S05]  /*1c10*/  FFMA.FTZ R31, -R30, R30, R31 ;  /* 0x0000001e1e1f7223 */ /* 0x004fca000001011f */
[----:B------:R-:W-:-:S13]  /*1c20*/  FSETP.GTU.FTZ.AND P0, PT, R31, RZ, PT ;  /* 0x000000ff1f00720b */ /* 0x000fda0003f1c000 */
[----:B0-----:R-:W0:Y:S02]  /*1c30*/  @P0 LDC R58, c[0x0][0x3c0] ;  /* 0x0000f000ff3a0b82 */ /* 0x001e240000000800 */
[----:B0-----:R-:W-:Y:S01]  /*1c40*/  @P0 FADD.FTZ R58, R31, R58 ;  /* 0x0000003a1f3a0221 */ /* 0x001fe20000010000 */
[----:B------:R-:W-:-:S06]  /*1c50*/  MOV R31, 0x3f800000 ;  /* 0x3f800000001f7802 */ /* 0x000fcc0000000f00 */
[----:B------:R0:W1:Y:S01]  /*1c60*/  @P0 MUFU.RSQ R31, R58 ;  /* 0x0000003a001f0308 */ /* 0x0000620000001400 */
[----:B------:R-:W-:Y:S05]  /*1c70*/  BRA.U UP0, `(.L_x_1370) ;  /* 0x0000000d00847547 */ /* 0x000fea000b800000 */
[C---:B-----5:R-:W-:Y:S01]  /*1c80*/  FADD.FTZ R56, -R30.reuse, R86 ;  /* 0x000000561e387221 */ /* 0x060fe20000010100 */
[----:B0-----:R-:W-:Y:S01]  /*1c90*/  FADD.FTZ R58, -R30, R87 ;  /* 0x000000571e3a7221 */ /* 0x001fe20000010100 */
        /* <DEDUP_REMOVED lines=13> */
[----:B------:R-:W-:Y:S01]  /*1d70*/  FMUL.FTZ R63, R81, R55 ;  /* 0x00000037513f7220 */ /* 0x000fe20000410000 */
[----:B------:R-:W-:Y:S01]  /*1d80*/  FMUL.FTZ R62, R62, R31 ;  /* 0x0000001f3e3e7220 */ /* 0x000fe20000410000 */
[----:B------:R-:W-:Y:S01]  /*1d90*/  FFMA.FTZ R58, R85, R58, RZ ;  /* 0x0000003a553a7223 */ /* 0x000fe200000100ff */
[----:B------:R-:W-:Y:S01]  /*1da0*/  FFMA.FTZ R57, R80, R60, R57 ;  /* 0x0000003c50397223 */ /* 0x000fe20000010039 */
[----:B------:R-:W-:Y:S01]  /*1db0*/  FFMA.FTZ R61, R60, R59, R61 ;  /* 0x0000003b3c3d7223 */ /* 0x000fe2000001003d */
[----:B------:R-:W-:Y:S01]  /*1dc0*/  FADD.FTZ R60, -R30, R78 ;  /* 0x0000004e1e3c7221 */ /* 0x000fe20000010100 */
[----:B------:R-:W-:Y:S01]  /*1dd0*/  FADD.FTZ R56, R56, R59 ;  /* 0x0000003b38387221 */ /* 0x000fe20000010000 */
[----:B------:R-:W-:Y:S01]  /*1de0*/  FFMA.FTZ R58, R81, R62, R58 ;  /* 0x0000003e513a7223 */ /* 0x000fe2000001003a */
[----:B------:R-:W-:Y:S01]  /*1df0*/  FFMA.FTZ R61, R62, R63, R61 ;  /* 0x0000003f3e3d7223 */ /* 0x000fe2000001003d */
[----:B------:R-:W-:Y:S01]  /*1e00*/  FADD.FTZ R62, -R30, R79 ;  /* 0x0000004f1e3e7221 */ /* 0x000fe20000010100 */
[----:B------:R-:W-:Y:S01]  /*1e10*/  FMUL.FTZ R60, R60, R31 ;  /* 0x0000001f3c3c7220 */ /* 0x000fe20000410000 */
[----:B------:R-:W-:Y:S01]  /*1e20*/  FMUL.FTZ R59, R76, R54 ;  /* 0x000000364c3b7220 */ /* 0x000fe20000410000 */
[----:B------:R-:W-:Y:S01]  /*1e30*/  FADD.FTZ R56, R63, R56 ;  /* 0x000000383f387221 */ /* 0x000fe20000010000 */
[C---:B------:R-:W-:Y:S01]  /*1e40*/  FMUL.FTZ R63, R77.reuse, R55 ;  /* 0x000000374d3f7220 */ /* 0x040fe20000410000 */
[----:B------:R-:W-:Y:S01]  /*1e50*/  FMUL.FTZ R62, R62, R31 ;  /* 0x0000001f3e3e7220 */ /* 0x000fe20000410000 */
        /* <DEDUP_REMOVED lines=98> */
[----:B------:R-:W-:Y:S01]  /*2480*/  FADD.FTZ R56, R56, R59 ;  /* 0x0000003b38387221 */ /* 0x000fe20000010000 */
[----:B------:R-:W-:Y:S01]  /*2490*/  FADD.FTZ R60, -R30, R26 ;  /* 0x0000001a1e3c7221 */ /* 0x000fe20000010100 */
[----:B------:R-:W-:Y:S01]  /*24a0*/  FFMA.FTZ R58, R25, R62, R58 ;  /* 0x0000003e193a7223 */ /* 0x000fe2000001003a */
[----:B------:R-:W-:Y:S01]  /*24b0*/  FFMA.FTZ R61, R62, R63, R61 ;  /* 0x0000003f3e3d7223 */ /* 0x000fe2000001003d */
[----:B------:R-:W-:Y:S01]  /*24c0*/  FADD.FTZ R56, R63, R56 ;  /* 0x000000383f387221 */ /* 0x000fe20000010000 */
[----:B------:R-:W-:Y:S01]  /*24d0*/  FADD.FTZ R62, -R30, R27 ;  /* 0x0000001b1e3e7221 */ /* 0x000fe20000010100 */
[----:B------:R-:W-:Y:S01]  /*24e0*/  FMUL.FTZ R60, R60, R31 ;  /* 0x0000001f3c3c7220 */ /* 0x000fe20000410000 */
[----:B------:R-:W-:Y:S01]  /*24f0*/  FMUL.FTZ R59, R28, R54 ;  /* 0x000000361c3b7220 */ /* 0x000fe20000410000 */
[C---:B------:R-:W-:Y:S01]  /*2500*/  FMUL.FTZ R63, R29.reuse, R55 ;  /* 0x000000371d3f7220 */ /* 0x040fe20000410000 */
[----:B------:R-:W-:Y:S01]  /*2510*/  FMUL.FTZ R62, R62, R31 ;  /* 0x0000001f3e3e7220 */ /* 0x000fe20000410000 */
[----:B------:R-:W-:Y:S01]  /*2520*/  FFMA.FTZ R57, R28, R60, R57 ;  /* 0x0000003c1c397223 */ /* 0x000fe20000010039 */
[----:B------:R-:W-:Y:S01]  /*2530*/  FADD.FTZ R64, R56, R59 ;  /* 0x0000003b38407221 */ /* 0x000fe20000010000 */
[----:B------:R-:W-:Y:S01]  /*2540*/  FFMA.FTZ R61, R60, R59, R61 ;  /* 0x0000003b3c3d7223 */ /* 0x000fe2000001003d */
[----:B------:R-:W-:Y:S01]  /*2550*/  FADD.FTZ R60, -R30, R32 ;  /* 0x000000201e3c7221 */ /* 0x000fe20000010100 */
[----:B------:R-:W-:Y:S01]  /*2560*/  FFMA.FTZ R56, R29, R62, R58 ;  /* 0x0000003e1d387223 */ /* 0x000fe2000001003a */
[----:B------:R-:W-:Y:S01]  /*2570*/  FADD.FTZ R64, R63, R64 ;  /* 0x000000403f407221 */ /* 0x000fe20000010000 */
[----:B------:R-:W-:Y:S01]  /*2580*/  FMUL.FTZ R59, R34, R54 ;  /* 0x00000036223b7220 */ /* 0x000fe20000410000 */
[----:B------:R-:W-:Y:S01]  /*2590*/  FFMA.FTZ R61, R62, R63, R61 ;  /* 0x0000003f3e3d7223 */ /* 0x000fe2000001003d */
[----:B------:R-:W-:Y:S01]  /*25a0*/  FADD.FTZ R58, -R30, R33 ;  /* 0x000000211e3a7221 */ /* 0x000fe20000010100 */
[----:B------:R-:W-:Y:S01]  /*25b0*/  FMUL.FTZ R60, R60, R31 ;  /* 0x0000001f3c3c7220 */ /* 0x000fe20000410000 */
[----:B------:R-:W-:Y:S01]  /*25c0*/  FMUL.FTZ R63, R35, R55 ;  /* 0x00000037233f7220 */ /* 0x000fe20000410000 */
[----:B------:R-:W-:Y:S01]  /*25d0*/  FADD.FTZ R64, R64, R59 ;  /* 0x0000003b40407221 */ /* 0x000fe20000010000 */
[----:B------:R-:W-:Y:S01]  /*25e0*/  FMUL.FTZ R58, R58, R31 ;  /* 0x0000001f3a3a7220 */ /* 0x000fe20000410000 */
[----:B------:R-:W-:Y:S01]  /*25f0*/  FFMA.FTZ R59, R60, R59, R61 ;  /* 0x0000003b3c3b7223 */ /* 0x000fe2000001003d */
[----:B------:R-:W-:Y:S01]  /*2600*/  FFMA.FTZ R61, R34, R60, R57 ;  /* 0x0000003c223d7223 */ /* 0x000fe20000010039 */
[----:B------:R-:W-:Y:S01]  /*2610*/  FADD.FTZ R64, R63, R64 ;  /* 0x000000403f407221 */ /* 0x000fe20000010000 */
[----:B------:R-:W-:Y:S01]  /*2620*/  FFMA.FTZ R56, R35, R58, R56 ;  /* 0x0000003a23387223 */ /* 0x000fe20000010038 */
[----:B------:R-:W-:Y:S01]  /*2630*/  FFMA.FTZ R63, R58, R63, R59 ;  /* 0x0000003f3a3f7223 */ /* 0x000fe2000001003b */
[----:B------:R-:W-:Y:S01]  /*2640*/  FADD.FTZ R57, RZ, R84 ;  /* 0x00000054ff397221 */ /* 0x000fe20000010000 */
[----:B------:R-:W-:Y:S01]  /*2650*/  FADD.FTZ R58, RZ, R85 ;  /* 0x00000055ff3a7221 */ /* 0x000fe20000010000 */
[----:B------:R-:W-:Y:S01]  /*2660*/  FADD.FTZ R60, -R30, R36 ;  /* 0x000000241e3c7221 */ /* 0x000fe20000010100 */
[----:B------:R-:W-:Y:S01]  /*2670*/  FMUL.FTZ R65, R38, R54 ;  /* 0x0000003626417220 */ /* 0x000fe20000410000 */
[----:B------:R-:W-:Y:S01]  /*2680*/  FADD.FTZ R57, R80, R57 ;  /* 0x0000003950397221 */ /* 0x000fe20000010000 */
[----:B------:R-:W-:Y:S01]  /*2690*/  FADD.FTZ R58, R81, R58 ;  /* 0x0000003a513a7221 */ /* 0x000fe20000010000 */
[----:B------:R-:W-:Y:S01]  /*26a0*/  FMUL.FTZ R62, R60, R31 ;  /* 0x0000001f3c3e7220 */ /* 0x000fe20000410000 */
[----:B------:R-:W-:Y:S01]  /*26b0*/  FADD.FTZ R60, -R30, R37 ;  /* 0x000000251e3c7221 */ /* 0x000fe20000010100 */
[----:B------:R-:W-:Y:S01]  /*26c0*/  FADD.FTZ R59, R76, R57 ;  /* 0x000000394c3b7221 */ /* 0x000fe20000010000 */
[----:B------:R-:W-:Y:S01]  /*26d0*/  FADD.FTZ R58, R77, R58 ;  /* 0x0000003a4d3a7221 */ /* 0x000fe20000010000 */
[----:B------:R-:W-:Y:S01]  /*26e0*/  FFMA.FTZ R57, R38, R62, R61 ;  /* 0x0000003e26397223 */ /* 0x000fe2000001003d */
[----:B------:R-:W-:Y:S01]  /*26f0*/  FFMA.FTZ R63, R62, R65, R63 ;  /* 0x000000413e3f7223 */ /* 0x000fe2000001003f */
[----:B------:R-:W-:Y:S01]  /*2700*/  FADD.FTZ R59, R72, R59 ;  /* 0x0000003b483b7221 */ /* 0x000fe20000010000 */
[----:B------:R-:W-:Y:S01]  /*2710*/  FADD.FTZ R58, R73, R58 ;  /* 0x0000003a493a7221 */ /* 0x000fe20000010000 */
[----:B------:R-:W-:Y:S01]  /*2720*/  FMUL.FTZ R60, R60, R31 ;  /* 0x0000001f3c3c7220 */ /* 0x000fe20000410000 */
[----:B------:R-:W-:Y:S01]  /*2730*/  FMUL.FTZ R61, R39, R55 ;  /* 0x00000037273d7220 */ /* 0x000fe20000410000 */
[----:B------:R-:W-:Y:S01]  /*2740*/  FADD.FTZ R59, R8, R59 ;  /* 0x0000003b083b7221 */ /* 0x000fe20000010000 */
[----:B------:R-:W-:Y:S01]  /*2750*/  FADD.FTZ R58, R9, R58 ;  /* 0x0000003a093a7221 */ /* 0x000fe20000010000 */
[----:B------:R-:W-:Y:S01]  /*2760*/  FADD.FTZ R64, R64, R65 ;  /* 0x0000004140407221 */ /* 0x000fe20000010000 */
[----:B------:R-:W-:Y:S01]  /*2770*/  FFMA.FTZ R56, R39, R60, R56 ;  /* 0x0000003c27387223 */ /* 0x000fe20000010038 */
[----:B------:R-:W-:Y:S01]  /*2780*/  FADD.FTZ R59, R4, R59 ;  /* 0x0000003b043b7221 */ /* 0x000fe20000010000 */
[----:B------:R-:W-:Y:S01]  /*2790*/  FADD.FTZ R58, R5, R58 ;  /* 0x0000003a053a7221 */ /* 0x000fe20000010000 */
[----:B------:R-:W-:Y:S01]  /*27a0*/  FFMA.FTZ R63, R60, R61, R63 ;  /* 0x0000003d3c3f7223 */ /* 0x000fe2000001003f */
[----:B------:R-:W-:Y:S01]  /*27b0*/  FADD.FTZ R60, -R30, R40 ;  /* 0x000000281e3c7221 */ /* 0x000fe20000010100 */
[----:B------:R-:W-:Y:S01]  /*27c0*/  FADD.FTZ R59, R12, R59 ;  /* 0x0000003b0c3b7221 */ /* 0x000fe20000010000 */
[----:B------:R-:W-:Y:S01]  /*27d0*/  FADD.FTZ R58, R13, R58 ;  /* 0x0000003a0d3a7221 */ /* 0x000fe20000010000 */
[----:B------:R-:W-:Y:S01]  /*27e0*/  FADD.FTZ R64, R61, R64 ;  /* 0x000000403d407221 */ /* 0x000fe20000010000 */
[----:B------:R-:W-:Y:S01]  /*27f0*/  FMUL.FTZ R61, R42, R54 ;  /* 0x000000362a3d7220 */ /* 0x000fe20000410000 */
[----:B------:R-:W-:Y:S01]  /*2800*/  FADD.FTZ R59, R16, R59 ;  /* 0x0000003b103b7221 */ /* 0x000fe20000010000 */
[----:B------:R-:W-:Y:S01]  /*2810*/  FADD.FTZ R58, R17, R58 ;  /* 0x0000003a113a7221 */ /* 0x000fe20000010000 */
[----:B------:R-:W-:Y:S01]  /*2820*/  FMUL.FTZ R62, R60, R31 ;  /* 0x0000001f3c3e7220 */ /* 0x000fe20000410000 */
[----:B------:R-:W-:Y:S01]  /*2830*/  FADD.FTZ R60, -R30, R41 ;  /* 0x000000291e3c7221 */ /* 0x000fe20000010100 */
[----:B------:R-:W-:Y:S01]  /*2840*/  FADD.FTZ R59, R46, R59 ;  /* 0x0000003b2e3b7221 */ /* 0x000fe20000010000 */
[----:B------:R-:W-:Y:S01]  /*2850*/  FADD.FTZ R58, R47, R58 ;  /* 0x0000003a2f3a7221 */ /* 0x000fe20000010000 */
[----:B------:R-:W-:Y:S01]  /*2860*/  FADD.FTZ R65, R64, R61 ;  /* 0x0000003d40417221 */ /* 0x000fe20000010000 */
[----:B------:R-:W-:Y:S01]  /*2870*/  FFMA.FTZ R64, R62, R61, R63 ;  /* 0x0000003d3e407223 */ /* 0x000fe2000001003f */
[----:B------:R-:W-:Y:S01]  /*2880*/  FFMA.FTZ R57, R42, R62, R57 ;  /* 0x0000003e2a397223 */ /* 0x000fe20000010039 */
[----:B------:R-:W-:Y:S01]  /*2890*/  FMUL.FTZ R61, R60, R31 ;  /* 0x0000001f3c3d7220 */ /* 0x000fe20000410000 */
[----:B------:R-:W-:Y:S01]  /*28a0*/  FADD.FTZ R59, R20, R59 ;  /* 0x0000003b143b7221 */ /* 0x000fe20000010000 */
[----:B------:R-:W-:Y:S01]  /*28b0*/  FMUL.FTZ R62, R43, R55 ;  /* 0x000000372b3e7220 */ /* 0x000fe20000410000 */
[----:B------:R-:W-:Y:S01]  /*28c0*/  FADD.FTZ R60, R21, R58 ;  /* 0x0000003a153c7221 */ /* 0x000fe20000010000 */
[----:B------:R-:W-:Y:S01]  /*28d0*/  FFMA.FTZ R58, R43, R61, R56 ;  /* 0x0000003d2b3a7223 */ /* 0x000fe20000010038 */
[----:B------:R-:W-:Y:S01]  /*28e0*/  FADD.FTZ R59, R24, R59 ;  /* 0x0000003b183b7221 */ /* 0x000fe20000010000 */
[----:B------:R-:W-:Y:S01]  /*28f0*/  FADD.FTZ R65, R62, R65 ;  /* 0x000000413e417221 */ /* 0x000fe20000010000 */
[----:B------:R-:W-:Y:S01]  /*2900*/  FFMA.FTZ R61, R61, R62, R64 ;  /* 0x0000003e3d3d7223 */ /* 0x000fe20000010040 */
[----:B------:R-:W-:Y:S01]  /*2910*/  FADD.FTZ R56, R25, R60 ;  /* 0x0000003c19387221 */ /* 0x000fe20000010000 */
[----:B------:R-:W-:Y:S01]  /*2920*/  FADD.FTZ R62, -R30, R48 ;  /* 0x000000301e3e7221 */ /* 0x000fe20000010100 */
[----:B------:R-:W-:Y:S01]  /*2930*/  FADD.FTZ R59, R28, R59 ;  /* 0x0000003b1c3b7221 */ /* 0x000fe20000010000 */
[----:B------:R-:W-:Y:S01]  /*2940*/  FMUL.FTZ R64, R50, R54 ;  /* 0x0000003632407220 */ /* 0x000fe20000410000 */
[----:B------:R-:W-:Y:S01]  /*2950*/  FADD.FTZ R56, R29, R56 ;  /* 0x000000381d387221 */ /* 0x000fe20000010000 */
[----:B------:R-:W-:Y:S01]  /*2960*/  FMUL.FTZ R60, R62, R31 ;  /* 0x0000001f3e3c7220 */ /* 0x000fe20000410000 */
[----:B------:R-:W-:Y:S01]  /*2970*/  FADD.FTZ R62, -R30, R49 ;  /* 0x000000311e3e7221 */ /* 0x000fe20000010100 */
[----:B------:R-:W-:Y:S01]  /*2980*/  FADD.FTZ R59, R34, R59 ;  /* 0x0000003b223b7221 */ /* 0x000fe20000010000 */
[----:B------:R-:W-:Y:S01]  /*2990*/  FADD.FTZ R56, R35, R56 ;  /* 0x0000003823387221 */ /* 0x000fe20000010000 */
[----:B------:R-:W-:Y:S01]  /*29a0*/  FADD.FTZ R63, R65, R64 ;  /* 0x00000040413f7221 */ /* 0x000fe20000010000 */
[----:B------:R-:W-:Y:S01]  /*29b0*/  FFMA.FTZ R66, R60, R64, R61 ;  /* 0x000000403c427223 */ /* 0x000fe2000001003d */
        /* <DEDUP_REMOVED lines=13> */
.L_x_1370:
[C---:B-----5:R-:W-:Y:S01]  /*2a90*/  FADD.FTZ R56, -R30.reuse, R86 ;  /* 0x000000561e387221 */ /* 0x060fe20000010100 */
[----:B------:R-:W-:-:S03]  /*2aa0*/  FADD.FTZ R68, -R30, R82 ;  /* 0x000000521e447221 */ /* 0x000fc60000010100 */
[-C--:B-1----:R-:W-:Y:S01]  /*2ab0*/  FMUL.FTZ R57, R56, R31.reuse ;  /* 0x0000001f38397220 */ /* 0x082fe20000410000 */
[----:B------:R-:W-:Y:S01]  /*2ac0*/  FADD.FTZ R56, -R30, R87 ;  /* 0x000000571e387221 */ /* 0x000fe20000010100 */
[----:B------:R-:W-:Y:S01]  /*2ad0*/  FMUL.FTZ R69, R68, R31 ;  /* 0x0000001f44457220 */ /* 0x000fe20000410000 */
[----:B------:R-:W-:Y:S01]  /*2ae0*/  FADD.FTZ R68, -R30, R83 ;  /* 0x000000531e447221 */ /* 0x000fe20000010100 */
[--C-:B0-----:R-:W-:Y:S01]  /*2af0*/  FFMA.FTZ R58, R54, R57, R52.reuse ;  /* 0x00000039363a7223 */ /* 0x101fe20000010034 */
[----:B------:R-:W-:Y:S01]  /*2b00*/  FMUL.FTZ R56, R56, R31 ;  /* 0x0000001f38387220 */ /* 0x000fe20000410000 */
[----:B------:R-:W-:Y:S02]  /*2b10*/  FFMA.FTZ R61, R54, R69, R52 ;  /* 0x00000045363d7223 */ /* 0x000fe40000010034 */
[----:B------:R-:W-:Y:S01]  /*2b20*/  FMUL.FTZ R60, R58, -1.4426950216293334961 ;  /* 0xbfb8aa3b3a3c7820 */ /* 0x000fe20000410000 */
[----:B------:R-:W-:-:S04]  /*2b30*/  FFMA.FTZ R59, R55, R56, R53 ;  /* 0x00000038373b7223 */ /* 0x000fc80000010035 */
[----:B------:R-:W-:Y:S01]  /*2b40*/  FMUL.FTZ R64, R59, -1.4426950216293334961 ;  /* 0xbfb8aa3b3b407820 */ /* 0x000fe20000410000 */
[----:B------:R-:W0:Y:S05]  /*2b50*/  MUFU.EX2 R60, R60 ;  /* 0x0000003c003c7308 */ /* 0x000e2a0000000800 */
[----:B------:R-:W1:Y:S01]  /*2b60*/  MUFU.EX2 R64, R64 ;  /* 0x0000004000407308 */ /* 0x000e620000000800 */
[----:B0-----:R-:W-:-:S04]  /*2b70*/  FADD.FTZ R62, R60, 1 ;  /* 0x3f8000003c3e7421 */ /* 0x001fc80000010000 */
[----:B------:R0:W2:Y:S01]  /*2b80*/  MUFU.RCP R63, R62 ;  /* 0x0000003e003f7308 */ /* 0x0000a20000001000 */
[----:B-1----:R-:W-:Y:S01]  /*2b90*/  FADD.FTZ R65, R64, 1 ;  /* 0x3f80000040417421 */ /* 0x002fe20000010000 */
[----:B------:R-:W-:-:S06]  /*2ba0*/  FMUL.FTZ R64, R61, -1.4426950216293334961 ;  /* 0xbfb8aa3b3d407820 */ /* 0x000fcc0000410000 */
[----:B------:R1:W3:Y:S01]  /*2bb0*/  MUFU.RCP R66, R65 ;  /* 0x0000004100427308 */ /* 0x0002e20000001000 */
[----:B0-----:R-:W-:-:S07]  /*2bc0*/  FMUL.FTZ R62, R68, R31 ;  /* 0x0000001f443e7220 */ /* 0x001fce0000410000 */
[----:B------:R-:W0:Y:S01]  /*2bd0*/  MUFU.EX2 R64, R64 ;  /* 0x0000004000407308 */ /* 0x000e220000000800 */
[----:B-1----:R-:W-:Y:S01]  /*2be0*/  FFMA.FTZ R65, R55, R62, R53 ;  /* 0x0000003e37417223 */ /* 0x002fe20000010035 */
[----:B--2---:R-:W-:Y:S01]  /*2bf0*/  FADD.FTZ R67, -R63, 1 ;  /* 0x3f8000003f437421 */ /* 0x004fe20000010100 */
[----:B------:R-:W-:-:S03]  /*2c00*/  FMUL.FTZ R63, R84, R63 ;  /* 0x0000003f543f7220 */ /* 0x000fc60000410000 */
[----:B------:R-:W-:Y:S01]  /*2c10*/  FFMA.FTZ R58, R58, R67, 1 ;  /* 0x3f8000003a3a7423 */ /* 0x000fe20000010043 */
[----:B---3--:R-:W-:Y:S01]  /*2c20*/  FADD.FTZ R60, -R66, 1 ;  /* 0x3f800000423c7421 */ /* 0x008fe20000010100 */
[----:B------:R-:W-:Y:S02]  /*2c30*/  FMUL.FTZ R68, R85, R66 ;  /* 0x0000004255447220 */ /* 0x000fe40000410000 */
[----:B------:R-:W-:Y:S01]  /*2c40*/  FMUL.FTZ R66, R63, R58 ;  /* 0x0000003a3f427220 */ /* 0x000fe20000410000 */
[----:B------:R-:W-:Y:S01]  /*2c50*/  FADD.FTZ R58, -R30, R78 ;  /* 0x0000004e1e3a7221 */ /* 0x000fe20000010100 */
[----:B------:R-:W-:Y:S01]  /*2c60*/  FFMA.FTZ R59, R59, R60, 1 ;  /* 0x3f8000003b3b7423 */ /* 0x000fe2000001003c */
[----:B------:R-:W-:Y:S01]  /*2c70*/  FMUL.FTZ R60, R65, -1.4426950216293334961 ;  /* 0xbfb8aa3b413c7820 */ /* 0x000fe20000410000 */
[----:B0-----:R-:W-:Y:S01]  /*2c80*/  FADD.FTZ R71, R64, 1 ;  /* 0x3f80000040477421 */ /* 0x001fe20000010000 */
[----:B------:R-:W-:Y:S01]  /*2c90*/  FMUL.FTZ R63, R58, R31 ;  /* 0x0000001f3a3f7220 */ /* 0x000fe20000410000 */
[----:B------:R-:W-:Y:S01]  /*2ca0*/  FMUL.FTZ R68, R68, R59 ;  /* 0x0000003b44447220 */ /* 0x000fe20000410000 */
[----:B------:R-:W-:-:S02]  /*2cb0*/  FADD.FTZ R58, -R30, R79 ;  /* 0x0000004f1e3a7221 */ /* 0x000fc40000010100 */
[----:B------:R-:W0:Y:S01]  /*2cc0*/  MUFU.EX2 R60, R60 ;  /* 0x0000003c003c7308 */ /* 0x000e220000000800 */
[----:B------:R-:W-:Y:S01]  /*2cd0*/  FFMA.FTZ R59, R54, R63, R52 ;  /* 0x0000003f363b7223 */ /* 0x000fe20000010034 */
[----:B------:R-:W-:Y:S02]  /*2ce0*/  FMUL.FTZ R58, R58, R31 ;  /* 0x0000001f3a3a7220 */ /* 0x000fe40000410000 */
[----:B------:R-:W1:Y:S01]  /*2cf0*/  MUFU.RCP R71, R71 ;  /* 0x0000004700477308 */ /* 0x000e620000001000 */
[----:B------:R-:W-:-:S07]  /*2d00*/  FMUL.FTZ R64, R59, -1.4426950216293334961 ;  /* 0xbfb8aa3b3b407820 */ /* 0x000fce0000410000 */
[----:B------:R-:W2:Y:S01]  /*2d10*/  MUFU.EX2 R64, R64 ;  /* 0x0000004000407308 */ /* 0x000ea20000000800 */
[----:B0-----:R-:W-:Y:S01]  /*2d20*/  FADD.FTZ R70, R60, 1 ;  /* 0x3f8000003c467421 */ /* 0x001fe20000010000 */
[----:B------:R-:W-:-:S04]  /*2d30*/  FFMA.FTZ R60, R55, R58, R53 ;  /* 0x0000003a373c7223 */ /* 0x000fc80000010035 */
[----:B------:R-:W-:Y:S01]  /*2d40*/  FMUL.FTZ R67, R60, -1.4426950216293334961 ;  /* 0xbfb8aa3b3c437820 */ /* 0x000fe20000410000 */
[----:B------:R-:W0:Y:S01]  /*2d50*/  MUFU.RCP R70, R70 ;  /* 0x0000004600467308 */ /* 0x000e220000001000 */
[----:B-1----:R-:W-:Y:S01]  /*2d60*/  FADD.FTZ R118, -R71, 1 ;  /* 0x3f80000047767421 */ /* 0x002fe20000010100 */
[----:B------:R-:W-:-:S03]  /*2d70*/  FMUL.FTZ R71, R80, R71 ;  /* 0x0000004750477220 */ /* 0x000fc60000410000 */
[----:B------:R-:W-:Y:S01]  /*2d80*/  FFMA.FTZ R118, R61, R118, 1 ;  /* 0x3f8000003d767423 */ /* 0x000fe20000010076 */
[----:B--2---:R-:W-:Y:S02]  /*2d90*/  FADD.FTZ R124, R64, 1 ;  /* 0x3f800000407c7421 */ /* 0x004fe40000010000 */
[----:B------:R-:W1:Y:S01]  /*2da0*/  MUFU.EX2 R67, R67 ;  /* 0x0000004300437308 */ /* 0x000e620000000800 */
[----:B------:R-:W-:Y:S01]  /*2db0*/  FADD.FTZ R61, -R30, R74 ;  /* 0x0000004a1e3d7221 */ /* 0x000fe20000010100 */
[----:B------:R-:W-:Y:S02]  /*2dc0*/  FMUL.FTZ R64, R71, R118 ;  /* 0x0000007647407220 */ /* 0x000fe40000410000 */
[----:B------:R-:W2:Y:S01]  /*2dd0*/  MUFU.RCP R71, R124 ;  /* 0x0000007c00477308 */ /* 0x000ea20000001000 */
[----:B------:R-:W-:Y:S01]  /*2de0*/  FMUL.FTZ R61, R61, R31 ;  /* 0x0000001f3d3d7220 */ /* 0x000fe20000410000 */
[----:B0-----:R-:W-:Y:S01]  /*2df0*/  FADD.FTZ R118, -R70, 1 ;  /* 0x3f80000046767421 */ /* 0x001fe20000010100 */
[----:B------:R-:W-:-:S03]  /*2e00*/  FMUL.FTZ R70, R81, R70 ;  /* 0x0000004651467220 */ /* 0x000fc60000410000 */
[----:B------:R-:W-:Y:S01]  /*2e10*/  FFMA.FTZ R65, R65, R118, 1 ;  /* 0x3f80000041417423 */ /* 0x000fe20000010076 */
[----:B-1----:R-:W-:Y:S01]  /*2e20*/  FADD.FTZ R118, R67, 1 ;  /* 0x3f80000043767421 */ /* 0x002fe20000010000 */
[----:B------:R-:W-:Y:S02]  /*2e30*/  FFMA.FTZ R67, R54, R61, R52 ;  /* 0x0000003d36437223 */ /* 0x000fe40000010034 */
[----:B------:R-:W-:Y:S02]  /*2e40*/  FMUL.FTZ R65, R70, R65 ;  /* 0x0000004146417220 */ /* 0x000fe40000410000 */
[----:B------:R-:W-:Y:S01]  /*2e50*/  FMUL.FTZ R125, R67, -1.4426950216293334961 ;  /* 0xbfb8aa3b437d7820 */ /* 0x000fe20000410000 */
[----:B------:R-:W0:Y:S01]  /*2e60*/  MUFU.RCP R118, R118 ;  /* 0x0000007600767308 */ /* 0x000e220000001000 */
[----:B--2---:R-:W-:-:S04]  /*2e70*/  FADD.FTZ R70, -R71, 1 ;  /* 0x3f80000047467421 */ /* 0x004fc80000010100 */
[----:B------:R-:W-:-:S03]  /*2e80*/  FFMA.FTZ R59, R59, R70, 1 ;  /* 0x3f8000003b3b7423 */ /* 0x000fc60000010046 */
[----:B------:R-:W1:Y:S02]  /*2e90*/  MUFU.EX2 R119, R125 ;  /* 0x0000007d00777308 */ /* 0x000e640000000800 */
[----:B-1----:R-:W-:Y:S01]  /*2ea0*/  FADD.FTZ R124, R119, 1 ;  /* 0x3f800000777c7421 */ /* 0x002fe20000010000 */
[----:B0-----:R-:W-:-:S04]  /*2eb0*/  FADD.FTZ R119, -R118, 1 ;  /* 0x3f80000076777421 */ /* 0x001fc80000010100 */
[----:B------:R-:W-:Y:S01]  /*2ec0*/  FFMA.FTZ R70, R60, R119, 1 ;  /* 0x3f8000003c467423 */ /* 0x000fe20000010077 */
[----:B------:R-:W-:Y:S01]  /*2ed0*/  FMUL.FTZ R60, R76, R71 ;  /* 0x000000474c3c7220 */ /* 0x000fe20000410000 */
[----:B------:R-:W0:Y:S01]  /*2ee0*/  MUFU.RCP R119, R124 ;  /* 0x0000007c00777308 */ /* 0x000e220000001000 */
[----:B------:R-:W-:Y:S02]  /*2ef0*/  FMUL.FTZ R71, R77, R118 ;  /* 0x000000764d477220 */ /* 0x000fe40000410000 */
[----:B------:R-:W-:Y:S02]  /*2f00*/  FMUL.FTZ R60, R60, R59 ;  /* 0x0000003b3c3c7220 */ /* 0x000fe40000410000 */
[----:B------:R-:W-:Y:S01]  /*2f10*/  FMUL.FTZ R59, R71, R70 ;  /* 0x00000046473b7220 */ /* 0x000fe20000410000 */
[----:B------:R-:W-:Y:S01]  /*2f20*/  FMUL.FTZ R70, R54, R66 ;  /* 0x0000004236467220 */ /* 0x000fe20000410000 */
[----:B------:R-:W-:-:S03]  /*2f30*/  FMUL.FTZ R71, R55, R68 ;  /* 0x0000004437477220 */ /* 0x000fc60000410000 */
[----:B------:R-:W-:Y:S01]  /*2f40*/  FFMA.FTZ R125, R57, R70, RZ ;  /* 0x00000046397d7223 */ /* 0x000fe200000100ff */
[----:B------:R-:W-:-:S03]  /*2f50*/  FADD.FTZ R118, RZ, R70 ;  /* 0x00000046ff767221 */ /* 0x000fc60000010000 */
[----:B------:R-:W-:Y:S01]  /*2f60*/  FFMA.FTZ R70, R56, R71, R125 ;  /* 0x0000004738467223 */ /* 0x000fe2000001007d */
[----:B------:R-:W-:Y:S01]  /*2f70*/  FADD.FTZ R71, R71, R118 ;  /* 0x0000007647477221 */ /* 0x000fe20000010000 */
[----:B------:R-:W-:Y:S01]  /*2f80*/  FMUL.FTZ R125, R54, R64 ;  /* 0x00000040367d7220 */ /* 0x000fe20000410000 */
[----:B0-----:R-:W-:Y:S01]  /*2f90*/  FADD.FTZ R118, -R119, 1 ;  /* 0x3f80000077767421 */ /* 0x001fe20000010100 */
[----:B------:R-:W-:Y:S02]  /*2fa0*/  FMUL.FTZ R119, R72, R119 ;  /* 0x0000007748777220 */ /* 0x000fe40000410000 */
[----:B------:R-:W-:Y:S01]  /*2fb0*/  FADD.FTZ R71, R71, R125 ;  /* 0x0000007d47477221 */ /* 0x000fe20000010000 */
[----:B------:R-:W-:Y:S01]  /*2fc0*/  FFMA.FTZ R124, R67, R118, 1 ;  /* 0x3f800000437c7423 */ /* 0x000fe20000010076 */
[----:B------:R-:W-:Y:S01]  /*2fd0*/  FFMA.FTZ R118, R57, R66, RZ ;  /* 0x0000004239767223 */ /* 0x000fe200000100ff */
[----:B------:R-:W-:Y:S02]  /*2fe0*/  FADD.FTZ R67, RZ, R66 ;  /* 0x00000042ff437221 */ /* 0x000fe40000010000 */
[----:B------:R-:W-:Y:S01]  /*2ff0*/  FMUL.FTZ R57, R119, R124 ;  /* 0x0000007c77397220 */ /* 0x000fe20000410000 */
[----:B------:R-:W-:Y:S01]  /*3000*/  FADD.FTZ R124, -R30, R75 ;  /* 0x0000004b1e7c7221 */ /* 0x000fe20000010100 */
[----:B------:R-:W-:Y:S01]  /*3010*/  FADD.FTZ R67, R67, R64 ;  /* 0x0000004043437221 */ /* 0x000fe20000010000 */
[C---:B------:R-:W-:Y:S01]  /*3020*/  FFMA.FTZ R66, R69.reuse, R64, R118 ;  /* 0x0000004045427223 */ /* 0x040fe20000010076 */
[----:B------:R-:W-:Y:S01]  /*3030*/  FFMA.FTZ R119, R69, R125, R70 ;  /* 0x0000007d45777223 */ /* 0x000fe20000010046 */
[----:B------:R-:W-:-:S02]  /*3040*/  FMUL.FTZ R64, R124, R31 ;  /* 0x0000001f7c407220 */ /* 0x000fc40000410000 */
[----:B------:R-:W-:Y:S02]  /*3050*/  FFMA.FTZ R66, R63, R60, R66 ;  /* 0x0000003c3f427223 */ /* 0x000fe40000010042 */
[----:B------:R-:W-:-:S04]  /*3060*/  FFMA.FTZ R69, R55, R64, R53 ;  /* 0x0000004037457223 */ /* 0x000fc80000010035 */
[----:B------:R-:W-:-:S06]  /*3070*/  FMUL.FTZ R118, R69, -1.4426950216293334961 ;  /* 0xbfb8aa3b45767820 */ /* 0x000fcc0000410000 */
[----:B------:R-:W0:Y:S02]  /*3080*/  MUFU.EX2 R118, R118 ;  /* 0x0000007600767308 */ /* 0x000e240000000800 */
[----:B0-----:R-:W-:-:S04]  /*3090*/  FADD.FTZ R124, R118, 1 ;  /* 0x3f800000767c7421 */ /* 0x001fc80000010000 */
[----:B------:R-:W0:Y:S02]  /*30a0*/  MUFU.RCP R70, R124 ;  /* 0x0000007c00467308 */ /* 0x000e240000001000 */
[----:B0-----:R-:W-:-:S04]  /*30b0*/  FADD.FTZ R125, -R70, 1 ;  /* 0x3f800000467d7421 */ /* 0x001fc80000010100 */
[----:B------:R-:W-:Y:S01]  /*30c0*/  FFMA.FTZ R118, R69, R125, 1 ;  /* 0x3f80000045767423 */ /* 0x000fe2000001007d */
[----:B------:R-:W-:Y:S01]  /*30d0*/  FMUL.FTZ R125, R73, R70 ;  /* 0x00000046497d7220 */ /* 0x000fe20000410000 */
[----:B------:R-:W-:Y:S01]  /*30e0*/  FFMA.FTZ R69, R56, R68, RZ ;  /* 0x0000004438457223 */ /* 0x000fe200000100ff */
[----:B------:R-:W-:Y:S01]  /*30f0*/  FADD.FTZ R70, RZ, R68 ;  /* 0x00000044ff467221 */ /* 0x000fe20000010000 */
[-C--:B------:R-:W-:Y:S01]  /*3100*/  FMUL.FTZ R68, R55, R65.reuse ;  /* 0x0000004137447220 */ /* 0x080fe20000410000 */
[----:B------:R-:W-:Y:S01]  /*3110*/  FMUL.FTZ R56, R125, R118 ;  /* 0x000000767d387220 */ /* 0x000fe20000410000 */
[----:B------:R-:W-:Y:S01]  /*3120*/  FADD.FTZ R118, -R30, R6 ;  /* 0x000000061e767221 */ /* 0x000fe20000010100 */
[----:B------:R-:W-:Y:S01]  /*3130*/  FADD.FTZ R70, R70, R65 ;  /* 0x0000004146467221 */ /* 0x000fe20000010000 */
[----:B------:R-:W-:Y:S01]  /*3140*/  FFMA.FTZ R69, R62, R65, R69 ;  /* 0x000000413e457223 */ /* 0x000fe20000010045 */
[----:B------:R-:W-:Y:S01]  /*3150*/  FADD.FTZ R71, R68, R71 ;  /* 0x0000004744477221 */ /* 0x000fe20000010000 */
[----:B------:R-:W-:Y:S01]  /*3160*/  FMUL.FTZ R65, R118, R31 ;  /* 0x0000001f76417220 */ /* 0x000fe20000410000 */
[----:B------:R-:W-:Y:S01]  /*3170*/  FFMA.FTZ R118, R62, R68, R119 ;  /* 0x000000443e767223 */ /* 0x000fe20000010077 */
[----:B------:R-:W-:Y:S01]  /*3180*/  FADD.FTZ R68, R67, R60 ;  /* 0x0000003c43447221 */ /* 0x000fe20000010000 */
[C---:B------:R-:W-:Y:S01]  /*3190*/  FMUL.FTZ R67, R54.reuse, R60 ;  /* 0x0000003c36437220 */ /* 0x040fe20000410000 */
[----:B------:R-:W-:Y:S01]  /*31a0*/  FFMA.FTZ R62, R54, R65, R52 ;  /* 0x00000041363e7223 */ /* 0x000fe20000010034 */
[----:B------:R-:W-:-:S02]  /*31b0*/  FFMA.FTZ R69, R58, R59, R69 ;  /* 0x0000003b3a457223 */ /* 0x000fc40000010045 */
[----:B------:R-:W-:Y:S01]  /*31c0*/  FADD.FTZ R71, R71, R67 ;  /* 0x0000004347477221 */ /* 0x000fe20000010000 */
[----:B------:R-:W-:-:S06]  /*31d0*/  FMUL.FTZ R124, R62, -1.4426950216293334961 ;  /* 0xbfb8aa3b3e7c7820 */ /* 0x000fcc0000410000 */
[----:B------:R-:W0:Y:S02]  /*31e0*/  MUFU.EX2 R124, R124 ;  /* 0x0000007c007c7308 */ /* 0x000e240000000800 */
[----:B0-----:R-:W-:-:S06]  /*31f0*/  FADD.FTZ R119, R124, 1 ;  /* 0x3f8000007c777421 */ /* 0x001fcc0000010000 */
[----:B------:R-:W0:Y:S02]  /*3200*/  MUFU.RCP R119, R119 ;  /* 0x0000007700777308 */ /* 0x000e240000001000 */
[----:B0-----:R-:W-:-:S04]  /*3210*/  FADD.FTZ R125, -R119, 1 ;  /* 0x3f800000777d7421 */ /* 0x001fc80000010100 */
[----:B------:R-:W-:Y:S01]  /*3220*/  FFMA.FTZ R125, R62, R125, 1 ;  /* 0x3f8000003e7d7423 */ /* 0x000fe2000001007d */
[----:B------:R-:W-:Y:S01]  /*3230*/  FMUL.FTZ R62, R8, R119 ;  /* 0x00000077083e7220 */ /* 0x000fe20000410000 */
[----:B------:R-:W-:-:S03]  /*3240*/  FFMA.FTZ R119, R63, R67, R118 ;  /* 0x000000433f777223 */ /* 0x000fc60000010076 */
[----:B------:R-:W-:Y:S01]  /*3250*/  FMUL.FTZ R62, R62, R125 ;  /* 0x0000007d3e3e7220 */ /* 0x000fe20000410000 */
[----:B------:R-:W-:-:S04]  /*3260*/  FADD.FTZ R125, -R30, R7 ;  /* 0x000000071e7d7221 */ /* 0x000fc80000010100 */
[----:B------:R-:W-:Y:S01]  /*3270*/  FMUL.FTZ R60, R125, R31 ;  /* 0x0000001f7d3c7220 */ /* 0x000fe20000410000 */
[----:B------:R-:W-:-:S03]  /*3280*/  FADD.FTZ R125, -R30, R2 ;  /* 0x000000021e7d7221 */ /* 0x000fc60000010100 */
        /* <DEDUP_REMOVED lines=11> */
[----:B------:R-:W-:-:S03]  /*3340*/  FMUL.FTZ R59, R125, R31 ;  /* 0x0000001f7d3b7220 */ /* 0x000fc60000410000 */
[----:B------:R-:W-:Y:S01]  /*3350*/  FFMA.FTZ R118, R58, R70, R119 ;  /* 0x000000463a767223 */ /* 0x000fe20000010077 */
[----:B------:R-:W-:Y:S01]  /*3360*/  FFMA.FTZ R58, R54, R59, R52 ;  /* 0x0000003b363a7223 */ /* 0x000fe20000010034 */
[----:B------:R-:W-:Y:S01]  /*3370*/  FADD.FTZ R119, R70, R71 ;  /* 0x0000004746777221 */ /* 0x000fe20000010000 */
[----:B------:R-:W-:Y:S02]  /*3380*/  FFMA.FTZ R70, R61, R57, R66 ;  /* 0x000000393d467223 */ /* 0x000fe40000010042 */
[----:B------:R-:W-:Y:S02]  /*3390*/  FMUL.FTZ R124, R58, -1.4426950216293334961 ;  /* 0xbfb8aa3b3a7c7820 */ /* 0x000fe40000410000 */
[----:B------:R-:W-:-:S04]  /*33a0*/  FFMA.FTZ R70, R65, R62, R70 ;  /* 0x0000003e41467223 */ /* 0x000fc80000010046 */
        /* <DEDUP_REMOVED lines=8> */
[----:B------:R-:W-:Y:S01]  /*3430*/  FADD.FTZ R68, -R30, R3 ;  /* 0x000000031e447221 */ /* 0x000fe20000010100 */
[----:B------:R-:W-:Y:S01]  /*3440*/  FMUL.FTZ R57, R54, R57 ;  /* 0x0000003936397220 */ /* 0x000fe20000410000 */
[----:B------:R-:W-:Y:S01]  /*3450*/  FFMA.FTZ R70, R59, R58, R70 ;  /* 0x0000003a3b467223 */ /* 0x000fe20000010046 */
[----:B------:R-:W-:Y:S01]  /*3460*/  FADD.FTZ R71, R71, R62 ;  /* 0x0000003e47477221 */ /* 0x000fe20000010000 */
[----:B------:R-:W-:Y:S01]  /*3470*/  FMUL.FTZ R68, R68, R31 ;  /* 0x0000001f44447220 */ /* 0x000fe20000410000 */
[----:B------:R-:W-:Y:S01]  /*3480*/  FFMA.FTZ R125, R61, R57, R118 ;  /* 0x000000393d7d7223 */ /* 0x000fe20000010076 */
[----:B------:R-:W-:Y:S01]  /*3490*/  FADD.FTZ R119, R119, R57 ;  /* 0x0000003977777221 */ /* 0x000fe20000010000 */
        /* <DEDUP_REMOVED lines=9> */
[----:B------:R-:W-:-:S03]  /*3530*/  FADD.FTZ R61, -R30, R10 ;  /* 0x0000000a1e3d7221 */ /* 0x000fc60000010100 */
[----:B------:R-:W-:Y:S01]  /*3540*/  FMUL.FTZ R57, R57, R118 ;  /* 0x0000007639397220 */ /* 0x000fe20000410000 */
[----:B------:R-:W-:Y:S01]  /*3550*/  FMUL.FTZ R61, R61, R31 ;  /* 0x0000001f3d3d7220 */ /* 0x000fe20000410000 */
[----:B------:R-:W-:Y:S01]  /*3560*/  FADD.FTZ R118, R67, R56 ;  /* 0x0000003843767221 */ /* 0x000fe20000010000 */
[-C--:B------:R-:W-:Y:S01]  /*3570*/  FFMA.FTZ R67, R64, R56.reuse, R69 ;  /* 0x0000003840437223 */ /* 0x080fe20000010045 */
[----:B------:R-:W-:Y:S01]  /*3580*/  FMUL.FTZ R56, R55, R56 ;  /* 0x0000003837387220 */ /* 0x000fe20000410000 */
[----:B------:R-:W-:Y:S01]  /*3590*/  FFMA.FTZ R66, R54, R61, R52 ;  /* 0x0000003d36427223 */ /* 0x000fe20000010034 */
[----:B------:R-:W-:Y:S02]  /*35a0*/  FADD.FTZ R118, R118, R63 ;  /* 0x0000003f76767221 */ /* 0x000fe40000010000 */
[----:B------:R-:W-:Y:S01]  /*35b0*/  FFMA.FTZ R64, R64, R56, R125 ;  /* 0x0000003840407223 */ /* 0x000fe2000001007d */
[----:B------:R-:W-:Y:S01]  /*35c0*/  FMUL.FTZ R124, R66, -1.4426950216293334961 ;  /* 0xbfb8aa3b427c7820 */ /* 0x000fe20000410000 */
[----:B------:R-:W-:-:S05]  /*35d0*/  FADD.FTZ R119, R56, R119 ;  /* 0x0000007738777221 */ /* 0x000fca0000010000 */
[----:B------:R-:W0:Y:S02]  /*35e0*/  MUFU.EX2 R124, R124 ;  /* 0x0000007c007c7308 */ /* 0x000e240000000800 */
[----:B0-----:R-:W-:-:S04]  /*35f0*/  FADD.FTZ R125, R124, 1 ;  /* 0x3f8000007c7d7421 */ /* 0x001fc80000010000 */
[----:B------:R-:W0:Y:S02]  /*3600*/  MUFU.RCP R69, R125 ;  /* 0x0000007d00457308 */ /* 0x000e240000001000 */
[----:B0-----:R-:W-:-:S04]  /*3610*/  FADD.FTZ R56, -R69, 1 ;  /* 0x3f80000045387421 */ /* 0x001fc80000010100 */
[----:B------:R-:W-:Y:S01]  /*3620*/  FFMA.FTZ R66, R66, R56, 1 ;  /* 0x3f80000042427423 */ /* 0x000fe20000010038 */
[----:B------:R-:W-:Y:S01]  /*3630*/  FMUL.FTZ R56, R12, R69 ;  /* 0x000000450c387220 */ /* 0x000fe20000410000 */
[----:B------:R-:W-:-:S03]  /*3640*/  FMUL.FTZ R69, R54, R62 ;  /* 0x0000003e36457220 */ /* 0x000fc60000410000 */
[----:B------:R-:W-:Y:S01]  /*3650*/  FMUL.FTZ R56, R56, R66 ;  /* 0x0000004238387220 */ /* 0x000fe20000410000 */
[C---:B------:R-:W-:Y:S01]  /*3660*/  FADD.FTZ R66, -R30.reuse, R11 ;  /* 0x0000000b1e427221 */ /* 0x040fe20000010100 */
[----:B------:R-:W-:Y:S01]  /*3670*/  FFMA.FTZ R125, R65, R69, R64 ;  /* 0x00000045417d7223 */ /* 0x000fe20000010040 */
[----:B------:R-:W-:Y:S01]  /*3680*/  FADD.FTZ R119, R119, R69 ;  /* 0x0000004577777221 */ /* 0x000fe20000010000 */
[----:B------:R-:W-:Y:S01]  /*3690*/  FADD.FTZ R69, -R30, R14 ;  /* 0x0000000e1e457221 */ /* 0x000fe20000010100 */
[-C--:B------:R-:W-:Y:S01]  /*36a0*/  FMUL.FTZ R62, R66, R31.reuse ;  /* 0x0000001f423e7220 */ /* 0x080fe20000410000 */
[----:B------:R-:W-:Y:S02]  /*36b0*/  FADD.FTZ R71, R71, R56 ;  /* 0x0000003847477221 */ /* 0x000fe40000010000 */
[----:B------:R-:W-:Y:S01]  /*36c0*/  FMUL.FTZ R69, R69, R31 ;  /* 0x0000001f45457220 */ /* 0x000fe20000410000 */
        /* <DEDUP_REMOVED lines=8> */
[----:B------:R-:W-:-:S03]  /*3750*/  FMUL.FTZ R66, R55, R63 ;  /* 0x0000003f37427220 */ /* 0x000fc60000410000 */
[----:B------:R-:W-:Y:S01]  /*3760*/  FMUL.FTZ R64, R64, R65 ;  /* 0x0000004140407220 */ /* 0x000fe20000410000 */
[C---:B------:R-:W-:Y:S01]  /*3770*/  FFMA.FTZ R65, R60.reuse, R63, R67 ;  /* 0x0000003f3c417223 */ /* 0x040fe20000010043 */
[----:B------:R-:W-:Y:S01]  /*3780*/  FFMA.FTZ R124, R60, R66, R125 ;  /* 0x000000423c7c7223 */ /* 0x000fe2000001007d */
[----:B------:R-:W-:Y:S01]  /*3790*/  FFMA.FTZ R60, R54, R69, R52 ;  /* 0x00000045363c7223 */ /* 0x000fe20000010034 */
[----:B------:R-:W-:Y:S01]  /*37a0*/  FADD.FTZ R119, R66, R119 ;  /* 0x0000007742777221 */ /* 0x000fe20000010000 */
[----:B------:R-:W-:Y:S02]  /*37b0*/  FFMA.FTZ R65, R68, R57, R65 ;  /* 0x0000003944417223 */ /* 0x000fe40000010041 */
[----:B------:R-:W-:Y:S02]  /*37c0*/  FMUL.FTZ R67, R60, -1.4426950216293334961 ;  /* 0xbfb8aa3b3c437820 */ /* 0x000fe40000410000 */
[----:B------:R-:W-:-:S04]  /*37d0*/  FFMA.FTZ R65, R62, R64, R65 ;  /* 0x000000403e417223 */ /* 0x000fc80000010041 */
        /* <DEDUP_REMOVED lines=8> */
[----:B------:R-:W-:Y:S01]  /*3860*/  FADD.FTZ R60, -R30, R15 ;  /* 0x0000000f1e3c7221 */ /* 0x000fe20000010100 */
[----:B------:R-:W-:Y:S01]  /*3870*/  FFMA.FTZ R67, R59, R63, R124 ;  /* 0x0000003f3b437223 */ /* 0x000fe2000001007c */
[----:B------:R-:W-:Y:S02]  /*3880*/  FADD.FTZ R119, R119, R63 ;  /* 0x0000003f77777221 */ /* 0x000fe40000010000 */
[----:B------:R-:W-:-:S04]  /*3890*/  FMUL.FTZ R60, R60, R31 ;  /* 0x0000001f3c3c7220 */ /* 0x000fc80000410000 */
        /* <DEDUP_REMOVED lines=10> */
[----:B------:R-:W-:Y:S01]  /*3940*/  FADD.FTZ R63, R118, R57 ;  /* 0x00000039763f7221 */ /* 0x000fe20000010000 */
[----:B------:R-:W-:Y:S01]  /*3950*/  FADD.FTZ R118, -R30, R44 ;  /* 0x0000002c1e767221 */ /* 0x000fe20000010100 */
[----:B------:R-:W-:Y:S01]  /*3960*/  FADD.FTZ R119, R124, R119 ;  /* 0x000000777c777221 */ /* 0x000fe20000010000 */
[----:B------:R-:W-:Y:S01]  /*3970*/  FFMA.FTZ R65, R60, R58, R65 ;  /* 0x0000003a3c417223 */ /* 0x000fe20000010041 */
[----:B------:R-:W-:Y:S01]  /*3980*/  FADD.FTZ R63, R63, R64 ;  /* 0x000000403f3f7221 */ /* 0x000fe20000010000 */
[----:B------:R-:W-:Y:S01]  /*3990*/  FMUL.FTZ R59, R118, R31 ;  /* 0x0000001f763b7220 */ /* 0x000fe20000410000 */
[----:B------:R-:W-:Y:S01]  /*39a0*/  FFMA.FTZ R118, R68, R124, R67 ;  /* 0x0000007c44767223 */ /* 0x000fe20000010043 */
[----:B------:R-:W-:Y:S01]  /*39b0*/  FADD.FTZ R124, -R30, R45 ;  /* 0x0000002d1e7c7221 */ /* 0x000fe20000010100 */
        /* <DEDUP_REMOVED lines=12> */
[----:B------:R-:W-:Y:S01]  /*3a80*/  FMUL.FTZ R56, R124, R31 ;  /* 0x0000001f7c387220 */ /* 0x000fe20000410000 */
[----:B------:R-:W-:Y:S01]  /*3a90*/  FFMA.FTZ R125, R61, R67, R118 ;  /* 0x000000433d7d7223 */ /* 0x000fe20000010076 */
[----:B------:R-:W-:Y:S01]  /*3aa0*/  FADD.FTZ R119, R119, R67 ;  /* 0x0000004377777221 */ /* 0x000fe20000010000 */
[----:B------:R-:W-:Y:S01]  /*3ab0*/  FFMA.FTZ R68, R69, R66, R68 ;  /* 0x0000004245447223 */ /* 0x000fe20000010044 */
[----:B------:R-:W-:Y:S02]  /*3ac0*/  FFMA.FTZ R61, R55, R56, R53 ;  /* 0x00000038373d7223 */ /* 0x000fe40000010035 */
[----:B------:R-:W-:Y:S01]  /*3ad0*/  FADD.FTZ R119, R64, R119 ;  /* 0x0000007740777221 */ /* 0x000fe20000010000 */
[----:B------:R-:W-:Y:S01]  /*3ae0*/  FFMA.FTZ R68, R59, R57, R68 ;  /* 0x000000393b447223 */ /* 0x000fe20000010044 */
        /* <DEDUP_REMOVED lines=9> */
[----:B------:R-:W-:-:S03]  /*3b80*/  FADD.FTZ R124, -R30, R18 ;  /* 0x000000121e7c7221 */ /* 0x000fc60000010100 */
[----:B------:R-:W-:Y:S01]  /*3b90*/  FFMA.FTZ R65, R56, R61, R65 ;  /* 0x0000003d38417223 */ /* 0x000fe20000010041 */
        /* <DEDUP_REMOVED lines=14> */
[----:B------:R-:W-:Y:S02]  /*3c80*/  FFMA.FTZ R68, R67, R62, R68 ;  /* 0x0000003e43447223 */ /* 0x000fe40000010044 */
[----:B------:R-:W-:Y:S01]  /*3c90*/  FMUL.FTZ R66, R71, R31 ;  /* 0x0000001f47427220 */ /* 0x000fe20000410000 */
[----:B------:R-:W-:-:S03]  /*3ca0*/  FFMA.FTZ R71, R69, R125, R70 ;  /* 0x0000007d45477223 */ /* 0x000fc60000010046 */
        /* <DEDUP_REMOVED lines=9> */
[----:B------:R-:W-:Y:S01]  /*3d40*/  FADD.FTZ R63, -R30, R22 ;  /* 0x000000161e3f7221 */ /* 0x000fe20000010100 */
[----:B------:R-:W-:Y:S01]  /*3d50*/  FMUL.FTZ R58, R55, R58 ;  /* 0x0000003a373a7220 */ /* 0x000fe20000410000 */
[----:B------:R-:W-:Y:S01]  /*3d60*/  FMUL.FTZ R69, R69, R125 ;  /* 0x0000007d45457220 */ /* 0x000fe20000410000 */
[----:B------:R-:W-:Y:S01]  /*3d70*/  FADD.FTZ R70, R70, R61 ;  /* 0x0000003d46467221 */ /* 0x000fe20000010000 */
[----:B------:R-:W-:Y:S01]  /*3d80*/  FMUL.FTZ R63, R63, R31 ;  /* 0x0000001f3f3f7220 */ /* 0x000fe20000410000 */
[----:B------:R-:W-:Y:S01]  /*3d90*/  FFMA.FTZ R118, R60, R58, R71 ;  /* 0x0000003a3c767223 */ /* 0x000fe20000010047 */
[----:B------:R-:W-:Y:S01]  /*3da0*/  FADD.FTZ R119, R58, R119 ;  /* 0x000000773a777221 */ /* 0x000fe20000010000 */
[----:B------:R-:W-:Y:S01]  /*3db0*/  FADD.FTZ R70, R70, R69 ;  /* 0x0000004546467221 */ /* 0x000fe20000010000 */
[----:B------:R-:W-:Y:S01]  /*3dc0*/  FFMA.FTZ R60, R54, R63, R52 ;  /* 0x0000003f363c7223 */ /* 0x000fe20000010034 */
[----:B------:R-:W-:-:S03]  /*3dd0*/  FFMA.FTZ R65, R66, R69, R65 ;  /* 0x0000004542417223 */ /* 0x000fc60000010041 */
        /* <DEDUP_REMOVED lines=10> */
[----:B------:R-:W-:Y:S01]  /*3e80*/  FADD.FTZ R60, -R30, R23 ;  /* 0x000000171e3c7221 */ /* 0x000fe20000010100 */
[----:B------:R-:W-:Y:S01]  /*3e90*/  FFMA.FTZ R125, R59, R57, R118 ;  /* 0x000000393b7d7223 */ /* 0x000fe20000010076 */
[----:B------:R-:W-:Y:S01]  /*3ea0*/  FADD.FTZ R119, R119, R57 ;  /* 0x0000003977777221 */ /* 0x000fe20000010000 */
[----:B------:R-:W-:Y:S01]  /*3eb0*/  FADD.FTZ R71, R71, R62 ;  /* 0x0000003e47477221 */ /* 0x000fe20000010000 */
[----:B------:R-:W-:Y:S01]  /*3ec0*/  FMUL.FTZ R60, R60, R31 ;  /* 0x0000001f3c3c7220 */ /* 0x000fe20000410000 */
[----:B------:R-:W-:-:S02]  /*3ed0*/  FFMA.FTZ R68, R63, R58, R68 ;  /* 0x0000003a3f447223 */ /* 0x000fc40000010044 */
[----:B------:R-:W-:Y:S01]  /*3ee0*/  FADD.FTZ R71, R71, R58 ;  /* 0x0000003a47477221 */ /* 0x000fe20000010000 */
        /* <DEDUP_REMOVED lines=9> */
[----:B------:R-:W-:Y:S02]  /*3f80*/  FFMA.FTZ R64, R56, R118, R125 ;  /* 0x0000007638407223 */ /* 0x000fe4000001007d */
[----:B------:R-:W-:-:S04]  /*3f90*/  FFMA.FTZ R124, R59, R124, 1 ;  /* 0x3f8000003b7c7423 */ /* 0x000fc8000001007c */
[----:B------:R-:W-:Y:S01]  /*3fa0*/  FMUL.FTZ R57, R57, R124 ;  /* 0x0000007c39397220 */ /* 0x000fe20000410000 */
[----:B------:R-:W-:-:S03]  /*3fb0*/  FADD.FTZ R124, -R30, R26 ;  /* 0x0000001a1e7c7221 */ /* 0x000fc60000010100 */
[----:B------:R-:W-:Y:S01]  /*3fc0*/  FADD.FTZ R70, R70, R57 ;  /* 0x0000003946467221 */ /* 0x000fe20000010000 */
[----:B------:R-:W-:Y:S01]  /*3fd0*/  FMUL.FTZ R59, R124, R31 ;  /* 0x0000001f7c3b7220 */ /* 0x000fe20000410000 */
[----:B------:R-:W-:-:S03]  /*3fe0*/  FFMA.FTZ R65, R60, R57, R65 ;  /* 0x000000393c417223 */ /* 0x000fc60000010041 */
[----:B------:R-:W-:-:S04]  /*3ff0*/  FFMA.FTZ R56, R54, R59, R52 ;  /* 0x0000003b36387223 */ /* 0x000fc80000010034 */
[----:B------:R-:W-:-:S06]  /*4000*/  FMUL.FTZ R124, R56, -1.4426950216293334961 ;  /* 0xbfb8aa3b387c7820 */ /* 0x000fcc0000410000 */
[----:B------:R-:W0:Y:S02]  /*4010*/  MUFU.EX2 R124, R124 ;  /* 0x0000007c007c7308 */ /* 0x000e240000000800 */
[----:B0-----:R-:W-:Y:S01]  /*4020*/  FADD.FTZ R125, R124, 1 ;  /* 0x3f8000007c7d7421 */ /* 0x001fe20000010000 */
[----:B------:R-:W-:-:S03]  /*4030*/  FADD.FTZ R124, -R30, R32 ;  /* 0x000000201e7c7221 */ /* 0x000fc60000010100 */
        /* <DEDUP_REMOVED lines=8> */
[----:B------:R-:W-:Y:S01]  /*40c0*/  FADD.FTZ R119, R119, R61 ;  /* 0x0000003d77777221 */ /* 0x000fe20000010000 */
[----:B------:R-:W-:Y:S01]  /*40d0*/  FADD.FTZ R71, R71, R56 ;  /* 0x0000003847477221 */ /* 0x000fe20000010000 */
[----:B------:R-:W-:Y:S01]  /*40e0*/  FMUL.FTZ R62, R118, R31 ;  /* 0x0000001f763e7220 */ /* 0x000fe20000410000 */
[----:B------:R-:W-:-:S03]  /*40f0*/  FFMA.FTZ R68, R59, R56, R68 ;  /* 0x000000383b447223 */ /* 0x000fc60000010044 */
[----:B------:R-:W-:-:S04]  /*4100*/  FFMA.FTZ R64, R55, R62, R53 ;  /* 0x0000003e37407223 */ /* 0x000fc80000010035 */
[----:B------:R-:W-:-:S06]  /*4110*/  FMUL.FTZ R67, R64, -1.4426950216293334961 ;  /* 0xbfb8aa3b40437820 */ /* 0x000fcc0000410000 */
[----:B------:R-:W0:Y:S02]  /*4120*/  MUFU.EX2 R67, R67 ;  /* 0x0000004300437308 */ /* 0x000e240000000800 */
[----:B0-----:R-:W-:Y:S01]  /*4130*/  FADD.FTZ R118, R67, 1 ;  /* 0x3f80000043767421 */ /* 0x001fe20000010000 */
[----:B------:R-:W-:-:S05]  /*4140*/  FMUL.FTZ R67, R124, R31 ;  /* 0x0000001f7c437220 */ /* 0x000fca0000410000 */
[----:B------:R-:W0:Y:S02]  /*4150*/  MUFU.RCP R118, R118 ;  /* 0x0000007600767308 */ /* 0x000e240000001000 */
[----:B0-----:R-:W-:-:S04]  /*4160*/  FADD.FTZ R61, -R118, 1 ;  /* 0x3f800000763d7421 */ /* 0x001fc80000010100 */
[----:B------:R-:W-:Y:S01]  /*4170*/  FFMA.FTZ R64, R64, R61, 1 ;  /* 0x3f80000040407423 */ /* 0x000fe2000001003d */
[----:B------:R-:W-:-:S04]  /*4180*/  FMUL.FTZ R61, R29, R118 ;  /* 0x000000761d3d7220 */ /* 0x000fc80000410000 */
[----:B------:R-:W-:Y:S01]  /*4190*/  FMUL.FTZ R61, R61, R64 ;  /* 0x000000403d3d7220 */ /* 0x000fe20000410000 */
[----:B------:R-:W-:Y:S01]  /*41a0*/  FMUL.FTZ R64, R55, R69 ;  /* 0x0000004537407220 */ /* 0x000fe20000410000 */
[----:B------:R-:W-:Y:S02]  /*41b0*/  FFMA.FTZ R69, R54, R67, R52 ;  /* 0x0000004336457223 */ /* 0x000fe40000010034 */
[----:B------:R-:W-:Y:S01]  /*41c0*/  FADD.FTZ R70, R70, R61 ;  /* 0x0000003d46467221 */ /* 0x000fe20000010000 */
[----:B------:R-:W-:Y:S01]  /*41d0*/  FFMA.FTZ R66, R66, R64, R125 ;  /* 0x0000004042427223 */ /* 0x000fe2000001007d */
[----:B------:R-:W-:Y:S01]  /*41e0*/  FMUL.FTZ R118, R69, -1.4426950216293334961 ;  /* 0xbfb8aa3b45767820 */ /* 0x000fe20000410000 */
[----:B------:R-:W-:Y:S01]  /*41f0*/  FADD.FTZ R119, R64, R119 ;  /* 0x0000007740777221 */ /* 0x000fe20000010000 */
        /* <DEDUP_REMOVED lines=10> */
[----:B------:R-:W-:Y:S02]  /*42a0*/  FADD.FTZ R119, R119, R125 ;  /* 0x0000007d77777221 */ /* 0x000fe40000010000 */
[----:B------:R-:W-:Y:S01]  /*42b0*/  FADD.FTZ R71, R71, R64 ;  /* 0x0000004047477221 */ /* 0x000fe20000010000 */
[----:B------:R-:W-:Y:S01]  /*42c0*/  FMUL.FTZ R58, R69, R31 ;  /* 0x0000001f453a7220 */ /* 0x000fe20000410000 */
[----:B------:R-:W-:Y:S01]  /*42d0*/  FFMA.FTZ R69, R63, R125, R66 ;  /* 0x0000007d3f457223 */ /* 0x000fe20000010042 */
[----:B------:R-:W-:Y:S02]  /*42e0*/  FFMA.FTZ R68, R67, R64, R68 ;  /* 0x0000004043447223 */ /* 0x000fe40000010044 */
[----:B------:R-:W-:-:S04]  /*42f0*/  FFMA.FTZ R63, R55, R58, R53 ;  /* 0x0000003a373f7223 */ /* 0x000fc80000010035 */
[----:B------:R-:W-:-:S06]  /*4300*/  FMUL.FTZ R118, R63, -1.4426950216293334961 ;  /* 0xbfb8aa3b3f767820 */ /* 0x000fcc0000410000 */
[----:B------:R-:W0:Y:S02]  /*4310*/  MUFU.EX2 R118, R118 ;  /* 0x0000007600767308 */ /* 0x000e240000000800 */
[----:B0-----:R-:W-:Y:S01]  /*4320*/  FADD.FTZ R66, R118, 1 ;  /* 0x3f80000076427421 */ /* 0x001fe20000010000 */
[----:B------:R-:W-:-:S04]  /*4330*/  FMUL.FTZ R118, R55, R57 ;  /* 0x0000003937767220 */ /* 0x000fc80000410000 */
[----:B------:R-:W-:Y:S01]  /*4340*/  FADD.FTZ R119, R118, R119 ;  /* 0x0000007776777221 */ /* 0x000fe20000010000 */
[----:B------:R-:W0:Y:S02]  /*4350*/  MUFU.RCP R66, R66 ;  /* 0x0000004200427308 */ /* 0x000e240000001000 */
[----:B0-----:R-:W-:-:S04]  /*4360*/  FADD.FTZ R124, -R66, 1 ;  /* 0x3f800000427c7421 */ /* 0x001fc80000010100 */
[----:B------:R-:W-:Y:S01]  /*4370*/  FFMA.FTZ R124, R63, R124, 1 ;  /* 0x3f8000003f7c7423 */ /* 0x000fe2000001007c */
[----:B------:R-:W-:Y:S01]  /*4380*/  FMUL.FTZ R63, R35, R66 ;  /* 0x00000042233f7220 */ /* 0x000fe20000410000 */
[----:B------:R-:W-:Y:S01]  /*4390*/  FFMA.FTZ R66, R60, R118, R69 ;  /* 0x000000763c427223 */ /* 0x000fe20000010045 */
[C---:B------:R-:W-:Y:S02]  /*43a0*/  FADD.FTZ R118, -R30.reuse, R37 ;  /* 0x000000251e767221 */ /* 0x040fe40000010100 */
        /* <DEDUP_REMOVED lines=14> */
[----:B------:R-:W-:Y:S01]  /*4490*/  FMUL.FTZ R125, R54, R56 ;  /* 0x00000038367d7220 */ /* 0x000fe20000410000 */
[----:B------:R-:W-:Y:S02]  /*44a0*/  FMUL.FTZ R56, R118, R31 ;  /* 0x0000001f76387220 */ /* 0x000fe40000410000 */
[----:B------:R-:W-:Y:S01]  /*44b0*/  FADD.FTZ R71, R71, R60 ;  /* 0x0000003c47477221 */ /* 0x000fe20000010000 */
[----:B------:R-:W-:Y:S01]  /*44c0*/  FFMA.FTZ R69, R59, R125, R66 ;  /* 0x0000007d3b457223 */ /* 0x000fe20000010042 */
        /* <DEDUP_REMOVED lines=44> */
[----:B------:R-:W-:Y:S01]  /*4790*/  FFMA.FTZ R118, R57, R60, R68 ;  /* 0x0000003c39767223 */ /* 0x000fe20000010044 */
[----:B------:R-:W-:Y:S01]  /*47a0*/  FMUL.FTZ R63, R69, R31 ;  /* 0x0000001f453f7220 */ /* 0x000fe20000410000 */
[----:B------:R-:W-:Y:S02]  /*47b0*/  FFMA.FTZ R65, R64, R66, R65 ;  /* 0x0000004240417223 */ /* 0x000fe40000010041 */
[----:B------:R-:W-:Y:S01]  /*47c0*/  FFMA.FTZ R118, R61, R62, R118 ;  /* 0x0000003e3d767223 */ /* 0x000fe20000010076 */
        /* <DEDUP_REMOVED lines=12> */
[----:B------:R-:W-:-:S04]  /*4890*/  FADD.FTZ R125, -R30, R49 ;  /* 0x000000311e7d7221 */ /* 0x000fc80000010100 */
[----:B------:R-:W-:-:S04]  /*48a0*/  FMUL.FTZ R68, R125, R31 ;  /* 0x0000001f7d447220 */ /* 0x000fc80000410000 */
[----:B------:R-:W-:-:S04]  /*48b0*/  FFMA.FTZ R57, R55, R68, R53 ;  /* 0x0000004437397223 */ /* 0x000fc80000010035 */
[----:B------:R-:W-:-:S06]  /*48c0*/  FMUL.FTZ R124, R57, -1.4426950216293334961 ;  /* 0xbfb8aa3b397c7820 */ /* 0x000fcc0000410000 */
[----:B------:R-:W0:Y:S02]  /*48d0*/  MUFU.EX2 R124, R124 ;  /* 0x0000007c007c7308 */ /* 0x000e240000000800 */
[----:B0-----:R-:W-:-:S04]  /*48e0*/  FADD.FTZ R125, R124, 1 ;  /* 0x3f8000007c7d7421 */ /* 0x001fc80000010000 */
[----:B------:R-:W0:Y:S02]  /*48f0*/  MUFU.RCP R60, R125 ;  /* 0x0000007d003c7308 */ /* 0x000e240000001000 */
[----:B0-----:R-:W-:Y:S01]  /*4900*/  FADD.FTZ R69, -R60, 1 ;  /* 0x3f8000003c457421 */ /* 0x001fe20000010100 */
[----:B------:R-:W-:Y:S01]  /*4910*/  FMUL.FTZ R124, R51, R60 ;  /* 0x0000003c337c7220 */ /* 0x000fe20000410000 */
[----:B------:R-:W-:Y:S02]  /*4920*/  FMUL.FTZ R60, R55, R59 ;  /* 0x0000003b373c7220 */ /* 0x000fe40000410000 */
[----:B------:R-:W-:Y:S01]  /*4930*/  FFMA.FTZ R57, R57, R69, 1 ;  /* 0x3f80000039397423 */ /* 0x000fe20000010045 */
[----:B------:R-:W-:Y:S01]  /*4940*/  FADD.FTZ R69, R70, R59 ;  /* 0x0000003b46457221 */ /* 0x000fe20000010000 */
        /* <DEDUP_REMOVED lines=8> */
[C---:B------:R-:W-:Y:S01]  /*49d0*/  FMUL.FTZ R59, R55.reuse, R66 ;  /* 0x00000042373b7220 */ /* 0x040fe20000410000 */
[----:B------:R-:W-:-:S03]  /*49e0*/  FMUL.FTZ R61, R55, R57 ;  /* 0x00000039373d7220 */ /* 0x000fc60000410000 */
[----:B------:R-:W-:Y:S01]  /*49f0*/  FFMA.FTZ R56, R64, R59, R56 ;  /* 0x0000003b40387223 */ /* 0x000fe20000010038 */
[----:B------:R-:W-:Y:S01]  /*4a00*/  FADD.FTZ R60, R59, R60 ;  /* 0x0000003c3b3c7221 */ /* 0x000fe20000010000 */
[----:B------:R-:W-:-:S04]  /*4a10*/  FMUL.FTZ R59, R54, R58 ;  /* 0x0000003a363b7220 */ /* 0x000fc80000410000 */
[----:B------:R-:W-:Y:S01]  /*4a20*/  FADD.FTZ R60, R60, R59 ;  /* 0x0000003b3c3c7221 */ /* 0x000fe20000010000 */
[----:B------:R-:W-:-:S03]  /*4a30*/  FFMA.FTZ R67, R63, R59, R56 ;  /* 0x0000003b3f437223 */ /* 0x000fc60000010038 */
[----:B------:R-:W-:Y:S01]  /*4a40*/  FADD.FTZ R56, R61, R60 ;  /* 0x0000003c3d387221 */ /* 0x000fe20000010000 */
[C---:B------:R-:W-:Y:S01]  /*4a50*/  FFMA.FTZ R59, R68.reuse, R61, R67 ;  /* 0x0000003d443b7223 */ /* 0x040fe20000010043 */
[----:B------:R-:W-:Y:S01]  /*4a60*/  FFMA.FTZ R60, R63, R58, R118 ;  /* 0x0000003a3f3c7223 */ /* 0x000fe20000010076 */
[----:B------:R-:W-:Y:S01]  /*4a70*/  FFMA.FTZ R61, R68, R57, R65 ;  /* 0x00000039443d7223 */ /* 0x000fe20000010041 */
[----:B------:R-:W-:-:S07]  /*4a80*/  FADD.FTZ R63, R70, R57 ;  /* 0x00000039463f7221 */ /* 0x000fce0000010000 */
.L_x_1371:
[----:B------:R-:W-:Y:S01]  /*4a90*/  MOV R58, R56 ;  /* 0x00000038003a7202 */ /* 0x000fe20000000f00 */
[----:B------:R-:W0:Y:S01]  /*4aa0*/  S2UR UR11, SR_CgaCtaId ;  /* 0x00000000000b79c3 */ /* 0x000e220000008800 */
[----:B------:R-:W1:Y:S01]  /*4ab0*/  SHFL.DOWN PT, R56, R59, 0x1, 0x1f ;  /* 0x08201f003b387f89 */ /* 0x000e6200000e0000 */
[C---:B------:R-:W-:Y:S01]  /*4ac0*/  ISETP.GT.AND P0, PT, R98.reuse, 0x1e, PT ;  /* 0x0000001e6200780c */ /* 0x040fe20003f04270 */
[----:B------:R-:W-:Y:S01]  /*4ad0*/  UMOV UR6, 0x400 ;  /* 0x0000040000067882 */ /* 0x000fe20000000000 */
[C---:B------:R-:W-:Y:S01]  /*4ae0*/  ISETP.GT.AND P6, PT, R98.reuse, 0xf, PT ;  /* 0x0000000f6200780c */ /* 0x040fe20003fc4270 */
[----:B------:R-:W2:Y:S01]  /*4af0*/  SHFL.DOWN PT, R57, R58, 0x1, 0x1f ;  /* 0x08201f003a397f89 */ /* 0x000ea200000e0000 */
[----:B------:R-:W-:Y:S01]  /*4b00*/  UIADD3 UR5, UPT, UPT, UR6, 0xa0, URZ ;  /* 0x000000a006057890 */ /* 0x000fe2000fffe0ff */
[----:B------:R-:W-:Y:S01]  /*4b10*/  ISETP.GT.AND P5, PT, R98, 0x17, PT ;  /* 0x000000176200780c */ /* 0x000fe20003fa4270 */
[----:B------:R-:W-:Y:S01]  /*4b20*/  BSSY.RECONVERGENT B0, `(.L_x_1372) ;  /* 0x0000024000007945 */ /* 0x000fe20003800200 */
[----:B------:R-:W-:-:S02]  /*4b30*/  ISETP.NE.AND P2, PT, R101, RZ, PT ;  /* 0x000000ff6500720c */ /* 0x000fc40003f45270 */
[----:B------:R-:W-:Y:S01]  /*4b40*/  ISETP.GE.U32.AND P3, PT, R97, 0x2, PT ;  /* 0x000000026100780c */ /* 0x000fe20003f66070 */
[----:B0-----:R-:W-:-:S03]  /*4b50*/  ULEA UR5, UR11, UR5, 0x18 ;  /* 0x000000050b057291 */ /* 0x001fc6000f8ec0ff */
[----:B-1----:R-:W-:Y:S01]  /*4b60*/  @!P0 FADD.FTZ R59, R56, R59 ;  /* 0x0000003b383b8221 */ /* 0x002fe20000010000 */
[----:B--2---:R-:W-:-:S04]  /*4b70*/  @!P0 FADD.FTZ R58, R57, R58 ;  /* 0x0000003a393a8221 */ /* 0x004fc80000010000 */
        /* <DEDUP_REMOVED lines=30> */
.L_x_1373:
[----:B------:R-:W-:Y:S05]  /*4d60*/  BSYNC.RECONVERGENT B0 ;  /* 0x0000000000007941 */ /* 0x000fea0003800200 */
.L_x_1372:
        /* <DEDUP_REMOVED lines=12> */
[----:B------:R-:W-:Y:S02]  /*4e30*/  FADD.FTZ R124, R68, R59 ;  /* 0x0000003b447c7221 */ /* 0x000fe40000010000 */
[----:B------:R-:W0:Y:S01]  /*4e40*/  LDS.128 R68, [UR5+0x40] ;  /* 0x00004005ff447984 */ /* 0x000e220008000c00 */
[----:B--2---:R-:W-:Y:S01]  /*4e50*/  FADD.FTZ R119, R119, R64 ;  /* 0x0000004077777221 */ /* 0x004fe20000010000 */
[----:B------:R-:W-:Y:S02]  /*4e60*/  FADD.FTZ R124, R124, R65 ;  /* 0x000000417c7c7221 */ /* 0x000fe40000010000 */
[----:B------:R-:W1:Y:S01]  /*4e70*/  LDS.128 R56, [UR5+0x50] ;  /* 0x00005005ff387984 */ /* 0x000e620008000c00 */
        /* <DEDUP_REMOVED lines=9> */
[----:B------:R-:W-:Y:S02]  /*4f10*/  FADD.FTZ R124, R124, R57 ;  /* 0x000000397c7c7221 */ /* 0x000fe40000010000 */
[----:B------:R-:W1:Y:S01]  /*4f20*/  LDS.64 R56, [UR5+0x80] ;  /* 0x00008005ff387984 */ /* 0x000e620008000a00 */
[----:B------:R-:W-:Y:S01]  /*4f30*/  FADD.FTZ R119, R119, R58 ;  /* 0x0000003a77777221 */ /* 0x000fe20000010000 */
[----:B------:R-:W-:-:S03]  /*4f40*/  FADD.FTZ R124, R124, R59 ;  /* 0x0000003b7c7c7221 */ /* 0x000fc60000010000 */
        /* <DEDUP_REMOVED lines=10> */
.L_x_1375:
[----:B------:R-:W-:Y:S05]  /*4ff0*/  BSYNC.RECONVERGENT B0 ;  /* 0x0000000000007941 */ /* 0x000fea0003800200 */
.L_x_1374:
[----:B------:R-:W-:Y:S06]  /*5000*/  BAR.SYNC.DEFER_BLOCKING 0x0 ;  /* 0x0000000000007b1d */ /* 0x000fec0000010000 */
[----:B------:R-:W-:Y:S04]  /*5010*/  BSSY.RECONVERGENT B0, `(.L_x_1376) ;  /* 0x000009d000007945 */ /* 0x000fe80003800200 */
[----:B------:R-:W-:Y:S05]  /*5020*/  @P0 BRA `(.L_x_1377) ;  /* 0x00000008006c0947 */ /* 0x000fea0003800000 */
[----:B------:R-:W4:Y:S04]  /*5030*/  LDS.128 R64, [R118+0xf0] ;  /* 0x0000f00076407984 */ /* 0x000f280000000c00 */
[----:B-123--:R-:W1:Y:S01]  /*5040*/  LDS.128 R56, [R118+0x1e0] ;  /* 0x0001e00076387984 */ /* 0x00ee620000000c00 */
        /* <DEDUP_REMOVED lines=9> */
[----:B------:R-:W2:Y:S04]  /*50e0*/  LDS.128 R60, [R118+0x3c0] ;  /* 0x0003c000763c7984 */ /* 0x000ea80000000c00 */
[----:B------:R-:W-:Y:S01]  /*50f0*/  LDS.128 R56, [R118+0x5a0] ;  /* 0x0005a00076387984 */ /* 0x000fe20000000c00 */
        /* <DEDUP_REMOVED lines=9> */
[----:B------:R-:W-:Y:S01]  /*5190*/  LDS.128 R60, [R118+0x780] ;  /* 0x00078000763c7984 */ /* 0x000fe20000000c00 */
[----:B-1----:R-:W-:Y:S01]  /*51a0*/  FADD.FTZ R119, R119, R64 ;  /* 0x0000004077777221 */ /* 0x002fe20000010000 */
[----:B------:R-:W-:Y:S01]  /*51b0*/  FADD.FTZ R70, R70, R65 ;  /* 0x0000004146467221 */ /* 0x000fe20000010000 */
[----:B------:R-:W-:Y:S01]  /*51c0*/  FADD.FTZ R71, R71, R66 ;  /* 0x0000004247477221 */ /* 0x000fe20000010000 */
[----:B------:R-:W-:Y:S01]  /*51d0*/  FADD.FTZ R124, R124, R67 ;  /* 0x000000437c7c7221 */ /* 0x000fe20000010000 */
[----:B------:R-:W-:Y:S01]  /*51e0*/  FADD.FTZ R119, R119, R56 ;  /* 0x0000003877777221 */ /* 0x000fe20000010000 */
[----:B------:R-:W1:Y:S01]  /*51f0*/  LDS.128 R64, [R118+0x690] ;  /* 0x0006900076407984 */ /* 0x000e620000000c00 */
[----:B------:R-:W-:Y:S01]  /*5200*/  FADD.FTZ R70, R70, R57 ;  /* 0x0000003946467221 */ /* 0x000fe20000010000 */
[----:B------:R-:W-:Y:S01]  /*5210*/  FADD.FTZ R71, R71, R58 ;  /* 0x0000003a47477221 */ /* 0x000fe20000010000 */
[----:B------:R-:W-:Y:S02]  /*5220*/  FADD.FTZ R124, R124, R59 ;  /* 0x0000003b7c7c7221 */ /* 0x000fe40000010000 */
        /* <DEDUP_REMOVED lines=99> */
[----:B--2---:R-:W-:Y:S01]  /*5860*/  FADD.FTZ R119, R119, R60 ;  /* 0x0000003c77777221 */ /* 0x004fe20000010000 */
[----:B------:R-:W-:Y:S01]  /*5870*/  FADD.FTZ R124, R124, R59 ;  /* 0x0000003b7c7c7221 */ /* 0x000fe20000010000 */
[----:B------:R-:W-:Y:S01]  /*5880*/  FADD.FTZ R57, R71, R62 ;  /* 0x0000003e47397221 */ /* 0x000fe20000010000 */
[----:B------:R-:W-:-:S02]  /*5890*/  FADD.FTZ R70, R70, R61 ;  /* 0x0000003d46467221 */ /* 0x000fc40000010000 */
[----:B------:R-:W-:Y:S02]  /*58a0*/  FADD.FTZ R124, R124, R63 ;  /* 0x0000003f7c7c7221 */ /* 0x000fe40000010000 */
[----:B------:R-:W-:Y:S01]  /*58b0*/  LDS.128 R60, [R118+0x1c20] ;  /* 0x001c2000763c7984 */ /* 0x000fe20000000c00 */
[----:B-1----:R-:W-:Y:S01]  /*58c0*/  FADD.FTZ R71, R119, R64 ;  /* 0x0000004077477221 */ /* 0x002fe20000010000 */
        /* <DEDUP_REMOVED lines=16> */
[----:B------:R-:W-:-:S07]  /*59d0*/  FADD.FTZ R63, R124, R67 ;  /* 0x000000437c3f7221 */ /* 0x000fce0000010000 */
.L_x_1377:
[----:B------:R-:W-:Y:S05]  /*59e0*/  BSYNC.RECONVERGENT B0 ;  /* 0x0000000000007941 */ /* 0x000fea0003800200 */
.L_x_1376:
[----:B------:R-:W-:Y:S04]  /*59f0*/  BSSY.RECONVERGENT B0, `(.L_x_1378) ;  /* 0x000001d000007945 */ /* 0x000fe80003800200 */
[----:B------:R-:W-:Y:S05]  /*5a00*/  @P0 BRA `(.L_x_1379) ;  /* 0x00000000006c0947 */ /* 0x000fea0003800000 */
[----:B---3--:R-:W3:Y:S01]  /*5a10*/  LDC.64 R56, c[0x0][0x3f8] ;  /* 0x0000fe00ff387b82 */ /* 0x008ee20000000a00 */
[----:B------:R-:W-:-:S07]  /*5a20*/  IMAD R117, R117, 0xf, R101 ;  /* 0x0000000f75757824 */ /* 0x000fce00078e0265 */
[----:B-12---:R-:W1:Y:S01]  /*5a30*/  LDC.64 R58, c[0x0][0x3d8] ;  /* 0x0000f600ff3a7b82 */ /* 0x006e620000000a00 */
[----:B---3--:R-:W-:Y:S01]  /*5a40*/  IMAD.WIDE.U32 R64, R56, 0x3, RZ ;  /* 0x0000000338407825 */ /* 0x008fe200078e00ff */
[----:B------:R-:W-:-:S04]  /*5a50*/  LEA R71, R57, R57, 0x1 ;  /* 0x0000003939477211 */ /* 0x000fc800078e08ff */
[----:B------:R-:W-:Y:S01]  /*5a60*/  IADD3 R71, PT, PT, R65, R71, RZ ;  /* 0x0000004741477210 */ /* 0x000fe20007ffe0ff */
[----:B-1----:R-:W-:-:S03]  /*5a70*/  IMAD.WIDE R58, R117, 0x4, R58 ;  /* 0x00000004753a7825 */ /* 0x002fc600078e023a */
        /* <DEDUP_REMOVED lines=20> */
.L_x_1379:
[----:B------:R-:W-:Y:S05]  /*5bc0*/  BSYNC.RECONVERGENT B0 ;  /* 0x0000000000007941 */ /* 0x000fea0003800200 */
.L_x_1378:
[----:B------:R-:W-:Y:S05]  /*5bd0*/  @!P3 BRA `(.L_x_1380) ;  /* 0x000000080094b947 */ /* 0x000fea0003800000 */
[----:B------:R-:W5:Y:S01]  /*5be0*/  LDC.64 R124, c[0x0][0x3d0] ;  /* 0x0000f400ff7c7b82 */ /* 0x000f620000000a00 */
[----:B---34-:R-:W-:Y:S02]  /*5bf0*/  LOP3.LUT R56, R103, 0x1, RZ, 0xc0, !PT ;  /* 0x0000000167387812 */ /* 0x018fe400078ec0ff */
[----:B------:R-:W-:-:S03]  /*5c00*/  ISETP.GE.U32.AND P3, PT, R97, 0x8, PT ;  /* 0x000000086100780c */ /* 0x000fc60003f66070 */
[----:B-1----:R-:W-:-:S04]  /*5c10*/  IMAD R59, R56, R99, RZ ;  /* 0x00000063383b7224 */ /* 0x002fc800078e02ff */
[----:B------:R-:W-:-:S05]  /*5c20*/  IMAD R56, R59, R97, RZ ;  /* 0x000000613b387224 */ /* 0x000fca00078e02ff */
[----:B------:R-:W-:-:S05]  /*5c30*/  SHF.L.U32 R57, R56, 0x1, RZ ;  /* 0x0000000138397819 */ /* 0x000fca00000006ff */
[----:B-----5:R-:W-:Y:S01]  /*5c40*/  IMAD.WIDE R124, R57, 0x4, R124 ;  /* 0x00000004397c7825 */ /* 0x020fe200078e027c */
[----:B------:R-:W-:Y:S06]  /*5c50*/  @P2 BRA `(.L_x_1381) ;  /* 0x0000000000502947 */ /* 0x000fec0003800000 */
[----:B------:R-:W1:Y:S01]  /*5c60*/  LDC.64 R56, c[0x0][0x3c8] ;  /* 0x0000f200ff387b82 */ /* 0x000e620000000a00 */
[----:B------:R-:W-:Y:S01]  /*5c70*/  LOP3.LUT P0, R60, R103, 0x2, RZ, 0xc0, !PT ;  /* 0x00000002673c7812 */ /* 0x000fe2000780c0ff */
[----:B------:R-:W-:Y:S01]  /*5c80*/  IMAD R61, R99, UR7, R100 ;  /* 0x00000007633d7c24 */ /* 0x000fe2000f8e0264 */
[----:B------:R-:W-:Y:S02]  /*5c90*/  IADD3 R59, PT, PT, R59, R100, RZ ;  /* 0x000000643b3b7210 */ /* 0x000fe40007ffe0ff */
[----:B------:R-:W-:-:S04]  /*5ca0*/  SEL R63, R97, RZ, !P0 ;  /* 0x000000ff613f7207 */ /* 0x000fc80004000000 */
[----:B------:R-:W-:Y:S01]  /*5cb0*/  ISETP.NE.AND P0, PT, R63, -0x1, PT ;  /* 0xffffffff3f00780c */ /* 0x000fe20003f05270 */
[----:B-1----:R-:W-:-:S04]  /*5cc0*/  IMAD.WIDE.U32 R56, R59, 0x4, R56 ;  /* 0x000000043b387825 */ /* 0x002fc800078e0038 */
[----:B--2---:R-:W-:Y:S01]  /*5cd0*/  IMAD.WIDE.U32 R58, R61, 0x8, R124 ;  /* 0x000000083d3a7825 */ /* 0x004fe200078e007c */
[----:B------:R-:W-:-:S04]  /*5ce0*/  IADD3 R61, PT, PT, -R60, 0x1, RZ ;  /* 0x000000013c3d7810 */ /* 0x000fc80007ffe1ff */
[----:B------:R1:W-:Y:S01]  /*5cf0*/  STG.E.64 desc[UR8][R58.64], R68 ;  /* 0x000000443a007986 */ /* 0x0003e2000c101b08 */
[----:B------:R-:W-:Y:S06]  /*5d00*/  MEMBAR.ALL.GPU ;  /* 0x0000000000007992 */ /* 0x000fec000000a000 */
[----:B------:R-:W-:-:S00]  /*5d10*/  ERRBAR ;  /* 0x00000000000079ab */ /* 0x000fc00000000000 */
[----:B------:R-:W-:Y:S06]  /*5d20*/  CGAERRBAR ;  /* 0x00000000000075ab */ /* 0x000fec0000000000 */
[----:B------:R1:W-:Y:S01]  /*5d30*/  REDG.E.ADD.S32.STRONG.GPU desc[UR8][R56.64], R61 ;  /* 0x0000003d3800798e */ /* 0x0003e2000c12e308 */
[----:B------:R-:W-:Y:S05]  /*5d40*/  @!P0 BRA `(.L_x_1381) ;  /* 0x0000000000148947 */ /* 0x000fea0003800000 */
.L_x_1382:
[----:B-1----:R-:W2:Y:S04]  /*5d50*/  LDG.E.STRONG.GPU R58, desc[UR8][R56.64] ;  /* 0x00000008383a7981 */ /* 0x002ea8000c1ef900 */
[----:B--2---:R-:W-:Y:S01]  /*5d60*/  CCTL.IVALL ;  /* 0x00000000ff00798f */ /* 0x004fe20002000000 */
[----:B------:R-:W-:Y:S05]  /*5d70*/  YIELD ;  /* 0x0000000000007946 */ /* 0x000fea0003800000 */
[----:B------:R-:W-:-:S13]  /*5d80*/  ISETP.NE.AND P0, PT, R58, R63, PT ;  /* 0x0000003f3a00720c */ /* 0x000fda0003f05270 */
[----:B------:R-:W-:Y:S05]  /*5d90*/  @P0 BRA `(.L_x_1382) ;  /* 0xfffffffc00ec0947 */ /* 0x000fea000383ffff */
.L_x_1381:
        /* <DEDUP_REMOVED lines=15> */
.L_x_1384:
[----:B------:R-:W-:Y:S02]  /*5e90*/  ISETP.EQ.OR P5, PT, RZ, UR5, P2 ;  /* 0x00000005ff007c0c */ /* 0x000fe400097a2670 */
[----:B-1----:R-:W-:-:S04]  /*5ea0*/  IADD3 R56, PT, PT, R62, 0x1, RZ ;  /* 0x000000013e387810 */ /* 0x002fc80007ffe0ff */
[----:B------:R-:W-:-:S07]  /*5eb0*/  ISETP.EQ.OR P6, PT, R56, UR7, P2 ;  /* 0x0000000738007c0c */ /* 0x000fce00097c2670 */
[----:B------:R-:W-:-:S06]  /*5ec0*/  @!P5 IMAD.WIDE.U32 R56, R63, 0x8, R124 ;  /* 0x000000083f38d825 */ /* 0x000fcc00078e007c */
[----:B------:R-:W0:Y:S01]  /*5ed0*/  @!P5 LDG.E.64 R56, desc[UR8][R56.64] ;  /* 0x000000083838d981 */ /* 0x000e22000c1e1b00 */
[----:B--2---:R-:W-:Y:S01]  /*5ee0*/  @!P6 IMAD.WIDE.U32 R58, R65, 0x8, R124 ;  /* 0x00000008413ae825 */ /* 0x004fe200078e007c */
        /* <DEDUP_REMOVED lines=53> */
.L_x_1383:
[----:B-1----:R-:W-:-:S04]  /*6240*/  LOP3.LUT R56, R97, 0x7, RZ, 0xc0, !PT ;  /* 0x0000000761387812 */ /* 0x002fc800078ec0ff */
[----:B------:R-:W-:-:S13]  /*6250*/  ISETP.NE.AND P0, PT, R56, RZ, PT ;  /* 0x000000ff3800720c */ /* 0x000fda0003f05270 */
        /* <DEDUP_REMOVED lines=20> */
[----:B--2---:R-:W-:Y:S02]  /*63a0*/  @!P3 IMAD.WIDE.U32 R58, R61, 0x8, R124 ;  /* 0x000000083d3ab825 */ /* 0x004fe400078e007c */
        /* <DEDUP_REMOVED lines=12> */
.L_x_1385:
[----:B------:R-:W-:Y:S05]  /*6470*/  @!P0 BRA `(.L_x_1380) ;  /* 0x00000000006c8947 */ /* 0x000fea0003800000 */
[----:B------:R-:W-:Y:S02]  /*6480*/  ISETP.NE.AND P0, PT, R62, 0x1, PT ;  /* 0x000000013e00780c */ /* 0x000fe40003f05270 */
[----:B------:R-:W-:-:S11]  /*6490*/  LOP3.LUT R60, R97, 0x1, RZ, 0xc0, !PT ;  /* 0x00000001613c7812 */ /* 0x000fd600078ec0ff */
[----:B------:R-:W-:Y:S05]  /*64a0*/  @!P0 BRA `(.L_x_1386) ;  /* 0x0000000000388947 */ /* 0x000fea0003800000 */
[C---:B------:R-:W-:Y:S02]  /*64b0*/  IADD3 R59, PT, PT, R64.reuse, 0x1, RZ ;  /* 0x00000001403b7810 */ /* 0x040fe40007ffe0ff */
[----:B------:R-:W-:Y:S02]  /*64c0*/  ISETP.EQ.OR P3, PT, R64, UR7, P2 ;  /* 0x0000000740007c0c */ /* 0x000fe40009762670 */
[----:B------:R-:W-:-:S11]  /*64d0*/  ISETP.EQ.OR P0, PT, R59, UR7, P2 ;  /* 0x000000073b007c0c */ /* 0x000fd60009702670 */
[-CC-:B------:R-:W-:Y:S02]  /*64e0*/  @!P3 IMAD R57, R64, R99.reuse, R100.reuse ;  /* 0x000000634039b224 */ /* 0x180fe400078e0264 */
[----:B------:R-:W-:Y:S02]  /*64f0*/  @!P0 IMAD R59, R59, R99, R100 ;  /* 0x000000633b3b8224 */ /* 0x000fe400078e0264 */
[----:B------:R-:W-:-:S04]  /*6500*/  @!P3 IMAD.WIDE.U32 R56, R57, 0x8, R124 ;  /* 0x000000083938b825 */ /* 0x000fc800078e007c */
[----:B--2---:R-:W-:Y:S02]  /*6510*/  @!P0 IMAD.WIDE.U32 R58, R59, 0x8, R124 ;  /* 0x000000083b3a8825 */ /* 0x004fe400078e007c */
[----:B------:R-:W0:Y:S04]  /*6520*/  @!P3 LDG.E.64 R56, desc[UR8][R56.64] ;  /* 0x000000083838b981 */ /* 0x000e28000c1e1b00 */
[----:B------:R-:W2:Y:S01]  /*6530*/  @!P0 LDG.E.64 R58, desc[UR8][R58.64] ;  /* 0x000000083a3a8981 */ /* 0x000ea2000c1e1b00 */
[----:B------:R-:W-:Y:S01]  /*6540*/  IADD3 R64, PT, PT, R64, 0x2, RZ ;  /* 0x0000000240407810 */ /* 0x000fe20007ffe0ff */
[----:B0-----:R-:W-:Y:S01]  /*6550*/  @!P3 FADD.FTZ R68, R68, R56 ;  /* 0x000000384444b221 */ /* 0x001fe20000010000 */
[----:B------:R-:W-:-:S03]  /*6560*/  @!P3 FADD.FTZ R69, R69, R57 ;  /* 0x000000394545b221 */ /* 0x000fc60000010000 */
[----:B--2---:R-:W-:Y:S01]  /*6570*/  @!P0 FADD.FTZ R68, R68, R58 ;  /* 0x0000003a44448221 */ /* 0x004fe20000010000 */
[----:B------:R-:W-:-:S07]  /*6580*/  @!P0 FADD.FTZ R69, R69, R59 ;  /* 0x0000003b45458221 */ /* 0x000fce0000010000 */
.L_x_1386:
        /* <DEDUP_REMOVED lines=9> */
.L_x_1387:
[----:B------:R-:W-:Y:S05]  /*6620*/  BSYNC.RECONVERGENT B0 ;  /* 0x0000000000007941 */ /* 0x000fea0003800200 */
.L_x_1380:
[----:B------:R-:W5:Y:S01]  /*6630*/  S2UR UR6, SR_CgaCtaId ;  /* 0x00000000000679c3 */ /* 0x000f620000008800 */
[----:B------:R-:W-:Y:S01]  /*6640*/  UMOV UR5, 0x400 ;  /* 0x0000040000057882 */ /* 0x000fe20000000000 */
[----:B------:R-:W0:Y:S01]  /*6650*/  LDCU.64 UR14, c[0x0][0x400] ;  /* 0x00008000ff0e77ac */ /* 0x000e220008000a00 */
[----:B----4-:R-:W-:Y:S01]  /*6660*/  IADD3 R67, PT, PT, R116, 0x20, RZ ;  /* 0x0000002074437810 */ /* 0x010fe20007ffe0ff */
[----:B------:R-:W-:Y:S01]  /*6670*/  FADD.FTZ R86, -R30, R86 ;  /* 0x000000561e567221 */ /* 0x000fe20000010100 */
[----:B------:R-:W-:Y:S02]  /*6680*/  IADD3 R64, PT, PT, R116, 0x40, RZ ;  /* 0x0000004074407810 */ /* 0x000fe40007ffe0ff */
[----:B--2---:R-:W-:Y:S01]  /*6690*/  SHF.R.S32.HI R58, RZ, 0x1f, R116 ;  /* 0x0000001fff3a7819 */ /* 0x004fe20000011474 */
[----:B-1----:R-:W-:Y:S01]  /*66a0*/  FMUL.FTZ R59, R86, R31 ;  /* 0x0000001f563b7220 */ /* 0x002fe20000410000 */
[----:B------:R-:W-:Y:S02]  /*66b0*/  SHF.R.S32.HI R66, RZ, 0x1f, R67 ;  /* 0x0000001fff427819 */ /* 0x000fe40000011443 */
[----:B------:R-:W-:-:S02]  /*66c0*/  SHF.R.S32.HI R63, RZ, 0x1f, R64 ;  /* 0x0000001fff3f7819 */ /* 0x000fc40000011440 */
[----:B0-----:R-:W-:Y:S02]  /*66d0*/  ISETP.GE.U32.AND P0, PT, R116, UR14, PT ;  /* 0x0000000e74007c0c */ /* 0x001fe4000bf06070 */
[----:B------:R-:W-:Y:S01]  /*66e0*/  ISETP.GE.U32.AND P3, PT, R64, UR14, PT ;  /* 0x0000000e40007c0c */ /* 0x000fe2000bf66070 */
[----:B-----5:R-:W-:Y:S01]  /*66f0*/  ULEA UR5, UR6, UR5, 0x18 ;  /* 0x0000000506057291 */ /* 0x020fe2000f8ec0ff */
[----:B------:R-:W-:Y:S02]  /*6700*/  ISETP.GE.AND.EX P0, PT, R58, UR15, PT, P0 ;  /* 0x0000000f3a007c0c */ /* 0x000fe4000bf06300 */
[----:B------:R-:W-:-:S06]  /*6710*/  ISETP.GE.AND.EX P3, PT, R63, UR15, PT, P3 ;  /* 0x0000000f3f007c0c */ /* 0x000fcc000bf66330 */
[----:B------:R-:W-:Y:S01]  /*6720*/  @!P2 STS.64 [UR5+0x90], R68 ;  /* 0x00009044ff00a988 */ /* 0x000fe20008000a05 */
[----:B------:R-:W-:Y:S01]  /*6730*/  BAR.SYNC.DEFER_BLOCKING 0x0 ;  /* 0x0000000000007b1d */ /* 0x000fe20000010000 */
[----:B------:R-:W-:-:S04]  /*6740*/  ISETP.GE.U32.AND P2, PT, R67, UR14, PT ;  /* 0x0000000e43007c0c */ /* 0x000fc8000bf46070 */
[----:B------:R-:W-:Y:S01]  /*6750*/  ISETP.GE.AND.EX P2, PT, R66, UR15, PT, P2 ;  /* 0x0000000f42007c0c */ /* 0x000fe2000bf46320 */
[----:B---3--:R-:W0:Y:S01]  /*6760*/  LDS.64 R56, [UR5+0x90] ;  /* 0x00009005ff387984 */ /* 0x008e220008000a00 */
[----:B------:R-:W0:Y:S02]  /*6770*/  LDCU UR5, c[0x0][0x42c] ;  /* 0x00008580ff0577ac */ /* 0x000e240008000800 */
[----:B0-----:R-:W-:Y:S01]  /*6780*/  FMUL.FTZ R62, R56, UR5 ;  /* 0x00000005383e7c20 */ /* 0x001fe20008410000 */
[----:B------:R-:W-:Y:S01]  /*6790*/  FMUL.FTZ R65, R57, UR5 ;  /* 0x0000000539417c20 */ /* 0x000fe20008410000 */
[----:B------:R-:W-:-:S03]  /*67a0*/  FADD.FTZ R56, -R30, R87 ;  /* 0x000000571e387221 */ /* 0x000fc60000010100 */
[----:B------:R-:W-:Y:S01]  /*67b0*/  FFMA.FTZ R57, R62, R59, R65 ;  /* 0x0000003b3e397223 */ /* 0x000fe20000010041 */
        /* <DEDUP_REMOVED lines=12> */
[----:B0-----:R-:W-:Y:S01]  /*6880*/  FMUL.FTZ R84, R84, R69 ;  /* 0x0000004554547220 */ /* 0x001fe20000410000 */
[----:B------:R-:W-:-:S04]  /*6890*/  FADD.FTZ R69, -R69, 1 ;  /* 0x3f80000045457421 */ /* 0x000fc80000010100 */
[----:B------:R-:W-:Y:S01]  /*68a0*/  FFMA.FTZ R69, R60, R69, 1 ;  /* 0x3f8000003c457423 */ /* 0x000fe20000010045 */
[----:B-1----:R-:W-:Y:S01]  /*68b0*/  FADD.FTZ R118, -R86, 1 ;  /* 0x3f80000056767421 */ /* 0x002fe20000010100 */
[----:B------:R-:W-:Y:S02]  /*68c0*/  FMUL.FTZ R85, R85, R86 ;  /* 0x0000005655557220 */ /* 0x000fe40000410000 */
[----:B------:R-:W-:Y:S01]  /*68d0*/  FMUL.FTZ R84, R84, R69 ;  /* 0x0000004554547220 */ /* 0x000fe20000410000 */
[----:B------:R-:W-:-:S04]  /*68e0*/  FFMA.FTZ R118, R59, R118, 1 ;  /* 0x3f8000003b767423 */ /* 0x000fc80000010076 */
[----:B------:R-:W-:-:S07]  /*68f0*/  FMUL.FTZ R85, R85, R118 ;  /* 0x0000007655557220 */ /* 0x000fce0000410000 */
.L_x_1388:
[----:B------:R-:W-:Y:S01]  /*6900*/  FADD.FTZ R82, -R30, R82 ;  /* 0x000000521e527221 */ /* 0x000fe20000010100 */
[----:B------:R-:W-:Y:S01]  /*6910*/  FFMA.FTZ R60, R62, R56, R65 ;  /* 0x000000383e3c7223 */ /* 0x000fe20000010041 */
[----:B------:R-:W-:Y:S01]  /*6920*/  BSSY.RECONVERGENT B0, `(.L_x_1389) ;  /* 0x0000013000007945 */ /* 0x000fe20003800200 */
[----:B------:R-:W-:Y:S01]  /*6930*/  FFMA.FTZ R56, R54, R84, -R57 ;  /* 0x0000005436387223 */ /* 0x000fe20000010839 */
[----:B------:R-:W-:Y:S01]  /*6940*/  FADD.FTZ R70, -R30, R83 ;  /* 0x000000531e467221 */ /* 0x000fe20000010100 */
[----:B------:R-:W-:Y:S01]  /*6950*/  FMUL.FTZ R69, R82, R31 ;  /* 0x0000001f52457220 */ /* 0x000fe20000410000 */
[----:B------:R-:W-:Y:S01]  /*6960*/  FFMA.FTZ R68, R55, R85, -R60 ;  /* 0x0000005537447223 */ /* 0x000fe2000001083c */
[----:B------:R-:W-:Y:S06]  /*6970*/  @P0 BRA `(.L_x_1390) ;  /* 0x0000000000340947 */ /* 0x000fec0003800000 */
[----:B------:R-:W0:Y:S01]  /*6980*/  LDCU.64 UR16, c[0x0][0x3f8] ;  /* 0x00007f00ff1077ac */ /* 0x000e220008000a00 */
[----:B------:R-:W-:Y:S01]  /*6990*/  MOV R59, R123 ;  /* 0x0000007b003b7202 */ /* 0x000fe20000000f00 */
[----:B------:R-:W-:Y:S01]  /*69a0*/  FMUL.FTZ R56, R56, R31 ;  /* 0x0000001f38387220 */ /* 0x000fe20000410000 */
[----:B------:R-:W1:Y:S01]  /*69b0*/  LDCU.64 UR12, c[0x0][0x380] ;  /* 0x00007000ff0c77ac */ /* 0x000e620008000a00 */
[----:B0-----:R-:W-:Y:S01]  /*69c0*/  IMAD R57, R58, UR16, RZ ;  /* 0x000000103a397c24 */ /* 0x001fe2000f8e02ff */
[----:B------:R-:W-:-:S03]  /*69d0*/  MOV R58, R120 ;  /* 0x00000078003a7202 */ /* 0x000fc60000000f00 */
[C---:B------:R-:W-:Y:S02]  /*69e0*/  IMAD R57, R116.reuse, UR17, R57 ;  /* 0x0000001174397c24 */ /* 0x040fe4000f8e0239 */
[----:B------:R-:W-:-:S03]  /*69f0*/  IMAD.WIDE.U32 R58, R116, UR16, R58 ;  /* 0x00000010743a7c25 */ /* 0x000fc6000f8e003a */
[----:B-1----:R-:W-:Y:S02]  /*6a00*/  LEA R60, P0, R58, UR12, 0x2 ;  /* 0x0000000c3a3c7c11 */ /* 0x002fe4000f8010ff */
[----:B------:R-:W-:-:S04]  /*6a10*/  IADD3 R57, PT, PT, R59, R57, RZ ;  /* 0x000000393b397210 */ /* 0x000fc80007ffe0ff */
[----:B------:R-:W-:Y:S01]  /*6a20*/  LEA.HI.X R61, R58, UR13, R57, 0x2, P0 ;  /* 0x0000000d3a3d7c11 */ /* 0x000fe200080f1439 */
[----:B------:R-:W-:-:S05]  /*6a30*/  FMUL.FTZ R57, R68, R31 ;  /* 0x0000001f44397220 */ /* 0x000fca0000410000 */
[----:B------:R0:W-:Y:S02]  /*6a40*/  STG.E.64 desc[UR8][R60.64], R56 ;  /* 0x000000383c007986 */ /* 0x0001e4000c101b08 */
.L_x_1390:
[----:B------:R-:W-:Y:S05]  /*6a50*/  BSYNC.RECONVERGENT B0 ;  /* 0x0000000000007941 */ /* 0x000fea0003800200 */
.L_x_1389:
[----:B0-----:R-:W-:Y:S01]  /*6a60*/  FFMA.FTZ R57, R62, R69, R65 ;  /* 0x000000453e397223 */ /* 0x001fe20000010041 */
        /* <DEDUP_REMOVED lines=20> */
.L_x_1391:
        /* <DEDUP_REMOVED lines=18> */
[----:B------:R-:W-:-:S04]  /*6cd0*/  IADD3 R67, PT, PT, R59, R67, RZ ;  /* 0x000000433b437210 */ /* 0x000fc80007ffe0ff */
[----:B------:R-:W-:-:S05]  /*6ce0*/  LEA.HI.X R61, R58, UR17, R67, 0x2, P0 ;  /* 0x000000113a3d7c11 */ /* 0x000fca00080f1443 */
[----:B------:R0:W-:Y:S02]  /*6cf0*/  STG.E.64 desc[UR8][R60.64], R56 ;  /* 0x000000383c007986 */ /* 0x0001e4000c101b08 */
.L_x_1393:
[----:B------:R-:W-:Y:S05]  /*6d00*/  BSYNC.RECONVERGENT B0 ;  /* 0x0000000000007941 */ /* 0x000fea0003800200 */
.L_x_1392:
[----:B------:R-:W-:Y:S01]  /*6d10*/  FFMA.FTZ R69, R62, R71, R65 ;  /* 0x000000473e457223 */ /* 0x000fe20000010041 */
[----:B------:R-:W-:Y:S01]  /*6d20*/  FMUL.FTZ R70, R70, R31 ;  /* 0x0000001f46467220 */ /* 0x000fe20000410000 */
[----:B------:R-:W-:Y:S06]  /*6d30*/  @!P1 BRA `(.L_x_1394) ;  /* 0x0000000000489947 */ /* 0x000fec0003800000 */
[----:B0-----:R-:W-:Y:S01]  /*6d40*/  FFMA.FTZ R56, R54, R71, R52 ;  /* 0x0000004736387223 */ /* 0x001fe20000010034 */
        /* <DEDUP_REMOVED lines=17> */
.L_x_1394:
[----:B------:R-:W-:Y:S01]  /*6e60*/  FFMA.FTZ R58, R62, R70, R65 ;  /* 0x000000463e3a7223 */ /* 0x000fe20000010041 */
[----:B------:R-:W-:Y:S01]  /*6e70*/  BSSY.RECONVERGENT B0, `(.L_x_1395) ;  /* 0x0000013000007945 */ /* 0x000fe20003800200 */
[----:B0-----:R-:W-:Y:S01]  /*6e80*/  FFMA.FTZ R56, R54, R76, -R69 ;  /* 0x0000004c36387223 */ /* 0x001fe20000010845 */
[C---:B------:R-:W-:Y:S01]  /*6e90*/  FADD.FTZ R80, -R30.reuse, R74 ;  /* 0x0000004a1e507221 */ /* 0x040fe20000010100 */
[----:B------:R-:W-:Y:S01]  /*6ea0*/  FADD.FTZ R82, -R30, R75 ;  /* 0x0000004b1e527221 */ /* 0x000fe20000010100 */
        /* <DEDUP_REMOVED lines=15> */
.L_x_1396:
[----:B------:R-:W-:Y:S05]  /*6fa0*/  BSYNC.RECONVERGENT B0 ;  /* 0x0000000000007941 */ /* 0x000fea0003800200 */
.L_x_1395:
[C---:B------:R-:W-:Y:S01]  /*6fb0*/  FADD.FTZ R86, -R30.reuse, R7 ;  /* 0x000000071e567221 */ /* 0x040fe20000010100 */
[----:B0-----:R-:W-:Y:S01]  /*6fc0*/  FADD.FTZ R60, -R30, R19 ;  /* 0x000000131e3c7221 */ /* 0x001fe20000010100 */
[----:B------:R-:W-:Y:S01]  /*6fd0*/  IADD3 R7, PT, PT, R116, 0x60, RZ ;  /* 0x0000006074077810 */ /* 0x000fe20007ffe0ff */
[----:B------:R-:W-:Y:S01]  /*6fe0*/  FADD.FTZ R124, -R30, R3 ;  /* 0x000000031e7c7221 */ /* 0x000fe20000010100 */
[----:B------:R-:W-:Y:S01]  /*6ff0*/  IADD3 R19, PT, PT, R116, 0x80, RZ ;  /* 0x0000008074137810 */ /* 0x000fe20007ffe0ff */
[C---:B------:R-:W-:Y:S01]  /*7000*/  FADD.FTZ R76, -R30.reuse, R15 ;  /* 0x0000000f1e4c7221 */ /* 0x040fe20000010100 */
[----:B------:R-:W-:Y:S01]  /*7010*/  FADD.FTZ R66, -R30, R23 ;  /* 0x000000171e427221 */ /* 0x000fe20000010100 */
[----:B------:R-:W-:Y:S01]  /*7020*/  SHF.R.S32.HI R15, RZ, 0x1f, R115 ;  /* 0x0000001fff0f7819 */ /* 0x000fe20000011473 */
[-C--:B------:R-:W-:Y:S01]  /*7030*/  FMUL.FTZ R3, R80, R31.reuse ;  /* 0x0000001f50037220 */ /* 0x080fe20000410000 */
[----:B------:R-:W-:Y:S01]  /*7040*/  ISETP.GE.U32.AND P2, PT, R7, UR14, PT ;  /* 0x0000000e07007c0c */ /* 0x000fe2000bf46070 */
[----:B------:R-:W-:Y:S01]  /*7050*/  FMUL.FTZ R82, R82, R31 ;  /* 0x0000001f52527220 */ /* 0x000fe20000410000 */
[----:B------:R-:W-:Y:S01]  /*7060*/  ISETP.GE.U32.AND P0, PT, R19, UR14, PT ;  /* 0x0000000e13007c0c */ /* 0x000fe2000bf06070 */
[C---:B------:R-:W-:Y:S01]  /*7070*/  FADD.FTZ R64, -R30.reuse, R14 ;  /* 0x0000000e1e407221 */ /* 0x040fe20000010100 */
[----:B------:R-:W-:Y:S01]  /*7080*/  ISETP.GE.U32.AND P6, PT, R115, UR14, PT ;  /* 0x0000000e73007c0c */ /* 0x000fe2000bfc6070 */
[C---:B------:R-:W-:Y:S01]  /*7090*/  FADD.FTZ R84, -R30.reuse, R6 ;  /* 0x000000061e547221 */ /* 0x040fe20000010100 */
[----:B------:R-:W-:Y:S01]  /*70a0*/  SHF.R.S32.HI R57, RZ, 0x1f, R7 ;  /* 0x0000001fff397819 */ /* 0x000fe20000011407 */
[C---:B------:R-:W-:Y:S01]  /*70b0*/  FADD.FTZ R118, -R30.reuse, R2 ;  /* 0x000000021e767221 */ /* 0x040fe20000010100 */
[----:B------:R-:W-:Y:S01]  /*70c0*/  SHF.R.S32.HI R23, RZ, 0x1f, R19 ;  /* 0x0000001fff177819 */ /* 0x000fe20000011413 */
[----:B------:R-:W-:Y:S01]  /*70d0*/  FADD.FTZ R56, -R30, R10 ;  /* 0x0000000a1e387221 */ /* 0x000fe20000010100 */
[----:B------:R-:W-:Y:S01]  /*70e0*/  ISETP.GE.U32.AND P3, PT, R114, UR14, PT ;  /* 0x0000000e72007c0c */ /* 0x000fe2000bf66070 */
[C---:B------:R-:W-:Y:S01]  /*70f0*/  FADD.FTZ R58, -R30.reuse, R11 ;  /* 0x0000000b1e3a7221 */ /* 0x040fe20000010100 */
[----:B------:R-:W-:Y:S01]  /*7100*/  ISETP.GE.U32.AND P5, PT, R113, UR14, PT ;  /* 0x0000000e71007c0c */ /* 0x000fe2000bfa6070 */
[C---:B------:R-:W-:Y:S01]  /*7110*/  FADD.FTZ R44, -R30.reuse, R44 ;  /* 0x0000002c1e2c7221 */ /* 0x040fe20000010100 */
        /* <DEDUP_REMOVED lines=12> */
[----:B------:R-:W-:Y:S01]  /*71e0*/  ISETP.GE.AND.EX P2, PT, R57, UR15, PT, P2 ;  /* 0x0000000f39007c0c */ /* 0x000fe2000bf46320 */
[----:B------:R-:W-:Y:S01]  /*71f0*/  FADD.FTZ R30, -R30, R49 ;  /* 0x000000311e1e7221 */ /* 0x000fe20000010100 */
[----:B------:R-:W-:Y:S01]  /*7200*/  ISETP.GE.AND.EX P0, PT, R23, UR15, PT, P0 ;  /* 0x0000000f17007c0c */ /* 0x000fe2000bf06300 */
[C-C-:B------:R-:W-:Y:S01]  /*7210*/  FFMA.FTZ R41, R62.reuse, R3, R65.reuse ;  /* 0x000000033e297223 */ /* 0x140fe20000010041 */
[----:B------:R-:W-:Y:S01]  /*7220*/  ISETP.GE.AND.EX P6, PT, R15, UR15, PT, P6 ;  /* 0x0000000f0f007c0c */ /* 0x000fe2000bfc6360 */
[----:B------:R-:W-:Y:S01]  /*7230*/  FFMA.FTZ R45, R62, R82, R65 ;  /* 0x000000523e2d7223 */ /* 0x000fe20000010041 */
[----:B------:R-:W-:-:S02]  /*7240*/  ISETP.GE.AND.EX P3, PT, R96, UR15, PT, P3 ;  /* 0x0000000f60007c0c */ /* 0x000fc4000bf66330 */
[----:B------:R-:W-:Y:S01]  /*7250*/  ISETP.GE.AND.EX P5, PT, R95, UR15, PT, P5 ;  /* 0x0000000f5f007c0c */ /* 0x000fe2000bfa6350 */
[----:B------:R-:W-:-:S12]  /*7260*/  @!P1 BRA `(.L_x_1397) ;  /* 0x0000000000489947 */ /* 0x000fd80003800000 */
        /* <DEDUP_REMOVED lines=18> */
.L_x_1397:
        /* <DEDUP_REMOVED lines=17> */
.L_x_1399:
[----:B------:R-:W-:Y:S05]  /*74a0*/  BSYNC.RECONVERGENT B0 ;  /* 0x0000000000007941 */ /* 0x000fea0003800200 */
.L_x_1398:
[-C--:B------:R-:W-:Y:S01]  /*74b0*/  FMUL.FTZ R33, R84, R31.reuse ;  /* 0x0000001f54217220 */ /* 0x080fe20000410000 */
[----:B------:R-:W-:Y:S01]  /*74c0*/  FMUL.FTZ R86, R86, R31 ;  /* 0x0000001f56567220 */ /* 0x000fe20000410000 */
[----:B------:R-:W-:Y:S06]  /*74d0*/  @!P1 BRA `(.L_x_1400) ;  /* 0x0000000000489947 */ /* 0x000fec0003800000 */
        /* <DEDUP_REMOVED lines=18> */
.L_x_1400:
[--C-:B------:R-:W-:Y:S01]  /*7600*/  FFMA.FTZ R3, R62, R33, R65.reuse ;  /* 0x000000213e037223 */ /* 0x100fe20000010041 */
[-C--:B------:R-:W-:Y:S01]  /*7610*/  FMUL.FTZ R118, R118, R31.reuse ;  /* 0x0000001f76767220 */ /* 0x080fe20000410000 */
[----:B------:R-:W-:Y:S01]  /*7620*/  FMUL.FTZ R124, R124, R31 ;  /* 0x0000001f7c7c7220 */ /* 0x000fe20000410000 */
[----:B------:R-:W-:Y:S01]  /*7630*/  FFMA.FTZ R2, R62, R86, R65 ;  /* 0x000000563e027223 */ /* 0x000fe20000010041 */
[----:B------:R-:W-:Y:S01]  /*7640*/  BSSY.RECONVERGENT B0, `(.L_x_1401) ;  /* 0x0000013000007945 */ /* 0x000fe20003800200 */
[----:B------:R-:W-:Y:S01]  /*7650*/  FFMA.FTZ R8, R54, R8, -R3 ;  /* 0x0000000836087223 */ /* 0x000fe20000010803 */
[C-C-:B------:R-:W-:Y:S01]  /*7660*/  FFMA.FTZ R27, R62.reuse, R118, R65.reuse ;  /* 0x000000763e1b7223 */ /* 0x140fe20000010041 */
[----:B------:R-:W-:Y:S01]  /*7670*/  FFMA.FTZ R80, R62, R124, R65 ;  /* 0x0000007c3e507223 */ /* 0x000fe20000010041 */
[----:B0-----:R-:W-:Y:S01]  /*7680*/  FFMA.FTZ R10, R55, R9, -R2 ;  /* 0x00000009370a7223 */ /* 0x001fe20000010802 */
        /* <DEDUP_REMOVED lines=14> */
.L_x_1402:
[----:B------:R-:W-:Y:S05]  /*7770*/  BSYNC.RECONVERGENT B0 ;  /* 0x0000000000007941 */ /* 0x000fea0003800200 */
.L_x_1401:
[----:B------:R-:W-:Y:S05]  /*7780*/  @!P1 BRA `(.L_x_1403) ;  /* 0x0000000000489947 */ /* 0x000fea0003800000 */
        /* <DEDUP_REMOVED lines=18> */
.L_x_1403:
        /* <DEDUP_REMOVED lines=17> */
.L_x_1405:
[----:B------:R-:W-:Y:S05]  /*79c0*/  BSYNC.RECONVERGENT B0 ;  /* 0x0000000000007941 */ /* 0x000fea0003800200 */
.L_x_1404:
        /* <DEDUP_REMOVED lines=21> */
.L_x_1406:
[--C-:B------:R-:W-:Y:S01]  /*7b20*/  FFMA.FTZ R3, R62, R11, R65.reuse ;  /* 0x0000000b3e037223 */ /* 0x100fe20000010041 */
[-C--:B------:R-:W-:Y:S01]  /*7b30*/  FMUL.FTZ R64, R64, R31.reuse ;  /* 0x0000001f40407220 */ /* 0x080fe20000410000 */
[----:B------:R-:W-:Y:S01]  /*7b40*/  FMUL.FTZ R76, R76, R31 ;  /* 0x0000001f4c4c7220 */ /* 0x000fe20000410000 */
[----:B------:R-:W-:Y:S01]  /*7b50*/  FFMA.FTZ R2, R62, R58, R65 ;  /* 0x0000003a3e027223 */ /* 0x000fe20000010041 */
[----:B------:R-:W-:Y:S01]  /*7b60*/  BSSY.RECONVERGENT B0, `(.L_x_1407) ;  /* 0x0000013000007945 */ /* 0x000fe20003800200 */
[----:B0-----:R-:W-:Y:S01]  /*7b70*/  FFMA.FTZ R6, R54, R12, -R3 ;  /* 0x0000000c36067223 */ /* 0x001fe20000010803 */
[C-C-:B------:R-:W-:Y:S01]  /*7b80*/  FFMA.FTZ R11, R62.reuse, R64, R65.reuse ;  /* 0x000000403e0b7223 */ /* 0x140fe20000010041 */
[----:B------:R-:W-:Y:S01]  /*7b90*/  FFMA.FTZ R12, R62, R76, R65 ;  /* 0x0000004c3e0c7223 */ /* 0x000fe20000010041 */
        /* <DEDUP_REMOVED lines=15> */
.L_x_1408:
[----:B------:R-:W-:Y:S05]  /*7c90*/  BSYNC.RECONVERGENT B0 ;  /* 0x0000000000007941 */ /* 0x000fea0003800200 */
.L_x_1407:
        /* <DEDUP_REMOVED lines=19> */
.L_x_1409:
        /* <DEDUP_REMOVED lines=17> */
.L_x_1411:
[----:B------:R-:W-:Y:S05]  /*7ee0*/  BSYNC.RECONVERGENT B0 ;  /* 0x0000000000007941 */ /* 0x000fea0003800200 */
.L_x_1410:
        /* <DEDUP_REMOVED lines=21> */
.L_x_1412:
[----:B------:R-:W-:Y:S04]  /*8040*/  BSSY.RECONVERGENT B0, `(.L_x_1413) ;  /* 0x0000013000007945 */ /* 0x000fe80003800200 */
[----:B------:R-:W-:Y:S05]  /*8050*/  @P4 BRA `(.L_x_1414) ;  /* 0x0000000000444947 */ /* 0x000fea0003800000 */
[----:B------:R-:W1:Y:S01]  /*8060*/  LDCU.64 UR12, c[0x0][0x3f8] ;  /* 0x00007f00ff0c77ac */ /* 0x000e620008000a00 */
[----:B------:R-:W-:Y:S01]  /*8070*/  MOV R2, R120 ;  /* 0x0000007800027202 */ /* 0x000fe20000000f00 */
[C-C-:B0-----:R-:W-:Y:S01]  /*8080*/  FFMA.FTZ R5, R62.reuse, R11, R65.reuse ;  /* 0x0000000b3e057223 */ /* 0x141fe20000010041 */
[----:B------:R-:W-:Y:S01]  /*8090*/  MOV R3, R123 ;  /* 0x0000007b00037202 */ /* 0x000fe20000000f00 */
[----:B------:R-:W0:Y:S01]  /*80a0*/  LDCU.64 UR16, c[0x0][0x380] ;  /* 0x00007000ff1077ac */ /* 0x000e220008000a00 */
[----:B------:R-:W-:Y:S01]  /*80b0*/  FFMA.FTZ R8, R62, R14, R65 ;  /* 0x0000000e3e087223 */ /* 0x000fe20000010041 */
[----:B------:R-:W-:-:S03]  /*80c0*/  FFMA.FTZ R6, R54, R46, -R5 ;  /* 0x0000002e36067223 */ /* 0x000fc60000010805 */
[----:B------:R-:W-:Y:S01]  /*80d0*/  FFMA.FTZ R8, R55, R47, -R8 ;  /* 0x0000002f37087223 */ /* 0x000fe20000010808 */
[----:B------:R-:W-:Y:S01]  /*80e0*/  FMUL.FTZ R6, R6, R31 ;  /* 0x0000001f06067220 */ /* 0x000fe20000410000 */
[----:B-1----:R-:W-:Y:S02]  /*80f0*/  IMAD R7, R94, UR12, RZ ;  /* 0x0000000c5e077c24 */ /* 0x002fe4000f8e02ff */
[----:B------:R-:W-:-:S04]  /*8100*/  IMAD.WIDE.U32 R2, R112, UR12, R2 ;  /* 0x0000000c70027c25 */ /* 0x000fc8000f8e0002 */
[----:B------:R-:W-:Y:S01]  /*8110*/  IMAD R7, R112, UR13, R7 ;  /* 0x0000000d70077c24 */ /* 0x000fe2000f8e0207 */
[----:B0-----:R-:W-:-:S04]  /*8120*/  LEA R4, P0, R2, UR16, 0x2 ;  /* 0x0000001002047c11 */ /* 0x001fc8000f8010ff */
[----:B------:R-:W-:-:S04]  /*8130*/  IADD3 R7, PT, PT, R3, R7, RZ ;  /* 0x0000000703077210 */ /* 0x000fc80007ffe0ff */
[----:B------:R-:W-:Y:S01]  /*8140*/  LEA.HI.X R5, R2, UR17, R7, 0x2, P0 ;  /* 0x0000001102057c11 */ /* 0x000fe200080f1407 */
[----:B------:R-:W-:-:S05]  /*8150*/  FMUL.FTZ R7, R8, R31 ;  /* 0x0000001f08077220 */ /* 0x000fca0000410000 */
[----:B------:R1:W-:Y:S02]  /*8160*/  STG.E.64 desc[UR8][R4.64], R6 ;  /* 0x0000000604007986 */ /* 0x0003e4000c101b08 */
.L_x_1414:
[----:B------:R-:W-:Y:S05]  /*8170*/  BSYNC.RECONVERGENT B0 ;  /* 0x0000000000007941 */ /* 0x000fea0003800200 */
.L_x_1413:
[----:B------:R-:W-:Y:S01]  /*8180*/  UISETP.NE.AND UP0, UPT, UR10, URZ, UPT ;  /* 0x000000ff0a00728c */ /* 0x000fe2000bf05270 */
        /* <DEDUP_REMOVED lines=40> */
[----:B------:R-:W-:Y:S01]  /*8410*/  ISETP.GE.AND.EX P5, PT, R88, UR15, PT, P5 ;  /* 0x0000000f58007c0c */ /* 0x000fe2000bfa6350 */
[----:B------:R-:W-:-:S12]  /*8420*/  BRA.U !UP0, `(.L_x_1415) ;  /* 0x0000000108487547 */ /* 0x000fd8000b800000 */
        /* <DEDUP_REMOVED lines=18> */
.L_x_1415:
[----:B------:R-:W-:Y:S01]  /*8550*/  BSSY.RECONVERGENT B0, `(.L_x_1416) ;  /* 0x0000011000007945 */ /* 0x000fe20003800200 */
[----:B01----:R-:W-:Y:S01]  /*8560*/  FFMA.FTZ R6, R54, R20, -R27 ;  /* 0x0000001436067223 */ /* 0x003fe2000001081b */
        /* <DEDUP_REMOVED lines=15> */
.L_x_1417:
[----:B------:R-:W-:Y:S05]  /*8660*/  BSYNC.RECONVERGENT B0 ;  /* 0x0000000000007941 */ /* 0x000fea0003800200 */
.L_x_1416:
[----:B------:R-:W-:Y:S05]  /*8670*/  BRA.U !UP0, `(.L_x_1418) ;  /* 0x0000000108487547 */ /* 0x000fea000b800000 */
        /* <DEDUP_REMOVED lines=18> */
.L_x_1418:
        /* <DEDUP_REMOVED lines=17> */
.L_x_1420:
[----:B------:R-:W-:Y:S05]  /*88b0*/  BSYNC.RECONVERGENT B0 ;  /* 0x0000000000007941 */ /* 0x000fea0003800200 */
.L_x_1419:
        /* <DEDUP_REMOVED lines=19> */
.L_x_1421:
        /* <DEDUP_REMOVED lines=17> */
.L_x_1423:
[----:B------:R-:W-:Y:S05]  /*8b00*/  BSYNC.RECONVERGENT B0 ;  /* 0x0000000000007941 */ /* 0x000fea0003800200 */
.L_x_1422:
        /* <DEDUP_REMOVED lines=19> */
.L_x_1424:
        /* <DEDUP_REMOVED lines=8> */
[----:B------:R-:W2:Y:S01]  /*8cc0*/  LDCU.64 UR16, c[0x0][0x380] ;  /* 0x00007000ff1077ac */ /* 0x000ea20008000a00 */
[----:B------:R-:W-:Y:S01]  /*8cd0*/  FMUL.FTZ R35, R12, R31 ;  /* 0x0000001f0c237220 */ /* 0x000fe20000410000 */
[----:B0-----:R-:W-:Y:S02]  /*8ce0*/  IMAD R7, R90, UR12, RZ ;  /* 0x0000000c5a077c24 */ /* 0x001fe4000f8e02ff */
[----:B-1----:R-:W-:-:S04]  /*8cf0*/  IMAD.WIDE.U32 R4, R108, UR12, R2 ;  /* 0x0000000c6c047c25 */ /* 0x002fc8000f8e0002 */
[----:B------:R-:W-:Y:S01]  /*8d00*/  IMAD R7, R108, UR13, R7 ;  /* 0x0000000d6c077c24 */ /* 0x000fe2000f8e0207 */
[----:B--2---:R-:W-:-:S04]  /*8d10*/  LEA R2, P0, R4, UR16, 0x2 ;  /* 0x0000001004027c11 */ /* 0x004fc8000f8010ff */
[----:B------:R-:W-:-:S04]  /*8d20*/  IADD3 R7, PT, PT, R5, R7, RZ ;  /* 0x0000000705077210 */ /* 0x000fc80007ffe0ff */
[----:B------:R-:W-:-:S05]  /*8d30*/  LEA.HI.X R3, R4, UR17, R7, 0x2, P0 ;  /* 0x0000001104037c11 */ /* 0x000fca00080f1407 */
[----:B------:R2:W-:Y:S02]  /*8d40*/  STG.E.64 desc[UR8][R2.64], R34 ;  /* 0x0000002202007986 */ /* 0x0005e4000c101b08 */
.L_x_1426:
[----:B------:R-:W-:Y:S05]  /*8d50*/  BSYNC.RECONVERGENT B0 ;  /* 0x0000000000007941 */ /* 0x000fea0003800200 */
.L_x_1425:
[----:B------:R-:W-:Y:S05]  /*8d60*/  BRA.U !UP0, `(.L_x_1427) ;  /* 0x0000000108487547 */ /* 0x000fea000b800000 */
[----:B------:R-:W-:Y:S01]  /*8d70*/  FFMA.FTZ R36, R54, R36, R52 ;  /* 0x0000002436247223 */ /* 0x000fe20000010034 */
[----:B------:R-:W-:-:S03]  /*8d80*/  FFMA.FTZ R74, R55, R74, R53 ;  /* 0x0000004a374a7223 */ /* 0x000fc60000010035 */
[----:B--2---:R-:W-:Y:S01]  /*8d90*/  FMUL.FTZ R2, R36, -1.4426950216293334961 ;  /* 0xbfb8aa3b24027820 */ /* 0x004fe20000410000 */
        /* <DEDUP_REMOVED lines=15> */
.L_x_1427:
[----:B------:R-:W-:Y:S01]  /*8e90*/  BSSY.RECONVERGENT B0, `(.L_x_1428) ;  /* 0x0000011000007945 */ /* 0x000fe20003800200 */
[----:B------:R-:W-:Y:S01]  /*8ea0*/  FFMA.FTZ R38, R54, R38, -R13 ;  /* 0x0000002636267223 */ /* 0x000fe2000001080d */
[----:B------:R-:W-:Y:S02]  /*8eb0*/  FFMA.FTZ R10, R55, R39, -R10 ;  /* 0x00000027370a7223 */ /* 0x000fe4000001080a */
[----:B------:R-:W-:Y:S05]  /*8ec0*/  @P4 BRA `(.L_x_1429) ;  /* 0x0000000000344947 */ /* 0x000fea0003800000 */
[----:B------:R-:W0:Y:S01]  /*8ed0*/  LDCU.64 UR12, c[0x0][0x3f8] ;  /* 0x00007f00ff0c77ac */ /* 0x000e220008000a00 */
[----:B--2---:R-:W-:Y:S01]  /*8ee0*/  MOV R2, R120 ;  /* 0x0000007800027202 */ /* 0x004fe20000000f00 */
        /* <DEDUP_REMOVED lines=11> */
.L_x_1429:
[----:B------:R-:W-:Y:S05]  /*8fa0*/  BSYNC.RECONVERGENT B0 ;  /* 0x0000000000007941 */ /* 0x000fea0003800200 */
.L_x_1428:
[----:B------:R-:W-:Y:S05]  /*8fb0*/  BRA.U !UP0, `(.L_x_1430) ;  /* 0x0000000108487547 */ /* 0x000fea000b800000 */
[----:B------:R-:W-:Y:S01]  /*8fc0*/  FFMA.FTZ R40, R54, R40, R52 ;  /* 0x0000002836287223 */ /* 0x000fe20000010034 */
[----:B------:R-:W-:-:S03]  /*8fd0*/  FFMA.FTZ R78, R55, R78, R53 ;  /* 0x0000004e374e7223 */ /* 0x000fc60000010035 */
[----:B--23--:R-:W-:Y:S01]  /*8fe0*/  FMUL.FTZ R2, R40, -1.4426950216293334961 ;  /* 0xbfb8aa3b28027820 */ /* 0x00cfe20000410000 */
        /* <DEDUP_REMOVED lines=15> */
.L_x_1430:
[----:B------:R-:W-:Y:S01]  /*90e0*/  BSSY.RECONVERGENT B0, `(.L_x_1431) ;  /* 0x0000011000007945 */ /* 0x000fe20003800200 */
[----:B------:R-:W-:Y:S01]  /*90f0*/  FFMA.FTZ R42, R54, R42, -R11 ;  /* 0x0000002a362a7223 */ /* 0x000fe2000001080b */
[----:B------:R-:W-:Y:S02]  /*9100*/  FFMA.FTZ R8, R55, R43, -R8 ;  /* 0x0000002b37087223 */ /* 0x000fe40000010808 */
[----:B------:R-:W-:Y:S05]  /*9110*/  @P5 BRA `(.L_x_1432) ;  /* 0x0000000000345947 */ /* 0x000fea0003800000 */
[----:B------:R-:W0:Y:S01]  /*9120*/  LDCU.64 UR12, c[0x0][0x3f8] ;  /* 0x00007f00ff0c77ac */ /* 0x000e220008000a00 */
[----:B--23--:R-:W-:Y:S01]  /*9130*/  MOV R2, R120 ;  /* 0x0000007800027202 */ /* 0x00cfe20000000f00 */
        /* <DEDUP_REMOVED lines=11> */
.L_x_1432:
[----:B------:R-:W-:Y:S05]  /*91f0*/  BSYNC.RECONVERGENT B0 ;  /* 0x0000000000007941 */ /* 0x000fea0003800200 */
.L_x_1431:
[----:B------:R-:W-:Y:S05]  /*9200*/  BRA.U !UP0, `(.L_x_1433) ;  /* 0x0000000108487547 */ /* 0x000fea000b800000 */
[----:B------:R-:W-:Y:S01]  /*9210*/  FFMA.FTZ R48, R54, R48, R52 ;  /* 0x0000003036307223 */ /* 0x000fe20000010034 */
[----:B------:R-:W-:-:S03]  /*9220*/  FFMA.FTZ R30, R55, R30, R53 ;  /* 0x0000001e371e7223 */ /* 0x000fc60000010035 */
[----:B--234-:R-:W-:Y:S01]  /*9230*/  FMUL.FTZ R2, R48, -1.4426950216293334961 ;  /* 0xbfb8aa3b30027820 */ /* 0x01cfe20000410000 */
        /* <DEDUP_REMOVED lines=15> */
.L_x_1433:
[----:B------:R-:W-:Y:S01]  /*9330*/  ISETP.GE.AND.EX P3, PT, R0, UR15, PT, P3 ;  /* 0x0000000f00007c0c */ /* 0x000fe2000bf66330 */
[----:B------:R-:W-:Y:S01]  /*9340*/  FFMA.FTZ R50, R54, R50, -R9 ;  /* 0x0000003236327223 */ /* 0x000fe20000010809 */
[----:B------:R-:W-:Y:S01]  /*9350*/  FFMA.FTZ R62, R55, R51, -R62 ;  /* 0x00000033373e7223 */ /* 0x000fe2000001083e */
[----:B------:R-:W-:Y:S02]  /*9360*/  BSSY.RECONVERGENT B0, `(.L_x_1434) ;  /* 0x000000e000007945 */ /* 0x000fe40003800200 */
[-C--:B------:R-:W-:Y:S01]  /*9370*/  FMUL.FTZ R50, R50, R31.reuse ;  /* 0x0000001f32327220 */ /* 0x080fe20000410000 */
[----:B------:R-:W-:-:S07]  /*9380*/  FMUL.FTZ R51, R62, R31 ;  /* 0x0000001f3e337220 */ /* 0x000fce0000410000 */
[----:B------:R-:W-:Y:S05]  /*9390*/  @P3 BRA `(.L_x_1435) ;  /* 0x0000000000283947 */ /* 0x000fea0003800000 */
[----:B------:R-:W2:Y:S01]  /*93a0*/  LDCU.64 UR12, c[0x0][0x3f8] ;  /* 0x00007f00ff0c77ac */ /* 0x000ea20008000a00 */
[----:B------:R-:W-:Y:S01]  /*93b0*/  MOV R121, R123 ;  /* 0x0000007b00797202 */ /* 0x000fe20000000f00 */
[----:B------:R-:W5:Y:S01]  /*93c0*/  LDCU.64 UR14, c[0x0][0x380] ;  /* 0x00007000ff0e77ac */ /* 0x000f620008000a00 */
[----:B--234-:R-:W-:Y:S02]  /*93d0*/  IMAD R2, R0, UR12, RZ ;  /* 0x0000000c00027c24 */ /* 0x01cfe4000f8e02ff */
[----:B------:R-:W-:-:S04]  /*93e0*/  IMAD.WIDE.U32 R120, R105, UR12, R120 ;  /* 0x0000000c69787c25 */ /* 0x000fc8000f8e0078 */
[----:B------:R-:W-:Y:S01]  /*93f0*/  IMAD R3, R105, UR13, R2 ;  /* 0x0000000d69037c24 */ /* 0x000fe2000f8e0202 */
[----:B-----5:R-:W-:-:S04]  /*9400*/  LEA R2, P0, R120, UR14, 0x2 ;  /* 0x0000000e78027c11 */ /* 0x020fc8000f8010ff */
[----:B------:R-:W-:-:S04]  /*9410*/  IADD3 R3, PT, PT, R121, R3, RZ ;  /* 0x0000000379037210 */ /* 0x000fc80007ffe0ff */
[----:B------:R-:W-:-:S05]  /*9420*/  LEA.HI.X R3, R120, UR15, R3, 0x2, P0 ;  /* 0x0000000f78037c11 */ /* 0x000fca00080f1403 */
[----:B------:R2:W-:Y:S02]  /*9430*/  STG.E.64 desc[UR8][R2.64], R50 ;  /* 0x0000003202007986 */ /* 0x0005e4000c101b08 */
.L_x_1435:
[----:B------:R-:W-:Y:S05]  /*9440*/  BSYNC.RECONVERGENT B0 ;  /* 0x0000000000007941 */ /* 0x000fea0003800200 */
.L_x_1434:
[----:B------:R-:W-:Y:S02]  /*9450*/  IADD3 R102, PT, PT, R99, R102, RZ ;  /* 0x0000006663667210 */ /* 0x000fe40007ffe0ff */
[----:B------:R-:W-:Y:S02]  /*9460*/  IADD3 R103, PT, PT, R103, 0x1, RZ ;  /* 0x0000000167677810 */ /* 0x000fe40007ffe0ff */
[----:B------:R-:W-:-:S13]  /*9470*/  ISETP.GE.AND P0, PT, R102, UR4, PT ;  /* 0x0000000466007c0c */ /* 0x000fda000bf06270 */
[----:B------:R-:W-:Y:S05]  /*9480*/  @!P0 BRA `(.L_x_1436) ;  /* 0xffffff6c009c8947 */ /* 0x000fea000383ffff */
.L_x_1369:
[----:B01----:R-:W0:Y:S01]  /*9490*/  LDC R4, c[0x0][0x370] ;  /* 0x0000dc00ff047b82 */ /* 0x003e220000000800 */
[----:B------:R-:W-:Y:S01]  /*94a0*/  ISETP.NE.AND P2, PT, R101, RZ, PT ;  /* 0x000000ff6500720c */ /* 0x000fe20003f45270 */
[----:B------:R-:W-:Y:S06]  /*94b0*/  BSSY.RECONVERGENT B0, `(.L_x_1437) ;  /* 0x0000011000007945 */ /* 0x000fec0003800200 */
[----:B------:R-:W1:Y:S08]  /*94c0*/  LDC R7, c[0x0][0x374] ;  /* 0x0000dd00ff077b82 */ /* 0x000e700000000800 */
[----:B--234-:R-:W2:Y:S01]  /*94d0*/  LDC.64 R2, c[0x0][0x3c8] ;  /* 0x0000f200ff027b82 */ /* 0x01cea20000000a00 */
[----:B0-----:R-:W-:-:S02]  /*94e0*/  ISETP.NE.AND P1, PT, R4, 0x1, PT ;  /* 0x000000010400780c */ /* 0x001fc40003f25270 */
[----:B------:R-:W-:Y:S02]  /*94f0*/  IADD3 R6, PT, PT, R4, -0x1, RZ ;  /* 0xffffffff04067810 */ /* 0x000fe40007ffe0ff */
[C---:B-1----:R-:W-:Y:S02]  /*9500*/  IADD3 R5, PT, PT, R7.reuse, -0x1, RZ ;  /* 0xffffffff07057810 */ /* 0x042fe40007ffe0ff */
[----:B------:R-:W-:Y:S02]  /*9510*/  SHF.L.U32 R0, R7, 0x1, RZ ;  /* 0x0000000107007819 */ /* 0x000fe400000006ff */
[----:B------:R-:W-:Y:S02]  /*9520*/  ISETP.NE.AND P0, PT, R100, R5, PT ;  /* 0x000000056400720c */ /* 0x000fe40003f05270 */
[----:B------:R-:W-:Y:S02]  /*9530*/  SEL R5, R0, RZ, P1 ;  /* 0x000000ff00057207 */ /* 0x000fe40000800000 */
[----:B------:R-:W-:-:S03]  /*9540*/  ISETP.NE.OR P0, PT, R6, UR7, P0 ;  /* 0x0000000706007c0c */ /* 0x000fc60008705670 */
[----:B--2---:R-:W-:Y:S01]  /*9550*/  IMAD.WIDE.U32 R2, R5, 0x4, R2 ;  /* 0x0000000405027825 */ /* 0x004fe200078e0002 */
[----:B------:R-:W-:Y:S09]  /*9560*/  @P2 BRA `(.L_x_1438) ;  /* 0x0000000000142947 */ /* 0x000ff20003800000 */
[----:B------:R-:W-:Y:S01]  /*9570*/  HFMA2 R5, -RZ, RZ, 0, 5.9604644775390625e-08 ;  /* 0x00000001ff057431 */ /* 0x000fe200000001ff */
[----:B------:R-:W-:Y:S06]  /*9580*/  MEMBAR.ALL.GPU ;  /* 0x0000000000007992 */ /* 0x000fec000000a000 */
[----:B------:R-:W-:-:S00]  /*9590*/  ERRBAR ;  /* 0x00000000000079ab */ /* 0x000fc00000000000 */
[----:B------:R-:W-:Y:S06]  /*95a0*/  CGAERRBAR ;  /* 0x00000000000075ab */ /* 0x000fec0000000000 */
[----:B------:R0:W-:Y:S02]  /*95b0*/  REDG.E.ADD.S32.STRONG.GPU desc[UR8][R2.64], R5 ;  /* 0x000000050200798e */ /* 0x0001e4000c12e308 */
.L_x_1438:
[----:B------:R-:W-:Y:S05]  /*95c0*/  BSYNC.RECONVERGENT B0 ;  /* 0x0000000000007941 */ /* 0x000fea0003800200 */
.L_x_1437:
[----:B------:R-:W-:Y:S05]  /*95d0*/  @P0 EXIT ;  /* 0x000000000000094d */ /* 0x000fea0003800000 */
[----:B------:R-:W-:Y:S05]  /*95e0*/  @P2 BRA `(.L_x_1439) ;  /* 0x0000000000202947 */ /* 0x000fea0003800000 */
[----:B------:R-:W-:-:S05]  /*95f0*/  IMAD R0, R4, R7, RZ ;  /* 0x0000000704007224 */ /* 0x000fca00078e02ff */
[----:B------:R-:W-:-:S13]  /*9600*/  ISETP.NE.AND P0, PT, R0, -0x1, PT ;  /* 0xffffffff0000780c */ /* 0x000fda0003f05270 */
[----:B------:R-:W-:Y:S05]  /*9610*/  @!P0 BRA `(.L_x_1439) ;  /* 0x0000000000148947 */ /* 0x000fea0003800000 */
.L_x_1440:
[----:B0-----:R-:W2:Y:S04]  /*9620*/  LDG.E.STRONG.GPU R5, desc[UR8][R2.64] ;  /* 0x0000000802057981 */ /* 0x001ea8000c1ef900 */
[----:B--2---:R-:W-:Y:S01]  /*9630*/  CCTL.IVALL ;  /* 0x00000000ff00798f */ /* 0x004fe20002000000 */
[----:B------:R-:W-:Y:S05]  /*9640*/  YIELD ;  /* 0x0000000000007946 */ /* 0x000fea0003800000 */
[----:B------:R-:W-:-:S13]  /*9650*/  ISETP.NE.AND P0, PT, R5, R0, PT ;  /* 0x000000000500720c */ /* 0x000fda0003f05270 */
[----:B------:R-:W-:Y:S05]  /*9660*/  @P0 BRA `(.L_x_1440) ;  /* 0xfffffffc00ec0947 */ /* 0x000fea000383ffff */
.L_x_1439:
        /* <DEDUP_REMOVED lines=74> */
.L_x_1443:
        /* <DEDUP_REMOVED lines=29> */
.L_x_1442:
[----:B------:R-:W-:Y:S05]  /*9ce0*/  BSYNC.RECONVERGENT B0 ;  /* 0x0000000000007941 */ /* 0x000fea0003800200 */
.L_x_1441:
        /* <DEDUP_REMOVED lines=10> */
.L_x_1444:
[C---:B0-----:R-:W-:Y:S02]  /*9d90*/  SHF.L.U32 R16, R101.reuse, 0x2, RZ ;  /* 0x0000000265107819 */ /* 0x041fe400000006ff */
[----:B------:R-:W-:Y:S02]  /*9da0*/  SHF.L.U64.HI R2, R101, 0x2, R28 ;  /* 0x0000000265027819 */ /* 0x000fe4000001021c */
[----:B-1----:R-:W-:-:S04]  /*9db0*/  IADD3 R4, P0, PT, R16, UR4, RZ ;  /* 0x0000000410047c10 */ /* 0x002fc8000ff1e0ff */
[----:B------:R-:W-:Y:S02]  /*9dc0*/  IADD3.X R5, PT, PT, R2, UR5, RZ, P0, !PT ;  /* 0x0000000502057c10 */ /* 0x000fe400087fe4ff */
[C---:B------:R-:W-:Y:S02]  /*9dd0*/  IADD3 R6, P0, PT, R4.reuse, R35, RZ ;  /* 0x0000002304067210 */ /* 0x040fe40007f1e0ff */
[C---:B----4-:R-:W-:Y:S01]  /*9de0*/  IADD3 R10, P1, PT, R4.reuse, R39, RZ ;  /* 0x00000027040a7210 */ /* 0x050fe20007f3e0ff */
        /* <DEDUP_REMOVED lines=76> */
.L_x_1445:
        /* <DEDUP_REMOVED lines=13> */
.L_x_3434:


//--------------------- .text._Z35group_norm_nhwc_bwd_one_pass_kernelI11Fp32IOBf16WLi64ELi30ELi480EEv26Group_norm_nhwc_bwd_params --------------------------
	.section	.text._Z35group_norm_nhwc_bwd_one_pass_kernelI11Fp32IOBf16WLi64ELi30ELi480EEv26Group_norm_nhwc_bwd_params,"ax",@progbits
	.align	128
        .global         _Z35group_norm_nhwc_bwd_one_pass_kernelI11Fp32IOBf16WLi64ELi30ELi480EEv26Group_norm_nhwc_bwd_params
        .type           _Z35group_norm_nhwc_bwd_one_pass_kernelI11Fp32IOBf16WLi64ELi30ELi480EEv26Group_norm_nhwc_bwd_params,@function
        .size           _Z35group_norm_nhwc_bwd_one_pass_kernelI11Fp32IOBf16WLi64ELi30ELi480EEv26Group_norm_nhwc_bwd_params,(.L_x_3435 - _Z35group_norm_nhwc_bwd_one_pass_kernelI11Fp32IOBf16WLi64ELi30ELi480EEv26Group_norm_nhwc_bwd_params)
        .other          _Z35group_norm_nhwc_bwd_one_pass_kernelI11Fp32IOBf16WLi64ELi30ELi480EEv26Group_norm_nhwc_bwd_params,@"STO_CUDA_ENTRY STV_DEFAULT"
_Z35group_norm_nhwc_bwd_one_pass_kernelI11Fp32IOBf16WLi64ELi30ELi480EEv26Group_norm_nhwc_bwd_params:
.text._Z35group_norm_nhwc_bwd_one_pass_kernelI11Fp32IOBf16WLi64ELi30ELi480EEv26Group_norm_nhwc_bwd_params:
        /* <DEDUP_REMOVED lines=32> */
[----:B------:R-:W-:Y:S01]  /*0200*/  UIMAD UR12, UR27, 0x5, UR5 ;  /* 0x000000051b0c78a4 */ /* 0x000fe2000f8e0205 */
[----:B------:R-:W-:Y:S01]  /*0210*/  IADD3 R0, PT, PT, R0, R49, RZ ;  /* 0x0000003100007210 */ /* 0x000fe20007ffe0ff */
[----:B------:R-:W-:Y:S01]  /*0220*/  ULEA UR13, UR27, UR5, 0x2 ;  /* 0x000000051b0d7291 */ /* 0x000fe2000f8e10ff */
[----:B------:R-:W-:Y:S01]  /*0230*/  IADD3 R50, PT, PT, R54, 0x20, RZ ;  /* 0x0000002036327810 */ /* 0x000fe20007ffe0ff */
[----:B----4-:R-:W-:Y:S01]  /*0240*/  ULEA UR4, UR6, UR4, 0x18 ;  /* 0x0000000406047291 */ /* 0x010fe2000f8ec0ff */
[----:B------:R-:W-:Y:S01]  /*0250*/  SHF.L.U32 R0, R0, 0x1, RZ ;  /* 0x0000000100007819 */ /* 0x000fe200000006ff */
[----:B------:R-:W-:Y:S01]  /*0260*/  ULEA UR9, UR6, UR9, 0x18 ;  /* 0x0000000906097291 */ /* 0x000fe2000f8ec0ff */
[----:B------:R-:W-:Y:S01]  /*0270*/  SHF.R.S32.HI R47, RZ, 0x1f, R54 ;  /* 0x0000001fff2f7819 */ /* 0x000fe20000011436 */
[----:B------:R-:W-:Y:S01]  /*0280*/  UIMAD UR14, UR27, 0x3, UR5 ;  /* 0x000000031b0e78a4 */ /* 0x000fe2000f8e0205 */
[----:B------:R-:W-:Y:S01]  /*0290*/  SHF.R.S32.HI R45, RZ, 0x1f, R50 ;  /* 0x0000001fff2d7819 */ /* 0x000fe20000011432 */
[----:B------:R-:W-:Y:S01]  /*02a0*/  ULEA UR15, UR27, UR5, 0x1 ;  /* 0x000000051b0f7291 */ /* 0x000fe2000f8e08ff */
[----:B------:R-:W-:Y:S01]  /*02b0*/  LOP3.LUT R48, R0, 0xffff, RZ, 0xc0, !PT ;  /* 0x0000ffff00307812 */ /* 0x000fe200078ec0ff */
[----:B---3--:R-:W-:Y:S01]  /*02c0*/  ULOP3.LUT UR32, UR29, 0x7, URZ, 0xc0, !UPT ;  /* 0x000000071d207892 */ /* 0x008fe2000f8ec0ff */
[----:B------:R-:W-:Y:S01]  /*02d0*/  LEA R53, R49, UR4, 0x4 ;  /* 0x0000000431357c11 */ /* 0x000fe2000f8e20ff */
[----:B------:R-:W-:Y:S01]  /*02e0*/  ULOP3.LUT UR31, UR29, 0x7ffffff8, URZ, 0xc0, !UPT ;  /* 0x7ffffff81d1f7892 */ /* 0x000fe2000f8ec0ff */
[----:B-1----:R-:W-:-:S11]  /*02f0*/  UMOV UR4, URZ ;  /* 0x000000ff00047c82 */ /* 0x002fd60008000000 */
.L_x_1471:
[----:B0-----:R-:W0:Y:S01]  /*0300*/  LDC R6, c[0x0][0x410] ;  /* 0x00010400ff067b82 */ /* 0x001e220000000800 */
[----:B------:R-:W1:Y:S01]  /*0310*/  LDCU.64 UR6, c[0x0][0x3b8] ;  /* 0x00007700ff0677ac */ /* 0x000e620008000a00 */
[----:B------:R-:W2:Y:S01]  /*0320*/  LDCU.128 UR20, c[0x0][0x400] ;  /* 0x00008000ff1477ac */ /* 0x000ea20008000c00 */
[----:B-1----:R-:W-:Y:S01]  /*0330*/  UIMAD.WIDE UR6, UR16, 0x8, UR6 ;  /* 0x00000008100678a5 */ /* 0x002fe2000f8e0206 */
[----:B0-----:R-:W-:-:S05]  /*0340*/  IABS R5, R6 ;  /* 0x0000000600057213 */ /* 0x001fca0000000000 */
[----:B------:R-:W-:Y:S01]  /*0350*/  MOV R12, UR6 ;  /* 0x00000006000c7c02 */ /* 0x000fe20008000f00 */
[----:B------:R-:W0:Y:S01]  /*0360*/  I2F.RP R0, R5 ;  /* 0x0000000500007306 */ /* 0x000e220000209400 */
[----:B------:R-:W-:-:S06]  /*0370*/  MOV R13, UR7 ;  /* 0x00000007000d7c02 */ /* 0x000fcc0008000f00 */
[----:B------:R-:W3:Y:S01]  /*0380*/  LDG.E.64 R12, desc[UR24][R12.64] ;  /* 0x000000180c0c7981 */ /* 0x000ee2000c1e1b00 */
[----:B0-----:R-:W0:Y:S02]  /*0390*/  MUFU.RCP R0, R0 ;  /* 0x0000000000007308 */ /* 0x001e240000001000 */
[----:B0-----:R-:W-:-:S06]  /*03a0*/  IADD3 R2, PT, PT, R0, 0xffffffe, RZ ;  /* 0x0ffffffe00027810 */ /* 0x001fcc0007ffe0ff */
[----:B------:R0:W1:Y:S02]  /*03b0*/  F2I.FTZ.U32.TRUNC.NTZ R3, R2 ;  /* 0x0000000200037305 */ /* 0x000064000021f000 */
[----:B0-----:R-:W-:Y:S01]  /*03c0*/  HFMA2 R2, -RZ, RZ, 0, 0 ;  /* 0x00000000ff027431 */ /* 0x001fe200000001ff */
[----:B-1----:R-:W-:-:S05]  /*03d0*/  IADD3 R4, PT, PT, RZ, -R3, RZ ;  /* 0x80000003ff047210 */ /* 0x002fca0007ffe0ff */
[----:B------:R-:W-:Y:S01]  /*03e0*/  IMAD R7, R4, R5, RZ ;  /* 0x0000000504077224 */ /* 0x000fe200078e02ff */
[----:B------:R-:W-:-:S03]  /*03f0*/  IABS R4, UR16 ;  /* 0x0000001000047c13 */ /* 0x000fc60008000000 */
[----:B------:R-:W-:-:S06]  /*0400*/  IMAD.HI.U32 R3, R3, R7, R2 ;  /* 0x0000000703037227 */ /* 0x000fcc00078e0002 */
[----:B------:R-:W-:-:S05]  /*0410*/  IMAD.HI.U32 R3, R3, R4, RZ ;  /* 0x0000000403037227 */ /* 0x000fca00078e00ff */
[----:B------:R-:W-:-:S05]  /*0420*/  IADD3 R0, PT, PT, -R3, RZ, RZ ;  /* 0x000000ff03007210 */ /* 0x000fca0007ffe1ff */
[----:B------:R-:W-:-:S05]  /*0430*/  IMAD R0, R5, R0, R4 ;  /* 0x0000000005007224 */ /* 0x000fca00078e0204 */
[----:B------:R-:W-:Y:S02]  /*0440*/  ISETP.GT.U32.AND P1, PT, R5, R0, PT ;  /* 0x000000000500720c */ /* 0x000fe40003f24070 */
[----:B------:R-:W-:-:S11]  /*0450*/  ISETP.LE.AND P2, PT, RZ, UR16, PT ;  /* 0x00000010ff007c0c */ /* 0x000fd6000bf43270 */
[----:B------:R-:W-:-:S04]  /*0460*/  @!P1 IADD3 R0, PT, PT, R0, -R5, RZ ;  /* 0x8000000500009210 */ /* 0x000fc80007ffe0ff */
[CC--:B------:R-:W-:Y:S02]  /*0470*/  ISETP.GE.U32.AND P4, PT, R0.reuse, R5.reuse, PT ;  /* 0x000000050000720c */ /* 0x0c0fe40003f86070 */
[-C--:B------:R-:W-:Y:S02]  /*0480*/  ISETP.GT.U32.AND P5, PT, R5, R0.reuse, PT ;  /* 0x000000000500720c */ /* 0x080fe40003fa4070 */
[----:B------:R-:W-:Y:S02]  /*0490*/  IADD3 R5, PT, PT, R0, -R5, RZ ;  /* 0x8000000500057210 */ /* 0x000fe40007ffe0ff */
[----:B--2---:R-:W-:Y:S02]  /*04a0*/  ISETP.GE.U32.AND P0, PT, R54, UR20, PT ;  /* 0x0000001436007c0c */ /* 0x004fe4000bf06070 */
[----:B------:R-:W-:Y:S02]  /*04b0*/  @!P1 IADD3 R3, PT, PT, R3, 0x1, RZ ;  /* 0x0000000103039810 */ /* 0x000fe40007ffe0ff */
[----:B------:R-:W-:-:S02]  /*04c0*/  SEL R0, R5, R0, !P5 ;  /* 0x0000000005007207 */ /* 0x000fc40006800000 */
[----:B------:R-:W-:Y:S02]  /*04d0*/  LOP3.LUT R2, R6, UR16, RZ, 0x3c, !PT ;  /* 0x0000001006027c12 */ /* 0x000fe4000f8e3cff */
[----:B------:R-:W-:Y:S02]  /*04e0*/  ISETP.GE.AND.EX P0, PT, R47, UR21, PT, P0 ;  /* 0x000000152f007c0c */ /* 0x000fe4000bf06300 */
[----:B------:R-:W-:Y:S02]  /*04f0*/  ISETP.GE.U32.AND P1, PT, R50, UR20, PT ;  /* 0x0000001432007c0c */ /* 0x000fe4000bf26070 */
[----:B------:R-:W-:Y:S02]  /*0500*/  @P4 IADD3 R3, PT, PT, R3, 0x1, RZ ;  /* 0x0000000103034810 */ /* 0x000fe40007ffe0ff */
[----:B------:R-:W-:Y:S02]  /*0510*/  ISETP.NE.AND P4, PT, R6, RZ, PT ;  /* 0x000000ff0600720c */ /* 0x000fe40003f85270 */
[----:B------:R-:W-:-:S02]  /*0520*/  LOP3.LUT R5, RZ, R6, RZ, 0x33, !PT ;  /* 0x00000006ff057212 */ /* 0x000fc400078e33ff */
[----:B------:R-:W-:Y:S02]  /*0530*/  @!P2 IADD3 R0, PT, PT, -R0, RZ, RZ ;  /* 0x000000ff0000a210 */ /* 0x000fe40007ffe1ff */
[----:B------:R-:W-:Y:S01]  /*0540*/  ISETP.GE.AND P3, PT, R2, RZ, PT ;  /* 0x000000ff0200720c */ /* 0x000fe20003f66270 */
[----:B------:R-:W0:Y:S01]  /*0550*/  @!P0 LDC.64 R8, c[0x0][0x3f8] ;  /* 0x0000fe00ff088b82 */ /* 0x000e220000000a00 */
[----:B------:R-:W-:Y:S02]  /*0560*/  ISETP.GE.AND.EX P1, PT, R45, UR21, PT, P1 ;  /* 0x000000152d007c0c */ /* 0x000fe4000bf26310 */
[----:B------:R-:W-:-:S05]  /*0570*/  SEL R4, R5, R0, !P4 ;  /* 0x0000000005047207 */ /* 0x000fca0006000000 */
[----:B------:R-:W-:Y:S01]  /*0580*/  IMAD R27, R4, 0x1e, RZ ;  /* 0x0000001e041b7824 */ /* 0x000fe200078e02ff */
[----:B------:R-:W1:Y:S03]  /*0590*/  @!P0 LDC.64 R20, c[0x0][0x3a0] ;  /* 0x0000e800ff148b82 */ /* 0x000e660000000a00 */
[----:B------:R-:W-:Y:S02]  /*05a0*/  @!P3 IADD3 R3, PT, PT, -R3, RZ, RZ ;  /* 0x000000ff0303b210 */ /* 0x000fe40007ffe1ff */
[----:B------:R-:W-:-:S03]  /*05b0*/  IADD3 R56, P2, PT, R48, R27, RZ ;  /* 0x0000001b30387210 */ /* 0x000fc60007f5e0ff */
[----:B------:R-:W2:Y:S01]  /*05c0*/  @!P1 LDC.64 R10, c[0x0][0x3f8] ;  /* 0x0000fe00ff0a9b82 */ /* 0x000ea20000000a00 */
[----:B------:R-:W-:Y:S02]  /*05d0*/  SEL R3, R5, R3, !P4 ;  /* 0x0000000305037207 */ /* 0x000fe40006000000 */
[----:B------:R-:W-:Y:S02]  /*05e0*/  LEA.HI.X.SX32 R57, R27, RZ, 0x1, P2 ;  /* 0x000000ff1b397211 */ /* 0x000fe400010f0eff */
[----:B------:R-:W-:Y:S02]  /*05f0*/  ISETP.NE.AND P2, PT, RZ, UR28, PT ;  /* 0x0000001cff007c0c */ /* 0x000fe4000bf45270 */
[----:B------:R-:W-:Y:S01]  /*0600*/  SHF.R.S32.HI R0, RZ, 0x1f, R3 ;  /* 0x0000001fff007819 */ /* 0x000fe20000011403 */
[----:B------:R-:W4:Y:S04]  /*0610*/  @!P0 LDC.64 R14, c[0x0][0x398] ;  /* 0x0000e600ff0e8b82 */ /* 0x000f280000000a00 */
[----:B------:R-:W-:-:S02]  /*0620*/  IMAD R0, R0, UR22, RZ ;  /* 0x0000001600007c24 */ /* 0x000fc4000f8e02ff */
[C---:B------:R-:W-:Y:S02]  /*0630*/  IMAD.WIDE.U32 R56, R3.reuse, UR22, R56 ;  /* 0x0000001603387c25 */ /* 0x040fe4000f8e0038 */
[----:B------:R-:W4:Y:S02]  /*0640*/  @!P1 LDC.64 R18, c[0x0][0x3a0] ;  /* 0x0000e800ff129b82 */ /* 0x000f240000000a00 */
[----:B------:R-:W-:Y:S01]  /*0650*/  IMAD R59, R3, UR23, R0 ;  /* 0x00000017033b7c24 */ /* 0x000fe2000f8e0200 */
[----:B------:R-:W-:Y:S01]  /*0660*/  @!P0 MOV R58, R56 ;  /* 0x00000038003a8202 */ /* 0x000fe20000000f00 */
[----:B0-----:R-:W-:-:S04]  /*0670*/  @!P0 IMAD R0, R47, R8, RZ ;  /* 0x000000082f008224 */ /* 0x001fc800078e02ff */
[----:B------:R-:W0:Y:S01]  /*0680*/  @P2 LDC.64 R6, c[0x0][0x3b0] ;  /* 0x0000ec00ff062b82 */ /* 0x000e220000000a00 */
[----:B------:R-:W-:Y:S01]  /*0690*/  IADD3 R59, PT, PT, R57, R59, RZ ;  /* 0x0000003b393b7210 */ /* 0x000fe20007ffe0ff */
[----:B------:R-:W-:-:S06]  /*06a0*/  @!P0 IMAD R5, R54, R9, R0 ;  /* 0x0000000936058224 */ /* 0x000fcc00078e0200 */
[----:B------:R-:W0:Y:S01]  /*06b0*/  LDC.64 R2, c[0x0][0x3a8] ;  /* 0x0000ea00ff027b82 */ /* 0x000e220000000a00 */
[----:B--2---:R-:W-:Y:S01]  /*06c0*/  @!P1 IMAD R0, R45, R10, RZ ;  /* 0x0000000a2d009224 */ /* 0x004fe200078e02ff */
[----:B------:R-:W-:Y:S01]  /*06d0*/  @!P1 MOV R22, R56 ;  /* 0x0000003800169202 */ /* 0x000fe20000000f00 */
[----:B------:R-:W-:Y:S01]  /*06e0*/  @!P0 IMAD.WIDE.U32 R8, R54, R8, R58 ;  /* 0x0000000836088225 */ /* 0x000fe200078e003a */
[----:B------:R-:W-:-:S04]  /*06f0*/  @!P1 MOV R23, R59 ;  /* 0x0000003b00179202 */ /* 0x000fc80000000f00 */
[----:B------:R-:W2:Y:S01]  /*0700*/  @!P1 LDC.64 R16, c[0x0][0x398] ;  /* 0x0000e600ff109b82 */ /* 0x000ea20000000a00 */
[C---:B------:R-:W-:Y:S02]  /*0710*/  @!P1 IMAD R25, R50.reuse, R11, R0 ;  /* 0x0000000b32199224 */ /* 0x040fe400078e0200 */
[----:B------:R-:W-:Y:S01]  /*0720*/  @!P1 IMAD.WIDE.U32 R10, R50, R10, R22 ;  /* 0x0000000a320a9225 */ /* 0x000fe200078e0016 */
[----:B------:R-:W-:Y:S02]  /*0730*/  @!P0 SHF.L.U32 R23, R8, 0x2, RZ ;  /* 0x0000000208178819 */ /* 0x000fe400000006ff */
[----:B------:R-:W-:Y:S02]  /*0740*/  @!P0 IADD3 R5, PT, PT, R9, R5, RZ ;  /* 0x0000000509058210 */ /* 0x000fe40007ffe0ff */
[C---:B-1----:R-:W-:Y:S02]  /*0750*/  @!P0 IADD3 R20, P3, PT, R23.reuse, R20, RZ ;  /* 0x0000001417148210 */ /* 0x042fe40007f7e0ff */
[----:B----4-:R-:W-:-:S02]  /*0760*/  @!P0 IADD3 R14, P4, PT, R23, R14, RZ ;  /* 0x0000000e170e8210 */ /* 0x010fc40007f9e0ff */
[----:B------:R-:W-:Y:S02]  /*0770*/  IADD3 R23, PT, PT, R48, R27, RZ ;  /* 0x0000001b30177210 */ /* 0x000fe40007ffe0ff */
[----:B------:R-:W-:Y:S02]  /*0780*/  @!P0 SHF.L.U64.HI R8, R8, 0x2, R5 ;  /* 0x0000000208088819 */ /* 0x000fe40000010205 */
[----:B------:R-:W-:Y:S01]  /*0790*/  @!P1 IADD3 R9, PT, PT, R11, R25, RZ ;  /* 0x000000190b099210 */ /* 0x000fe20007ffe0ff */
[----:B0-----:R-:W-:Y:S01]  /*07a0*/  @P2 IMAD.WIDE R24, R23, 0x2, R6 ;  /* 0x0000000217182825 */ /* 0x001fe200078e0206 */
[----:B------:R-:W-:-:S03]  /*07b0*/  @!P1 SHF.L.U32 R5, R10, 0x2, RZ ;  /* 0x000000020a059819 */ /* 0x000fc600000006ff */
[----:B------:R-:W-:Y:S01]  /*07c0*/  IMAD.WIDE R22, R23, 0x2, R2 ;  /* 0x0000000217167825 */ /* 0x000fe200078e0202 */
[----:B------:R-:W-:-:S03]  /*07d0*/  CS2R R6, SRZ ;  /* 0x0000000000067805 */ /* 0x000fc6000001ff00 */
[----:B------:R-:W-:Y:S01]  /*07e0*/  HFMA2 R3, -RZ, RZ, 0, 0 ;  /* 0x00000000ff037431 */ /* 0x000fe200000001ff */
[----:B------:R-:W-:Y:S01]  /*07f0*/  MOV R2, RZ ;  /* 0x000000ff00027202 */ /* 0x000fe20000000f00 */
[----:B------:R-:W4:Y:S01]  /*0800*/  @P2 LDG.E.U16 R27, desc[UR24][R24.64] ;  /* 0x00000018181b2981 */ /* 0x000f22000c1e1500 */
[C---:B------:R-:W-:Y:S02]  /*0810*/  @!P1 IADD3 R18, P5, PT, R5.reuse, R18, RZ ;  /* 0x0000001205129210 */ /* 0x040fe40007fbe0ff */
[----:B--2---:R-:W-:Y:S01]  /*0820*/  @!P1 IADD3 R16, P6, PT, R5, R16, RZ ;  /* 0x0000001005109210 */ /* 0x004fe20007fde0ff */
[----:B------:R-:W2:Y:S01]  /*0830*/  @P2 LDG.E.U16 R26, desc[UR24][R24.64+0x2] ;  /* 0x00000218181a2981 */ /* 0x000ea2000c1e1500 */
[C---:B------:R-:W-:Y:S02]  /*0840*/  @!P0 IADD3.X R21, PT, PT, R8.reuse, R21, RZ, P3, !PT ;  /* 0x0000001508158210 */ /* 0x040fe40001ffe4ff */
[----:B------:R-:W-:Y:S01]  /*0850*/  @!P0 IADD3.X R15, PT, PT, R8, R15, RZ, P4, !PT ;  /* 0x0000000f080f8210 */ /* 0x000fe200027fe4ff */
[----:B------:R-:W2:Y:S04]  /*0860*/  LDG.E.U16 R5, desc[UR24][R22.64] ;  /* 0x0000001816057981 */ /* 0x000ea8000c1e1500 */
[----:B------:R-:W2:Y:S04]  /*0870*/  LDG.E.U16 R0, desc[UR24][R22.64+0x2] ;  /* 0x0000021816007981 */ /* 0x000ea8000c1e1500 */
[----:B------:R0:W5:Y:S04]  /*0880*/  @!P0 LDG.E.64 R6, desc[UR24][R20.64] ;  /* 0x0000001814068981 */ /* 0x000168000c1e1b00 */
[----:B------:R0:W5:Y:S01]  /*0890*/  @!P0 LDG.E.64 R2, desc[UR24][R14.64] ;  /* 0x000000180e028981 */ /* 0x000162000c1e1b00 */
[----:B------:R-:W-:-:S02]  /*08a0*/  @!P1 SHF.L.U64.HI R10, R10, 0x2, R9 ;  /* 0x000000020a0a9819 */ /* 0x000fc40000010209 */
[----:B------:R-:W-:Y:S02]  /*08b0*/  CS2R R8, SRZ ;  /* 0x0000000000087805 */ /* 0x000fe4000001ff00 */
[C---:B------:R-:W-:Y:S02]  /*08c0*/  @!P1 IADD3.X R19, PT, PT, R10.reuse, R19, RZ, P5, !PT ;  /* 0x000000130a139210 */ /* 0x040fe40002ffe4ff */
[----:B------:R-:W-:Y:S02]  /*08d0*/  @!P1 IADD3.X R17, PT, PT, R10, R17, RZ, P6, !PT ;  /* 0x000000110a119210 */ /* 0x000fe400037fe4ff */
[----:B------:R-:W-:Y:S01]  /*08e0*/  CS2R R10, SRZ ;  /* 0x00000000000a7805 */ /* 0x000fe2000001ff00 */
[----:B------:R0:W5:Y:S05]  /*08f0*/  @!P1 LDG.E.64 R8, desc[UR24][R18.64] ;  /* 0x0000001812089981 */ /* 0x00016a000c1e1b00 */
[----:B------:R0:W5:Y:S01]  /*0900*/  @!P1 LDG.E.64 R10, desc[UR24][R16.64] ;  /* 0x00000018100a9981 */ /* 0x000162000c1e1b00 */
[----:B---3--:R-:W-:-:S13]  /*0910*/  R2UR UR40, R12 ;  /* 0x000000000c2872ca */ /* 0x008fda00000e0000 */
        /* <DEDUP_REMOVED lines=9> */
[----:B------:R-:W-:Y:S01]  /*09b0*/  HFMA2 R46, -RZ, RZ, 0, 0 ;  /* 0x00000000ff2e7431 */ /* 0x000fe200000001ff */
[----:B------:R-:W-:Y:S01]  /*09c0*/  MOV R51, RZ ;  /* 0x000000ff00337202 */ /* 0x000fe20000000f00 */
[----:B------:R-:W-:Y:S01]  /*09d0*/  UMOV UR33, 0x3f800000 ;  /* 0x3f80000000217882 */ /* 0x000fe20000000000 */
[----:B-1----:R-:W-:-:S13]  /*09e0*/  @P1 R2UR UR6, R12 ;  /* 0x000000000c0612ca */ /* 0x002fda00000e0000 */
[----:B------:R-:W-:Y:S01]  /*09f0*/  @UP0 UMOV UR33, UR6 ;  /* 0x0000000600210c82 */ /* 0x000fe20008000000 */
[----:B----4-:R-:W-:Y:S02]  /*0a00*/  @P2 SHF.L.U32 R46, R27, 0x10, RZ ;  /* 0x000000101b2e2819 */ /* 0x010fe400000006ff */
[----:B--2---:R-:W-:Y:S02]  /*0a10*/  @P2 SHF.L.U32 R51, R26, 0x10, RZ ;  /* 0x000000101a332819 */ /* 0x004fe400000006ff */
[----:B------:R-:W-:Y:S02]  /*0a20*/  SHF.L.U32 R5, R5, 0x10, RZ ;  /* 0x0000001005057819 */ /* 0x000fe400000006ff */
[----:B------:R-:W-:Y:S01]  /*0a30*/  SHF.L.U32 R0, R0, 0x10, RZ ;  /* 0x0000001000007819 */ /* 0x000fe200000006ff */
[----:B0-----:R-:W-:Y:S06]  /*0a40*/  BRA.U UP1, `(.L_x_1447) ;  /* 0x0000000101747547 */ /* 0x001fec000b800000 */
        /* <DEDUP_REMOVED lines=29> */
.L_x_1447:
        /* <DEDUP_REMOVED lines=45> */
[----:B------:R-:W-:Y:S01]  /*0ef0*/  FADD.FTZ R16, RZ, R16 ;  /* 0x00000010ff107221 */ /* 0x000fe20000010000 */
[----:B------:R-:W-:Y:S01]  /*0f00*/  FFMA.FTZ R21, R21, R18, 1 ;  /* 0x3f80000015157423 */ /* 0x000fe20000010012 */
[----:B------:R-:W-:Y:S01]  /*0f10*/  FMUL.FTZ R23, R5, R20 ;  /* 0x0000001405177220 */ /* 0x000fe20000410000 */
[----:B------:R-:W-:Y:S01]  /*0f20*/  FFMA.FTZ R19, R12, R17, R19 ;  /* 0x000000110c137223 */ /* 0x000fe20000010013 */
[----:B------:R-:W-:Y:S01]  /*0f30*/  FADD.FTZ R16, R17, R16 ;  /* 0x0000001011107221 */ /* 0x000fe20000010000 */
[----:B------:R-:W-:Y:S01]  /*0f40*/  FMUL.FTZ R21, R28, R21 ;  /* 0x000000151c157220 */ /* 0x000fe20000410000 */
[----:B------:R-:W-:Y:S01]  /*0f50*/  FFMA.FTZ R13, R13, R14, RZ ;  /* 0x0000000e0d0d7223 */ /* 0x000fe200000100ff */
[----:B------:R-:W-:Y:S01]  /*0f60*/  FFMA.FTZ R22, R24, R23, R19 ;  /* 0x0000001718167223 */ /* 0x000fe20000010013 */
[----:B------:R-:W-:Y:S01]  /*0f70*/  FFMA.FTZ R12, R12, R15, RZ ;  /* 0x0000000f0c0c7223 */ /* 0x000fe200000100ff */
[-C--:B------:R-:W-:Y:S01]  /*0f80*/  FMUL.FTZ R18, R0, R21.reuse ;  /* 0x0000001500127220 */ /* 0x080fe20000410000 */
        /* <DEDUP_REMOVED lines=9> */
.L_x_1448:
        /* <DEDUP_REMOVED lines=34> */
.L_x_1450:
[----:B------:R-:W-:Y:S05]  /*1240*/  BSYNC.RECONVERGENT B0 ;  /* 0x0000000000007941 */ /* 0x000fea0003800200 */
.L_x_1449:
        /* <DEDUP_REMOVED lines=13> */
[----:B------:R-:W-:-:S02]  /*1320*/  FADD.FTZ R40, R13, R15 ;  /* 0x0000000f0d287221 */ /* 0x000fc40000010000 */
[----:B0--3--:R-:W0:Y:S01]  /*1330*/  LDS.128 R12, [UR6+0x70] ;  /* 0x00007006ff0c7984 */ /* 0x009e220008000c00 */
        /* <DEDUP_REMOVED lines=27> */
.L_x_1452:
[----:B------:R-:W-:Y:S05]  /*14f0*/  BSYNC.RECONVERGENT B0 ;  /* 0x0000000000007941 */ /* 0x000fea0003800200 */
.L_x_1451:
        /* <DEDUP_REMOVED lines=36> */
[----:B------:R-:W-:-:S02]  /*1740*/  FADD.FTZ R21, R17, R22 ;  /* 0x0000001611157221 */ /* 0x000fc40000010000 */
        /* <DEDUP_REMOVED lines=121> */
.L_x_1454:
[----:B------:R-:W-:Y:S05]  /*1ee0*/  BSYNC.RECONVERGENT B0 ;  /* 0x0000000000007941 */ /* 0x000fea0003800200 */
.L_x_1453:
        /* <DEDUP_REMOVED lines=29> */
.L_x_1456:
[----:B------:R-:W-:Y:S05]  /*20c0*/  BSYNC.RECONVERGENT B0 ;  /* 0x0000000000007941 */ /* 0x000fea0003800200 */
.L_x_1455:
        /* <DEDUP_REMOVED lines=29> */
.L_x_1459:
[----:B------:R-:W2:Y:S04]  /*22a0*/  LDG.E.STRONG.GPU R4, desc[UR24][R14.64] ;  /* 0x000000180e047981 */ /* 0x000ea8000c1ef900 */
[----:B--2---:R-:W-:Y:S01]  /*22b0*/  CCTL.IVALL ;  /* 0x00000000ff00798f */ /* 0x004fe20002000000 */
[----:B------:R-:W-:Y:S05]  /*22c0*/  YIELD ;  /* 0x0000000000007946 */ /* 0x000fea0003800000 */
[----:B------:R-:W-:-:S13]  /*22d0*/  ISETP.NE.AND P1, PT, R4, R21, PT ;  /* 0x000000150400720c */ /* 0x000fda0003f25270 */
[----:B------:R-:W-:Y:S05]  /*22e0*/  @P1 BRA `(.L_x_1459) ;  /* 0xfffffffc00ec1947 */ /* 0x000fea000383ffff */
.L_x_1458:
[----:B------:R-:W-:Y:S05]  /*22f0*/  WARPSYNC.ALL ;  /* 0x0000000000007948 */ /* 0x000fea0003800000 */
[----:B------:R-:W-:Y:S01]  /*2300*/  BAR.SYNC.DEFER_BLOCKING 0x0 ;  /* 0x0000000000007b1d */ /* 0x000fe20000010000 */
[----:B------:R-:W-:-:S05]  /*2310*/  HFMA2 R4, -RZ, RZ, 0, 0 ;  /* 0x00000000ff047431 */ /* 0x000fca00000001ff */
[----:B------:R-:W-:Y:S05]  /*2320*/  @!P4 BRA `(.L_x_1460) ;  /* 0x000000040078c947 */ /* 0x000fea0003800000 */
[----:B------:R-:W-:Y:S01]  /*2330*/  MOV R22, RZ ;  /* 0x000000ff00167202 */ /* 0x000fe20000000f00 */
[----:B------:R-:W-:Y:S02]  /*2340*/  UIADD3 UR34, UPT, UPT, UR5, UR27, URZ ;  /* 0x0000001b05227290 */ /* 0x000fe4000fffe0ff */
[----:B------:R-:W-:Y:S01]  /*2350*/  UIADD3 UR35, UPT, UPT, -UR26, URZ, URZ ;  /* 0x000000ff1a237290 */ /* 0x000fe2000fffe1ff */
[----:B------:R-:W-:Y:S01]  /*2360*/  UMOV UR17, UR5 ;  /* 0x0000000500117c82 */ /* 0x000fe20008000000 */
[----:B------:R-:W-:Y:S01]  /*2370*/  UMOV UR18, UR15 ;  /* 0x0000000f00127c82 */ /* 0x000fe20008000000 */
[----:B------:R-:W-:Y:S01]  /*2380*/  UMOV UR19, UR14 ;  /* 0x0000000e00137c82 */ /* 0x000fe20008000000 */
[----:B------:R-:W-:Y:S01]  /*2390*/  UMOV UR20, UR13 ;  /* 0x0000000d00147c82 */ /* 0x000fe20008000000 */
[----:B------:R-:W-:Y:S01]  /*23a0*/  UMOV UR21, UR12 ;  /* 0x0000000c00157c82 */ /* 0x000fe20008000000 */
[----:B------:R-:W-:Y:S01]  /*23b0*/  UMOV UR22, UR11 ;  /* 0x0000000b00167c82 */ /* 0x000fe20008000000 */
[----:B------:R-:W-:-:S05]  /*23c0*/  UMOV UR23, UR10 ;  /* 0x0000000a00177c82 */ /* 0x000fca0008000000 */
.L_x_1461:
        /* <DEDUP_REMOVED lines=12> */
[----:B-1--4-:R-:W-:Y:S02]  /*2490*/  MOV R14, UR36 ;  /* 0x00000024000e7c02 */ /* 0x012fe40008000f00 */
        /* <DEDUP_REMOVED lines=71> */
.L_x_1460:
        /* <DEDUP_REMOVED lines=42> */
.L_x_1462:
        /* <DEDUP_REMOVED lines=23> */
.L_x_1463:
        /* <DEDUP_REMOVED lines=11> */
.L_x_1464:
[----:B------:R-:W-:Y:S05]  /*2dd0*/  BSYNC.RECONVERGENT B0 ;  /* 0x0000000000007941 */ /* 0x000fea0003800200 */
.L_x_1457:
        /* <DEDUP_REMOVED lines=34> */
.L_x_1465:
[----:B------:R-:W-:Y:S04]  /*3000*/  BSSY.RECONVERGENT B0, `(.L_x_1466) ;  /* 0x0000013000007945 */ /* 0x000fe80003800200 */
[----:B------:R-:W-:Y:S05]  /*3010*/  @P0 BRA `(.L_x_1467) ;  /* 0x0000000000440947 */ /* 0x000fea0003800000 */
[----:B------:R-:W1:Y:S01]  /*3020*/  LDCU.64 UR18, c[0x0][0x3f8] ;  /* 0x00007f00ff1277ac */ /* 0x000e620008000a00 */
[----:B0--3--:R-:W-:Y:S01]  /*3030*/  MOV R12, R56 ;  /* 0x00000038000c7202 */ /* 0x009fe20000000f00 */
[----:B------:R-:W-:Y:S01]  /*3040*/  FFMA.FTZ R6, R4, R20, R7 ;  /* 0x0000001404067223 */ /* 0x000fe20000010007 */
[----:B------:R-:W-:Y:S01]  /*3050*/  MOV R13, R59 ;  /* 0x0000003b000d7202 */ /* 0x000fe20000000f00 */
[----:B------:R-:W0:Y:S02]  /*3060*/  LDCU.64 UR6, c[0x0][0x380] ;  /* 0x00007000ff0677ac */ /* 0x000e240008000a00 */
[----:B------:R-:W-:-:S04]  /*3070*/  FFMA.FTZ R6, R5, R2, -R6 ;  /* 0x0000000205067223 */ /* 0x000fc80000010806 */
[----:B------:R-:W-:Y:S01]  /*3080*/  FMUL.FTZ R14, R6, UR33 ;  /* 0x00000021060e7c20 */ /* 0x000fe20008410000 */
[----:B-1----:R-:W-:Y:S02]  /*3090*/  IMAD R15, R47, UR18, RZ ;  /* 0x000000122f0f7c24 */ /* 0x002fe4000f8e02ff */
[----:B------:R-:W-:-:S04]  /*30a0*/  IMAD.WIDE.U32 R12, R54, UR18, R12 ;  /* 0x00000012360c7c25 */ /* 0x000fc8000f8e000c */
[----:B------:R-:W-:Y:S02]  /*30b0*/  IMAD R17, R54, UR19, R15 ;  /* 0x0000001336117c24 */ /* 0x000fe4000f8e020f */
[----:B------:R-:W-:Y:S01]  /*30c0*/  FFMA.FTZ R15, R4, R22, R7 ;  /* 0x00000016040f7223 */ /* 0x000fe20000010007 */
[----:B0-----:R-:W-:Y:S02]  /*30d0*/  LEA R2, P0, R12, UR6, 0x2 ;  /* 0x000000060c027c11 */ /* 0x001fe4000f8010ff */
[----:B------:R-:W-:Y:S01]  /*30e0*/  IADD3 R17, PT, PT, R13, R17, RZ ;  /* 0x000000110d117210 */ /* 0x000fe20007ffe0ff */
[----:B------:R-:W-:-:S03]  /*30f0*/  FFMA.FTZ R15, R0, R3, -R15 ;  /* 0x00000003000f7223 */ /* 0x000fc6000001080f */
[----:B------:R-:W-:Y:S01]  /*3100*/  LEA.HI.X R3, R12, UR7, R17, 0x2, P0 ;  /* 0x000000070c037c11 */ /* 0x000fe200080f1411 */
[----:B------:R-:W-:-:S05]  /*3110*/  FMUL.FTZ R15, R15, UR33 ;  /* 0x000000210f0f7c20 */ /* 0x000fca0008410000 */
[----:B------:R1:W-:Y:S02]  /*3120*/  STG.E.64 desc[UR24][R2.64], R14 ;  /* 0x0000000e02007986 */ /* 0x0003e4000c101b18 */
.L_x_1467:
[----:B------:R-:W-:Y:S05]  /*3130*/  BSYNC.RECONVERGENT B0 ;  /* 0x0000000000007941 */ /* 0x000fea0003800200 */
.L_x_1466:
        /* <DEDUP_REMOVED lines=22> */
.L_x_1468:
        /* <DEDUP_REMOVED lines=21> */
.L_x_1470:
[----:B------:R-:W-:Y:S05]  /*33f0*/  BSYNC.RECONVERGENT B0 ;  /* 0x0000000000007941 */ /* 0x000fea0003800200 */
.L_x_1469:
[----:B------:R-:W-:Y:S02]  /*3400*/  UIADD3 UR16, UPT, UPT, UR27, UR16, URZ ;  /* 0x000000101b107290 */ /* 0x000fe4000fffe0ff */
[----:B------:R-:W-:Y:S02]  /*3410*/  UIADD3 UR4, UPT, UPT, UR4, 0x1, URZ ;  /* 0x0000000104047890 */ /* 0x000fe4000fffe0ff */
[----:B------:R-:W-:-:S09]  /*3420*/  UISETP.GE.AND UP0, UPT, UR16, UR8, UPT ;  /* 0x000000081000728c */ /* 0x000fd2000bf06270 */
[----:B------:R-:W-:Y:S05]  /*3430*/  BRA.U !UP0, `(.L_x_1471) ;  /* 0xffffffcd08b07547 */ /* 0x000fea000b83ffff */
.L_x_1446:
        /* <DEDUP_REMOVED lines=19> */
.L_x_1473:
[----:B------:R-:W-:Y:S05]  /*3570*/  BSYNC.RECONVERGENT B0 ;  /* 0x0000000000007941 */ /* 0x000fea0003800200 */
.L_x_1472:
[----:B------:R-:W-:Y:S05]  /*3580*/  @P0 EXIT ;  /* 0x000000000000094d */ /* 0x000fea0003800000 */
[----:B------:R-:W-:Y:S05]  /*3590*/  @P2 BRA `(.L_x_1474) ;  /* 0x0000000000202947 */ /* 0x000fea0003800000 */
[----:B------:R-:W-:-:S05]  /*35a0*/  IMAD R0, R4, R7, RZ ;  /* 0x0000000704007224 */ /* 0x000fca00078e02ff */
[----:B------:R-:W-:-:S13]  /*35b0*/  ISETP.NE.AND P0, PT, R0, -0x1, PT ;  /* 0xffffffff0000780c */ /* 0x000fda0003f05270 */
[----:B------:R-:W-:Y:S05]  /*35c0*/  @!P0 BRA `(.L_x_1474) ;  /* 0x0000000000148947 */ /* 0x000fea0003800000 */
.L_x_1475:
[----:B0-----:R-:W2:Y:S04]  /*35d0*/  LDG.E.STRONG.GPU R5, desc[UR24][R2.64] ;  /* 0x0000001802057981 */ /* 0x001ea8000c1ef900 */
[----:B--2---:R-:W-:Y:S01]  /*35e0*/  CCTL.IVALL ;  /* 0x00000000ff00798f */ /* 0x004fe20002000000 */
[----:B------:R-:W-:Y:S05]  /*35f0*/  YIELD ;  /* 0x0000000000007946 */ /* 0x000fea0003800000 */
[----:B------:R-:W-:-:S13]  /*3600*/  ISETP.NE.AND P0, PT, R5, R0, PT ;  /* 0x000000000500720c */ /* 0x000fda0003f05270 */
[----:B------:R-:W-:Y:S05]  /*3610*/  @P0 BRA `(.L_x_1475) ;  /* 0xfffffffc00ec0947 */ /* 0x000fea000383ffff */
.L_x_1474:
        /* <DEDUP_REMOVED lines=74> */
.L_x_1478:
        /* <DEDUP_REMOVED lines=31> */
.L_x_1477:
[----:B------:R-:W-:Y:S05]  /*3cb0*/  BSYNC.RECONVERGENT B0 ;  /* 0x0000000000007941 */ /* 0x000fea0003800200 */
.L_x_1476:
        /* <DEDUP_REMOVED lines=10> */
.L_x_1479:
        /* <DEDUP_REMOVED lines=87> */
.L_x_1480:
        /* <DEDUP_REMOVED lines=11> */
.L_x_3435:


//--------------------- .text._Z35group_norm_nhwc_bwd_one_pass_kernelI11Fp32IOBf16WLi128ELi30ELi480EEv26Group_norm_nhwc_bwd_params --------------------------
	.section	.text._Z35group_norm_nhwc_bwd_one_pass_kernelI11Fp32IOBf16WLi128ELi30ELi480EEv26Group_norm_nhwc_bwd_params,"ax",@progbits
	.align	128
        .global         _Z35group_norm_nhwc_bwd_one_pass_kernelI11Fp32IOBf16WLi128ELi30ELi480EEv26Group_norm_nhwc_bwd_params
        .type           _Z35group_norm_nhwc_bwd_one_pass_kernelI11Fp32IOBf16WLi128ELi30ELi480EEv26Group_norm_nhwc_bwd_params,@function
        .size           _Z35group_norm_nhwc_bwd_one_pass_kernelI11Fp32IOBf16WLi128ELi30ELi480EEv26Group_norm_nhwc_bwd_params,(.L_x_3436 - _Z35group_norm_nhwc_bwd_one_pass_kernelI11Fp32IOBf16WLi128ELi30ELi480EEv26Group_norm_nhwc_bwd_params)
        .other          _Z35group_norm_nhwc_bwd_one_pass_kernelI11Fp32IOBf16WLi128ELi30ELi480EEv26Group_norm_nhwc_bwd_params,@"STO_CUDA_ENTRY STV_DEFAULT"
_Z35group_norm_nhwc_bwd_one_pass_kernelI11Fp32IOBf16WLi128ELi30ELi480EEv26Group_norm_nhwc_bwd_params:
.text._Z35group_norm_nhwc_bwd_one_pass_kernelI11Fp32IOBf16WLi128ELi30ELi480EEv26Group_norm_nhwc_bwd_params:
        /* <DEDUP_REMOVED lines=32> */
.L_x_1512:
[----:B01----:R-:W0:Y:S01]  /*0200*/  LDC R9, c[0x0][0x410] ;  /* 0x00010400ff097b82 */ /* 0x003e220000000800 */
[----:B------:R-:W1:Y:S01]  /*0210*/  LDCU.128 UR12, c[0x0][0x400] ;  /* 0x00008000ff0c77ac */ /* 0x000e620008000c00 */
[----:B------:R-:W-:Y:S02]  /*0220*/  ISETP.GE.AND P0, PT, R44, RZ, PT ;  /* 0x000000ff2c00720c */ /* 0x000fe40003f06270 */
[----:B------:R-:W-:Y:S02]  /*0230*/  SHF.R.S32.HI R13, RZ, 0x1f, R49 ;  /* 0x0000001fff0d7819 */ /* 0x000fe40000011431 */
[----:B------:R-:W-:Y:S02]  /*0240*/  SHF.R.S32.HI R23, RZ, 0x1f, R50 ;  /* 0x0000001fff177819 */ /* 0x000fe40000011432 */
[----:B------:R-:W-:Y:S02]  /*0250*/  LOP3.LUT R21, R46, 0xffff, RZ, 0xc0, !PT ;  /* 0x0000ffff2e157812 */ /* 0x000fe400078ec0ff */
[----:B-1----:R-:W-:-:S04]  /*0260*/  ISETP.GE.U32.AND P1, PT, R49, UR12, PT ;  /* 0x0000000c31007c0c */ /* 0x002fc8000bf26070 */
[----:B------:R-:W-:Y:S02]  /*0270*/  ISETP.GE.AND.EX P1, PT, R13, UR13, PT, P1 ;  /* 0x0000000d0d007c0c */ /* 0x000fe4000bf26310 */
[----:B0-2---:R-:W-:-:S04]  /*0280*/  IABS R5, R9 ;  /* 0x0000000900057213 */ /* 0x005fc80000000000 */
[----:B------:R-:W0:Y:S07]  /*0290*/  I2F.RP R4, R5 ;  /* 0x0000000500047306 */ /* 0x000e2e0000209400 */
[----:B------:R-:W1:Y:S01]  /*02a0*/  @!P1 LDC.64 R10, c[0x0][0x3a0] ;  /* 0x0000e800ff0a9b82 */ /* 0x000e620000000a00 */
[----:B0-----:R-:W0:Y:S02]  /*02b0*/  MUFU.RCP R4, R4 ;  /* 0x0000000400047308 */ /* 0x001e240000001000 */
[----:B0-----:R-:W-:-:S06]  /*02c0*/  IADD3 R2, PT, PT, R4, 0xffffffe, RZ ;  /* 0x0ffffffe04027810 */ /* 0x001fcc0007ffe0ff */
[----:B------:R0:W2:Y:S02]  /*02d0*/  F2I.FTZ.U32.TRUNC.NTZ R3, R2 ;  /* 0x0000000200037305 */ /* 0x0000a4000021f000 */
[----:B0-----:R-:W-:Y:S02]  /*02e0*/  MOV R2, RZ ;  /* 0x000000ff00027202 */ /* 0x001fe40000000f00 */
[----:B--2---:R-:W-:-:S05]  /*02f0*/  IADD3 R6, PT, PT, RZ, -R3, RZ ;  /* 0x80000003ff067210 */ /* 0x004fca0007ffe0ff */
        /* <DEDUP_REMOVED lines=8> */
[----:B------:R-:W0:Y:S03]  /*0380*/  @!P1 LDC.64 R6, c[0x0][0x3f8] ;  /* 0x0000fe00ff069b82 */ /* 0x000e260000000a00 */
[----:B------:R-:W-:-:S13]  /*0390*/  ISETP.GT.U32.AND P4, PT, R5, R4, PT ;  /* 0x000000040500720c */ /* 0x000fda0003f84070 */
[-C--:B------:R-:W-:Y:S02]  /*03a0*/  @!P4 IADD3 R4, PT, PT, R4, -R5.reuse, RZ ;  /* 0x800000050404c210 */ /* 0x080fe40007ffe0ff */
[----:B------:R-:W-:Y:S02]  /*03b0*/  @!P4 IADD3 R3, PT, PT, R3, 0x1, RZ ;  /* 0x000000010303c810 */ /* 0x000fe40007ffe0ff */
[CC--:B------:R-:W-:Y:S02]  /*03c0*/  ISETP.GE.U32.AND P3, PT, R4.reuse, R5.reuse, PT ;  /* 0x000000050400720c */ /* 0x0c0fe40003f66070 */
[----:B------:R-:W-:Y:S02]  /*03d0*/  ISETP.GT.U32.AND P4, PT, R5, R4, PT ;  /* 0x000000040500720c */ /* 0x000fe40003f84070 */
[----:B------:R-:W-:Y:S01]  /*03e0*/  IADD3 R5, PT, PT, R4, -R5, RZ ;  /* 0x8000000504057210 */ /* 0x000fe20007ffe0ff */
[----:B0-----:R-:W-:Y:S02]  /*03f0*/  @!P1 IMAD R8, R13, R6, RZ ;  /* 0x000000060d089224 */ /* 0x001fe400078e02ff */
[----:B------:R-:W0:Y:S01]  /*0400*/  LDC.64 R12, c[0x0][0x3b8] ;  /* 0x0000ee00ff0c7b82 */ /* 0x000e220000000a00 */
[----:B------:R-:W-:-:S02]  /*0410*/  SEL R4, R5, R4, !P4 ;  /* 0x0000000405047207 */ /* 0x000fc40006000000 */
[----:B------:R-:W-:Y:S02]  /*0420*/  LOP3.LUT R5, RZ, R9, RZ, 0x33, !PT ;  /* 0x00000009ff057212 */ /* 0x000fe400078e33ff */
[----:B------:R-:W-:Y:S02]  /*0430*/  @!P0 IADD3 R4, PT, PT, -R4, RZ, RZ ;  /* 0x000000ff04048210 */ /* 0x000fe40007ffe1ff */
[----:B------:R-:W-:Y:S02]  /*0440*/  @P3 IADD3 R3, PT, PT, R3, 0x1, RZ ;  /* 0x0000000103033810 */ /* 0x000fe40007ffe0ff */
[----:B------:R-:W-:Y:S01]  /*0450*/  ISETP.NE.AND P3, PT, R9, RZ, PT ;  /* 0x000000ff0900720c */ /* 0x000fe20003f65270 */
[----:B------:R-:W-:Y:S01]  /*0460*/  @!P1 IMAD R9, R49, R7, R8 ;  /* 0x0000000731099224 */ /* 0x000fe200078e0208 */
[----:B------:R-:W-:Y:S02]  /*0470*/  ISETP.GE.U32.AND P0, PT, R50, UR12, PT ;  /* 0x0000000c32007c0c */ /* 0x000fe4000bf06070 */
[----:B------:R-:W-:-:S02]  /*0480*/  SEL R55, R5, R4, !P3 ;  /* 0x0000000405377207 */ /* 0x000fc40005800000 */
[----:B------:R-:W-:Y:S02]  /*0490*/  @!P2 IADD3 R3, PT, PT, -R3, RZ, RZ ;  /* 0x000000ff0303a210 */ /* 0x000fe40007ffe1ff */
[----:B------:R-:W-:Y:S01]  /*04a0*/  ISETP.GE.AND.EX P0, PT, R23, UR13, PT, P0 ;  /* 0x0000000d17007c0c */ /* 0x000fe2000bf06300 */
[----:B------:R-:W-:Y:S01]  /*04b0*/  IMAD R26, R55, 0x1e, RZ ;  /* 0x0000001e371a7824 */ /* 0x000fe200078e02ff */
[----:B------:R-:W-:Y:S02]  /*04c0*/  SEL R3, R5, R3, !P3 ;  /* 0x0000000305037207 */ /* 0x000fe40005800000 */
[----:B------:R-:W-:Y:S02]  /*04d0*/  ISETP.GE.U32.AND P3, PT, R47, UR12, PT ;  /* 0x0000000c2f007c0c */ /* 0x000fe4000bf66070 */
[----:B------:R-:W-:Y:S01]  /*04e0*/  SHF.R.S32.HI R2, RZ, 0x1f, R3 ;  /* 0x0000001fff027819 */ /* 0x000fe20000011403 */
[----:B0-----:R-:W-:Y:S01]  /*04f0*/  IMAD.WIDE R30, R44, 0x8, R12 ;  /* 0x000000082c1e7825 */ /* 0x001fe200078e020c */
[----:B------:R-:W-:-:S02]  /*0500*/  IADD3 R60, P2, PT, R26, R21, RZ ;  /* 0x000000151a3c7210 */ /* 0x000fc40007f5e0ff */
[----:B------:R-:W-:Y:S01]  /*0510*/  ISETP.GE.AND.EX P3, PT, R0, UR13, PT, P3 ;  /* 0x0000000d00007c0c */ /* 0x000fe2000bf66330 */
[----:B------:R-:W-:Y:S01]  /*0520*/  IMAD R2, R2, UR14, RZ ;  /* 0x0000000e02027c24 */ /* 0x000fe2000f8e02ff */
[----:B------:R-:W-:Y:S01]  /*0530*/  LEA.HI.X.SX32 R61, R26, RZ, 0x1, P2 ;  /* 0x000000ff1a3d7211 */ /* 0x000fe200010f0eff */
[----:B------:R-:W0:Y:S01]  /*0540*/  @!P0 LDC.64 R4, c[0x0][0x3f8] ;  /* 0x0000fe00ff048b82 */ /* 0x000e220000000a00 */
[----:B------:R-:W-:Y:S01]  /*0550*/  ISETP.GE.U32.AND P2, PT, R48, UR12, PT ;  /* 0x0000000c30007c0c */ /* 0x000fe2000bf46070 */
[C---:B------:R-:W-:Y:S01]  /*0560*/  IMAD R59, R3.reuse, UR15, R2 ;  /* 0x0000000f033b7c24 */ /* 0x040fe2000f8e0202 */
[----:B------:R-:W-:Y:S01]  /*0570*/  ISETP.NE.AND P4, PT, RZ, UR10, PT ;  /* 0x0000000aff007c0c */ /* 0x000fe2000bf85270 */
[----:B------:R-:W-:Y:S01]  /*0580*/  IMAD.WIDE.U32 R60, R3, UR14, R60 ;  /* 0x0000000e033c7c25 */ /* 0x000fe2000f8e003c */
[----:B------:R-:W-:Y:S02]  /*0590*/  ISETP.GE.AND.EX P2, PT, R38, UR13, PT, P2 ;  /* 0x0000000d26007c0c */ /* 0x000fe4000bf46320 */
[----:B------:R-:W-:Y:S01]  /*05a0*/  IADD3 R26, PT, PT, R26, R21, RZ ;  /* 0x000000151a1a7210 */ /* 0x000fe20007ffe0ff */
[----:B------:R-:W2:Y:S01]  /*05b0*/  @!P1 LDC.64 R2, c[0x0][0x398] ;  /* 0x0000e600ff029b82 */ /* 0x000ea20000000a00 */
[----:B------:R-:W-:-:S02]  /*05c0*/  IADD3 R59, PT, PT, R61, R59, RZ ;  /* 0x0000003b3d3b7210 */ /* 0x000fc40007ffe0ff */
[----:B------:R-:W-:-:S05]  /*05d0*/  @!P1 MOV R58, R60 ;  /* 0x0000003c003a9202 */ /* 0x000fca0000000f00 */
[----:B------:R-:W-:Y:S01]  /*05e0*/  @!P1 IMAD.WIDE.U32 R6, R49, R6, R58 ;  /* 0x0000000631069225 */ /* 0x000fe200078e003a */
[----:B------:R-:W3:Y:S02]  /*05f0*/  @!P0 LDC.64 R14, c[0x0][0x3a0] ;  /* 0x0000e800ff0e8b82 */ /* 0x000ee40000000a00 */
[----:B------:R-:W-:Y:S02]  /*0600*/  @!P1 SHF.L.U32 R19, R6, 0x2, RZ ;  /* 0x0000000206139819 */ /* 0x000fe400000006ff */
[----:B------:R-:W-:Y:S01]  /*0610*/  @!P1 IADD3 R7, PT, PT, R7, R9, RZ ;  /* 0x0000000907079210 */ /* 0x000fe20007ffe0ff */
[----:B0-----:R-:W-:-:S03]  /*0620*/  @!P0 IMAD R18, R23, R4, RZ ;  /* 0x0000000417128224 */ /* 0x001fc600078e02ff */
[----:B------:R-:W0:Y:S01]  /*0630*/  @!P2 LDC.64 R8, c[0x0][0x3f8] ;  /* 0x0000fe00ff08ab82 */ /* 0x000e220000000a00 */
[C---:B-1----:R-:W-:Y:S01]  /*0640*/  @!P1 IADD3 R10, P5, PT, R19.reuse, R10, RZ ;  /* 0x0000000a130a9210 */ /* 0x042fe20007fbe0ff */
[----:B------:R-:W-:Y:S01]  /*0650*/  @!P0 IMAD R23, R50, R5, R18 ;  /* 0x0000000532178224 */ /* 0x000fe200078e0212 */
[----:B------:R-:W-:Y:S02]  /*0660*/  @!P0 MOV R18, R60 ;  /* 0x0000003c00128202 */ /* 0x000fe40000000f00 */
[----:B------:R-:W-:Y:S02]  /*0670*/  @!P1 SHF.L.U64.HI R20, R6, 0x2, R7 ;  /* 0x0000000206149819 */ /* 0x000fe40000010207 */
[----:B--2---:R-:W-:Y:S01]  /*0680*/  @!P1 IADD3 R2, P6, PT, R19, R2, RZ ;  /* 0x0000000213029210 */ /* 0x004fe20007fde0ff */
[----:B------:R-:W1:Y:S01]  /*0690*/  @!P0 LDC.64 R16, c[0x0][0x398] ;  /* 0x0000e600ff108b82 */ /* 0x000e620000000a00 */
[----:B------:R-:W-:Y:S02]  /*06a0*/  @!P0 MOV R19, R59 ;  /* 0x0000003b00138202 */ /* 0x000fe40000000f00 */
[----:B------:R-:W-:-:S02]  /*06b0*/  @!P1 IADD3.X R11, PT, PT, R20, R11, RZ, P5, !PT ;  /* 0x0000000b140b9210 */ /* 0x000fc40002ffe4ff */
[----:B------:R-:W-:Y:S01]  /*06c0*/  @!P1 IADD3.X R3, PT, PT, R20, R3, RZ, P6, !PT ;  /* 0x0000000314039210 */ /* 0x000fe200037fe4ff */
[----:B------:R-:W-:Y:S02]  /*06d0*/  @!P0 IMAD.WIDE.U32 R4, R50, R4, R18 ;  /* 0x0000000432048225 */ /* 0x000fe400078e0012 */
[----:B------:R-:W2:Y:S03]  /*06e0*/  @!P3 LDC.64 R6, c[0x0][0x3f8] ;  /* 0x0000fe00ff06bb82 */ /* 0x000ea60000000a00 */
[----:B------:R-:W-:Y:S02]  /*06f0*/  @!P0 IADD3 R5, PT, PT, R5, R23, RZ ;  /* 0x0000001705058210 */ /* 0x000fe40007ffe0ff */
[C---:B------:R-:W-:Y:S02]  /*0700*/  @!P0 SHF.L.U32 R27, R4.reuse, 0x2, RZ ;  /* 0x00000002041b8819 */ /* 0x040fe400000006ff */
[----:B------:R-:W-:Y:S01]  /*0710*/  @!P0 SHF.L.U64.HI R32, R4, 0x2, R5 ;  /* 0x0000000204208819 */ /* 0x000fe20000010205 */
[----:B0-----:R-:W-:Y:S01]  /*0720*/  @!P2 IMAD R28, R38, R8, RZ ;  /* 0x00000008261ca224 */ /* 0x001fe200078e02ff */
[----:B------:R0:W4:Y:S01]  /*0730*/  LDG.E.64 R4, desc[UR8][R30.64] ;  /* 0x000000081e047981 */ /* 0x000122000c1e1b00 */
[----:B------:R-:W0:Y:S01]  /*0740*/  @!P2 LDC.64 R18, c[0x0][0x3a0] ;  /* 0x0000e800ff12ab82 */ /* 0x000e220000000a00 */
[----:B---3--:R-:W-:-:S02]  /*0750*/  @!P0 IADD3 R14, P5, PT, R27, R14, RZ ;  /* 0x0000000e1b0e8210 */ /* 0x008fc40007fbe0ff */
[----:B------:R-:W-:Y:S02]  /*0760*/  @!P2 MOV R29, R59 ;  /* 0x0000003b001da202 */ /* 0x000fe40000000f00 */
[----:B-1----:R-:W-:-:S03]  /*0770*/  @!P0 IADD3 R16, P6, PT, R27, R16, RZ ;  /* 0x000000101b108210 */ /* 0x002fc60007fde0ff */
[----:B------:R-:W1:Y:S01]  /*0780*/  @!P2 LDC.64 R20, c[0x0][0x398] ;  /* 0x0000e600ff14ab82 */ /* 0x000e620000000a00 */
[----:B------:R-:W-:Y:S01]  /*0790*/  @!P2 IMAD R27, R48, R9, R28 ;  /* 0x00000009301ba224 */ /* 0x000fe200078e021c */
[----:B------:R-:W-:-:S06]  /*07a0*/  @!P2 MOV R28, R60 ;  /* 0x0000003c001ca202 */ /* 0x000fcc0000000f00 */
[----:B------:R-:W3:Y:S01]  /*07b0*/  @!P3 LDC.64 R22, c[0x0][0x3a0] ;  /* 0x0000e800ff16bb82 */ /* 0x000ee20000000a00 */
[----:B------:R-:W-:-:S07]  /*07c0*/  @!P2 IMAD.WIDE.U32 R28, R48, R8, R28 ;  /* 0x00000008301ca225 */ /* 0x000fce00078e001c */
[----:B------:R-:W3:Y:S01]  /*07d0*/  @!P3 LDC.64 R24, c[0x0][0x398] ;  /* 0x0000e600ff18bb82 */ /* 0x000ee20000000a00 */
[----:B--2---:R-:W-:Y:S01]  /*07e0*/  @!P3 IMAD R34, R0, R6, RZ ;  /* 0x000000060022b224 */ /* 0x004fe200078e02ff */
[----:B0-----:R-:W-:-:S06]  /*07f0*/  @!P3 MOV R30, R60 ;  /* 0x0000003c001eb202 */ /* 0x001fcc0000000f00 */
[----:B------:R-:W0:Y:S01]  /*0800*/  LDC.64 R8, c[0x0][0x3a8] ;  /* 0x0000ea00ff087b82 */ /* 0x000e220000000a00 */
[----:B------:R-:W-:-:S07]  /*0810*/  @!P3 MOV R31, R59 ;  /* 0x0000003b001fb202 */ /* 0x000fce0000000f00 */
[----:B------:R-:W2:Y:S01]  /*0820*/  @P4 LDC.64 R12, c[0x0][0x3b0] ;  /* 0x0000ec00ff0c4b82 */ /* 0x000ea20000000a00 */
[----:B------:R-:W-:Y:S01]  /*0830*/  @!P3 IMAD R33, R47, R7, R34 ;  /* 0x000000072f21b224 */ /* 0x000fe200078e0222 */
[----:B------:R-:W-:Y:S01]  /*0840*/  @!P2 IADD3 R29, PT, PT, R29, R27, RZ ;  /* 0x0000001b1d1da210 */ /* 0x000fe20007ffe0ff */
[----:B------:R-:W-:Y:S01]  /*0850*/  @!P3 IMAD.WIDE.U32 R6, R47, R6, R30 ;  /* 0x000000062f06b225 */ /* 0x000fe200078e001e */
[----:B------:R-:W-:Y:S02]  /*0860*/  @!P2 SHF.L.U32 R27, R28, 0x2, RZ ;  /* 0x000000021c1ba819 */ /* 0x000fe400000006ff */
[C---:B------:R-:W-:Y:S02]  /*0870*/  @!P0 IADD3.X R15, PT, PT, R32.reuse, R15, RZ, P5, !PT ;  /* 0x0000000f200f8210 */ /* 0x040fe40002ffe4ff */
[----:B------:R-:W-:Y:S02]  /*0880*/  @!P0 IADD3.X R17, PT, PT, R32, R17, RZ, P6, !PT ;  /* 0x0000001120118210 */ /* 0x000fe400037fe4ff */
[----:B------:R-:W-:-:S02]  /*0890*/  @!P2 IADD3 R18, P5, PT, R27, R18, RZ ;  /* 0x000000121b12a210 */ /* 0x000fc40007fbe0ff */
[----:B-1----:R-:W-:Y:S02]  /*08a0*/  @!P2 IADD3 R20, P6, PT, R27, R20, RZ ;  /* 0x000000141b14a210 */ /* 0x002fe40007fde0ff */
[----:B------:R-:W-:Y:S02]  /*08b0*/  @!P2 SHF.L.U64.HI R28, R28, 0x2, R29 ;  /* 0x000000021c1ca819 */ /* 0x000fe4000001021d */
[----:B------:R-:W-:Y:S02]  /*08c0*/  @!P3 IADD3 R27, PT, PT, R7, R33, RZ ;  /* 0x00000021071bb210 */ /* 0x000fe40007ffe0ff */
[----:B------:R-:W-:Y:S02]  /*08d0*/  @!P3 SHF.L.U32 R7, R6, 0x2, RZ ;  /* 0x000000020607b819 */ /* 0x000fe400000006ff */
[C---:B------:R-:W-:Y:S02]  /*08e0*/  @!P2 IADD3.X R19, PT, PT, R28.reuse, R19, RZ, P5, !PT ;  /* 0x000000131c13a210 */ /* 0x040fe40002ffe4ff */
[----:B------:R-:W-:-:S02]  /*08f0*/  @!P2 IADD3.X R21, PT, PT, R28, R21, RZ, P6, !PT ;  /* 0x000000151c15a210 */ /* 0x000fc400037fe4ff */
[----:B------:R-:W-:Y:S02]  /*0900*/  @!P3 SHF.L.U64.HI R6, R6, 0x2, R27 ;  /* 0x000000020606b819 */ /* 0x000fe4000001021b */
[C---:B---3--:R-:W-:Y:S02]  /*0910*/  @!P3 IADD3 R22, P5, PT, R7.reuse, R22, RZ ;  /* 0x000000160716b210 */ /* 0x048fe40007fbe0ff */
[----:B------:R-:W-:Y:S01]  /*0920*/  @!P3 IADD3 R24, P6, PT, R7, R24, RZ ;  /* 0x000000180718b210 */ /* 0x000fe20007fde0ff */
[----:B0-----:R-:W-:Y:S01]  /*0930*/  IMAD.WIDE R30, R26, 0x2, R8 ;  /* 0x000000021a1e7825 */ /* 0x001fe200078e0208 */
[C---:B------:R-:W-:Y:S02]  /*0940*/  @!P3 IADD3.X R23, PT, PT, R6.reuse, R23, RZ, P5, !PT ;  /* 0x000000170617b210 */ /* 0x040fe40002ffe4ff */
[----:B------:R-:W-:Y:S02]  /*0950*/  CS2R R8, SRZ ;  /* 0x0000000000087805 */ /* 0x000fe4000001ff00 */
[----:B------:R-:W-:-:S02]  /*0960*/  @!P3 IADD3.X R25, PT, PT, R6, R25, RZ, P6, !PT ;  /* 0x000000190619b210 */ /* 0x000fc400037fe4ff */
[----:B------:R-:W-:Y:S01]  /*0970*/  CS2R R6, SRZ ;  /* 0x0000000000067805 */ /* 0x000fe2000001ff00 */
[----:B--2---:R-:W-:Y:S01]  /*0980*/  @P4 IMAD.WIDE R12, R26, 0x2, R12 ;  /* 0x000000021a0c4825 */ /* 0x004fe200078e020c */
[----:B------:R-:W2:Y:S04]  /*0990*/  LDG.E.U16 R51, desc[UR8][R30.64] ;  /* 0x000000081e337981 */ /* 0x000ea8000c1e1500 */
[----:B------:R-:W3:Y:S04]  /*09a0*/  @P4 LDG.E.U16 R27, desc[UR8][R12.64] ;  /* 0x000000080c1b4981 */ /* 0x000ee8000c1e1500 */
[----:B------:R0:W3:Y:S04]  /*09b0*/  @P4 LDG.E.U16 R28, desc[UR8][R12.64+0x2] ;  /* 0x000002080c1c4981 */ /* 0x0000e8000c1e1500 */
[----:B------:R1:W5:Y:S04]  /*09c0*/  @!P1 LDG.E.64 R6, desc[UR8][R10.64] ;  /* 0x000000080a069981 */ /* 0x000368000c1e1b00 */
[----:B------:R1:W5:Y:S01]  /*09d0*/  @!P1 LDG.E.64 R8, desc[UR8][R2.64] ;  /* 0x0000000802089981 */ /* 0x000362000c1e1b00 */
[----:B0-----:R-:W-:-:S03]  /*09e0*/  CS2R R12, SRZ ;  /* 0x00000000000c7805 */ /* 0x001fc6000001ff00 */
[----:B------:R-:W3:Y:S01]  /*09f0*/  LDG.E.U16 R26, desc[UR8][R30.64+0x2] ;  /* 0x000002081e1a7981 */ /* 0x000ee2000c1e1500 */
[----:B-1----:R-:W-:-:S03]  /*0a00*/  CS2R R10, SRZ ;  /* 0x00000000000a7805 */ /* 0x002fc6000001ff00 */
[----:B------:R0:W5:Y:S01]  /*0a10*/  @!P2 LDG.E.64 R12, desc[UR8][R18.64] ;  /* 0x00000008120ca981 */ /* 0x000162000c1e1b00 */
[----:B------:R-:W-:Y:S02]  /*0a20*/  MOV R3, RZ ;  /* 0x000000ff00037202 */ /* 0x000fe40000000f00 */
[----:B------:R-:W-:Y:S01]  /*0a30*/  MOV R2, RZ ;  /* 0x000000ff00027202 */ /* 0x000fe20000000f00 */
[----:B------:R1:W5:Y:S05]  /*0a40*/  @!P0 LDG.E.64 R10, desc[UR8][R14.64] ;  /* 0x000000080e0a8981 */ /* 0x00036a000c1e1b00 */
[----:B------:R1:W5:Y:S01]  /*0a50*/  @!P0 LDG.E.64 R2, desc[UR8][R16.64] ;  /* 0x0000000810028981 */ /* 0x000362000c1e1b00 */
[----:B0-----:R-:W-:-:S02]  /*0a60*/  CS2R R18, SRZ ;  /* 0x0000000000127805 */ /* 0x001fc4000001ff00 */
[----:B-1----:R-:W-:-:S04]  /*0a70*/  CS2R R14, SRZ ;  /* 0x00000000000e7805 */ /* 0x002fc8000001ff00 */
[----:B------:R0:W5:Y:S01]  /*0a80*/  @!P3 LDG.E.64 R18, desc[UR8][R24.64] ;  /* 0x000000081812b981 */ /* 0x000162000c1e1b00 */
[----:B------:R-:W-:-:S03]  /*0a90*/  CS2R R16, SRZ ;  /* 0x0000000000107805 */ /* 0x000fc6000001ff00 */
[----:B------:R0:W5:Y:S04]  /*0aa0*/  @!P2 LDG.E.64 R14, desc[UR8][R20.64] ;  /* 0x00000008140ea981 */ /* 0x000168000c1e1b00 */
[----:B------:R0:W5:Y:S01]  /*0ab0*/  @!P3 LDG.E.64 R16, desc[UR8][R22.64] ;  /* 0x000000081610b981 */ /* 0x000162000c1e1b00 */
[----:B------:R-:W-:Y:S01]  /*0ac0*/  MOV R54, 0x3f800000 ;  /* 0x3f80000000367802 */ /* 0x000fe20000000f00 */
[----:B------:R-:W-:Y:S01]  /*0ad0*/  UISETP.NE.AND UP0, UPT, UR10, URZ, UPT ;  /* 0x000000ff0a00728c */ /* 0x000fe2000bf05270 */
[----:B------:R-:W-:Y:S01]  /*0ae0*/  CS2R R52, SRZ ;  /* 0x0000000000347805 */ /* 0x000fe2000001ff00 */
[----:B----4-:R-:W-:-:S05]  /*0af0*/  FFMA.FTZ R30, -R4, R4, R5 ;  /* 0x00000004041e7223 */ /* 0x010fca0000010105 */
[----:B------:R-:W-:-:S13]  /*0b00*/  FSETP.GTU.FTZ.AND P1, PT, R30, RZ, PT ;  /* 0x000000ff1e00720b */ /* 0x000fda0003f3c000 */
[----:B------:R-:W1:Y:S02]  /*0b10*/  @P1 LDC R29, c[0x0][0x3c0] ;  /* 0x0000f000ff1d1b82 */ /* 0x000e640000000800 */
[----:B-1----:R-:W-:-:S04]  /*0b20*/  @P1 FADD.FTZ R29, R30, R29 ;  /* 0x0000001d1e1d1221 */ /* 0x002fc80000010000 */
[----:B------:R0:W1:Y:S01]  /*0b30*/  @P1 MUFU.RSQ R54, R29 ;  /* 0x0000001d00361308 */ /* 0x0000620000001400 */
[----:B--2---:R-:W-:Y:S02]  /*0b40*/  SHF.L.U32 R51, R51, 0x10, RZ ;  /* 0x0000001033337819 */ /* 0x004fe400000006ff */
[----:B---3--:R-:W-:Y:S02]  /*0b50*/  @P4 SHF.L.U32 R53, R27, 0x10, RZ ;  /* 0x000000101b354819 */ /* 0x008fe400000006ff */
[----:B------:R-:W-:Y:S02]  /*0b60*/  @P4 SHF.L.U32 R52, R28, 0x10, RZ ;  /* 0x000000101c344819 */ /* 0x000fe400000006ff */
[----:B------:R-:W-:Y:S01]  /*0b70*/  SHF.L.U32 R5, R26, 0x10, RZ ;  /* 0x000000101a057819 */ /* 0x000fe200000006ff */
[----:B01----:R-:W-:Y:S06]  /*0b80*/  BRA.U UP0, `(.L_x_1482) ;  /* 0x0000000100e47547 */ /* 0x003fec000b800000 */
[C---:B-----5:R-:W-:Y:S01]  /*0b90*/  FADD.FTZ R21, -R4.reuse, R10 ;  /* 0x0000000a04157221 */ /* 0x060fe20000010100 */
[----:B------:R-:W-:Y:S01]  /*0ba0*/  FADD.FTZ R23, -R4, R11 ;  /* 0x0000000b04177221 */ /* 0x000fe20000010100 */
[----:B------:R-:W-:Y:S01]  /*0bb0*/  FMUL.FTZ R22, R2, R51 ;  /* 0x0000003302167220 */ /* 0x000fe20000410000 */
[----:B------:R-:W-:Y:S01]  /*0bc0*/  FMUL.FTZ R25, R3, R5 ;  /* 0x0000000503197220 */ /* 0x000fe20000410000 */
[-C--:B------:R-:W-:Y:S01]  /*0bd0*/  FMUL.FTZ R21, R21, R54.reuse ;  /* 0x0000003615157220 */ /* 0x080fe20000410000 */
[----:B------:R-:W-:Y:S01]  /*0be0*/  FMUL.FTZ R20, R23, R54 ;  /* 0x0000003617147220 */ /* 0x000fe20000410000 */
[----:B------:R-:W-:Y:S01]  /*0bf0*/  FADD.FTZ R24, RZ, R22 ;  /* 0x00000016ff187221 */ /* 0x000fe20000010000 */
[----:B------:R-:W-:Y:S01]  /*0c00*/  FADD.FTZ R27, -R4, R6 ;  /* 0x00000006041b7221 */ /* 0x000fe20000010100 */
[----:B------:R-:W-:Y:S01]  /*0c10*/  FFMA.FTZ R23, R21, R22, RZ ;  /* 0x0000001615177223 */ /* 0x000fe200000100ff */
[----:B------:R-:W-:Y:S01]  /*0c20*/  FMUL.FTZ R29, R8, R51 ;  /* 0x00000033081d7220 */ /* 0x000fe20000410000 */
[----:B------:R-:W-:Y:S01]  /*0c30*/  FADD.FTZ R24, R25, R24 ;  /* 0x0000001819187221 */ /* 0x000fe20000010000 */
[-C--:B------:R-:W-:Y:S01]  /*0c40*/  FMUL.FTZ R22, R27, R54.reuse ;  /* 0x000000361b167220 */ /* 0x080fe20000410000 */
[----:B------:R-:W-:Y:S01]  /*0c50*/  FFMA.FTZ R23, R20, R25, R23 ;  /* 0x0000001914177223 */ /* 0x000fe20000010017 */
[----:B------:R-:W-:Y:S01]  /*0c60*/  FADD.FTZ R25, -R4, R7 ;  /* 0x0000000704197221 */ /* 0x000fe20000010100 */
[----:B------:R-:W-:Y:S01]  /*0c70*/  FADD.FTZ R26, R24, R29 ;  /* 0x0000001d181a7221 */ /* 0x000fe20000010000 */
[----:B------:R-:W-:Y:S01]  /*0c80*/  FFMA.FTZ R21, R2, R21, RZ ;  /* 0x0000001502157223 */ /* 0x000fe200000100ff */
[----:B------:R-:W-:Y:S01]  /*0c90*/  FFMA.FTZ R29, R22, R29, R23 ;  /* 0x0000001d161d7223 */ /* 0x000fe20000010017 */
[----:B------:R-:W-:Y:S01]  /*0ca0*/  FMUL.FTZ R23, R9, R5 ;  /* 0x0000000509177220 */ /* 0x000fe20000410000 */
[----:B------:R-:W-:Y:S01]  /*0cb0*/  FMUL.FTZ R24, R25, R54 ;  /* 0x0000003619187220 */ /* 0x000fe20000410000 */
[----:B------:R-:W-:Y:S01]  /*0cc0*/  FADD.FTZ R25, -R4, R12 ;  /* 0x0000000c04197221 */ /* 0x000fe20000010100 */
[----:B------:R-:W-:Y:S01]  /*0cd0*/  FMUL.FTZ R27, R14, R51 ;  /* 0x000000330e1b7220 */ /* 0x000fe20000410000 */
[----:B------:R-:W-:Y:S01]  /*0ce0*/  FADD.FTZ R26, R23, R26 ;  /* 0x0000001a171a7221 */ /* 0x000fe20000010000 */
[----:B------:R-:W-:Y:S01]  /*0cf0*/  FFMA.FTZ R29, R24, R23, R29 ;  /* 0x00000017181d7223 */ /* 0x000fe2000001001d */
[----:B------:R-:W-:Y:S01]  /*0d00*/  FFMA.FTZ R21, R8, R22, R21 ;  /* 0x0000001608157223 */ /* 0x000fe20000010015 */
[----:B------:R-:W-:Y:S01]  /*0d10*/  FADD.FTZ R23, -R4, R13 ;  /* 0x0000000d04177221 */ /* 0x000fe20000010100 */
[----:B------:R-:W-:Y:S01]  /*0d20*/  FMUL.FTZ R22, R25, R54 ;  /* 0x0000003619167220 */ /* 0x000fe20000410000 */
[----:B------:R-:W-:Y:S01]  /*0d30*/  FFMA.FTZ R20, R3, R20, RZ ;  /* 0x0000001403147223 */ /* 0x000fe200000100ff */
[----:B------:R-:W-:Y:S01]  /*0d40*/  FADD.FTZ R31, R26, R27 ;  /* 0x0000001b1a1f7221 */ /* 0x000fe20000010000 */
[----:B------:R-:W-:Y:S01]  /*0d50*/  FMUL.FTZ R26, R15, R5 ;  /* 0x000000050f1a7220 */ /* 0x000fe20000410000 */
[----:B------:R-:W-:Y:S01]  /*0d60*/  FMUL.FTZ R25, R23, R54 ;  /* 0x0000003617197220 */ /* 0x000fe20000410000 */
[----:B------:R-:W-:Y:S01]  /*0d70*/  FFMA.FTZ R28, R22, R27, R29 ;  /* 0x0000001b161c7223 */ /* 0x000fe2000001001d */
[----:B------:R-:W-:Y:S01]  /*0d80*/  FADD.FTZ R23, -R4, R16 ;  /* 0x0000001004177221 */ /* 0x000fe20000010100 */
[----:B------:R-:W-:Y:S01]  /*0d90*/  FFMA.FTZ R20, R9, R24, R20 ;  /* 0x0000001809147223 */ /* 0x000fe20000010014 */
[----:B------:R-:W-:Y:S01]  /*0da0*/  FADD.FTZ R31, R26, R31 ;  /* 0x0000001f1a1f7221 */ /* 0x000fe20000010000 */
[----:B------:R-:W-:Y:S01]  /*0db0*/  FMUL.FTZ R24, R18, R51 ;  /* 0x0000003312187220 */ /* 0x000fe20000410000 */
[----:B------:R-:W-:Y:S01]  /*0dc0*/  FFMA.FTZ R28, R25, R26, R28 ;  /* 0x0000001a191c7223 */ /* 0x000fe2000001001c */
[----:B------:R-:W-:Y:S01]  /*0dd0*/  FMUL.FTZ R23, R23, R54 ;  /* 0x0000003617177220 */ /* 0x000fe20000410000 */
[----:B------:R-:W-:Y:S01]  /*0de0*/  FFMA.FTZ R21, R14, R22, R21 ;  /* 0x000000160e157223 */ /* 0x000fe20000010015 */
[----:B------:R-:W-:Y:S01]  /*0df0*/  FFMA.FTZ R22, R15, R25, R20 ;  /* 0x000000190f167223 */ /* 0x000fe20000010014 */
[----:B------:R-:W-:Y:S01]  /*0e00*/  FADD.FTZ R27, -R4, R17 ;  /* 0x00000011041b7221 */ /* 0x000fe20000010100 */
[----:B------:R-:W-:Y:S01]  /*0e10*/  FADD.FTZ R25, RZ, R2 ;  /* 0x00000002ff197221 */ /* 0x000fe20000010000 */
[----:B------:R-:W-:Y:S01]  /*0e20*/  FADD.FTZ R20, RZ, R3 ;  /* 0x00000003ff147221 */ /* 0x000fe20000010000 */
        /* <DEDUP_REMOVED lines=15> */
.L_x_1482:
[C---:B-----5:R-:W-:Y:S01]  /*0f20*/  FADD.FTZ R21, -R4.reuse, R10 ;  /* 0x0000000a04157221 */ /* 0x060fe20000010100 */
[C---:B------:R-:W-:Y:S01]  /*0f30*/  FADD.FTZ R23, -R4.reuse, R11 ;  /* 0x0000000b04177221 */ /* 0x040fe20000010100 */
[C---:B------:R-:W-:Y:S01]  /*0f40*/  FADD.FTZ R27, -R4.reuse, R6 ;  /* 0x00000006041b7221 */ /* 0x040fe20000010100 */
[C---:B------:R-:W-:Y:S01]  /*0f50*/  FADD.FTZ R35, -R4.reuse, R12 ;  /* 0x0000000c04237221 */ /* 0x040fe20000010100 */
[-C--:B------:R-:W-:Y:S01]  /*0f60*/  FMUL.FTZ R22, R21, R54.reuse ;  /* 0x0000003615167220 */ /* 0x080fe20000410000 */
[-C--:B------:R-:W-:Y:S01]  /*0f70*/  FMUL.FTZ R20, R23, R54.reuse ;  /* 0x0000003617147220 */ /* 0x080fe20000410000 */
[----:B------:R-:W-:Y:S01]  /*0f80*/  FMUL.FTZ R24, R27, R54 ;  /* 0x000000361b187220 */ /* 0x000fe20000410000 */
[----:B------:R-:W-:Y:S01]  /*0f90*/  FADD.FTZ R57, -R4, R16 ;  /* 0x0000001004397221 */ /* 0x000fe20000010100 */
[--C-:B------:R-:W-:Y:S01]  /*0fa0*/  FFMA.FTZ R26, R51, R22, R53.reuse ;  /* 0x00000016331a7223 */ /* 0x100fe20000010035 */
        /* <DEDUP_REMOVED lines=18> */
[----:B0-----:R-:W-:Y:S01]  /*10d0*/  FADD.FTZ R33, -R31, 1 ;  /* 0x3f8000001f217421 */ /* 0x001fe20000010100 */
[----:B------:R-:W-:-:S03]  /*10e0*/  FMUL.FTZ R32, R2, R31 ;  /* 0x0000001f02207220 */ /* 0x000fc60000410000 */
[----:B------:R-:W-:Y:S01]  /*10f0*/  FFMA.FTZ R33, R26, R33, 1 ;  /* 0x3f8000001a217423 */ /* 0x000fe20000010021 */
[----:B------:R-:W-:-:S03]  /*1100*/  FMUL.FTZ R26, R35, R54 ;  /* 0x00000036231a7220 */ /* 0x000fc60000410000 */
[----:B------:R-:W-:Y:S01]  /*1110*/  FMUL.FTZ R29, R32, R33 ;  /* 0x00000021201d7220 */ /* 0x000fe20000410000 */
[----:B-1----:R-:W-:Y:S01]  /*1120*/  FADD.FTZ R32, -R28, 1 ;  /* 0x3f8000001c207421 */ /* 0x002fe20000010100 */
[----:B------:R-:W0:Y:S01]  /*1130*/  MUFU.RCP R33, R37 ;  /* 0x0000002500217308 */ /* 0x000e220000001000 */
[----:B------:R-:W-:Y:S01]  /*1140*/  FFMA.FTZ R31, R51, R26, R53 ;  /* 0x0000001a331f7223 */ /* 0x000fe20000010035 */
[----:B------:R-:W-:Y:S01]  /*1150*/  FMUL.FTZ R28, R3, R28 ;  /* 0x0000001c031c7220 */ /* 0x000fe20000410000 */
[----:B------:R-:W-:Y:S01]  /*1160*/  FFMA.FTZ R35, R23, R32, 1 ;  /* 0x3f80000017237423 */ /* 0x000fe20000010020 */
[----:B------:R-:W-:Y:S01]  /*1170*/  FADD.FTZ R23, -R4, R13 ;  /* 0x0000000d04177221 */ /* 0x000fe20000010100 */
[----:B------:R-:W-:Y:S01]  /*1180*/  FMUL.FTZ R34, R31, -1.4426950216293334961 ;  /* 0xbfb8aa3b1f227820 */ /* 0x000fe20000410000 */
[----:B--2---:R-:W-:Y:S01]  /*1190*/  FADD.FTZ R36, R25, 1 ;  /* 0x3f80000019247421 */ /* 0x004fe20000010000 */
[----:B------:R-:W-:Y:S01]  /*11a0*/  FMUL.FTZ R25, R28, R35 ;  /* 0x000000231c197220 */ /* 0x000fe20000410000 */
[----:B------:R-:W-:-:S03]  /*11b0*/  FMUL.FTZ R23, R23, R54 ;  /* 0x0000003617177220 */ /* 0x000fc60000410000 */
[----:B------:R-:W1:Y:S01]  /*11c0*/  MUFU.EX2 R34, R34 ;  /* 0x0000002200227308 */ /* 0x000e620000000800 */
[----:B------:R-:W-:-:S03]  /*11d0*/  FFMA.FTZ R32, R5, R23, R52 ;  /* 0x0000001705207223 */ /* 0x000fc60000010034 */
[----:B------:R-:W2:Y:S01]  /*11e0*/  MUFU.RCP R36, R36 ;  /* 0x0000002400247308 */ /* 0x000ea20000001000 */
[----:B------:R-:W-:Y:S01]  /*11f0*/  FMUL.FTZ R35, R32, -1.4426950216293334961 ;  /* 0xbfb8aa3b20237820 */ /* 0x000fe20000410000 */
[----:B0-----:R-:W-:-:S04]  /*1200*/  FADD.FTZ R28, -R33, 1 ;  /* 0x3f800000211c7421 */ /* 0x001fc80000010100 */
[----:B------:R-:W-:Y:S01]  /*1210*/  FFMA.FTZ R28, R27, R28, 1 ;  /* 0x3f8000001b1c7423 */ /* 0x000fe2000001001c */
[----:B------:R-:W-:Y:S01]  /*1220*/  FMUL.FTZ R27, R8, R33 ;  /* 0x00000021081b7220 */ /* 0x000fe20000410000 */
[----:B------:R-:W0:Y:S01]  /*1230*/  MUFU.EX2 R35, R35 ;  /* 0x0000002300237308 */ /* 0x000e220000000800 */
[----:B-1----:R-:W-:Y:S02]  /*1240*/  FADD.FTZ R33, R34, 1 ;  /* 0x3f80000022217421 */ /* 0x002fe40000010000 */
[----:B------:R-:W-:Y:S01]  /*1250*/  FMUL.FTZ R27, R27, R28 ;  /* 0x0000001c1b1b7220 */ /* 0x000fe20000410000 */
[----:B------:R-:W-:-:S03]  /*1260*/  FMUL.FTZ R28, R57, R54 ;  /* 0x00000036391c7220 */ /* 0x000fc60000410000 */
[----:B------:R-:W1:Y:S01]  /*1270*/  MUFU.RCP R33, R33 ;  /* 0x0000002100217308 */ /* 0x000e620000001000 */
[----:B------:R-:W-:Y:S01]  /*1280*/  FFMA.FTZ R34, R51, R28, R53 ;  /* 0x0000001c33227223 */ /* 0x000fe20000010035 */
[----:B--2---:R-:W-:-:S03]  /*1290*/  FADD.FTZ R37, -R36, 1 ;  /* 0x3f80000024257421 */ /* 0x004fc60000010100 */
[----:B------:R-:W-:Y:S01]  /*12a0*/  FMUL.FTZ R57, R34, -1.4426950216293334961 ;  /* 0xbfb8aa3b22397820 */ /* 0x000fe20000410000 */
[----:B------:R-:W-:Y:S01]  /*12b0*/  FFMA.FTZ R30, R30, R37, 1 ;  /* 0x3f8000001e1e7423 */ /* 0x000fe20000010025 */
[----:B0-----:R-:W-:Y:S01]  /*12c0*/  FADD.FTZ R56, R35, 1 ;  /* 0x3f80000023387421 */ /* 0x001fe20000010000 */
[----:B------:R-:W-:Y:S01]  /*12d0*/  FMUL.FTZ R37, R9, R36 ;  /* 0x0000002409257220 */ /* 0x000fe20000410000 */
[----:B------:R-:W0:Y:S03]  /*12e0*/  MUFU.EX2 R35, R57 ;  /* 0x0000003900237308 */ /* 0x000e260000000800 */
[----:B------:R-:W-:Y:S01]  /*12f0*/  FMUL.FTZ R30, R37, R30 ;  /* 0x0000001e251e7220 */ /* 0x000fe20000410000 */
[----:B------:R-:W2:Y:S01]  /*1300*/  MUFU.RCP R56, R56 ;  /* 0x0000003800387308 */ /* 0x000ea20000001000 */
[----:B-1----:R-:W-:-:S04]  /*1310*/  FADD.FTZ R36, -R33, 1 ;  /* 0x3f80000021247421 */ /* 0x002fc80000010100 */
[----:B------:R-:W-:Y:S01]  /*1320*/  FFMA.FTZ R31, R31, R36, 1 ;  /* 0x3f8000001f1f7423 */ /* 0x000fe20000010024 */
[----:B0-----:R-:W-:Y:S01]  /*1330*/  FADD.FTZ R37, R35, 1 ;  /* 0x3f80000023257421 */ /* 0x001fe20000010000 */
[----:B------:R-:W-:-:S04]  /*1340*/  FMUL.FTZ R36, R14, R33 ;  /* 0x000000210e247220 */ /* 0x000fc80000410000 */
[----:B------:R-:W-:Y:S01]  /*1350*/  FMUL.FTZ R31, R36, R31 ;  /* 0x0000001f241f7220 */ /* 0x000fe20000410000 */
[----:B------:R-:W0:Y:S01]  /*1360*/  MUFU.RCP R37, R37 ;  /* 0x0000002500257308 */ /* 0x000e220000001000 */
[----:B--2---:R-:W-:Y:S01]  /*1370*/  FADD.FTZ R35, -R56, 1 ;  /* 0x3f80000038237421 */ /* 0x004fe20000010100 */
[----:B------:R-:W-:-:S03]  /*1380*/  FMUL.FTZ R33, R15, R56 ;  /* 0x000000380f217220 */ /* 0x000fc60000410000 */
[----:B------:R-:W-:-:S04]  /*1390*/  FFMA.FTZ R32, R32, R35, 1 ;  /* 0x3f80000020207423 */ /* 0x000fc80000010023 */
[----:B------:R-:W-:Y:S01]  /*13a0*/  FMUL.FTZ R32, R33, R32 ;  /* 0x0000002021207220 */ /* 0x000fe20000410000 */
[----:B------:R-:W-:-:S04]  /*13b0*/  FMUL.FTZ R33, R51, R29 ;  /* 0x0000001d33217220 */ /* 0x000fc80000410000 */
[----:B------:R-:W-:Y:S01]  /*13c0*/  FFMA.FTZ R35, R22, R33, RZ ;  /* 0x0000002116237223 */ /* 0x000fe200000100ff */
[----:B------:R-:W-:Y:S01]  /*13d0*/  FADD.FTZ R36, RZ, R33 ;  /* 0x00000021ff247221 */ /* 0x000fe20000010000 */
[----:B------:R-:W-:Y:S01]  /*13e0*/  FMUL.FTZ R33, R5, R25 ;  /* 0x0000001905217220 */ /* 0x000fe20000410000 */
[----:B0-----:R-:W-:-:S03]  /*13f0*/  FADD.FTZ R57, -R37, 1 ;  /* 0x3f80000025397421 */ /* 0x001fc60000010100 */
[----:B------:R-:W-:Y:S01]  /*1400*/  FFMA.FTZ R35, R20, R33, R35 ;  /* 0x0000002114237223 */ /* 0x000fe20000010023 */
[----:B------:R-:W-:Y:S01]  /*1410*/  FADD.FTZ R33, R33, R36 ;  /* 0x0000002421217221 */ /* 0x000fe20000010000 */
[----:B------:R-:W-:Y:S01]  /*1420*/  FFMA.FTZ R57, R34, R57, 1 ;  /* 0x3f80000022397423 */ /* 0x000fe20000010039 */
[----:B------:R-:W-:Y:S01]  /*1430*/  FMUL.FTZ R36, R18, R37 ;  /* 0x0000002512247220 */ /* 0x000fe20000410000 */
[----:B------:R-:W-:Y:S01]  /*1440*/  FFMA.FTZ R37, R22, R29, RZ ;  /* 0x0000001d16257223 */ /* 0x000fe200000100ff */
[----:B------:R-:W-:Y:S01]  /*1450*/  FADD.FTZ R34, RZ, R29 ;  /* 0x0000001dff227221 */ /* 0x000fe20000010000 */
[----:B------:R-:W-:Y:S01]  /*1460*/  FADD.FTZ R29, -R4, R17 ;  /* 0x00000011041d7221 */ /* 0x000fe20000010100 */
[----:B------:R-:W-:Y:S01]  /*1470*/  FMUL.FTZ R22, R36, R57 ;  /* 0x0000003924167220 */ /* 0x000fe20000410000 */
[-C--:B------:R-:W-:Y:S01]  /*1480*/  FFMA.FTZ R36, R24, R27.reuse, R37 ;  /* 0x0000001b18247223 */ /* 0x080fe20000010025 */
[----:B------:R-:W-:Y:S01]  /*1490*/  FADD.FTZ R34, R34, R27 ;  /* 0x0000001b22227221 */ /* 0x000fe20000010000 */
[----:B------:R-:W-:Y:S01]  /*14a0*/  FMUL.FTZ R37, R51, R27 ;  /* 0x0000001b33257220 */ /* 0x000fe20000410000 */
[----:B------:R-:W-:Y:S01]  /*14b0*/  FMUL.FTZ R27, R29, R54 ;  /* 0x000000361d1b7220 */ /* 0x000fe20000410000 */
[----:B------:R-:W-:Y:S01]  /*14c0*/  FFMA.FTZ R20, R20, R25, RZ ;  /* 0x0000001914147223 */ /* 0x000fe200000100ff */
[----:B------:R-:W-:Y:S01]  /*14d0*/  FADD.FTZ R25, RZ, R25 ;  /* 0x00000019ff197221 */ /* 0x000fe20000010000 */
[----:B------:R-:W-:Y:S01]  /*14e0*/  FFMA.FTZ R24, R24, R37, R35 ;  /* 0x0000002518187223 */ /* 0x000fe20000010023 */
[----:B------:R-:W-:Y:S01]  /*14f0*/  FFMA.FTZ R29, R5, R27, R52 ;  /* 0x0000001b051d7223 */ /* 0x000fe20000010034 */
[----:B------:R-:W-:Y:S01]  /*1500*/  FADD.FTZ R33, R33, R37 ;  /* 0x0000002521217221 */ /* 0x000fe20000010000 */
[----:B------:R-:W-:Y:S01]  /*1510*/  FFMA.FTZ R20, R21, R30, R20 ;  /* 0x0000001e15147223 */ /* 0x000fe20000010014 */
[----:B------:R-:W-:Y:S01]  /*1520*/  FADD.FTZ R25, R25, R30 ;  /* 0x0000001e19197221 */ /* 0x000fe20000010000 */
[----:B------:R-:W-:-:S06]  /*1530*/  FMUL.FTZ R35, R29, -1.4426950216293334961 ;  /* 0xbfb8aa3b1d237820 */ /* 0x000fcc0000410000 */
[----:B------:R-:W0:Y:S02]  /*1540*/  MUFU.EX2 R35, R35 ;  /* 0x0000002300237308 */ /* 0x000e240000000800 */
[----:B0-----:R-:W-:Y:S01]  /*1550*/  FADD.FTZ R56, R35, 1 ;  /* 0x3f80000023387421 */ /* 0x001fe20000010000 */
[----:B------:R-:W-:-:S04]  /*1560*/  FMUL.FTZ R35, R5, R30 ;  /* 0x0000001e05237220 */ /* 0x000fc80000410000 */
[----:B------:R-:W-:Y:S01]  /*1570*/  FFMA.FTZ R21, R21, R35, R24 ;  /* 0x0000002315157223 */ /* 0x000fe20000010018 */
[----:B------:R-:W0:Y:S01]  /*1580*/  MUFU.RCP R56, R56 ;  /* 0x0000003800387308 */ /* 0x000e220000001000 */
[----:B------:R-:W-:Y:S01]  /*1590*/  FADD.FTZ R33, R35, R33 ;  /* 0x0000002123217221 */ /* 0x000fe20000010000 */
[----:B------:R-:W-:-:S04]  /*15a0*/  FMUL.FTZ R24, R51, R31 ;  /* 0x0000001f33187220 */ /* 0x000fc80000410000 */
[----:B------:R-:W-:Y:S01]  /*15b0*/  FADD.FTZ R33, R33, R24 ;  /* 0x0000001821217221 */ /* 0x000fe20000010000 */
[----:B0-----:R-:W-:-:S04]  /*15c0*/  FADD.FTZ R37, -R56, 1 ;  /* 0x3f80000038257421 */ /* 0x001fc80000010100 */
[----:B------:R-:W-:Y:S01]  /*15d0*/  FFMA.FTZ R29, R29, R37, 1 ;  /* 0x3f8000001d1d7423 */ /* 0x000fe20000010025 */
[----:B------:R-:W-:Y:S01]  /*15e0*/  FMUL.FTZ R37, R19, R56 ;  /* 0x0000003813257220 */ /* 0x000fe20000410000 */
[C---:B------:R-:W-:Y:S01]  /*15f0*/  FFMA.FTZ R56, R26.reuse, R24, R21 ;  /* 0x000000181a387223 */ /* 0x040fe20000010015 */
[----:B------:R-:W-:Y:S01]  /*1600*/  FMUL.FTZ R24, R5, R32 ;  /* 0x0000002005187220 */ /* 0x000fe20000410000 */
[----:B------:R-:W-:Y:S01]  /*1610*/  FFMA.FTZ R21, R26, R31, R36 ;  /* 0x0000001f1a157223 */ /* 0x000fe20000010024 */
[----:B------:R-:W-:Y:S01]  /*1620*/  FMUL.FTZ R30, R37, R29 ;  /* 0x0000001d251e7220 */ /* 0x000fe20000410000 */
[----:B------:R-:W-:Y:S01]  /*1630*/  FADD.FTZ R31, R34, R31 ;  /* 0x0000001f221f7221 */ /* 0x000fe20000010000 */
[----:B------:R-:W-:Y:S01]  /*1640*/  FFMA.FTZ R29, R23, R24, R56 ;  /* 0x00000018171d7223 */ /* 0x000fe20000010038 */
        /* <DEDUP_REMOVED lines=8> */
[----:B------:R-:W-:Y:S01]  /*16d0*/  FADD.FTZ R22, R31, R22 ;  /* 0x000000161f167221 */ /* 0x000fe20000010000 */
[C---:B------:R-:W-:Y:S01]  /*16e0*/  FFMA.FTZ R25, R27.reuse, R34, R36 ;  /* 0x000000221b197223 */ /* 0x040fe20000010024 */
[----:B------:R-:W-:Y:S01]  /*16f0*/  FADD.FTZ R24, R34, R33 ;  /* 0x0000002122187221 */ /* 0x000fe20000010000 */
[----:B------:R-:W-:Y:S01]  /*1700*/  FFMA.FTZ R21, R27, R30, R26 ;  /* 0x0000001e1b157223 */ /* 0x000fe2000001001a */
[----:B------:R-:W-:-:S07]  /*1710*/  FADD.FTZ R23, R23, R30 ;  /* 0x0000001e17177221 */ /* 0x000fce0000010000 */
.L_x_1483:
        /* <DEDUP_REMOVED lines=8> */
[----:B------:R-:W-:Y:S01]  /*17a0*/  UMOV UR11, 0x400 ;  /* 0x00000400000b7882 */ /* 0x000fe20000000000 */
[----:B------:R-:W2:Y:S01]  /*17b0*/  SHFL.DOWN PT, R25, R26, 0x1, 0x1f ;  /* 0x08201f001a197f89 */ /* 0x000ea200000e0000 */
[----:B------:R-:W-:Y:S01]  /*17c0*/  ISETP.GT.AND P5, PT, R40, 0x17, PT ;  /* 0x000000172800780c */ /* 0x000fe20003fa4270 */
[----:B------:R-:W-:Y:S01]  /*17d0*/  BSSY.RECONVERGENT B0, `(.L_x_1484) ;  /* 0x0000024000007945 */ /* 0x000fe20003800200 */
[----:B------:R-:W-:-:S02]  /*17e0*/  ISETP.NE.AND P2, PT, R43, RZ, PT ;  /* 0x000000ff2b00720c */ /* 0x000fc40003f45270 */
        /* <DEDUP_REMOVED lines=34> */
.L_x_1485:
[----:B------:R-:W-:Y:S05]  /*1a10*/  BSYNC.RECONVERGENT B0 ;  /* 0x0000000000007941 */ /* 0x000fea0003800200 */
.L_x_1484:
[----:B------:R-:W-:Y:S06]  /*1a20*/  BAR.SYNC.DEFER_BLOCKING 0x0 ;  /* 0x0000000000007b1d */ /* 0x000fec0000010000 */
[----:B------:R-:W-:Y:S04]  /*1a30*/  BSSY.RECONVERGENT B0, `(.L_x_1486) ;  /* 0x0000027000007945 */ /* 0x000fe80003800200 */
[----:B------:R-:W-:Y:S05]  /*1a40*/  @P2 BRA `(.L_x_1487) ;  /* 0x0000000000942947 */ /* 0x000fea0003800000 */
[----:B------:R-:W-:-:S09]  /*1a50*/  ULEA UR5, UR6, UR11, 0x18 ;  /* 0x0000000b06057291 */ /* 0x000fd2000f8ec0ff */
[----:B------:R-:W4:Y:S04]  /*1a60*/  LDS.64 R32, [UR5+0x18] ;  /* 0x00001805ff207984 */ /* 0x000f280008000a00 */
[----:B-123--:R-:W0:Y:S04]  /*1a70*/  LDS.128 R24, [UR5+0x20] ;  /* 0x00002005ff187984 */ /* 0x00ee280008000c00 */
[----:B------:R-:W1:Y:S01]  /*1a80*/  LDS.128 R28, [UR5+0x30] ;  /* 0x00003005ff1c7984 */ /* 0x000e620008000c00 */
        /* <DEDUP_REMOVED lines=33> */
.L_x_1487:
[----:B------:R-:W-:Y:S05]  /*1ca0*/  BSYNC.RECONVERGENT B0 ;  /* 0x0000000000007941 */ /* 0x000fea0003800200 */
.L_x_1486:
        /* <DEDUP_REMOVED lines=158> */
.L_x_1489:
[----:B------:R-:W-:Y:S05]  /*2690*/  BSYNC.RECONVERGENT B0 ;  /* 0x0000000000007941 */ /* 0x000fea0003800200 */
.L_x_1488:
[----:B------:R-:W-:Y:S04]  /*26a0*/  BSSY.RECONVERGENT B0, `(.L_x_1490) ;  /* 0x000001d000007945 */ /* 0x000fe80003800200 */
[----:B------:R-:W-:Y:S05]  /*26b0*/  @P1 BRA `(.L_x_1491) ;  /* 0x00000000006c1947 */ /* 0x000fea0003800000 */
[----:B---3--:R-:W3:Y:S01]  /*26c0*/  LDC.64 R24, c[0x0][0x3f8] ;  /* 0x0000fe00ff187b82 */ /* 0x008ee20000000a00 */
[----:B------:R-:W-:-:S07]  /*26d0*/  IMAD R55, R55, 0xf, R43 ;  /* 0x0000000f37377824 */ /* 0x000fce00078e022b */
[----:B-12---:R-:W1:Y:S01]  /*26e0*/  LDC.64 R26, c[0x0][0x3d8] ;  /* 0x0000f600ff1a7b82 */ /* 0x006e620000000a00 */
[----:B---3--:R-:W-:Y:S01]  /*26f0*/  IMAD.WIDE.U32 R28, R24, 0x3, RZ ;  /* 0x00000003181c7825 */ /* 0x008fe200078e00ff */
        /* <DEDUP_REMOVED lines=23> */
.L_x_1491:
[----:B------:R-:W-:Y:S05]  /*2870*/  BSYNC.RECONVERGENT B0 ;  /* 0x0000000000007941 */ /* 0x000fea0003800200 */
.L_x_1490:
        /* <DEDUP_REMOVED lines=11> */
[----:B------:R-:W-:Y:S01]  /*2930*/  IMAD R25, R41, UR7, R42 ;  /* 0x0000000729197c24 */ /* 0x000fe2000f8e022a */
[----:B------:R-:W-:Y:S02]  /*2940*/  IADD3 R23, PT, PT, R23, R42, RZ ;  /* 0x0000002a17177210 */ /* 0x000fe40007ffe0ff */
[----:B-1----:R-:W-:-:S04]  /*2950*/  SEL R27, R39, RZ, !P1 ;  /* 0x000000ff271b7207 */ /* 0x002fc80004800000 */
        /* <DEDUP_REMOVED lines=10> */
.L_x_1494:
[----:B----4-:R-:W3:Y:S04]  /*2a00*/  LDG.E.STRONG.GPU R22, desc[UR8][R20.64] ;  /* 0x0000000814167981 */ /* 0x010ee8000c1ef900 */
[----:B---3--:R-:W-:Y:S01]  /*2a10*/  CCTL.IVALL ;  /* 0x00000000ff00798f */ /* 0x008fe20002000000 */
[----:B------:R-:W-:Y:S05]  /*2a20*/  YIELD ;  /* 0x0000000000007946 */ /* 0x000fea0003800000 */
[----:B------:R-:W-:-:S13]  /*2a30*/  ISETP.NE.AND P1, PT, R22, R27, PT ;  /* 0x0000001b1600720c */ /* 0x000fda0003f25270 */
[----:B------:R-:W-:Y:S05]  /*2a40*/  @P1 BRA `(.L_x_1494) ;  /* 0xfffffffc00ec1947 */ /* 0x000fea000383ffff */
.L_x_1493:
        /* <DEDUP_REMOVED lines=11> */
[----:B--2---:R-:W-:Y:S01]  /*2b00*/  MOV R26, RZ ;  /* 0x000000ff001a7202 */ /* 0x004fe20000000f00 */
[----:B------:R-:W-:Y:S01]  /*2b10*/  UIADD3 UR5, UPT, UPT, -UR7, URZ, URZ ;  /* 0x000000ff07057290 */ /* 0x000fe2000fffe1ff */
[----:B-1----:R-:W-:Y:S02]  /*2b20*/  MOV R27, R42 ;  /* 0x0000002a001b7202 */ /* 0x002fe40000000f00 */
[----:B------:R-:W-:-:S09]  /*2b30*/  LOP3.LUT R28, R39, 0x7ffffff8, RZ, 0xc0, !PT ;  /* 0x7ffffff8271c7812 */ /* 0x000fd200078ec0ff */
.L_x_1496:
        /* <DEDUP_REMOVED lines=59> */
.L_x_1495:
[----:B----4-:R-:W-:-:S04]  /*2ef0*/  LOP3.LUT R20, R39, 0x7, RZ, 0xc0, !PT ;  /* 0x0000000727147812 */ /* 0x010fc800078ec0ff */
[----:B------:R-:W-:-:S13]  /*2f00*/  ISETP.NE.AND P1, PT, R20, RZ, PT ;  /* 0x000000ff1400720c */ /* 0x000fda0003f25270 */
[----:B------:R-:W-:Y:S05]  /*2f10*/  @!P1 BRA `(.L_x_1492) ;  /* 0x0000000000f09947 */ /* 0x000fea0003800000 */
[----:B------:R-:W-:Y:S02]  /*2f20*/  IADD3 R20, PT, PT, R20, -0x1, RZ ;  /* 0xffffffff14147810 */ /* 0x000fe40007ffe0ff */
[----:B--2---:R-:W-:Y:S02]  /*2f30*/  LOP3.LUT P1, R26, R39, 0x3, RZ, 0xc0, !PT ;  /* 0x00000003271a7812 */ /* 0x004fe4000782c0ff */
        /* <DEDUP_REMOVED lines=9> */
[----:B-1----:R-:W-:Y:S02]  /*2fd0*/  IADD3 R27, PT, PT, R28, 0x3, RZ ;  /* 0x000000031c1b7810 */ /* 0x002fe40007ffe0ff */
        /* <DEDUP_REMOVED lines=20> */
.L_x_1497:
        /* <DEDUP_REMOVED lines=18> */
.L_x_1498:
        /* <DEDUP_REMOVED lines=9> */
.L_x_1499:
[----:B------:R-:W-:Y:S05]  /*32d0*/  BSYNC.RECONVERGENT B0 ;  /* 0x0000000000007941 */ /* 0x000fea0003800200 */
.L_x_1492:
[----:B------:R-:W5:Y:S01]  /*32e0*/  S2UR UR6, SR_CgaCtaId ;  /* 0x00000000000679c3 */ /* 0x000f620000008800 */
[----:B------:R-:W-:Y:S01]  /*32f0*/  UMOV UR5, 0x400 ;  /* 0x0000040000057882 */ /* 0x000fe20000000000 */
[C---:B----4-:R-:W-:Y:S01]  /*3300*/  FADD.FTZ R31, -R4.reuse, R10 ;  /* 0x0000000a041f7221 */ /* 0x050fe20000010100 */
[C---:B------:R-:W-:Y:S01]  /*3310*/  FADD.FTZ R11, -R4.reuse, R11 ;  /* 0x0000000b040b7221 */ /* 0x040fe20000010100 */
[----:B------:R-:W4:Y:S01]  /*3320*/  LDCU.64 UR16, c[0x0][0x400] ;  /* 0x00008000ff1077ac */ /* 0x000f220008000a00 */
[C---:B------:R-:W-:Y:S01]  /*3330*/  FADD.FTZ R23, -R4.reuse, R6 ;  /* 0x0000000604177221 */ /* 0x040fe20000010100 */
[C---:B------:R-:W-:Y:S01]  /*3340*/  FADD.FTZ R25, -R4.reuse, R7 ;  /* 0x0000000704197221 */ /* 0x040fe20000010100 */
[C---:B-1----:R-:W-:Y:S01]  /*3350*/  FADD.FTZ R27, -R4.reuse, R12 ;  /* 0x0000000c041b7221 */ /* 0x042fe20000010100 */
[C---:B------:R-:W-:Y:S01]  /*3360*/  FADD.FTZ R13, -R4.reuse, R13 ;  /* 0x0000000d040d7221 */ /* 0x040fe20000010100 */
[C---:B------:R-:W-:Y:S01]  /*3370*/  FADD.FTZ R29, -R4.reuse, R16 ;  /* 0x00000010041d7221 */ /* 0x040fe20000010100 */
[----:B------:R-:W-:Y:S01]  /*3380*/  FADD.FTZ R17, -R4, R17 ;  /* 0x0000001104117221 */ /* 0x000fe20000010100 */
[-C--:B---3--:R-:W-:Y:S01]  /*3390*/  FMUL.FTZ R24, R31, R54.reuse ;  /* 0x000000361f187220 */ /* 0x088fe20000410000 */
[----:B------:R-:W-:Y:S01]  /*33a0*/  FMUL.FTZ R4, R11, R54 ;  /* 0x000000360b047220 */ /* 0x000fe20000410000 */
[----:B-----5:R-:W-:-:S09]  /*33b0*/  ULEA UR5, UR6, UR5, 0x18 ;  /* 0x0000000506057291 */ /* 0x020fd2000f8ec0ff */
[----:B------:R-:W-:Y:S01]  /*33c0*/  @!P2 STS.64 [UR5+0x90], R36 ;  /* 0x00009024ff00a988 */ /* 0x000fe20008000a05 */
[----:B------:R-:W-:Y:S06]  /*33d0*/  BAR.SYNC.DEFER_BLOCKING 0x0 ;  /* 0x0000000000007b1d */ /* 0x000fec0000010000 */
[----:B------:R-:W1:Y:S01]  /*33e0*/  LDS.64 R20, [UR5+0x90] ;  /* 0x00009005ff147984 */ /* 0x000e620008000a00 */
[----:B------:R-:W1:Y:S02]  /*33f0*/  LDCU UR5, c[0x0][0x42c] ;  /* 0x00008580ff0577ac */ /* 0x000e640008000800 */
[----:B-1----:R-:W-:Y:S01]  /*3400*/  FMUL.FTZ R20, R20, UR5 ;  /* 0x0000000514147c20 */ /* 0x002fe20008410000 */
[----:B------:R-:W-:Y:S01]  /*3410*/  FMUL.FTZ R21, R21, UR5 ;  /* 0x0000000515157c20 */ /* 0x000fe20008410000 */
[----:B----4-:R-:W-:Y:S06]  /*3420*/  @!P4 BRA `(.L_x_1500) ;  /* 0x000000000048c947 */ /* 0x010fec0003800000 */
[----:B------:R-:W-:Y:S01]  /*3430*/  FFMA.FTZ R6, R51, R24, R53 ;  /* 0x0000001833067223 */ /* 0x000fe20000010035 */
[----:B------:R-:W-:-:S03]  /*3440*/  FFMA.FTZ R7, R5, R4, R52 ;  /* 0x0000000405077223 */ /* 0x000fc60000010034 */
[----:B------:R-:W-:Y:S01]  /*3450*/  FMUL.FTZ R10, R6, -1.4426950216293334961 ;  /* 0xbfb8aa3b060a7820 */ /* 0x000fe20000410000 */
[----:B------:R-:W-:-:S05]  /*3460*/  FMUL.FTZ R12, R7, -1.4426950216293334961 ;  /* 0xbfb8aa3b070c7820 */ /* 0x000fca0000410000 */
[----:B------:R-:W1:Y:S04]  /*3470*/  MUFU.EX2 R10, R10 ;  /* 0x0000000a000a7308 */ /* 0x000e680000000800 */
[----:B------:R-:W3:Y:S01]  /*3480*/  MUFU.EX2 R12, R12 ;  /* 0x0000000c000c7308 */ /* 0x000ee20000000800 */
[----:B-1----:R-:W-:Y:S01]  /*3490*/  FADD.FTZ R11, R10, 1 ;  /* 0x3f8000000a0b7421 */ /* 0x002fe20000010000 */
[----:B---3--:R-:W-:-:S05]  /*34a0*/  FADD.FTZ R16, R12, 1 ;  /* 0x3f8000000c107421 */ /* 0x008fca0000010000 */
[----:B------:R-:W1:Y:S08]  /*34b0*/  MUFU.RCP R11, R11 ;  /* 0x0000000b000b7308 */ /* 0x000e700000001000 */
[----:B------:R-:W3:Y:S01]  /*34c0*/  MUFU.RCP R16, R16 ;  /* 0x0000001000107308 */ /* 0x000ee20000001000 */
[----:B-1----:R-:W-:Y:S01]  /*34d0*/  FADD.FTZ R31, -R11, 1 ;  /* 0x3f8000000b1f7421 */ /* 0x002fe20000010100 */
[----:B------:R-:W-:-:S03]  /*34e0*/  FMUL.FTZ R2, R2, R11 ;  /* 0x0000000b02027220 */ /* 0x000fc60000410000 */
[----:B------:R-:W-:Y:S01]  /*34f0*/  FFMA.FTZ R31, R6, R31, 1 ;  /* 0x3f800000061f7423 */ /* 0x000fe2000001001f */
[----:B---3--:R-:W-:Y:S01]  /*3500*/  FADD.FTZ R22, -R16, 1 ;  /* 0x3f80000010167421 */ /* 0x008fe20000010100 */
[----:B------:R-:W-:Y:S02]  /*3510*/  FMUL.FTZ R3, R3, R16 ;  /* 0x0000001003037220 */ /* 0x000fe40000410000 */
[----:B------:R-:W-:Y:S01]  /*3520*/  FMUL.FTZ R2, R2, R31 ;  /* 0x0000001f02027220 */ /* 0x000fe20000410000 */
[----:B------:R-:W-:-:S04]  /*3530*/  FFMA.FTZ R22, R7, R22, 1 ;  /* 0x3f80000007167423 */ /* 0x000fc80000010016 */
[----:B------:R-:W-:-:S07]  /*3540*/  FMUL.FTZ R3, R3, R22 ;  /* 0x0000001603037220 */ /* 0x000fce0000410000 */
.L_x_1500:
[----:B------:R-:W-:Y:S04]  /*3550*/  BSSY.RECONVERGENT B0, `(.L_x_1501) ;  /* 0x0000014000007945 */ /* 0x000fe80003800200 */
[----:B------:R-:W-:Y:S05]  /*3560*/  @P0 BRA `(.L_x_1502) ;  /* 0x0000000000480947 */ /* 0x000fea0003800000 */
[----:B------:R-:W1:Y:S01]  /*3570*/  LDCU.64 UR14, c[0x0][0x3f8] ;  /* 0x00007f00ff0e77ac */ /* 0x000e620008000a00 */
[----:B------:R-:W-:Y:S01]  /*3580*/  SHF.R.S32.HI R11, RZ, 0x1f, R50 ;  /* 0x0000001fff0b7819 */ /* 0x000fe20000011432 */
[C-C-:B------:R-:W-:Y:S01]  /*3590*/  FFMA.FTZ R10, R20.reuse, R24, R21.reuse ;  /* 0x00000018140a7223 */ /* 0x140fe20000010015 */
[----:B------:R-:W-:Y:S01]  /*35a0*/  MOV R6, R60 ;  /* 0x0000003c00067202 */ /* 0x000fe20000000f00 */
[----:B------:R-:W3:Y:S01]  /*35b0*/  LDCU.64 UR12, c[0x0][0x380] ;  /* 0x00007000ff0c77ac */ /* 0x000ee20008000a00 */
[----:B------:R-:W-:Y:S01]  /*35c0*/  MOV R7, R59 ;  /* 0x0000003b00077202 */ /* 0x000fe20000000f00 */
[----:B------:R-:W-:Y:S01]  /*35d0*/  FFMA.FTZ R4, R20, R4, R21 ;  /* 0x0000000414047223 */ /* 0x000fe20000010015 */
[----:B-1----:R-:W-:Y:S02]  /*35e0*/  IMAD R11, R11, UR14, RZ ;  /* 0x0000000e0b0b7c24 */ /* 0x002fe4000f8e02ff */
[----:B------:R-:W-:-:S04]  /*35f0*/  IMAD.WIDE.U32 R6, R50, UR14, R6 ;  /* 0x0000000e32067c25 */ /* 0x000fc8000f8e0006 */
[----:B------:R-:W-:Y:S02]  /*3600*/  IMAD R31, R50, UR15, R11 ;  /* 0x0000000f321f7c24 */ /* 0x000fe4000f8e020b */
[----:B------:R-:W-:Y:S01]  /*3610*/  FFMA.FTZ R11, R51, R2, -R10 ;  /* 0x00000002330b7223 */ /* 0x000fe2000001080a */
[C---:B---3--:R-:W-:Y:S02]  /*3620*/  LEA R2, P0, R6.reuse, UR12, 0x2 ;  /* 0x0000000c06027c11 */ /* 0x048fe4000f8010ff */
[----:B------:R-:W-:Y:S01]  /*3630*/  IADD3 R31, PT, PT, R7, R31, RZ ;  /* 0x0000001f071f7210 */ /* 0x000fe20007ffe0ff */
[----:B------:R-:W-:Y:S01]  /*3640*/  FFMA.FTZ R7, R5, R3, -R4 ;  /* 0x0000000305077223 */ /* 0x000fe20000010804 */
[-C--:B------:R-:W-:Y:S02]  /*3650*/  FMUL.FTZ R10, R11, R54.reuse ;  /* 0x000000360b0a7220 */ /* 0x080fe40000410000 */
[----:B------:R-:W-:Y:S01]  /*3660*/  LEA.HI.X R3, R6, UR13, R31, 0x2, P0 ;  /* 0x0000000d06037c11 */ /* 0x000fe200080f141f */
[----:B------:R-:W-:-:S05]  /*3670*/  FMUL.FTZ R11, R7, R54 ;  /* 0x00000036070b7220 */ /* 0x000fca0000410000 */
[----:B------:R1:W-:Y:S02]  /*3680*/  STG.E.64 desc[UR8][R2.64], R10 ;  /* 0x0000000a02007986 */ /* 0x0003e4000c101b08 */
.L_x_1502:
[----:B------:R-:W-:Y:S05]  /*3690*/  BSYNC.RECONVERGENT B0 ;  /* 0x0000000000007941 */ /* 0x000fea0003800200 */
.L_x_1501:
[----:B------:R-:W-:Y:S01]  /*36a0*/  UISETP.NE.AND UP0, UPT, UR10, URZ, UPT ;  /* 0x000000ff0a00728c */ /* 0x000fe2000bf05270 */
[-C--:B------:R-:W-:Y:S01]  /*36b0*/  FMUL.FTZ R6, R23, R54.reuse ;  /* 0x0000003617067220 */ /* 0x080fe20000410000 */
[-C--:B------:R-:W-:Y:S01]  /*36c0*/  FMUL.FTZ R28, R25, R54.reuse ;  /* 0x00000036191c7220 */ /* 0x080fe20000410000 */
[-C--:B------:R-:W-:Y:S01]  /*36d0*/  FMUL.FTZ R16, R27, R54.reuse ;  /* 0x000000361b107220 */ /* 0x080fe20000410000 */
[-C--:B------:R-:W-:Y:S01]  /*36e0*/  FMUL.FTZ R22, R13, R54.reuse ;  /* 0x000000360d167220 */ /* 0x080fe20000410000 */
[-C--:B------:R-:W-:Y:S01]  /*36f0*/  FMUL.FTZ R4, R29, R54.reuse ;  /* 0x000000361d047220 */ /* 0x080fe20000410000 */
[----:B-1----:R-:W-:Y:S01]  /*3700*/  SHF.R.S32.HI R2, RZ, 0x1f, R49 ;  /* 0x0000001fff027819 */ /* 0x002fe20000011431 */
[----:B------:R-:W-:Y:S01]  /*3710*/  FMUL.FTZ R10, R17, R54 ;  /* 0x00000036110a7220 */ /* 0x000fe20000410000 */
[----:B------:R-:W-:Y:S01]  /*3720*/  ISETP.GE.U32.AND P0, PT, R49, UR16, PT ;  /* 0x0000001031007c0c */ /* 0x000fe2000bf06070 */
[--C-:B------:R-:W-:Y:S01]  /*3730*/  FFMA.FTZ R32, R20, R6, R21.reuse ;  /* 0x0000000614207223 */ /* 0x100fe20000010015 */
[----:B------:R-:W-:Y:S01]  /*3740*/  ISETP.GE.U32.AND P1, PT, R48, UR16, PT ;  /* 0x0000001030007c0c */ /* 0x000fe2000bf26070 */
[C-C-:B------:R-:W-:Y:S01]  /*3750*/  FFMA.FTZ R34, R20.reuse, R28, R21.reuse ;  /* 0x0000001c14227223 */ /* 0x140fe20000010015 */
[C-C-:B------:R-:W-:Y:S01]  /*3760*/  FFMA.FTZ R24, R20.reuse, R16, R21.reuse ;  /* 0x0000001014187223 */ /* 0x140fe20000010015 */
[C-C-:B--2---:R-:W-:Y:S01]  /*3770*/  FFMA.FTZ R26, R20.reuse, R22, R21.reuse ;  /* 0x00000016141a7223 */ /* 0x144fe20000010015 */
[C-C-:B------:R-:W-:Y:S01]  /*3780*/  FFMA.FTZ R12, R20.reuse, R4, R21.reuse ;  /* 0x00000004140c7223 */ /* 0x140fe20000010015 */
        /* <DEDUP_REMOVED lines=23> */
.L_x_1503:
        /* <DEDUP_REMOVED lines=17> */
.L_x_1505:
[----:B------:R-:W-:Y:S05]  /*3a10*/  BSYNC.RECONVERGENT B0 ;  /* 0x0000000000007941 */ /* 0x000fea0003800200 */
.L_x_1504:
        /* <DEDUP_REMOVED lines=19> */
.L_x_1506:
[----:B------:R-:W-:Y:S01]  /*3b50*/  BSSY.RECONVERGENT B0, `(.L_x_1507) ;  /* 0x0000011000007945 */ /* 0x000fe20003800200 */
[----:B-1----:R-:W-:Y:S01]  /*3b60*/  FFMA.FTZ R7, R51, R14, -R24 ;  /* 0x0000000e33077223 */ /* 0x002fe20000010818 */
[----:B------:R-:W-:Y:S02]  /*3b70*/  FFMA.FTZ R9, R5, R15, -R26 ;  /* 0x0000000f05097223 */ /* 0x000fe4000001081a */
[----:B------:R-:W-:Y:S05]  /*3b80*/  @P1 BRA `(.L_x_1508) ;  /* 0x0000000000341947 */ /* 0x000fea0003800000 */
[----:B------:R-:W1:Y:S01]  /*3b90*/  LDCU.64 UR12, c[0x0][0x3f8] ;  /* 0x00007f00ff0c77ac */ /* 0x000e620008000a00 */
[----:B------:R-:W-:Y:S01]  /*3ba0*/  MOV R2, R60 ;  /* 0x0000003c00027202 */ /* 0x000fe20000000f00 */
[-C--:B------:R-:W-:Y:S01]  /*3bb0*/  FMUL.FTZ R8, R7, R54.reuse ;  /* 0x0000003607087220 */ /* 0x080fe20000410000 */
        /* <DEDUP_REMOVED lines=10> */
.L_x_1508:
[----:B------:R-:W-:Y:S05]  /*3c60*/  BSYNC.RECONVERGENT B0 ;  /* 0x0000000000007941 */ /* 0x000fea0003800200 */
.L_x_1507:
        /* <DEDUP_REMOVED lines=19> */
.L_x_1509:
        /* <DEDUP_REMOVED lines=9> */
[----:B------:R-:W3:Y:S01]  /*3e30*/  LDCU.64 UR14, c[0x0][0x380] ;  /* 0x00007000ff0e77ac */ /* 0x000ee20008000a00 */
[----:B--2---:R-:W-:-:S03]  /*3e40*/  IMAD R2, R0, UR12, RZ ;  /* 0x0000000c00027c24 */ /* 0x004fc6000f8e02ff */
[----:B------:R-:W-:-:S04]  /*3e50*/  IMAD.WIDE.U32 R58, R47, UR12, R58 ;  /* 0x0000000c2f3a7c25 */ /* 0x000fc8000f8e003a */
[----:B------:R-:W-:Y:S01]  /*3e60*/  IMAD R3, R47, UR13, R2 ;  /* 0x0000000d2f037c24 */ /* 0x000fe2000f8e0202 */
[----:B---3--:R-:W-:-:S04]  /*3e70*/  LEA R2, P0, R58, UR14, 0x2 ;  /* 0x0000000e3a027c11 */ /* 0x008fc8000f8010ff */
[----:B------:R-:W-:-:S04]  /*3e80*/  IADD3 R3, PT, PT, R59, R3, RZ ;  /* 0x000000033b037210 */ /* 0x000fc80007ffe0ff */
[----:B------:R-:W-:-:S05]  /*3e90*/  LEA.HI.X R3, R58, UR15, R3, 0x2, P0 ;  /* 0x0000000f3a037c11 */ /* 0x000fca00080f1403 */
[----:B------:R2:W-:Y:S02]  /*3ea0*/  STG.E.64 desc[UR8][R2.64], R4 ;  /* 0x0000000402007986 */ /* 0x0005e4000c101b08 */
.L_x_1511:
[----:B------:R-:W-:Y:S05]  /*3eb0*/  BSYNC.RECONVERGENT B0 ;  /* 0x0000000000007941 */ /* 0x000fea0003800200 */
.L_x_1510:
[----:B------:R-:W-:Y:S02]  /*3ec0*/  IADD3 R44, PT, PT, R41, R44, RZ ;  /* 0x0000002c292c7210 */ /* 0x000fe40007ffe0ff */
[----:B------:R-:W-:Y:S02]  /*3ed0*/  IADD3 R45, PT, PT, R45, 0x1, RZ ;  /* 0x000000012d2d7810 */ /* 0x000fe40007ffe0ff */
[----:B------:R-:W-:-:S13]  /*3ee0*/  ISETP.GE.AND P0, PT, R44, UR4, PT ;  /* 0x000000042c007c0c */ /* 0x000fda000bf06270 */
[----:B------:R-:W-:Y:S05]  /*3ef0*/  @!P0 BRA `(.L_x_1512) ;  /* 0xffffffc000c08947 */ /* 0x000fea000383ffff */
.L_x_1481:
[----:B--2---:R-:W2:Y:S01]  /*3f00*/  LDC R4, c[0x0][0x370] ;  /* 0x0000dc00ff047b82 */ /* 0x004ea20000000800 */
[----:B------:R-:W-:Y:S01]  /*3f10*/  ISETP.NE.AND P2, PT, R43, RZ, PT ;  /* 0x000000ff2b00720c */ /* 0x000fe20003f45270 */
[----:B------:R-:W-:Y:S06]  /*3f20*/  BSSY.RECONVERGENT B0, `(.L_x_1513) ;  /* 0x0000011000007945 */ /* 0x000fec0003800200 */
[----:B-1----:R-:W1:Y:S08]  /*3f30*/  LDC R7, c[0x0][0x374] ;  /* 0x0000dd00ff077b82 */ /* 0x002e700000000800 */
[----:B------:R-:W3:Y:S01]  /*3f40*/  LDC.64 R2, c[0x0][0x3c8] ;  /* 0x0000f200ff027b82 */ /* 0x000ee20000000a00 */
[----:B--2---:R-:W-:-:S02]  /*3f50*/  ISETP.NE.AND P1, PT, R4, 0x1, PT ;  /* 0x000000010400780c */ /* 0x004fc40003f25270 */
[----:B------:R-:W-:Y:S02]  /*3f60*/  IADD3 R6, PT, PT, R4, -0x1, RZ ;  /* 0xffffffff04067810 */ /* 0x000fe40007ffe0ff */
[C---:B-1----:R-:W-:Y:S02]  /*3f70*/  IADD3 R5, PT, PT, R7.reuse, -0x1, RZ ;  /* 0xffffffff07057810 */ /* 0x042fe40007ffe0ff */
[----:B------:R-:W-:Y:S02]  /*3f80*/  SHF.L.U32 R0, R7, 0x1, RZ ;  /* 0x0000000107007819 */ /* 0x000fe400000006ff */
[----:B------:R-:W-:Y:S02]  /*3f90*/  ISETP.NE.AND P0, PT, R42, R5, PT ;  /* 0x000000052a00720c */ /* 0x000fe40003f05270 */
[----:B------:R-:W-:Y:S02]  /*3fa0*/  SEL R5, R0, RZ, P1 ;  /* 0x000000ff00057207 */ /* 0x000fe40000800000 */
[----:B------:R-:W-:-:S03]  /*3fb0*/  ISETP.NE.OR P0, PT, R6, UR7, P0 ;  /* 0x0000000706007c0c */ /* 0x000fc60008705670 */
[----:B---3--:R-:W-:Y:S01]  /*3fc0*/  IMAD.WIDE.U32 R2, R5, 0x4, R2 ;  /* 0x0000000405027825 */ /* 0x008fe200078e0002 */
[----:B------:R-:W-:Y:S09]  /*3fd0*/  @P2 BRA `(.L_x_1514) ;  /* 0x0000000000142947 */ /* 0x000ff20003800000 */
[----:B------:R-:W-:Y:S01]  /*3fe0*/  HFMA2 R5, -RZ, RZ, 0, 5.9604644775390625e-08 ;  /* 0x00000001ff057431 */ /* 0x000fe200000001ff */
[----:B------:R-:W-:Y:S06]  /*3ff0*/  MEMBAR.ALL.GPU ;  /* 0x0000000000007992 */ /* 0x000fec000000a000 */
[----:B------:R-:W-:-:S00]  /*4000*/  ERRBAR ;  /* 0x00000000000079ab */ /* 0x000fc00000000000 */
[----:B------:R-:W-:Y:S06]  /*4010*/  CGAERRBAR ;  /* 0x00000000000075ab */ /* 0x000fec0000000000 */
[----:B------:R1:W-:Y:S02]  /*4020*/  REDG.E.ADD.S32.STRONG.GPU desc[UR8][R2.64], R5 ;  /* 0x000000050200798e */ /* 0x0003e4000c12e308 */
.L_x_1514:
[----:B------:R-:W-:Y:S05]  /*4030*/  BSYNC.RECONVERGENT B0 ;  /* 0x0000000000007941 */ /* 0x000fea0003800200 */
.L_x_1513:
[----:B------:R-:W-:Y:S05]  /*4040*/  @P0 EXIT ;  /* 0x000000000000094d */ /* 0x000fea0003800000 */
[----:B------:R-:W-:Y:S05]  /*4050*/  @P2 BRA `(.L_x_1515) ;  /* 0x0000000000202947 */ /* 0x000fea0003800000 */
[----:B------:R-:W-:-:S05]  /*4060*/  IMAD R0, R4, R7, RZ ;  /* 0x0000000704007224 */ /* 0x000fca00078e02ff */
[----:B------:R-:W-:-:S13]  /*4070*/  ISETP.NE.AND P0, PT, R0, -0x1, PT ;  /* 0xffffffff0000780c */ /* 0x000fda0003f05270 */
[----:B------:R-:W-:Y:S05]  /*4080*/  @!P0 BRA `(.L_x_1515) ;  /* 0x0000000000148947 */ /* 0x000fea0003800000 */
.L_x_1516:
[----:B-1----:R-:W2:Y:S04]  /*4090*/  LDG.E.STRONG.GPU R5, desc[UR8][R2.64] ;  /* 0x0000000802057981 */ /* 0x002ea8000c1ef900 */
[----:B--2---:R-:W-:Y:S01]  /*40a0*/  CCTL.IVALL ;  /* 0x00000000ff00798f */ /* 0x004fe20002000000 */
[----:B------:R-:W-:Y:S05]  /*40b0*/  YIELD ;  /* 0x0000000000007946 */ /* 0x000fea0003800000 */
[----:B------:R-:W-:-:S13]  /*40c0*/  ISETP.NE.AND P0, PT, R5, R0, PT ;  /* 0x000000000500720c */ /* 0x000fda0003f05270 */
[----:B------:R-:W-:Y:S05]  /*40d0*/  @P0 BRA `(.L_x_1516) ;  /* 0xfffffffc00ec0947 */ /* 0x000fea000383ffff */
.L_x_1515:
        /* <DEDUP_REMOVED lines=48> */
[----:B------:R-:W1:Y:S01]  /*43e0*/  LDCU.64 UR6, c[0x0][0x3d8] ;  /* 0x00007b00ff0677ac */ /* 0x000e620008000a00 */
        /* <DEDUP_REMOVED lines=10> */
[----:B------:R-:W-:-:S02]  /*4490*/  SHF.L.U32 R29, R13, 0x2, RZ ;  /* 0x000000020d1d7819 */ /* 0x000fc400000006ff */
[----:B------:R-:W-:Y:S02]  /*44a0*/  SHF.L.U64.HI R31, R0, 0x2, R3 ;  /* 0x00000002001f7819 */ /* 0x000fe40000010203 */
[----:B-1----:R-:W-:Y:S02]  /*44b0*/  IADD3 R25, P1, PT, R21, UR6, RZ ;  /* 0x0000000615197c10 */ /* 0x002fe4000ff3e0ff */
[----:B------:R-:W-:Y:S02]  /*44c0*/  IADD3 R4, PT, PT, R7, UR4, RZ ;  /* 0x0000000407047c10 */ /* 0x000fe4000fffe0ff */
[----:B--2---:R-:W-:Y:S02]  /*44d0*/  IADD3 R23, P2, PT, R21, UR10, RZ ;  /* 0x0000000a15177c10 */ /* 0x004fe4000ff5e0ff */
[----:B------:R-:W-:Y:S01]  /*44e0*/  MOV R43, R6 ;  /* 0x00000006002b7202 */ /* 0x000fe20000000f00 */
[----:B------:R-:W-:Y:S01]  /*44f0*/  IMAD.WIDE.U32 R6, R12, 0x4, RZ ;  /* 0x000000040c067825 */ /* 0x000fe200078e00ff */
[----:B------:R-:W-:-:S02]  /*4500*/  IADD3.X R26, PT, PT, R22, UR7, RZ, P1, !PT ;  /* 0x00000007161a7c10 */ /* 0x000fc40008ffe4ff */
[C---:B------:R-:W-:Y:S02]  /*4510*/  IADD3.X R24, PT, PT, R22.reuse, UR11, RZ, P2, !PT ;  /* 0x0000000b16187c10 */ /* 0x040fe400097fe4ff */
[----:B---3--:R-:W-:Y:S02]  /*4520*/  IADD3 R21, P1, PT, R21, UR12, RZ ;  /* 0x0000000c15157c10 */ /* 0x008fe4000ff3e0ff */
[----:B------:R-:W-:Y:S02]  /*4530*/  IADD3 R18, P2, PT, RZ, -R5, RZ ;  /* 0x80000005ff127210 */ /* 0x000fe40007f5e0ff */
[----:B------:R-:W-:Y:S02]  /*4540*/  IADD3.X R22, PT, PT, R22, UR13, RZ, P1, !PT ;  /* 0x0000000d16167c10 */ /* 0x000fe40008ffe4ff */
[----:B------:R-:W-:Y:S02]  /*4550*/  SHF.L.U64.HI R27, R28, 0x2, R33 ;  /* 0x000000021c1b7819 */ /* 0x000fe40000010221 */
[----:B------:R-:W-:-:S02]  /*4560*/  IADD3 R29, PT, PT, R7, R29, RZ ;  /* 0x0000001d071d7210 */ /* 0x000fc40007ffe0ff */
[----:B------:R-:W-:-:S07]  /*4570*/  IADD3.X R20, PT, PT, RZ, -0x1, RZ, P2, !PT ;  /* 0xffffffffff147810 */ /* 0x000fce00017fe4ff */
.L_x_1519:
[-C--:B-1----:R-:W-:Y:S02]  /*4580*/  LEA R10, P1, R0, R25.reuse, 0x2 ;  /* 0x00000019000a7211 */ /* 0x082fe400078210ff */
        /* <DEDUP_REMOVED lines=11> */
[----:B-1----:R-:W-:Y:S02]  /*4640*/  MOV R10, R23 ;  /* 0x00000017000a7202 */ /* 0x002fe40000000f00 */
[----:B---3--:R-:W-:-:S02]  /*4650*/  MOV R8, R21 ;  /* 0x0000001500087202 */ /* 0x008fc40000000f00 */
        /* <DEDUP_REMOVED lines=12> */
[----:B----4-:R-:W-:Y:S01]  /*4720*/  F2FP.BF16.F32.PACK_AB R19, R17, R14 ;  /* 0x0000000e1113723e */ /* 0x010fe200000010ff */
[----:B------:R1:W-:Y:S04]  /*4730*/  STG.E desc[UR8][R8.64], R5 ;  /* 0x0000000508007986 */ /* 0x0003e8000c101908 */
[----:B------:R1:W-:Y:S01]  /*4740*/  STG.E desc[UR8][R10.64], R19 ;  /* 0x000000130a007986 */ /* 0x0003e2000c101908 */
[----:B------:R-:W-:Y:S01]  /*4750*/  IADD3.X R24, PT, PT, RZ, R24, RZ, P3, !PT ;  /* 0x00000018ff187210 */ /* 0x000fe20001ffe4ff */
[----:B------:R-:W-:Y:S06]  /*4760*/  @P1 BRA `(.L_x_1519) ;  /* 0xfffffffc00841947 */ /* 0x000fec000383ffff */
.L_x_1518:
[----:B------:R-:W-:Y:S05]  /*4770*/  BSYNC.RECONVERGENT B0 ;  /* 0x0000000000007941 */ /* 0x000fea0003800200 */
.L_x_1517:
        /* <DEDUP_REMOVED lines=10> */
.L_x_1520:
[C---:B------:R-:W-:Y:S02]  /*4820*/  SHF.L.U32 R2, R43.reuse, 0x2, RZ ;  /* 0x000000022b027819 */ /* 0x040fe400000006ff */
[----:B------:R-:W-:Y:S02]  /*4830*/  SHF.L.U64.HI R12, R43, 0x2, R4 ;  /* 0x000000022b0c7819 */ /* 0x000fe40000010204 */
[----:B--2---:R-:W-:-:S04]  /*4840*/  IADD3 R4, P0, PT, R2, UR4, RZ ;  /* 0x0000000402047c10 */ /* 0x004fc8000ff1e0ff */
[----:B----4-:R-:W-:Y:S02]  /*4850*/  IADD3.X R5, PT, PT, R12, UR5, RZ, P0, !PT ;  /* 0x000000050c057c10 */ /* 0x010fe400087fe4ff */
[C---:B------:R-:W-:Y:S02]  /*4860*/  IADD3 R6, P0, PT, R4.reuse, R17, RZ ;  /* 0x0000001104067210 */ /* 0x040fe40007f1e0ff */
[C---:B------:R-:W-:Y:S02]  /*4870*/  IADD3 R10, P2, PT, R4.reuse, R23, RZ ;  /* 0x00000017040a7210 */ /* 0x040fe40007f5e0ff */
        /* <DEDUP_REMOVED lines=10> */
[----:B-1----:R-:W-:Y:S02]  /*4920*/  IADD3 R24, P0, PT, R14, UR6, RZ ;  /* 0x000000060e187c10 */ /* 0x002fe4000ff1e0ff */
[----:B--2---:R-:W-:Y:S02]  /*4930*/  LOP3.LUT R5, R12, 0x3, RZ, 0xc0, !PT ;  /* 0x000000030c057812 */ /* 0x004fe400078ec0ff */
        /* <DEDUP_REMOVED lines=15> */
[----:B------:R-:W3:Y:S04]  /*4a30*/  LDG.E R14, desc[UR8][R4.64+0x780] ;  /* 0x00078008040e7981 */ /* 0x000ee8000c1e1900 */
[----:B------:R-:W3:Y:S04]  /*4a40*/  LDG.E R33, desc[UR8][R10.64+0x780] ;  /* 0x000780080a217981 */ /* 0x000ee8000c1e1900 */
[----:B------:R-:W4:Y:S04]  /*4a50*/  LDG.E R16, desc[UR8][R6.64+0x780] ;  /* 0x0007800806107981 */ /* 0x000f28000c1e1900 */
[----:B------:R-:W4:Y:S01]  /*4a60*/  LDG.E R35, desc[UR8][R8.64+0x780] ;  /* 0x0007800808237981 */ /* 0x000f22000c1e1900 */
[----:B------:R-:W-:-:S04]  /*4a70*/  IADD3 R28, P0, PT, R2, 0x780, RZ ;  /* 0x00000780021c7810 */ /* 0x000fc80007f1e0ff */
[----:B------:R-:W-:Y:S02]  /*4a80*/  IADD3.X R18, PT, PT, RZ, R12, RZ, P0, !PT ;  /* 0x0000000cff127210 */ /* 0x000fe400007fe4ff */
[----:B------:R-:W-:Y:S02]  /*4a90*/  LOP3.LUT R28, R28, 0xfffffffc, RZ, 0xc0, !PT ;  /* 0xfffffffc1c1c7812 */ /* 0x000fe400078ec0ff */
[----:B------:R-:W-:Y:S02]  /*4aa0*/  LOP3.LUT R18, R18, 0x1, RZ, 0xc0, !PT ;  /* 0x0000000112127812 */ /* 0x000fe400078ec0ff */
[C---:B-1----:R-:W-:Y:S02]  /*4ab0*/  IADD3 R24, P0, PT, R28.reuse, UR6, RZ ;  /* 0x000000061c187c10 */ /* 0x042fe4000ff1e0ff */
[----:B------:R-:W-:Y:S02]  /*4ac0*/  IADD3 R28, P1, PT, R28, UR10, RZ ;  /* 0x0000000a1c1c7c10 */ /* 0x000fe4000ff3e0ff */
[----:B------:R-:W-:-:S02]  /*4ad0*/  IADD3.X R25, PT, PT, R18, UR7, RZ, P0, !PT ;  /* 0x0000000712197c10 */ /* 0x000fc400087fe4ff */
[----:B------:R-:W-:Y:S02]  /*4ae0*/  IADD3.X R29, PT, PT, R18, UR11, RZ, P1, !PT ;  /* 0x0000000b121d7c10 */ /* 0x000fe40008ffe4ff */
[----:B---3--:R-:W-:Y:S02]  /*4af0*/  F2FP.BF16.F32.PACK_AB R33, R33, R14 ;  /* 0x0000000e2121723e */ /* 0x008fe400000010ff */
[----:B----4-:R-:W-:-:S03]  /*4b00*/  F2FP.BF16.F32.PACK_AB R35, R35, R16 ;  /* 0x000000102323723e */ /* 0x010fc600000010ff */
[----:B------:R1:W-:Y:S04]  /*4b10*/  STG.E desc[UR8][R24.64], R33 ;  /* 0x0000002118007986 */ /* 0x0003e8000c101908 */
[----:B------:R3:W-:Y:S04]  /*4b20*/  STG.E desc[UR8][R28.64], R35 ;  /* 0x000000231c007986 */ /* 0x0007e8000c101908 */
[----:B------:R-:W4:Y:S04]  /*4b30*/  LDG.E R14, desc[UR8][R4.64+0xf00] ;  /* 0x000f0008040e7981 */ /* 0x000f28000c1e1900 */
[----:B--2---:R-:W4:Y:S04]  /*4b40*/  LDG.E R31, desc[UR8][R10.64+0xf00] ;  /* 0x000f00080a1f7981 */ /* 0x004f28000c1e1900 */
[----:B------:R-:W2:Y:S04]  /*4b50*/  LDG.E R16, desc[UR8][R6.64+0xf00] ;  /* 0x000f000806107981 */ /* 0x000ea8000c1e1900 */
[----:B0-----:R-:W2:Y:S01]  /*4b60*/  LDG.E R37, desc[UR8][R8.64+0xf00] ;  /* 0x000f000808257981 */ /* 0x001ea2000c1e1900 */
[----:B------:R-:W-:-:S04]  /*4b70*/  IADD3 R18, P0, PT, R2, 0xf00, RZ ;  /* 0x00000f0002127810 */ /* 0x000fc80007f1e0ff */
[----:B------:R-:W-:Y:S02]  /*4b80*/  IADD3.X R20, PT, PT, RZ, R12, RZ, P0, !PT ;  /* 0x0000000cff147210 */ /* 0x000fe400007fe4ff */
[----:B------:R-:W-:Y:S02]  /*4b90*/  LOP3.LUT R18, R18, 0xfffffffc, RZ, 0xc0, !PT ;  /* 0xfffffffc12127812 */ /* 0x000fe400078ec0ff */
[----:B------:R-:W-:Y:S02]  /*4ba0*/  LOP3.LUT R20, R20, 0x1, RZ, 0xc0, !PT ;  /* 0x0000000114147812 */ /* 0x000fe400078ec0ff */
[C---:B------:R-:W-:Y:S02]  /*4bb0*/  IADD3 R26, P0, PT, R18.reuse, UR6, RZ ;  /* 0x00000006121a7c10 */ /* 0x040fe4000ff1e0ff */
[----:B-1----:R-:W-:Y:S02]  /*4bc0*/  IADD3 R24, P1, PT, R18, UR10, RZ ;  /* 0x0000000a12187c10 */ /* 0x002fe4000ff3e0ff */
[----:B------:R-:W-:-:S02]  /*4bd0*/  IADD3.X R27, PT, PT, R20, UR7, RZ, P0, !PT ;  /* 0x00000007141b7c10 */ /* 0x000fc400087fe4ff */
[----:B------:R-:W-:Y:S02]  /*4be0*/  IADD3.X R25, PT, PT, R20, UR11, RZ, P1, !PT ;  /* 0x0000000b14197c10 */ /* 0x000fe40008ffe4ff */
[----:B----4-:R-:W-:Y:S02]  /*4bf0*/  F2FP.BF16.F32.PACK_AB R31, R31, R14 ;  /* 0x0000000e1f1f723e */ /* 0x010fe400000010ff */
[----:B--2---:R-:W-:-:S03]  /*4c00*/  F2FP.BF16.F32.PACK_AB R37, R37, R16 ;  /* 0x000000102525723e */ /* 0x004fc600000010ff */
[----:B------:R0:W-:Y:S04]  /*4c10*/  STG.E desc[UR8][R26.64], R31 ;  /* 0x0000001f1a007986 */ /* 0x0001e8000c101908 */
[----:B------:R4:W-:Y:S04]  /*4c20*/  STG.E desc[UR8][R24.64], R37 ;  /* 0x0000002518007986 */ /* 0x0009e8000c101908 */
[----:B------:R-:W2:Y:S04]  /*4c30*/  LDG.E R4, desc[UR8][R4.64+0x1680] ;  /* 0x0016800804047981 */ /* 0x000ea8000c1e1900 */
[----:B------:R-:W2:Y:S04]  /*4c40*/  LDG.E R11, desc[UR8][R10.64+0x1680] ;  /* 0x001680080a0b7981 */ /* 0x000ea8000c1e1900 */
[----:B------:R-:W5:Y:S04]  /*4c50*/  LDG.E R6, desc[UR8][R6.64+0x1680] ;  /* 0x0016800806067981 */ /* 0x000f68000c1e1900 */
[----:B------:R-:W5:Y:S01]  /*4c60*/  LDG.E R9, desc[UR8][R8.64+0x1680] ;  /* 0x0016800808097981 */ /* 0x000f62000c1e1900 */
[----:B------:R-:W-:-:S04]  /*4c70*/  IADD3 R2, P0, PT, R2, 0x1680, RZ ;  /* 0x0000168002027810 */ /* 0x000fc80007f1e0ff */
[----:B------:R-:W-:Y:S02]  /*4c80*/  IADD3.X R12, PT, PT, RZ, R12, RZ, P0, !PT ;  /* 0x0000000cff0c7210 */ /* 0x000fe400007fe4ff */
[----:B------:R-:W-:Y:S02]  /*4c90*/  LOP3.LUT R2, R2, 0xfffffffc, RZ, 0xc0, !PT ;  /* 0xfffffffc02027812 */ /* 0x000fe400078ec0ff */
[----:B------:R-:W-:Y:S02]  /*4ca0*/  LOP3.LUT R12, R12, 0x1, RZ, 0xc0, !PT ;  /* 0x000000010c0c7812 */ /* 0x000fe400078ec0ff */
[C---:B---3--:R-:W-:Y:S02]  /*4cb0*/  IADD3 R28, P0, PT, R2.reuse, UR6, RZ ;  /* 0x00000006021c7c10 */ /* 0x048fe4000ff1e0ff */
[----:B0-----:R-:W-:Y:S02]  /*4cc0*/  IADD3 R26, P1, PT, R2, UR10, RZ ;  /* 0x0000000a021a7c10 */ /* 0x001fe4000ff3e0ff */
[----:B------:R-:W-:-:S02]  /*4cd0*/  IADD3.X R29, PT, PT, R12, UR7, RZ, P0, !PT ;  /* 0x000000070c1d7c10 */ /* 0x000fc400087fe4ff */
[----:B------:R-:W-:Y:S02]  /*4ce0*/  IADD3.X R27, PT, PT, R12, UR11, RZ, P1, !PT ;  /* 0x0000000b0c1b7c10 */ /* 0x000fe40008ffe4ff */
[----:B------:R-:W-:-:S04]  /*4cf0*/  IADD3 R43, PT, PT, R43, 0x780, RZ ;  /* 0x000007802b2b7810 */ /* 0x000fc80007ffe0ff */
[----:B------:R-:W-:-:S04]  /*4d00*/  ISETP.GT.U32.AND P0, PT, R0, R43, PT ;  /* 0x0000002b0000720c */ /* 0x000fc80003f04070 */
[----:B------:R-:W-:Y:S02]  /*4d10*/  ISETP.GT.AND.EX P0, PT, R3, RZ, PT, P0 ;  /* 0x000000ff0300720c */ /* 0x000fe40003f04300 */
[----:B--2---:R-:W-:Y:S02]  /*4d20*/  F2FP.BF16.F32.PACK_AB R11, R11, R4 ;  /* 0x000000040b0b723e */ /* 0x004fe400000010ff */
[----:B-----5:R-:W-:-:S03]  /*4d30*/  F2FP.BF16.F32.PACK_AB R5, R9, R6 ;  /* 0x000000060905723e */ /* 0x020fc600000010ff */
[----:B------:R4:W-:Y:S04]  /*4d40*/  STG.E desc[UR8][R28.64], R11 ;  /* 0x0000000b1c007986 */ /* 0x0009e8000c101908 */
[----:B------:R4:W-:Y:S01]  /*4d50*/  STG.E desc[UR8][R26.64], R5 ;  /* 0x000000051a007986 */ /* 0x0009e2000c101908 */
[----:B------:R-:W-:Y:S01]  /*4d60*/  HFMA2 R4, -RZ, RZ, 0, 0 ;  /* 0x00000000ff047431 */ /* 0x000fe200000001ff */
[----:B------:R-:W-:Y:S06]  /*4d70*/  @P0 BRA `(.L_x_1520) ;  /* 0xfffffff800a80947 */ /* 0x000fec000383ffff */
[----:B------:R-:W-:Y:S05]  /*4d80*/  EXIT ;  /* 0x000000000000794d */ /* 0x000fea0003800000 */
.L_x_1521:
        /* <DEDUP_REMOVED lines=15> */
.L_x_3436:


//--------------------- .text._Z35group_norm_nhwc_bwd_one_pass_kernelI11Fp32IOBf16WLi256ELi30ELi480EEv26Group_norm_nhwc_bwd_params --------------------------
	.section	.text._Z35group_norm_nhwc_bwd_one_pass_kernelI11Fp32IOBf16WLi256ELi30ELi480EEv26Group_norm_nhwc_bwd_params,"ax",@progbits
	.align	128
        .global         _Z35group_norm_nhwc_bwd_one_pass_kernelI11Fp32IOBf16WLi256ELi30ELi480EEv26Group_norm_nhwc_bwd_params
        .type           _Z35group_norm_nhwc_bwd_one_pass_kernelI11Fp32IOBf16WLi256ELi30ELi480EEv26Group_norm_nhwc_bwd_params,@function
        .size           _Z35group_norm_nhwc_bwd_one_pass_kernelI11Fp32IOBf16WLi256ELi30ELi480EEv26Group_norm_nhwc_bwd_params,(.L_x_3437 - _Z35group_norm_nhwc_bwd_one_pass_kernelI11Fp32IOBf16WLi256ELi30ELi480EEv26Group_norm_nhwc_bwd_params)
        .other          _Z35group_norm_nhwc_bwd_one_pass_kernelI11Fp32IOBf16WLi256ELi30ELi480EEv26Group_norm_nhwc_bwd_params,@"STO_CUDA_ENTRY STV_DEFAULT"
_Z35group_norm_nhwc_bwd_one_pass_kernelI11Fp32IOBf16WLi256ELi30ELi480EEv26Group_norm_nhwc_bwd_params:
.text._Z35group_norm_nhwc_bwd_one_pass_kernelI11Fp32IOBf16WLi256ELi30ELi480EEv26Group_norm_nhwc_bwd_params:
        /* <DEDUP_REMOVED lines=21> */
.L_x_1565:
[----:B0-----:R-:W0:Y:S01]  /*0150*/  LDC R8, c[0x0][0x410] ;  /* 0x00010400ff087b82 */ /* 0x001e220000000800 */
[----:B-1----:R-:W1:Y:S01]  /*0160*/  LDCU.128 UR16, c[0x0][0x400] ;  /* 0x00008000ff1077ac */ /* 0x002e620008000c00 */
[----:B------:R-:W-:Y:S02]  /*0170*/  ISETP.LE.AND P0, PT, RZ, UR5, PT ;  /* 0x00000005ff007c0c */ /* 0x000fe4000bf03270 */
[----:B------:R-:W-:Y:S02]  /*0180*/  CS2R R44, SRZ ;  /* 0x00000000002c7805 */ /* 0x000fe4000001ff00 */
[----:B------:R-:W-:Y:S01]  /*0190*/  CS2R R42, SRZ ;  /* 0x00000000002a7805 */ /* 0x000fe2000001ff00 */
[----:B--2---:R-:W2:Y:S01]  /*01a0*/  LDCU.64 UR6, c[0x0][0x3b8] ;  /* 0x00007700ff0677ac */ /* 0x004ea20008000a00 */
[----:B------:R-:W3:Y:S08]  /*01b0*/  S2UR UR11, SR_CTAID.X ;  /* 0x00000000000b79c3 */ /* 0x000ef00000002500 */
[----:B------:R-:W3:Y:S01]  /*01c0*/  LDC R6, c[0x0][0x41c] ;  /* 0x00010700ff067b82 */ /* 0x000ee20000000800 */
[----:B------:R-:W-:-:S02]  /*01d0*/  CS2R R40, SRZ ;  /* 0x0000000000287805 */ /* 0x000fc4000001ff00 */
[----:B------:R-:W-:Y:S01]  /*01e0*/  CS2R R38, SRZ ;  /* 0x0000000000267805 */ /* 0x000fe2000001ff00 */
[----:B------:R-:W4:Y:S01]  /*01f0*/  LDCU.U8 UR8, c[0x0][0x414] ;  /* 0x00008280ff0877ac */ /* 0x000f220008000000 */
[----:B0-----:R-:W-:-:S04]  /*0200*/  IABS R7, R8 ;  /* 0x0000000800077213 */ /* 0x001fc80000000000 */
        /* <DEDUP_REMOVED lines=8> */
[----:B------:R-:W-:-:S04]  /*0290*/  IMAD.HI.U32 R3, R3, R5, R2 ;  /* 0x0000000503037227 */ /* 0x000fc800078e0002 */
[----:B---3--:R-:W-:Y:S02]  /*02a0*/  IMAD R5, R6, UR11, R55 ;  /* 0x0000000b06057c24 */ /* 0x008fe4000f8e0237 */
[----:B------:R-:W-:-:S03]  /*02b0*/  IMAD.HI.U32 R0, R3, R4, RZ ;  /* 0x0000000403007227 */ /* 0x000fc600078e00ff */
[C---:B------:R-:W-:Y:S02]  /*02c0*/  ISETP.GE.U32.AND P3, PT, R5.reuse, UR16, PT ;  /* 0x0000001005007c0c */ /* 0x040fe4000bf66070 */
[----:B------:R-:W-:Y:S02]  /*02d0*/  IADD3 R2, PT, PT, -R0, RZ, RZ ;  /* 0x000000ff00027210 */ /* 0x000fe40007ffe1ff */
[----:B------:R-:W-:Y:S02]  /*02e0*/  SHF.R.S32.HI R13, RZ, 0x1f, R5 ;  /* 0x0000001fff0d7819 */ /* 0x000fe40000011405 */
[----:B------:R-:W-:Y:S01]  /*02f0*/  IADD3 R25, PT, PT, R5, 0x20, RZ ;  /* 0x0000002005197810 */ /* 0x000fe20007ffe0ff */
[----:B------:R-:W-:Y:S01]  /*0300*/  IMAD R2, R7, R2, R4 ;  /* 0x0000000207027224 */ /* 0x000fe200078e0204 */
[----:B------:R-:W-:Y:S02]  /*0310*/  LOP3.LUT R4, R8, UR5, RZ, 0x3c, !PT ;  /* 0x0000000508047c12 */ /* 0x000fe4000f8e3cff */
[----:B------:R-:W-:-:S02]  /*0320*/  ISETP.GE.AND.EX P3, PT, R13, UR17, PT, P3 ;  /* 0x000000110d007c0c */ /* 0x000fc4000bf66330 */
[----:B------:R-:W-:Y:S02]  /*0330*/  ISETP.GT.U32.AND P4, PT, R7, R2, PT ;  /* 0x000000020700720c */ /* 0x000fe40003f84070 */
[----:B------:R-:W-:Y:S02]  /*0340*/  ISETP.GE.AND P2, PT, R4, RZ, PT ;  /* 0x000000ff0400720c */ /* 0x000fe40003f46270 */
[----:B------:R-:W-:Y:S02]  /*0350*/  SHF.R.S32.HI R23, RZ, 0x1f, R25 ;  /* 0x0000001fff177819 */ /* 0x000fe40000011419 */
[C---:B------:R-:W-:Y:S02]  /*0360*/  IADD3 R16, PT, PT, R5.reuse, 0x40, RZ ;  /* 0x0000004005107810 */ /* 0x040fe40007ffe0ff */
[----:B------:R-:W-:Y:S02]  /*0370*/  IADD3 R4, PT, PT, R5, 0x60, RZ ;  /* 0x0000006005047810 */ /* 0x000fe40007ffe0ff */
[----:B------:R-:W-:-:S02]  /*0380*/  SHF.R.S32.HI R21, RZ, 0x1f, R16 ;  /* 0x0000001fff157819 */ /* 0x000fc40000011410 */
[----:B------:R-:W-:Y:S02]  /*0390*/  SHF.R.S32.HI R17, RZ, 0x1f, R4 ;  /* 0x0000001fff117819 */ /* 0x000fe40000011404 */
[-C--:B------:R-:W-:Y:S02]  /*03a0*/  @!P4 IADD3 R2, PT, PT, R2, -R7.reuse, RZ ;  /* 0x800000070202c210 */ /* 0x080fe40007ffe0ff */
[----:B------:R-:W-:Y:S02]  /*03b0*/  @!P4 IADD3 R0, PT, PT, R0, 0x1, RZ ;  /* 0x000000010000c810 */ /* 0x000fe40007ffe0ff */
[CC--:B------:R-:W-:Y:S02]  /*03c0*/  ISETP.GE.U32.AND P1, PT, R2.reuse, R7.reuse, PT ;  /* 0x000000070200720c */ /* 0x0c0fe40003f26070 */
[----:B------:R-:W-:Y:S02]  /*03d0*/  ISETP.GT.U32.AND P5, PT, R7, R2, PT ;  /* 0x000000020700720c */ /* 0x000fe40003fa4070 */
[----:B------:R-:W-:-:S02]  /*03e0*/  IADD3 R3, PT, PT, R2, -R7, RZ ;  /* 0x8000000702037210 */ /* 0x000fc40007ffe0ff */
[----:B------:R-:W-:Y:S02]  /*03f0*/  ISETP.GE.U32.AND P4, PT, R25, UR16, PT ;  /* 0x0000001019007c0c */ /* 0x000fe4000bf86070 */
[----:B------:R-:W-:Y:S02]  /*0400*/  SEL R56, R3, R2, !P5 ;  /* 0x0000000203387207 */ /* 0x000fe40006800000 */
[----:B------:R-:W-:Y:S01]  /*0410*/  ISETP.NE.AND P5, PT, R8, RZ, PT ;  /* 0x000000ff0800720c */ /* 0x000fe20003fa5270 */
[----:B------:R-:W0:Y:S01]  /*0420*/  @!P3 LDC.64 R2, c[0x0][0x3f8] ;  /* 0x0000fe00ff02bb82 */ /* 0x000e220000000a00 */
[----:B------:R-:W-:Y:S02]  /*0430*/  LOP3.LUT R7, RZ, R8, RZ, 0x33, !PT ;  /* 0x00000008ff077212 */ /* 0x000fe400078e33ff */
[----:B------:R-:W-:Y:S02]  /*0440*/  @!P0 IADD3 R56, PT, PT, -R56, RZ, RZ ;  /* 0x000000ff38388210 */ /* 0x000fe40007ffe1ff */
[----:B------:R-:W-:-:S02]  /*0450*/  ISETP.GE.AND.EX P4, PT, R23, UR17, PT, P4 ;  /* 0x0000001117007c0c */ /* 0x000fc4000bf86340 */
[----:B------:R-:W-:Y:S02]  /*0460*/  @P1 IADD3 R0, PT, PT, R0, 0x1, RZ ;  /* 0x0000000100001810 */ /* 0x000fe40007ffe0ff */
[C---:B------:R-:W-:Y:S02]  /*0470*/  SEL R56, R7.reuse, R56, !P5 ;  /* 0x0000003807387207 */ /* 0x040fe40006800000 */
[----:B------:R-:W-:Y:S02]  /*0480*/  @!P2 IADD3 R0, PT, PT, -R0, RZ, RZ ;  /* 0x000000ff0000a210 */ /* 0x000fe40007ffe1ff */
[----:B------:R-:W-:Y:S01]  /*0490*/  ISETP.GE.U32.AND P0, PT, R16, UR16, PT ;  /* 0x0000001010007c0c */ /* 0x000fe2000bf06070 */
[----:B------:R-:W-:Y:S01]  /*04a0*/  IMAD R9, R56, 0x1e, RZ ;  /* 0x0000001e38097824 */ /* 0x000fe200078e02ff */
[----:B------:R-:W-:Y:S02]  /*04b0*/  SEL R7, R7, R0, !P5 ;  /* 0x0000000007077207 */ /* 0x000fe40006800000 */
[----:B------:R-:W-:Y:S01]  /*04c0*/  ISETP.GE.AND.EX P0, PT, R21, UR17, PT, P0 ;  /* 0x0000001115007c0c */ /* 0x000fe2000bf06300 */
[----:B------:R-:W1:Y:S01]  /*04d0*/  @!P4 LDC.64 R10, c[0x0][0x3f8] ;  /* 0x0000fe00ff0acb82 */ /* 0x000e620000000a00 */
[----:B------:R-:W-:-:S02]  /*04e0*/  IADD3 R58, P1, PT, R9, R48, RZ ;  /* 0x00000030093a7210 */ /* 0x000fc40007f3e0ff */
[----:B------:R-:W-:Y:S02]  /*04f0*/  SHF.R.S32.HI R0, RZ, 0x1f, R7 ;  /* 0x0000001fff007819 */ /* 0x000fe40000011407 */
[----:B------:R-:W-:Y:S02]  /*0500*/  LEA.HI.X.SX32 R59, R9, RZ, 0x1, P1 ;  /* 0x000000ff093b7211 */ /* 0x000fe400008f0eff */
[----:B------:R-:W-:Y:S01]  /*0510*/  ISETP.GE.U32.AND P1, PT, R4, UR16, PT ;  /* 0x0000001004007c0c */ /* 0x000fe2000bf26070 */
[----:B------:R-:W-:Y:S01]  /*0520*/  IMAD R0, R0, UR18, RZ ;  /* 0x0000001200007c24 */ /* 0x000fe2000f8e02ff */
[----:B------:R-:W3:Y:S01]  /*0530*/  @!P3 LDC.64 R8, c[0x0][0x3a0] ;  /* 0x0000e800ff08bb82 */ /* 0x000ee20000000a00 */
[----:B------:R-:W-:Y:S01]  /*0540*/  IMAD.WIDE.U32 R58, R7, UR18, R58 ;  /* 0x00000012073a7c25 */ /* 0x000fe2000f8e003a */
[----:B------:R-:W-:-:S03]  /*0550*/  ISETP.GE.AND.EX P1, PT, R17, UR17, PT, P1 ;  /* 0x0000001111007c0c */ /* 0x000fc6000bf26310 */
[----:B------:R-:W-:Y:S01]  /*0560*/  IMAD R61, R7, UR19, R0 ;  /* 0x00000013073d7c24 */ /* 0x000fe2000f8e0200 */
[----:B------:R-:W-:Y:S01]  /*0570*/  @!P3 MOV R60, R58 ;  /* 0x0000003a003cb202 */ /* 0x000fe20000000f00 */
[----:B0-----:R-:W-:Y:S01]  /*0580*/  @!P3 IMAD R0, R13, R2, RZ ;  /* 0x000000020d00b224 */ /* 0x001fe200078e02ff */
[----:B------:R-:W0:Y:S01]  /*0590*/  @!P3 LDC.64 R6, c[0x0][0x398] ;  /* 0x0000e600ff06bb82 */ /* 0x000e220000000a00 */
[----:B------:R-:W-:Y:S02]  /*05a0*/  @!P4 MOV R22, R58 ;  /* 0x0000003a0016c202 */ /* 0x000fe40000000f00 */
[----:B------:R-:W-:Y:S01]  /*05b0*/  IADD3 R61, PT, PT, R59, R61, RZ ;  /* 0x0000003d3b3d7210 */ /* 0x000fe20007ffe0ff */
[----:B------:R-:W-:Y:S02]  /*05c0*/  @!P3 IMAD R27, R5, R3, R0 ;  /* 0x00000003051bb224 */ /* 0x000fe400078e0200 */
[----:B-1----:R-:W-:Y:S02]  /*05d0*/  @!P4 IMAD R20, R23, R10, RZ ;  /* 0x0000000a1714c224 */ /* 0x002fe400078e02ff */
[----:B------:R-:W1:Y:S01]  /*05e0*/  @!P0 LDC.64 R18, c[0x0][0x3f8] ;  /* 0x0000fe00ff128b82 */ /* 0x000e620000000a00 */
[----:B------:R-:W-:Y:S01]  /*05f0*/  @!P3 IMAD.WIDE.U32 R14, R5, R2, R60 ;  /* 0x00000002050eb225 */ /* 0x000fe200078e003c */
[----:B------:R-:W-:-:S03]  /*0600*/  @!P4 MOV R23, R61 ;  /* 0x0000003d0017c202 */ /* 0x000fc60000000f00 */
[----:B------:R-:W-:Y:S01]  /*0610*/  @!P4 IMAD R29, R25, R11, R20 ;  /* 0x0000000b191dc224 */ /* 0x000fe200078e0214 */
[----:B------:R-:W-:Y:S01]  /*0620*/  @!P3 IADD3 R15, PT, PT, R15, R27, RZ ;  /* 0x0000001b0f0fb210 */ /* 0x000fe20007ffe0ff */
[----:B------:R-:W-:Y:S01]  /*0630*/  @!P4 IMAD.WIDE.U32 R22, R25, R10, R22 ;  /* 0x0000000a1916c225 */ /* 0x000fe200078e0016 */
[----:B------:R-:W4:Y:S01]  /*0640*/  @!P4 LDC.64 R12, c[0x0][0x3a0] ;  /* 0x0000e800ff0ccb82 */ /* 0x000f220000000a00 */
[C---:B------:R-:W-:Y:S02]  /*0650*/  @!P3 SHF.L.U32 R27, R14.reuse, 0x2, RZ ;  /* 0x000000020e1bb819 */ /* 0x040fe400000006ff */
[----:B------:R-:W-:Y:S02]  /*0660*/  @!P3 SHF.L.U64.HI R0, R14, 0x2, R15 ;  /* 0x000000020e00b819 */ /* 0x000fe4000001020f */
[C---:B---3--:R-:W-:Y:S02]  /*0670*/  @!P3 IADD3 R8, P2, PT, R27.reuse, R8, RZ ;  /* 0x000000081b08b210 */ /* 0x048fe40007f5e0ff */
[----:B------:R-:W-:Y:S01]  /*0680*/  @!P0 MOV R20, R58 ;  /* 0x0000003a00148202 */ /* 0x000fe20000000f00 */
[----:B------:R-:W3:Y:S01]  /*0690*/  @!P4 LDC.64 R2, c[0x0][0x398] ;  /* 0x0000e600ff02cb82 */ /* 0x000ee20000000a00 */
[----:B0-----:R-:W-:-:S02]  /*06a0*/  @!P3 IADD3 R6, P5, PT, R27, R6, RZ ;  /* 0x000000061b06b210 */ /* 0x001fc40007fbe0ff */
[----:B------:R-:W-:Y:S02]  /*06b0*/  @!P4 IADD3 R27, PT, PT, R23, R29, RZ ;  /* 0x0000001d171bc210 */ /* 0x000fe40007ffe0ff */
[C---:B------:R-:W-:Y:S02]  /*06c0*/  @!P4 SHF.L.U32 R23, R22.reuse, 0x2, RZ ;  /* 0x000000021617c819 */ /* 0x040fe400000006ff */
[----:B------:R-:W-:Y:S01]  /*06d0*/  @!P4 SHF.L.U64.HI R22, R22, 0x2, R27 ;  /* 0x000000021616c819 */ /* 0x000fe2000001021b */
[----:B------:R-:W0:Y:S01]  /*06e0*/  @!P0 LDC.64 R10, c[0x0][0x3a0] ;  /* 0x0000e800ff0a8b82 */ /* 0x000e220000000a00 */
[-C--:B-1----:R-:W-:Y:S01]  /*06f0*/  @!P0 IMAD R21, R21, R18.reuse, RZ ;  /* 0x0000001215158224 */ /* 0x082fe200078e02ff */
[C---:B------:R-:W-:Y:S02]  /*0700*/  @!P3 IADD3.X R9, PT, PT, R0.reuse, R9, RZ, P2, !PT ;  /* 0x000000090009b210 */ /* 0x040fe400017fe4ff */
[----:B------:R-:W-:Y:S01]  /*0710*/  @!P3 IADD3.X R7, PT, PT, R0, R7, RZ, P5, !PT ;  /* 0x000000070007b210 */ /* 0x000fe20002ffe4ff */
[C---:B------:R-:W-:Y:S01]  /*0720*/  @!P0 IMAD R27, R16.reuse, R19, R21 ;  /* 0x00000013101b8224 */ /* 0x040fe200078e0215 */
[----:B------:R-:W-:Y:S01]  /*0730*/  @!P0 MOV R21, R61 ;  /* 0x0000003d00158202 */ /* 0x000fe20000000f00 */
[----:B--2---:R-:W-:Y:S01]  /*0740*/  UIMAD.WIDE UR6, UR5, 0x8, UR6 ;  /* 0x00000008050678a5 */ /* 0x004fe2000f8e0206 */
[----:B------:R-:W1:Y:S01]  /*0750*/  @!P0 LDC.64 R24, c[0x0][0x398] ;  /* 0x0000e600ff188b82 */ /* 0x000e620000000a00 */
[----:B------:R-:W-:Y:S01]  /*0760*/  IADD3 R0, PT, PT, R5, 0x80, RZ ;  /* 0x0000008005007810 */ /* 0x000fe20007ffe0ff */
[----:B------:R-:W5:Y:S01]  /*0770*/  @!P3 LDG.E.64 R44, desc[UR14][R8.64] ;  /* 0x0000000e082cb981 */ /* 0x000f62000c1e1b00 */
[----:B------:R-:W-:Y:S01]  /*0780*/  @!P0 IMAD.WIDE.U32 R20, R16, R18, R20 ;  /* 0x0000001210148225 */ /* 0x000fe200078e0014 */
[----:B----4-:R-:W-:-:S02]  /*0790*/  @!P4 IADD3 R12, P6, PT, R23, R12, RZ ;  /* 0x0000000c170cc210 */ /* 0x010fc40007fde0ff */
[----:B------:R-:W-:Y:S01]  /*07a0*/  ISETP.GE.U32.AND P2, PT, R0, UR16, PT ;  /* 0x0000001000007c0c */ /* 0x000fe2000bf46070 */
[----:B------:R-:W5:Y:S01]  /*07b0*/  @!P3 LDG.E.64 R42, desc[UR14][R6.64] ;  /* 0x0000000e062ab981 */ /* 0x000f62000c1e1b00 */
[----:B------:R-:W2:Y:S01]  /*07c0*/  @!P1 LDC.64 R14, c[0x0][0x3f8] ;  /* 0x0000fe00ff0e9b82 */ /* 0x000ea20000000a00 */
[----:B---3--:R-:W-:Y:S02]  /*07d0*/  @!P4 IADD3 R2, P5, PT, R23, R2, RZ ;  /* 0x000000021702c210 */ /* 0x008fe40007fbe0ff */
[----:B------:R-:W-:Y:S02]  /*07e0*/  SHF.R.S32.HI R19, RZ, 0x1f, R0 ;  /* 0x0000001fff137819 */ /* 0x000fe40000011400 */
[----:B------:R-:W-:Y:S02]  /*07f0*/  @!P0 IADD3 R23, PT, PT, R21, R27, RZ ;  /* 0x0000001b15178210 */ /* 0x000fe40007ffe0ff */
[----:B------:R-:W-:Y:S01]  /*0800*/  @!P0 SHF.L.U32 R21, R20, 0x2, RZ ;  /* 0x0000000214158819 */ /* 0x000fe200000006ff */
[----:B------:R-:W3:Y:S01]  /*0810*/  @!P1 LDC.64 R36, c[0x0][0x398] ;  /* 0x0000e600ff249b82 */ /* 0x000ee20000000a00 */
[----:B------:R-:W-:-:S02]  /*0820*/  ISETP.GE.AND.EX P2, PT, R19, UR17, PT, P2 ;  /* 0x0000001113007c0c */ /* 0x000fc4000bf46320 */
[C---:B------:R-:W-:Y:S02]  /*0830*/  @!P4 IADD3.X R13, PT, PT, R22.reuse, R13, RZ, P6, !PT ;  /* 0x0000000d160dc210 */ /* 0x040fe400037fe4ff */
[----:B------:R-:W-:Y:S02]  /*0840*/  @!P4 IADD3.X R3, PT, PT, R22, R3, RZ, P5, !PT ;  /* 0x000000031603c210 */ /* 0x000fe40002ffe4ff */
[----:B------:R-:W-:Y:S01]  /*0850*/  @!P0 SHF.L.U64.HI R20, R20, 0x2, R23 ;  /* 0x0000000214148819 */ /* 0x000fe20000010217 */
[----:B------:R4:W5:Y:S01]  /*0860*/  @!P4 LDG.E.64 R40, desc[UR14][R12.64] ;  /* 0x0000000e0c28c981 */ /* 0x000962000c1e1b00 */
[C---:B0-----:R-:W-:Y:S02]  /*0870*/  @!P0 IADD3 R10, P5, PT, R21.reuse, R10, RZ ;  /* 0x0000000a150a8210 */ /* 0x041fe40007fbe0ff */
[----:B-1----:R-:W-:Y:S01]  /*0880*/  @!P0 IADD3 R24, P6, PT, R21, R24, RZ ;  /* 0x0000001815188210 */ /* 0x002fe20007fde0ff */
[----:B------:R0:W5:Y:S01]  /*0890*/  @!P4 LDG.E.64 R38, desc[UR14][R2.64] ;  /* 0x0000000e0226c981 */ /* 0x000162000c1e1b00 */
[----:B------:R-:W-:-:S02]  /*08a0*/  @!P0 IADD3.X R11, PT, PT, R20, R11, RZ, P5, !PT ;  /* 0x0000000b140b8210 */ /* 0x000fc40002ffe4ff */
[----:B------:R-:W-:Y:S01]  /*08b0*/  @!P0 IADD3.X R25, PT, PT, R20, R25, RZ, P6, !PT ;  /* 0x0000001914198210 */ /* 0x000fe200037fe4ff */
[----:B--2---:R-:W-:Y:S01]  /*08c0*/  @!P1 IMAD R17, R17, R14, RZ ;  /* 0x0000000e11119224 */ /* 0x004fe200078e02ff */
[-C--:B------:R-:W-:Y:S02]  /*08d0*/  @!P1 MOV R20, R58.reuse ;  /* 0x0000003a00149202 */ /* 0x080fe40000000f00 */
[----:B------:R-:W-:Y:S01]  /*08e0*/  @!P1 MOV R21, R61 ;  /* 0x0000003d00159202 */ /* 0x000fe20000000f00 */
[C---:B------:R-:W-:Y:S01]  /*08f0*/  @!P1 IMAD R23, R4.reuse, R15, R17 ;  /* 0x0000000f04179224 */ /* 0x040fe200078e0211 */
[----:B----4-:R-:W-:Y:S01]  /*0900*/  @!P2 MOV R12, R58 ;  /* 0x0000003a000ca202 */ /* 0x010fe20000000f00 */
[----:B------:R-:W1:Y:S01]  /*0910*/  @!P1 LDC.64 R16, c[0x0][0x3a0] ;  /* 0x0000e800ff109b82 */ /* 0x000e620000000a00 */
[----:B------:R-:W-:Y:S01]  /*0920*/  @!P1 IMAD.WIDE.U32 R20, R4, R14, R20 ;  /* 0x0000000e04149225 */ /* 0x000fe200078e0014 */
[----:B------:R-:W-:Y:S02]  /*0930*/  @!P2 MOV R13, R61 ;  /* 0x0000003d000da202 */ /* 0x000fe40000000f00 */
[----:B------:R-:W-:-:S02]  /*0940*/  IADD3 R29, PT, PT, R5, 0xa0, RZ ;  /* 0x000000a0051d7810 */ /* 0x000fc40007ffe0ff */
[----:B------:R-:W-:Y:S02]  /*0950*/  MOV R26, UR6 ;  /* 0x00000006001a7c02 */ /* 0x000fe40008000f00 */
[----:B------:R-:W2:Y:S01]  /*0960*/  @!P2 LDC.64 R14, c[0x0][0x3f8] ;  /* 0x0000fe00ff0eab82 */ /* 0x000ea20000000a00 */
[----:B------:R-:W-:Y:S02]  /*0970*/  ISETP.GE.U32.AND P3, PT, R29, UR16, PT ;  /* 0x000000101d007c0c */ /* 0x000fe4000bf66070 */
[----:B------:R-:W-:Y:S02]  /*0980*/  SHF.R.S32.HI R31, RZ, 0x1f, R29 ;  /* 0x0000001fff1f7819 */ /* 0x000fe4000001141d */
[----:B------:R-:W-:Y:S02]  /*0990*/  IADD3 R9, PT, PT, R5, 0xc0, RZ ;  /* 0x000000c005097810 */ /* 0x000fe40007ffe0ff */
[----:B------:R-:W-:Y:S02]  /*09a0*/  ISETP.GE.AND.EX P4, PT, R31, UR17, PT, P3 ;  /* 0x000000111f007c0c */ /* 0x000fe4000bf86330 */
[----:B------:R-:W-:-:S02]  /*09b0*/  @!P1 IADD3 R23, PT, PT, R21, R23, RZ ;  /* 0x0000001715179210 */ /* 0x000fc40007ffe0ff */
[----:B------:R-:W-:Y:S01]  /*09c0*/  @!P1 SHF.L.U32 R21, R20, 0x2, RZ ;  /* 0x0000000214159819 */ /* 0x000fe200000006ff */
[-C--:B--2---:R-:W-:Y:S02]  /*09d0*/  @!P2 IMAD R19, R19, R14.reuse, RZ ;  /* 0x0000000e1313a224 */ /* 0x084fe400078e02ff */
[----:B------:R-:W-:Y:S01]  /*09e0*/  @!P2 IMAD.WIDE.U32 R12, R0, R14, R12 ;  /* 0x0000000e000ca225 */ /* 0x000fe200078e000c */
[----:B------:R-:W-:-:S05]  /*09f0*/  ISETP.GE.U32.AND P3, PT, R9, UR16, PT ;  /* 0x0000001009007c0c */ /* 0x000fca000bf66070 */
[----:B------:R-:W2:Y:S01]  /*0a00*/  @!P4 LDC.64 R6, c[0x0][0x3f8] ;  /* 0x0000fe00ff06cb82 */ /* 0x000ea20000000a00 */
[----:B------:R-:W-:Y:S01]  /*0a10*/  @!P1 SHF.L.U64.HI R4, R20, 0x2, R23 ;  /* 0x0000000214049819 */ /* 0x000fe20000010217 */
[----:B------:R-:W-:-:S05]  /*0a20*/  @!P2 IMAD R27, R0, R15, R19 ;  /* 0x0000000f001ba224 */ /* 0x000fca00078e0213 */
[----:B0-----:R-:W-:Y:S01]  /*0a30*/  @!P2 IADD3 R3, PT, PT, R13, R27, RZ ;  /* 0x0000001b0d03a210 */ /* 0x001fe20007ffe0ff */
[----:B------:R-:W0:Y:S01]  /*0a40*/  @!P2 LDC.64 R22, c[0x0][0x398] ;  /* 0x0000e600ff16ab82 */ /* 0x000e220000000a00 */
[----:B------:R-:W-:-:S06]  /*0a50*/  MOV R27, UR7 ;  /* 0x00000007001b7c02 */ /* 0x000fcc0008000f00 */
[----:B------:R-:W4:Y:S01]  /*0a60*/  LDG.E.64 R26, desc[UR14][R26.64] ;  /* 0x0000000e1a1a7981 */ /* 0x000f22000c1e1b00 */
[----:B------:R-:W-:Y:S01]  /*0a70*/  SHF.R.S32.HI R19, RZ, 0x1f, R9 ;  /* 0x0000001fff137819 */ /* 0x000fe20000011409 */
[----:B------:R-:W0:Y:S01]  /*0a80*/  @!P4 LDC.64 R52, c[0x0][0x3a0] ;  /* 0x0000e800ff34cb82 */ /* 0x000e220000000a00 */
[C---:B-1----:R-:W-:Y:S02]  /*0a90*/  @!P1 IADD3 R16, P5, PT, R21.reuse, R16, RZ ;  /* 0x0000001015109210 */ /* 0x042fe40007fbe0ff */
[----:B---3--:R-:W-:Y:S02]  /*0aa0*/  @!P1 IADD3 R36, P6, PT, R21, R36, RZ ;  /* 0x0000002415249210 */ /* 0x008fe40007fde0ff */
[----:B------:R-:W-:Y:S02]  /*0ab0*/  ISETP.GE.AND.EX P3, PT, R19, UR17, PT, P3 ;  /* 0x0000001113007c0c */ /* 0x000fe4000bf66330 */
[----:B------:R-:W-:Y:S01]  /*0ac0*/  IADD3 R0, PT, PT, R5, 0xe0, RZ ;  /* 0x000000e005007810 */ /* 0x000fe20007ffe0ff */
[----:B------:R-:W1:Y:S01]  /*0ad0*/  @!P2 LDC.64 R20, c[0x0][0x3a0] ;  /* 0x0000e800ff14ab82 */ /* 0x000e620000000a00 */
[----:B------:R-:W-:-:S02]  /*0ae0*/  @!P1 IADD3.X R17, PT, PT, R4, R17, RZ, P5, !PT ;  /* 0x0000001104119210 */ /* 0x000fc40002ffe4ff */
[----:B------:R-:W-:Y:S02]  /*0af0*/  ISETP.GE.U32.AND P5, PT, R0, UR16, PT ;  /* 0x0000001000007c0c */ /* 0x000fe4000bfa6070 */
[----:B------:R-:W-:Y:S02]  /*0b00*/  SHF.R.S32.HI R15, RZ, 0x1f, R0 ;  /* 0x0000001fff0f7819 */ /* 0x000fe40000011400 */
[C---:B------:R-:W-:Y:S01]  /*0b10*/  @!P2 SHF.L.U32 R33, R12.reuse, 0x2, RZ ;  /* 0x000000020c21a819 */ /* 0x040fe200000006ff */
[----:B------:R-:W3:Y:S01]  /*0b20*/  @!P4 LDC.64 R46, c[0x0][0x398] ;  /* 0x0000e600ff2ecb82 */ /* 0x000ee20000000a00 */
[----:B------:R-:W-:Y:S02]  /*0b30*/  ISETP.GE.AND.EX P5, PT, R15, UR17, PT, P5 ;  /* 0x000000110f007c0c */ /* 0x000fe4000bfa6350 */
[----:B------:R-:W-:Y:S02]  /*0b40*/  @!P2 SHF.L.U64.HI R8, R12, 0x2, R3 ;  /* 0x000000020c08a819 */ /* 0x000fe40000010203 */
[----:B------:R-:W-:-:S02]  /*0b50*/  @!P1 IADD3.X R37, PT, PT, R4, R37, RZ, P6, !PT ;  /* 0x0000002504259210 */ /* 0x000fc400037fe4ff */
[----:B------:R-:W-:Y:S01]  /*0b60*/  CS2R R4, SRZ ;  /* 0x0000000000047805 */ /* 0x000fe2000001ff00 */
[----:B------:R-:W0:Y:S01]  /*0b70*/  @!P3 LDC.64 R12, c[0x0][0x3f8] ;  /* 0x0000fe00ff0cbb82 */ /* 0x000e220000000a00 */
[----:B------:R-:W-:Y:S01]  /*0b80*/  HFMA2 R3, -RZ, RZ, 0, 0 ;  /* 0x00000000ff037431 */ /* 0x000fe200000001ff */
[----:B------:R-:W-:Y:S01]  /*0b90*/  MOV R2, RZ ;  /* 0x000000ff00027202 */ /* 0x000fe20000000f00 */
[----:B--2---:R-:W-:Y:S02]  /*0ba0*/  @!P4 IMAD R14, R31, R6, RZ ;  /* 0x000000061f0ec224 */ /* 0x004fe400078e02ff */
[----:B------:R2:W5:Y:S04]  /*0bb0*/  @!P0 LDG.E.64 R4, desc[UR14][R24.64] ;  /* 0x0000000e18048981 */ /* 0x000568000c1e1b00 */
[----:B------:R2:W5:Y:S01]  /*0bc0*/  @!P0 LDG.E.64 R2, desc[UR14][R10.64] ;  /* 0x0000000e0a028981 */ /* 0x000562000c1e1b00 */
[----:B-1----:R-:W-:Y:S01]  /*0bd0*/  @!P2 IADD3 R20, P6, PT, R33, R20, RZ ;  /* 0x000000142114a210 */ /* 0x002fe20007fde0ff */
[----:B------:R-:W-:Y:S01]  /*0be0*/  @!P4 IMAD R31, R29, R7, R14 ;  /* 0x000000071d1fc224 */ /* 0x000fe200078e020e */
[----:B------:R-:W1:Y:S01]  /*0bf0*/  @!P3 LDC.64 R34, c[0x0][0x3a0] ;  /* 0x0000e800ff22bb82 */ /* 0x000e620000000a00 */
[----:B--2---:R-:W-:-:S02]  /*0c00*/  @!P4 MOV R24, R58 ;  /* 0x0000003a0018c202 */ /* 0x004fc40000000f00 */
[----:B------:R-:W-:-:S05]  /*0c10*/  @!P4 MOV R25, R61 ;  /* 0x0000003d0019c202 */ /* 0x000fca0000000f00 */
[----:B------:R-:W2:Y:S01]  /*0c20*/  @!P5 LDC.64 R10, c[0x0][0x3f8] ;  /* 0x0000fe00ff0adb82 */ /* 0x000ea20000000a00 */
[----:B------:R-:W-:Y:S01]  /*0c30*/  @!P4 IMAD.WIDE.U32 R6, R29, R6, R24 ;  /* 0x000000061d06c225 */ /* 0x000fe200078e0018 */
[----:B------:R-:W-:Y:S02]  /*0c40*/  @!P2 IADD3.X R21, PT, PT, R8, R21, RZ, P6, !PT ;  /* 0x000000150815a210 */ /* 0x000fe400037fe4ff */
[----:B------:R-:W-:Y:S02]  /*0c50*/  ISETP.NE.AND P6, PT, RZ, UR8, PT ;  /* 0x00000008ff007c0c */ /* 0x000fe4000bfc5270 */
[----:B------:R-:W-:Y:S02]  /*0c60*/  @!P4 IADD3 R7, PT, PT, R7, R31, RZ ;  /* 0x0000001f0707c210 */ /* 0x000fe40007ffe0ff */
[----:B------:R-:W1:Y:S01]  /*0c70*/  @!P3 LDC.64 R28, c[0x0][0x398] ;  /* 0x0000e600ff1cbb82 */ /* 0x000e620000000a00 */
[C---:B------:R-:W-:Y:S01]  /*0c80*/  @!P4 SHF.L.U32 R25, R6.reuse, 0x2, RZ ;  /* 0x000000020619c819 */ /* 0x040fe200000006ff */
[----:B0-----:R-:W-:Y:S01]  /*0c90*/  @!P3 IMAD R18, R19, R12, RZ ;  /* 0x0000000c1312b224 */ /* 0x001fe200078e02ff */
[----:B------:R-:W-:-:S02]  /*0ca0*/  @!P4 SHF.L.U64.HI R14, R6, 0x2, R7 ;  /* 0x00000002060ec819 */ /* 0x000fc40000010207 */
[----:B------:R-:W-:Y:S02]  /*0cb0*/  @!P2 IADD3 R22, P0, PT, R33, R22, RZ ;  /* 0x000000162116a210 */ /* 0x000fe40007f1e0ff */
[----:B------:R-:W-:Y:S01]  /*0cc0*/  @!P3 MOV R6, R58 ;  /* 0x0000003a0006b202 */ /* 0x000fe20000000f00 */
[----:B------:R-:W-:Y:S01]  /*0cd0*/  @!P3 IMAD R19, R9, R13, R18 ;  /* 0x0000000d0913b224 */ /* 0x000fe200078e0212 */
[----:B------:R-:W-:Y:S01]  /*0ce0*/  @!P3 MOV R7, R61 ;  /* 0x0000003d0007b202 */ /* 0x000fe20000000f00 */
[----:B------:R-:W0:Y:S01]  /*0cf0*/  @!P5 LDC.64 R30, c[0x0][0x3a0] ;  /* 0x0000e800ff1edb82 */ /* 0x000e220000000a00 */
[----:B------:R-:W-:Y:S02]  /*0d00*/  @!P2 IADD3.X R23, PT, PT, R8, R23, RZ, P0, !PT ;  /* 0x000000170817a210 */ /* 0x000fe400007fe4ff */
[----:B------:R-:W-:Y:S01]  /*0d10*/  @!P4 IADD3 R52, P0, PT, R25, R52, RZ ;  /* 0x000000341934c210 */ /* 0x000fe20007f1e0ff */
[----:B------:R-:W-:-:S04]  /*0d20*/  @!P3 IMAD.WIDE.U32 R12, R9, R12, R6 ;  /* 0x0000000c090cb225 */ /* 0x000fc800078e0006 */
[----:B------:R-:W0:Y:S01]  /*0d30*/  @P6 LDC.64 R8, c[0x0][0x3b0] ;  /* 0x0000ec00ff086b82 */ /* 0x000e220000000a00 */
[----:B------:R-:W-:Y:S01]  /*0d40*/  @!P4 IADD3.X R53, PT, PT, R14, R53, RZ, P0, !PT ;  /* 0x000000350e35c210 */ /* 0x000fe200007fe4ff */
[----:B--2---:R-:W-:Y:S01]  /*0d50*/  @!P5 IMAD R15, R15, R10, RZ ;  /* 0x0000000a0f0fd224 */ /* 0x004fe200078e02ff */
[----:B---3--:R-:W-:Y:S02]  /*0d60*/  @!P4 IADD3 R46, P0, PT, R25, R46, RZ ;  /* 0x0000002e192ec210 */ /* 0x008fe40007f1e0ff */
[----:B------:R-:W-:-:S03]  /*0d70*/  @!P3 IADD3 R19, PT, PT, R13, R19, RZ ;  /* 0x000000130d13b210 */ /* 0x000fc60007ffe0ff */
[----:B------:R-:W2:Y:S01]  /*0d80*/  LDC.64 R6, c[0x0][0x3a8] ;  /* 0x0000ea00ff067b82 */ /* 0x000ea20000000a00 */
[----:B------:R-:W-:Y:S01]  /*0d90*/  @!P4 IADD3.X R47, PT, PT, R14, R47, RZ, P0, !PT ;  /* 0x0000002f0e2fc210 */ /* 0x000fe200007fe4ff */
[----:B------:R-:W-:Y:S01]  /*0da0*/  @!P5 IMAD R11, R0, R11, R15 ;  /* 0x0000000b000bd224 */ /* 0x000fe200078e020f */
[----:B------:R-:W-:-:S05]  /*0db0*/  @!P3 SHF.L.U32 R13, R12, 0x2, RZ ;  /* 0x000000020c0db819 */ /* 0x000fca00000006ff */
[----:B------:R-:W3:Y:S01]  /*0dc0*/  @!P5 LDC.64 R32, c[0x0][0x398] ;  /* 0x0000e600ff20db82 */ /* 0x000ee20000000a00 */
[----:B------:R-:W-:Y:S02]  /*0dd0*/  @!P5 MOV R14, R58 ;  /* 0x0000003a000ed202 */ /* 0x000fe40000000f00 */
[----:B------:R-:W-:Y:S02]  /*0de0*/  @!P5 MOV R15, R61 ;  /* 0x0000003d000fd202 */ /* 0x000fe40000000f00 */
[----:B------:R-:W-:Y:S02]  /*0df0*/  @!P3 SHF.L.U64.HI R12, R12, 0x2, R19 ;  /* 0x000000020c0cb819 */ /* 0x000fe40000010213 */
[----:B-1----:R-:W-:Y:S01]  /*0e00*/  @!P3 IADD3 R34, P0, PT, R13, R34, RZ ;  /* 0x000000220d22b210 */ /* 0x002fe20007f1e0ff */
[----:B------:R-:W-:Y:S01]  /*0e10*/  @!P5 IMAD.WIDE.U32 R14, R0, R10, R14 ;  /* 0x0000000a000ed225 */ /* 0x000fe200078e000e */
[----:B------:R-:W-:Y:S02]  /*0e20*/  LOP3.LUT R48, R54, 0xffff, RZ, 0xc0, !PT ;  /* 0x0000ffff36307812 */ /* 0x000fe400078ec0ff */
[----:B------:R-:W-:-:S02]  /*0e30*/  @!P3 IADD3.X R35, PT, PT, R12, R35, RZ, P0, !PT ;  /* 0x000000230c23b210 */ /* 0x000fc400007fe4ff */
[----:B------:R-:W-:Y:S02]  /*0e40*/  @!P3 IADD3 R28, P0, PT, R13, R28, RZ ;  /* 0x0000001c0d1cb210 */ /* 0x000fe40007f1e0ff */
[----:B------:R-:W-:Y:S01]  /*0e50*/  @!P5 IADD3 R13, PT, PT, R15, R11, RZ ;  /* 0x0000000b0f0dd210 */ /* 0x000fe20007ffe0ff */
[----:B------:R-:W-:Y:S01]  /*0e60*/  IMAD R15, R56, 0x1e, R48 ;  /* 0x0000001e380f7824 */ /* 0x000fe200078e0230 */
[----:B------:R-:W-:Y:S02]  /*0e70*/  @!P5 SHF.L.U32 R11, R14, 0x2, RZ ;  /* 0x000000020e0bd819 */ /* 0x000fe400000006ff */
[----:B------:R-:W-:Y:S02]  /*0e80*/  @!P3 IADD3.X R29, PT, PT, R12, R29, RZ, P0, !PT ;  /* 0x0000001d0c1db210 */ /* 0x000fe400007fe4ff */
[----:B------:R-:W-:Y:S01]  /*0e90*/  @!P5 SHF.L.U64.HI R0, R14, 0x2, R13 ;  /* 0x000000020e00d819 */ /* 0x000fe2000001020d */
[----:B0-----:R-:W-:Y:S01]  /*0ea0*/  @P6 IMAD.WIDE R12, R15, 0x2, R8 ;  /* 0x000000020f0c6825 */ /* 0x001fe200078e0208 */
[----:B------:R-:W-:-:S02]  /*0eb0*/  @!P5 IADD3 R30, P0, PT, R11, R30, RZ ;  /* 0x0000001e0b1ed210 */ /* 0x000fc40007f1e0ff */
[----:B------:R-:W-:Y:S01]  /*0ec0*/  CS2R R8, SRZ ;  /* 0x0000000000087805 */ /* 0x000fe2000001ff00 */
[----:B--2---:R-:W-:Y:S01]  /*0ed0*/  IMAD.WIDE R14, R15, 0x2, R6 ;  /* 0x000000020f0e7825 */ /* 0x004fe200078e0206 */
[----:B------:R-:W-:Y:S01]  /*0ee0*/  @!P5 IADD3.X R31, PT, PT, R0, R31, RZ, P0, !PT ;  /* 0x0000001f001fd210 */ /* 0x000fe200007fe4ff */
[----:B------:R-:W2:Y:S01]  /*0ef0*/  @P6 LDG.E.U16 R24, desc[UR14][R12.64] ;  /* 0x0000000e0c186981 */ /* 0x000ea2000c1e1500 */
[----:B---3--:R-:W-:Y:S02]  /*0f00*/  @!P5 IADD3 R32, P0, PT, R11, R32, RZ ;  /* 0x000000200b20d210 */ /* 0x008fe40007f1e0ff */
[----:B------:R-:W-:Y:S02]  /*0f10*/  CS2R R6, SRZ ;  /* 0x0000000000067805 */ /* 0x000fe4000001ff00 */
[----:B------:R-:W-:Y:S01]  /*0f20*/  CS2R R10, SRZ ;  /* 0x00000000000a7805 */ /* 0x000fe2000001ff00 */
[----:B------:R0:W3:Y:S01]  /*0f30*/  @P6 LDG.E.U16 R25, desc[UR14][R12.64+0x2] ;  /* 0x0000020e0c196981 */ /* 0x0000e2000c1e1500 */
[----:B------:R-:W-:-:S02]  /*0f40*/  CS2R R18, SRZ ;  /* 0x0000000000127805 */ /* 0x000fc4000001ff00 */
[----:B------:R-:W-:Y:S01]  /*0f50*/  @!P5 IADD3.X R33, PT, PT, R0, R33, RZ, P0, !PT ;  /* 0x000000210021d210 */ /* 0x000fe200007fe4ff */
[----:B------:R1:W5:Y:S04]  /*0f60*/  @!P1 LDG.E.64 R6, desc[UR14][R16.64] ;  /* 0x0000000e10069981 */ /* 0x000368000c1e1b00 */
[----:B------:R1:W5:Y:S01]  /*0f70*/  @!P1 LDG.E.64 R8, desc[UR14][R36.64] ;  /* 0x0000000e24089981 */ /* 0x000362000c1e1b00 */
[----:B0-----:R-:W-:-:S03]  /*0f80*/  CS2R R12, SRZ ;  /* 0x00000000000c7805 */ /* 0x001fc6000001ff00 */
[----:B------:R0:W5:Y:S01]  /*0f90*/  @!P2 LDG.E.64 R10, desc[UR14][R20.64] ;  /* 0x0000000e140aa981 */ /* 0x000162000c1e1b00 */
[----:B-1----:R-:W-:-:S03]  /*0fa0*/  CS2R R16, SRZ ;  /* 0x0000000000107805 */ /* 0x002fc6000001ff00 */
[----:B------:R1:W5:Y:S01]  /*0fb0*/  @!P2 LDG.E.64 R12, desc[UR14][R22.64] ;  /* 0x0000000e160ca981 */ /* 0x000362000c1e1b00 */
[----:B------:R-:W-:-:S03]  /*0fc0*/  CS2R R36, SRZ ;  /* 0x0000000000247805 */ /* 0x000fc6000001ff00 */
[----:B------:R-:W3:Y:S01]  /*0fd0*/  LDG.E.U16 R49, desc[UR14][R14.64] ;  /* 0x0000000e0e317981 */ /* 0x000ee2000c1e1500 */
[----:B0-----:R-:W-:-:S03]  /*0fe0*/  CS2R R20, SRZ ;  /* 0x0000000000147805 */ /* 0x001fc6000001ff00 */
[----:B------:R0:W3:Y:S01]  /*0ff0*/  LDG.E.U16 R0, desc[UR14][R14.64+0x2] ;  /* 0x0000020e0e007981 */ /* 0x0000e2000c1e1500 */
[----:B-1----:R-:W-:-:S03]  /*1000*/  CS2R R22, SRZ ;  /* 0x0000000000167805 */ /* 0x002fc6000001ff00 */
[----:B------:R-:W5:Y:S04]  /*1010*/  @!P4 LDG.E.64 R16, desc[UR14][R46.64] ;  /* 0x0000000e2e10c981 */ /* 0x000f68000c1e1b00 */
[----:B------:R-:W5:Y:S04]  /*1020*/  @!P3 LDG.E.64 R18, desc[UR14][R34.64] ;  /* 0x0000000e2212b981 */ /* 0x000f68000c1e1b00 */
[----:B------:R-:W5:Y:S04]  /*1030*/  @!P3 LDG.E.64 R20, desc[UR14][R28.64] ;  /* 0x0000000e1c14b981 */ /* 0x000f68000c1e1b00 */
[----:B------:R-:W5:Y:S04]  /*1040*/  @!P5 LDG.E.64 R22, desc[UR14][R30.64] ;  /* 0x0000000e1e16d981 */ /* 0x000f68000c1e1b00 */
[----:B------:R-:W5:Y:S01]  /*1050*/  @!P5 LDG.E.64 R36, desc[UR14][R32.64] ;  /* 0x0000000e2024d981 */ /* 0x000f62000c1e1b00 */
[----:B------:R-:W-:Y:S01]  /*1060*/  UISETP.NE.AND UP1, UPT, UR8, URZ, UPT ;  /* 0x000000ff0800728c */ /* 0x000fe2000bf25270 */
[----:B0-----:R-:W-:Y:S01]  /*1070*/  CS2R R14, SRZ ;  /* 0x00000000000e7805 */ /* 0x001fe2000001ff00 */
[----:B------:R-:W-:-:S05]  /*1080*/  UMOV UR16, 0x3f800000 ;  /* 0x3f80000000107882 */ /* 0x000fca0000000000 */
[----:B------:R0:W5:Y:S02]  /*1090*/  @!P4 LDG.E.64 R14, desc[UR14][R52.64] ;  /* 0x0000000e340ec981 */ /* 0x000164000c1e1b00 */
[----:B0-----:R-:W-:Y:S02]  /*10a0*/  CS2R R52, SRZ ;  /* 0x0000000000347805 */ /* 0x001fe4000001ff00 */
        /* <DEDUP_REMOVED lines=11> */
[----:B--2---:R-:W-:Y:S02]  /*1160*/  @P6 SHF.L.U32 R52, R24, 0x10, RZ ;  /* 0x0000001018346819 */ /* 0x004fe400000006ff */
[----:B---3--:R-:W-:Y:S02]  /*1170*/  @P6 SHF.L.U32 R53, R25, 0x10, RZ ;  /* 0x0000001019356819 */ /* 0x008fe400000006ff */
[----:B------:R-:W-:Y:S02]  /*1180*/  SHF.L.U32 R49, R49, 0x10, RZ ;  /* 0x0000001031317819 */ /* 0x000fe400000006ff */
[----:B------:R-:W-:Y:S01]  /*1190*/  SHF.L.U32 R0, R0, 0x10, RZ ;  /* 0x0000001000007819 */ /* 0x000fe200000006ff */
[----:B------:R-:W-:Y:S06]  /*11a0*/  BRA.U UP1, `(.L_x_1523) ;  /* 0x0000000501c47547 */ /* 0x000fec000b800000 */
[----:B-----5:R-:W-:Y:S01]  /*11b0*/  FADD.FTZ R25, R44, -UR13 ;  /* 0x8000000d2c197e21 */ /* 0x020fe20008010000 */
[-C--:B------:R-:W-:Y:S01]  /*11c0*/  FMUL.FTZ R26, R42, R49.reuse ;  /* 0x000000312a1a7220 */ /* 0x080fe20000410000 */
[----:B------:R-:W-:Y:S01]  /*11d0*/  FADD.FTZ R24, R45, -UR13 ;  /* 0x8000000d2d187e21 */ /* 0x000fe20008010000 */
[----:B------:R-:W-:Y:S01]  /*11e0*/  FMUL.FTZ R27, R43, R0 ;  /* 0x000000002b1b7220 */ /* 0x000fe20000410000 */
[----:B------:R-:W-:Y:S01]  /*11f0*/  FMUL.FTZ R25, R25, UR16 ;  /* 0x0000001019197c20 */ /* 0x000fe20008410000 */
[----:B------:R-:W-:Y:S01]  /*1200*/  FADD.FTZ R30, R40, -UR13 ;  /* 0x8000000d281e7e21 */ /* 0x000fe20008010000 */
[----:B------:R-:W-:Y:S01]  /*1210*/  FMUL.FTZ R24, R24, UR16 ;  /* 0x0000001018187c20 */ /* 0x000fe20008410000 */
[----:B------:R-:W-:Y:S01]  /*1220*/  FMUL.FTZ R31, R38, R49 ;  /* 0x00000031261f7220 */ /* 0x000fe20000410000 */
[----:B------:R-:W-:Y:S01]  /*1230*/  FFMA.FTZ R29, R25, R26, RZ ;  /* 0x0000001a191d7223 */ /* 0x000fe200000100ff */
[----:B------:R-:W-:Y:S01]  /*1240*/  FADD.FTZ R28, RZ, R26 ;  /* 0x0000001aff1c7221 */ /* 0x000fe20000010000 */
[----:B------:R-:W-:Y:S01]  /*1250*/  FMUL.FTZ R30, R30, UR16 ;  /* 0x000000101e1e7c20 */ /* 0x000fe20008410000 */
[----:B------:R-:W-:Y:S01]  /*1260*/  FFMA.FTZ R25, R42, R25, RZ ;  /* 0x000000192a197223 */ /* 0x000fe200000100ff */
[----:B------:R-:W-:Y:S01]  /*1270*/  FFMA.FTZ R29, R24, R27, R29 ;  /* 0x0000001b181d7223 */ /* 0x000fe2000001001d */
[----:B------:R-:W-:Y:S01]  /*1280*/  FADD.FTZ R26, R41, -UR13 ;  /* 0x8000000d291a7e21 */ /* 0x000fe20008010000 */
[----:B------:R-:W-:Y:S01]  /*1290*/  FADD.FTZ R28, R27, R28 ;  /* 0x0000001c1b1c7221 */ /* 0x000fe20000010000 */
[----:B------:R-:W-:Y:S01]  /*12a0*/  FFMA.FTZ R25, R38, R30, R25 ;  /* 0x0000001e26197223 */ /* 0x000fe20000010019 */
[----:B------:R-:W-:Y:S01]  /*12b0*/  FFMA.FTZ R29, R30, R31, R29 ;  /* 0x0000001f1e1d7223 */ /* 0x000fe2000001001d */
[----:B------:R-:W-:Y:S01]  /*12c0*/  FADD.FTZ R30, R2, -UR13 ;  /* 0x8000000d021e7e21 */ /* 0x000fe20008010000 */
[----:B------:R-:W-:Y:S01]  /*12d0*/  FMUL.FTZ R26, R26, UR16 ;  /* 0x000000101a1a7c20 */ /* 0x000fe20008410000 */
[----:B------:R-:W-:Y:S01]  /*12e0*/  FFMA.FTZ R24, R43, R24, RZ ;  /* 0x000000182b187223 */ /* 0x000fe200000100ff */
[C---:B------:R-:W-:Y:S01]  /*12f0*/  FMUL.FTZ R27, R39.reuse, R0 ;  /* 0x00000000271b7220 */ /* 0x040fe20000410000 */
[----:B------:R-:W-:Y:S01]  /*1300*/  FADD.FTZ R28, R28, R31 ;  /* 0x0000001f1c1c7221 */ /* 0x000fe20000010000 */
[----:B------:R-:W-:Y:S01]  /*1310*/  FMUL.FTZ R31, R4, R49 ;  /* 0x00000031041f7220 */ /* 0x000fe20000410000 */
[----:B------:R-:W-:Y:S01]  /*1320*/  FMUL.FTZ R30, R30, UR16 ;  /* 0x000000101e1e7c20 */ /* 0x000fe20008410000 */
[----:B------:R-:W-:Y:S01]  /*1330*/  FFMA.FTZ R24, R39, R26, R24 ;  /* 0x0000001a27187223 */ /* 0x000fe20000010018 */
[----:B------:R-:W-:Y:S01]  /*1340*/  FFMA.FTZ R29, R26, R27, R29 ;  /* 0x0000001b1a1d7223 */ /* 0x000fe2000001001d */
[----:B------:R-:W-:Y:S01]  /*1350*/  FADD.FTZ R26, R3, -UR13 ;  /* 0x8000000d031a7e21 */ /* 0x000fe20008010000 */
[----:B------:R-:W-:Y:S01]  /*1360*/  FADD.FTZ R28, R27, R28 ;  /* 0x0000001c1b1c7221 */ /* 0x000fe20000010000 */
[----:B------:R-:W-:Y:S01]  /*1370*/  FFMA.FTZ R25, R4, R30, R25 ;  /* 0x0000001e04197223 */ /* 0x000fe20000010019 */
[----:B------:R-:W-:Y:S01]  /*1380*/  FFMA.FTZ R29, R30, R31, R29 ;  /* 0x0000001f1e1d7223 */ /* 0x000fe2000001001d */
[----:B------:R-:W-:Y:S01]  /*1390*/  FADD.FTZ R30, R6, -UR13 ;  /* 0x8000000d061e7e21 */ /* 0x000fe20008010000 */
[----:B------:R-:W-:Y:S01]  /*13a0*/  FMUL.FTZ R26, R26, UR16 ;  /* 0x000000101a1a7c20 */ /* 0x000fe20008410000 */
        /* <DEDUP_REMOVED lines=30> */
[----:B------:R-:W-:Y:S01]  /*1590*/  FADD.FTZ R28, R27, R28 ;  /* 0x0000001c1b1c7221 */ /* 0x000fe20000010000 */
[----:B------:R-:W-:Y:S01]  /*15a0*/  FADD.FTZ R26, R15, -UR13 ;  /* 0x8000000d0f1a7e21 */ /* 0x000fe20008010000 */
[----:B------:R-:W-:Y:S01]  /*15b0*/  FFMA.FTZ R25, R16, R30, R25 ;  /* 0x0000001e10197223 */ /* 0x000fe20000010019 */
[----:B------:R-:W-:Y:S01]  /*15c0*/  FFMA.FTZ R29, R30, R31, R29 ;  /* 0x0000001f1e1d7223 */ /* 0x000fe2000001001d */
[----:B------:R-:W-:Y:S01]  /*15d0*/  FADD.FTZ R28, R28, R31 ;  /* 0x0000001f1c1c7221 */ /* 0x000fe20000010000 */
[----:B------:R-:W-:Y:S01]  /*15e0*/  FADD.FTZ R30, R18, -UR13 ;  /* 0x8000000d121e7e21 */ /* 0x000fe20008010000 */
[----:B------:R-:W-:Y:S01]  /*15f0*/  FMUL.FTZ R26, R26, UR16 ;  /* 0x000000101a1a7c20 */ /* 0x000fe20008410000 */
[C---:B------:R-:W-:Y:S01]  /*1600*/  FMUL.FTZ R27, R17.reuse, R0 ;  /* 0x00000000111b7220 */ /* 0x040fe20000410000 */
[----:B------:R-:W-:Y:S01]  /*1610*/  FMUL.FTZ R31, R20, R49 ;  /* 0x00000031141f7220 */ /* 0x000fe20000410000 */
[----:B------:R-:W-:Y:S01]  /*1620*/  FMUL.FTZ R32, R30, UR16 ;  /* 0x000000101e207c20 */ /* 0x000fe20008410000 */
[----:B------:R-:W-:Y:S01]  /*1630*/  FFMA.FTZ R24, R17, R26, R24 ;  /* 0x0000001a11187223 */ /* 0x000fe20000010018 */
[----:B------:R-:W-:Y:S01]  /*1640*/  FADD.FTZ R28, R27, R28 ;  /* 0x0000001c1b1c7221 */ /* 0x000fe20000010000 */
[----:B------:R-:W-:Y:S01]  /*1650*/  FFMA.FTZ R29, R26, R27, R29 ;  /* 0x0000001b1a1d7223 */ /* 0x000fe2000001001d */
[----:B------:R-:W-:Y:S01]  /*1660*/  FADD.FTZ R30, R19, -UR13 ;  /* 0x8000000d131e7e21 */ /* 0x000fe20008010000 */
[----:B------:R-:W-:Y:S01]  /*1670*/  FADD.FTZ R27, RZ, R42 ;  /* 0x0000002aff1b7221 */ /* 0x000fe20000010000 */
[----:B------:R-:W-:Y:S01]  /*1680*/  FADD.FTZ R26, RZ, R43 ;  /* 0x0000002bff1a7221 */ /* 0x000fe20000010000 */
[----:B------:R-:W-:Y:S01]  /*1690*/  FADD.FTZ R34, R28, R31 ;  /* 0x0000001f1c227221 */ /* 0x000fe20000010000 */
[----:B------:R-:W-:Y:S01]  /*16a0*/  FFMA.FTZ R31, R32, R31, R29 ;  /* 0x0000001f201f7223 */ /* 0x000fe2000001001d */
[----:B------:R-:W-:Y:S01]  /*16b0*/  FMUL.FTZ R30, R30, UR16 ;  /* 0x000000101e1e7c20 */ /* 0x000fe20008410000 */
        /* <DEDUP_REMOVED lines=8> */
[----:B------:R-:W-:Y:S01]  /*1740*/  FADD.FTZ R29, R22, -UR13 ;  /* 0x8000000d161d7e21 */ /* 0x000fe20008010000 */
[----:B------:R-:W-:Y:S01]  /*1750*/  FADD.FTZ R27, R8, R27 ;  /* 0x0000001b081b7221 */ /* 0x000fe20000010000 */
[----:B------:R-:W-:Y:S01]  /*1760*/  FMUL.FTZ R33, R36, R49 ;  /* 0x0000003124217220 */ /* 0x000fe20000410000 */
[----:B------:R-:W-:Y:S01]  /*1770*/  FADD.FTZ R24, R9, R24 ;  /* 0x0000001809187221 */ /* 0x000fe20000010000 */
[----:B------:R-:W-:Y:S01]  /*1780*/  FMUL.FTZ R28, R29, UR16 ;  /* 0x000000101d1c7c20 */ /* 0x000fe20008410000 */
[----:B------:R-:W-:Y:S01]  /*1790*/  FADD.FTZ R29, R23, -UR13 ;  /* 0x8000000d171d7e21 */ /* 0x000fe20008010000 */
[----:B------:R-:W-:Y:S01]  /*17a0*/  FADD.FTZ R27, R12, R27 ;  /* 0x0000001b0c1b7221 */ /* 0x000fe20000010000 */
[----:B------:R-:W-:Y:S01]  /*17b0*/  FADD.FTZ R35, R34, R33 ;  /* 0x0000002122237221 */ /* 0x000fe20000010000 */
[----:B------:R-:W-:Y:S01]  /*17c0*/  FADD.FTZ R24, R13, R24 ;  /* 0x000000180d187221 */ /* 0x000fe20000010000 */
[----:B------:R-:W-:Y:S01]  /*17d0*/  FFMA.FTZ R34, R28, R33, R31 ;  /* 0x000000211c227223 */ /* 0x000fe2000001001f */
[----:B------:R-:W-:Y:S01]  /*17e0*/  FFMA.FTZ R25, R20, R32, R25 ;  /* 0x0000002014197223 */ /* 0x000fe20000010019 */
[----:B------:R-:W-:Y:S01]  /*17f0*/  FMUL.FTZ R33, R29, UR16 ;  /* 0x000000101d217c20 */ /* 0x000fe20008410000 */
        /* <DEDUP_REMOVED lines=8> */
[----:B------:R-:W-:-:S02]  /*1880*/  FFMA.FTZ R29, R37, R33, R26 ;  /* 0x00000021251d7223 */ /* 0x000fc4000001001a */
[----:B------:R-:W-:Y:S01]  /*1890*/  FADD.FTZ R30, R36, R31 ;  /* 0x0000001f241e7221 */ /* 0x000fe20000010000 */
[----:B------:R-:W-:Y:S01]  /*18a0*/  FADD.FTZ R31, R37, R32 ;  /* 0x00000020251f7221 */ /* 0x000fe20000010000 */
[----:B------:R-:W-:Y:S06]  /*18b0*/  BRA `(.L_x_1524) ;  /* 0x0000001000007947 */ /* 0x000fec0003800000 */
.L_x_1523:
        /* <DEDUP_REMOVED lines=28> */
[----:B------:R-:W-:Y:S01]  /*1a80*/  FADD.FTZ R27, R2, -UR13 ;  /* 0x8000000d021b7e21 */ /* 0x000fe20008010000 */
[----:B-1----:R-:W-:Y:S01]  /*1a90*/  FADD.FTZ R46, -R34, 1 ;  /* 0x3f800000222e7421 */ /* 0x002fe20000010100 */
[----:B------:R-:W-:Y:S01]  /*1aa0*/  FMUL.FTZ R26, R26, R47 ;  /* 0x0000002f1a1a7220 */ /* 0x000fe20000410000 */
[----:B------:R-:W-:Y:S01]  /*1ab0*/  FMUL.FTZ R34, R43, R34 ;  /* 0x000000222b227220 */ /* 0x000fe20000410000 */
[----:B------:R-:W-:Y:S01]  /*1ac0*/  FMUL.FTZ R27, R27, UR16 ;  /* 0x000000101b1b7c20 */ /* 0x000fe20008410000 */
[----:B------:R-:W-:Y:S01]  /*1ad0*/  FFMA.FTZ R51, R31, R46, 1 ;  /* 0x3f8000001f337423 */ /* 0x000fe2000001002e */
[----:B---3--:R-:W-:Y:S01]  /*1ae0*/  FADD.FTZ R46, R33, 1 ;  /* 0x3f800000212e7421 */ /* 0x008fe20000010000 */
[----:B------:R-:W0:Y:S01]  /*1af0*/  MUFU.RCP R35, R35 ;  /* 0x0000002300237308 */ /* 0x000e220000001000 */
[----:B------:R-:W-:Y:S01]  /*1b00*/  FFMA.FTZ R31, R49, R27, R52 ;  /* 0x0000001b311f7223 */ /* 0x000fe20000010034 */
[----:B------:R-:W-:-:S03]  /*1b10*/  FMUL.FTZ R33, R34, R51 ;  /* 0x0000003322217220 */ /* 0x000fc60000410000 */
[----:B------:R-:W-:-:S03]  /*1b20*/  FMUL.FTZ R57, R31, -1.4426950216293334961 ;  /* 0xbfb8aa3b1f397820 */ /* 0x000fc60000410000 */
[----:B------:R-:W1:Y:S08]  /*1b30*/  MUFU.RCP R46, R46 ;  /* 0x0000002e002e7308 */ /* 0x000e700000001000 */
[----:B------:R2:W3:Y:S01]  /*1b40*/  MUFU.EX2 R47, R57 ;  /* 0x00000039002f7308 */ /* 0x0004e20000000800 */
[----:B0-----:R-:W-:-:S04]  /*1b50*/  FADD.FTZ R34, -R35, 1 ;  /* 0x3f80000023227421 */ /* 0x001fc80000010100 */
[----:B------:R-:W-:Y:S01]  /*1b60*/  FFMA.FTZ R51, R29, R34, 1 ;  /* 0x3f8000001d337423 */ /* 0x000fe20000010022 */
[----:B--2---:R-:W-:Y:S01]  /*1b70*/  FMUL.FTZ R57, R0, R33 ;  /* 0x0000002100397220 */ /* 0x004fe20000410000 */
[----:B-1----:R-:W-:Y:S01]  /*1b80*/  FADD.FTZ R29, -R46, 1 ;  /* 0x3f8000002e1d7421 */ /* 0x002fe20000010100 */
[----:B------:R-:W-:Y:S01]  /*1b90*/  FMUL.FTZ R46, R39, R46 ;  /* 0x0000002e272e7220 */ /* 0x000fe20000410000 */
[----:B---3--:R-:W-:Y:S02]  /*1ba0*/  FADD.FTZ R47, R47, 1 ;  /* 0x3f8000002f2f7421 */ /* 0x008fe40000010000 */
[----:B------:R-:W-:Y:S01]  /*1bb0*/  FFMA.FTZ R29, R32, R29, 1 ;  /* 0x3f800000201d7423 */ /* 0x000fe2000001001d */
[----:B------:R-:W-:-:S03]  /*1bc0*/  FMUL.FTZ R32, R38, R35 ;  /* 0x0000002326207220 */ /* 0x000fc60000410000 */
[----:B------:R-:W-:Y:S01]  /*1bd0*/  FMUL.FTZ R29, R46, R29 ;  /* 0x0000001d2e1d7220 */ /* 0x000fe20000410000 */
[----:B------:R-:W0:Y:S01]  /*1be0*/  MUFU.RCP R47, R47 ;  /* 0x0000002f002f7308 */ /* 0x000e220000001000 */
[----:B------:R-:W-:Y:S01]  /*1bf0*/  FMUL.FTZ R51, R32, R51 ;  /* 0x0000003320337220 */ /* 0x000fe20000410000 */
[----:B------:R-:W-:-:S04]  /*1c00*/  FMUL.FTZ R32, R49, R26 ;  /* 0x0000001a31207220 */ /* 0x000fc80000410000 */
[C---:B------:R-:W-:Y:S01]  /*1c10*/  FFMA.FTZ R35, R25.reuse, R32, RZ ;  /* 0x0000002019237223 */ /* 0x040fe200000100ff */
[----:B------:R-:W-:Y:S01]  /*1c20*/  FADD.FTZ R46, RZ, R32 ;  /* 0x00000020ff2e7221 */ /* 0x000fe20000010000 */
[----:B------:R-:W-:Y:S01]  /*1c30*/  FFMA.FTZ R25, R25, R26, RZ ;  /* 0x0000001a19197223 */ /* 0x000fe200000100ff */
[----:B------:R-:W-:Y:S01]  /*1c40*/  FADD.FTZ R26, RZ, R26 ;  /* 0x0000001aff1a7221 */ /* 0x000fe20000010000 */
[----:B------:R-:W-:Y:S01]  /*1c50*/  FFMA.FTZ R35, R24, R57, R35 ;  /* 0x0000003918237223 */ /* 0x000fe20000010023 */
[----:B------:R-:W-:Y:S01]  /*1c60*/  FADD.FTZ R46, R57, R46 ;  /* 0x0000002e392e7221 */ /* 0x000fe20000010000 */
[----:B------:R-:W-:Y:S01]  /*1c70*/  FFMA.FTZ R34, R30, R51, R25 ;  /* 0x000000331e227223 */ /* 0x000fe20000010019 */
[----:B0-----:R-:W-:-:S04]  /*1c80*/  FADD.FTZ R32, -R47, 1 ;  /* 0x3f8000002f207421 */ /* 0x001fc80000010100 */
[----:B------:R-:W-:Y:S01]  /*1c90*/  FFMA.FTZ R31, R31, R32, 1 ;  /* 0x3f8000001f1f7423 */ /* 0x000fe20000010020 */
[----:B------:R-:W-:-:S04]  /*1ca0*/  FMUL.FTZ R32, R4, R47 ;  /* 0x0000002f04207220 */ /* 0x000fc80000410000 */
[----:B------:R-:W-:Y:S01]  /*1cb0*/  FMUL.FTZ R32, R32, R31 ;  /* 0x0000001f20207220 */ /* 0x000fe20000410000 */
[----:B------:R-:W-:Y:S01]  /*1cc0*/  FADD.FTZ R31, R26, R51 ;  /* 0x000000331a1f7221 */ /* 0x000fe20000010000 */
[----:B------:R-:W-:Y:S01]  /*1cd0*/  FADD.FTZ R26, R3, -UR13 ;  /* 0x8000000d031a7e21 */ /* 0x000fe20008010000 */
[----:B------:R-:W-:Y:S01]  /*1ce0*/  FMUL.FTZ R51, R49, R51 ;  /* 0x0000003331337220 */ /* 0x000fe20000410000 */
[----:B------:R-:W-:Y:S02]  /*1cf0*/  FFMA.FTZ R34, R27, R32, R34 ;  /* 0x000000201b227223 */ /* 0x000fe40000010022 */
[----:B------:R-:W-:Y:S01]  /*1d00*/  FMUL.FTZ R26, R26, UR16 ;  /* 0x000000101a1a7c20 */ /* 0x000fe20008410000 */
[----:B------:R-:W-:Y:S01]  /*1d10*/  FFMA.FTZ R35, R30, R51, R35 ;  /* 0x000000331e237223 */ /* 0x000fe20000010023 */
[----:B------:R-:W-:Y:S02]  /*1d20*/  FADD.FTZ R30, R46, R51 ;  /* 0x000000332e1e7221 */ /* 0x000fe40000010000 */
        /* <DEDUP_REMOVED lines=8> */
[----:B------:R-:W-:Y:S01]  /*1db0*/  FFMA.FTZ R47, R24, R33, RZ ;  /* 0x00000021182f7223 */ /* 0x000fe200000100ff */
[----:B------:R-:W-:Y:S01]  /*1dc0*/  FADD.FTZ R46, RZ, R33 ;  /* 0x00000021ff2e7221 */ /* 0x000fe20000010000 */
[----:B------:R-:W-:Y:S01]  /*1dd0*/  FMUL.FTZ R24, R0, R29 ;  /* 0x0000001d00187220 */ /* 0x000fe20000410000 */
[----:B------:R-:W-:Y:S01]  /*1de0*/  FMUL.FTZ R25, R25, R51 ;  /* 0x0000003319197220 */ /* 0x000fe20000410000 */
[----:B------:R-:W-:Y:S01]  /*1df0*/  FADD.FTZ R51, R6, -UR13 ;  /* 0x8000000d06337e21 */ /* 0x000fe20008010000 */
[----:B------:R-:W-:Y:S01]  /*1e00*/  FADD.FTZ R46, R46, R29 ;  /* 0x0000001d2e2e7221 */ /* 0x000fe20000010000 */
[C---:B------:R-:W-:Y:S01]  /*1e10*/  FFMA.FTZ R33, R28.reuse, R29, R47 ;  /* 0x0000001d1c217223 */ /* 0x040fe2000001002f */
[----:B------:R-:W-:Y:S01]  /*1e20*/  FFMA.FTZ R28, R28, R24, R35 ;  /* 0x000000181c1c7223 */ /* 0x000fe20000010023 */
[----:B------:R-:W-:Y:S01]  /*1e30*/  FMUL.FTZ R29, R51, UR16 ;  /* 0x00000010331d7c20 */ /* 0x000fe20008410000 */
[----:B------:R-:W-:Y:S01]  /*1e40*/  FADD.FTZ R47, R24, R30 ;  /* 0x0000001e182f7221 */ /* 0x000fe20000010000 */
[----:B------:R-:W-:-:S02]  /*1e50*/  FFMA.FTZ R33, R26, R25, R33 ;  /* 0x000000191a217223 */ /* 0x000fc40000010021 */
        /* <DEDUP_REMOVED lines=8> */
[----:B------:R-:W-:-:S03]  /*1ee0*/  FADD.FTZ R24, R7, -UR13 ;  /* 0x8000000d07187e21 */ /* 0x000fc60008010000 */
[----:B------:R-:W-:Y:S01]  /*1ef0*/  FMUL.FTZ R30, R30, R35 ;  /* 0x000000231e1e7220 */ /* 0x000fe20000410000 */
[----:B------:R-:W-:Y:S01]  /*1f00*/  FADD.FTZ R35, R31, R32 ;  /* 0x000000201f237221 */ /* 0x000fe20000010000 */
[----:B------:R-:W-:Y:S01]  /*1f10*/  FMUL.FTZ R31, R49, R32 ;  /* 0x00000020311f7220 */ /* 0x000fe20000410000 */
[----:B------:R-:W-:Y:S02]  /*1f20*/  FMUL.FTZ R24, R24, UR16 ;  /* 0x0000001018187c20 */ /* 0x000fe40008410000 */
[----:B------:R-:W-:Y:S01]  /*1f30*/  FADD.FTZ R35, R35, R30 ;  /* 0x0000001e23237221 */ /* 0x000fe20000010000 */
        /* <DEDUP_REMOVED lines=11> */
[----:B------:R-:W-:Y:S02]  /*1ff0*/  FADD.FTZ R46, R10, -UR13 ;  /* 0x8000000d0a2e7e21 */ /* 0x000fe40008010000 */
[----:B------:R-:W-:Y:S01]  /*2000*/  FMUL.FTZ R31, R31, R28 ;  /* 0x0000001c1f1f7220 */ /* 0x000fe20000410000 */
[----:B------:R-:W-:Y:S01]  /*2010*/  FMUL.FTZ R28, R0, R25 ;  /* 0x00000019001c7220 */ /* 0x000fe20000410000 */
[----:B------:R-:W-:-:S03]  /*2020*/  FMUL.FTZ R25, R46, UR16 ;  /* 0x000000102e197c20 */ /* 0x000fc60008410000 */
[----:B------:R-:W-:Y:S01]  /*2030*/  FFMA.FTZ R46, R26, R28, R27 ;  /* 0x0000001c1a2e7223 */ /* 0x000fe2000001001b */
[----:B------:R-:W-:Y:S01]  /*2040*/  FFMA.FTZ R26, R49, R25, R52 ;  /* 0x00000019311a7223 */ /* 0x000fe20000010034 */
[----:B------:R-:W-:-:S03]  /*2050*/  FADD.FTZ R47, R28, R47 ;  /* 0x0000002f1c2f7221 */ /* 0x000fc60000010000 */
[----:B------:R-:W-:-:S06]  /*2060*/  FMUL.FTZ R51, R26, -1.4426950216293334961 ;  /* 0xbfb8aa3b1a337820 */ /* 0x000fcc0000410000 */
[----:B------:R-:W0:Y:S02]  /*2070*/  MUFU.EX2 R51, R51 ;  /* 0x0000003300337308 */ /* 0x000e240000000800 */
[----:B0-----:R-:W-:-:S06]  /*2080*/  FADD.FTZ R27, R51, 1 ;  /* 0x3f800000331b7421 */ /* 0x001fcc0000010000 */
[----:B------:R-:W0:Y:S02]  /*2090*/  MUFU.RCP R27, R27 ;  /* 0x0000001b001b7308 */ /* 0x000e240000001000 */
[----:B0-----:R-:W-:Y:S01]  /*20a0*/  FADD.FTZ R57, -R27, 1 ;  /* 0x3f8000001b397421 */ /* 0x001fe20000010100 */
[----:B------:R-:W-:Y:S01]  /*20b0*/  FMUL.FTZ R28, R12, R27 ;  /* 0x0000001b0c1c7220 */ /* 0x000fe20000410000 */
[----:B------:R-:W-:Y:S02]  /*20c0*/  FADD.FTZ R27, R11, -UR13 ;  /* 0x8000000d0b1b7e21 */ /* 0x000fe40008010000 */
[----:B------:R-:W-:Y:S01]  /*20d0*/  FFMA.FTZ R57, R26, R57, 1 ;  /* 0x3f8000001a397423 */ /* 0x000fe20000010039 */
[-C--:B------:R-:W-:Y:S01]  /*20e0*/  FFMA.FTZ R26, R29, R30.reuse, R34 ;  /* 0x0000001e1d1a7223 */ /* 0x080fe20000010022 */
[----:B------:R-:W-:Y:S02]  /*20f0*/  FMUL.FTZ R27, R27, UR16 ;  /* 0x000000101b1b7c20 */ /* 0x000fe40008410000 */
[----:B------:R-:W-:Y:S01]  /*2100*/  FMUL.FTZ R28, R28, R57 ;  /* 0x000000391c1c7220 */ /* 0x000fe20000410000 */
[----:B------:R-:W-:-:S03]  /*2110*/  FMUL.FTZ R57, R49, R30 ;  /* 0x0000001e31397220 */ /* 0x000fc60000410000 */
[----:B------:R-:W-:Y:S01]  /*2120*/  FADD.FTZ R35, R35, R28 ;  /* 0x0000001c23237221 */ /* 0x000fe20000010000 */
[----:B------:R-:W-:Y:S01]  /*2130*/  FFMA.FTZ R51, R29, R57, R46 ;  /* 0x000000391d337223 */ /* 0x000fe2000001002e */
[----:B------:R-:W-:Y:S01]  /*2140*/  FFMA.FTZ R29, R0, R27, R53 ;  /* 0x0000001b001d7223 */ /* 0x000fe20000010035 */
[----:B------:R-:W-:Y:S01]  /*2150*/  FADD.FTZ R47, R47, R57 ;  /* 0x000000392f2f7221 */ /* 0x000fe20000010000 */
[----:B------:R-:W-:Y:S01]  /*2160*/  FADD.FTZ R57, R14, -UR13 ;  /* 0x8000000d0e397e21 */ /* 0x000fe20008010000 */
        /* <DEDUP_REMOVED lines=9> */
[-C--:B------:R-:W-:Y:S02]  /*2200*/  FFMA.FTZ R32, R24, R31.reuse, R33 ;  /* 0x0000001f18207223 */ /* 0x080fe40000010021 */
[----:B------:R-:W-:Y:S01]  /*2210*/  FMUL.FTZ R29, R29, R46 ;  /* 0x0000002e1d1d7220 */ /* 0x000fe20000410000 */
        /* <DEDUP_REMOVED lines=30> */
[----:B------:R-:W-:Y:S01]  /*2400*/  FADD.FTZ R51, R19, -UR13 ;  /* 0x8000000d13337e21 */ /* 0x000fe20008010000 */
[----:B0-----:R-:W-:-:S04]  /*2410*/  FADD.FTZ R33, -R46, 1 ;  /* 0x3f8000002e217421 */ /* 0x001fc80000010100 */
[----:B------:R-:W-:Y:S01]  /*2420*/  FFMA.FTZ R33, R25, R33, 1 ;  /* 0x3f80000019217423 */ /* 0x000fe20000010021 */
[----:B------:R-:W-:-:S04]  /*2430*/  FMUL.FTZ R25, R17, R46 ;  /* 0x0000002e11197220 */ /* 0x000fc80000410000 */
[----:B------:R-:W-:Y:S01]  /*2440*/  FMUL.FTZ R25, R25, R33 ;  /* 0x0000002119197220 */ /* 0x000fe20000410000 */
[----:B------:R-:W-:Y:S01]  /*2450*/  FFMA.FTZ R33, R27, R29, R32 ;  /* 0x0000001d1b217223 */ /* 0x000fe20000010020 */
[----:B------:R-:W-:Y:S02]  /*2460*/  FMUL.FTZ R29, R57, UR16 ;  /* 0x00000010391d7c20 */ /* 0x000fe40008410000 */
[----:B------:R-:W-:Y:S01]  /*2470*/  FADD.FTZ R30, R30, R25 ;  /* 0x000000191e1e7221 */ /* 0x000fe20000010000 */
[----:B------:R-:W-:Y:S01]  /*2480*/  FFMA.FTZ R33, R28, R25, R33 ;  /* 0x000000191c217223 */ /* 0x000fe20000010021 */
        /* <DEDUP_REMOVED lines=8> */
[----:B------:R-:W-:-:S03]  /*2510*/  FADD.FTZ R57, R22, -UR13 ;  /* 0x8000000d16397e21 */ /* 0x000fc60008010000 */
        /* <DEDUP_REMOVED lines=31> */
[----:B------:R-:W-:Y:S01]  /*2710*/  FFMA.FTZ R28, R29, R32, R26 ;  /* 0x000000201d1c7223 */ /* 0x000fe2000001001a */
[----:B------:R-:W-:Y:S01]  /*2720*/  FMUL.FTZ R26, R51, UR16 ;  /* 0x00000010331a7c20 */ /* 0x000fe20008410000 */
[----:B------:R-:W-:Y:S01]  /*2730*/  FFMA.FTZ R29, R29, R31, R46 ;  /* 0x0000001f1d1d7223 */ /* 0x000fe2000001002e */
[----:B------:R-:W-:Y:S01]  /*2740*/  FADD.FTZ R47, R47, R31 ;  /* 0x0000001f2f2f7221 */ /* 0x000fe20000010000 */
        /* <DEDUP_REMOVED lines=10> */
[----:B------:R-:W-:Y:S02]  /*27f0*/  FMUL.FTZ R30, R0, R27 ;  /* 0x0000001b001e7220 */ /* 0x000fe40000410000 */
[----:B------:R-:W-:Y:S02]  /*2800*/  FMUL.FTZ R32, R57, R32 ;  /* 0x0000002039207220 */ /* 0x000fe40000410000 */
[----:B------:R-:W-:Y:S01]  /*2810*/  FFMA.FTZ R24, R24, R30, R29 ;  /* 0x0000001e18187223 */ /* 0x000fe2000001001d */
[----:B------:R-:W-:Y:S01]  /*2820*/  FADD.FTZ R47, R30, R47 ;  /* 0x0000002f1e2f7221 */ /* 0x000fe20000010000 */
[----:B------:R-:W-:Y:S01]  /*2830*/  FMUL.FTZ R30, R49, R34 ;  /* 0x00000022311e7220 */ /* 0x000fe20000410000 */
[----:B------:R-:W-:Y:S01]  /*2840*/  FMUL.FTZ R29, R0, R32 ;  /* 0x00000020001d7220 */ /* 0x000fe20000410000 */
[----:B------:R-:W-:-:S02]  /*2850*/  FADD.FTZ R31, R31, R32 ;  /* 0x000000201f1f7221 */ /* 0x000fc40000010000 */
[----:B------:R-:W-:Y:S01]  /*2860*/  FFMA.FTZ R27, R25, R30, R24 ;  /* 0x0000001e191b7223 */ /* 0x000fe20000010018 */
[----:B------:R-:W-:Y:S01]  /*2870*/  FADD.FTZ R24, R47, R30 ;  /* 0x0000001e2f187221 */ /* 0x000fe20000010000 */
[----:B------:R-:W-:Y:S02]  /*2880*/  FADD.FTZ R30, R35, R34 ;  /* 0x00000022231e7221 */ /* 0x000fe40000010000 */
[C---:B------:R-:W-:Y:S01]  /*2890*/  FFMA.FTZ R27, R26.reuse, R29, R27 ;  /* 0x0000001d1a1b7223 */ /* 0x040fe2000001001b */
[----:B------:R-:W-:Y:S01]  /*28a0*/  FADD.FTZ R24, R29, R24 ;  /* 0x000000181d187221 */ /* 0x000fe20000010000 */
[----:B------:R-:W-:-:S07]  /*28b0*/  FFMA.FTZ R29, R26, R32, R33 ;  /* 0x000000201a1d7223 */ /* 0x000fce0000010021 */
.L_x_1524:
        /* <DEDUP_REMOVED lines=18> */
[----:B------:R-:W-:-:S03]  /*29e0*/  ISETP.GT.U32.AND P3, PT, R51, 0xe, PT ;  /* 0x0000000e3300780c */ /* 0x000fc60003f64070 */
        /* <DEDUP_REMOVED lines=9> */
[----:B------:R-:W-:-:S03]  /*2a80*/  ISETP.NE.AND P0, PT, R51, RZ, PT ;  /* 0x000000ff3300720c */ /* 0x000fc60003f05270 */
[----:B------:R-:W1:Y:S01]  /*2a90*/  SHFL.DOWN PT, R25, R24, 0x8, 0x1f ;  /* 0x09001f0018197f89 */ /* 0x000e6200000e0000 */
[----:B0-----:R-:W-:Y:S01]  /*2aa0*/  FADD.FTZ R26, R27, R26 ;  /* 0x0000001a1b1a7221 */ /* 0x001fe20000010000 */
[----:B-1----:R-:W-:-:S04]  /*2ab0*/  FADD.FTZ R25, R24, R25 ;  /* 0x0000001918197221 */ /* 0x002fc80000010000 */
        /* <DEDUP_REMOVED lines=13> */
.L_x_1526:
[----:B------:R-:W-:Y:S05]  /*2b90*/  BSYNC.RECONVERGENT B0 ;  /* 0x0000000000007941 */ /* 0x000fea0003800200 */
.L_x_1525:
[----:B------:R-:W-:Y:S06]  /*2ba0*/  BAR.SYNC.DEFER_BLOCKING 0x0 ;  /* 0x0000000000007b1d */ /* 0x000fec0000010000 */
[----:B------:R-:W-:Y:S04]  /*2bb0*/  BSSY.RECONVERGENT B0, `(.L_x_1527) ;  /* 0x0000027000007945 */ /* 0x000fe80003800200 */
[----:B------:R-:W-:Y:S05]  /*2bc0*/  @P0 BRA `(.L_x_1528) ;  /* 0x0000000000940947 */ /* 0x000fea0003800000 */
[----:B------:R-:W-:-:S09]  /*2bd0*/  ULEA UR6, UR8, UR7, 0x18 ;  /* 0x0000000708067291 */ /* 0x000fd2000f8ec0ff */
[----:B--2---:R-:W2:Y:S04]  /*2be0*/  LDS.64 R32, [UR6+0x18] ;  /* 0x00001806ff207984 */ /* 0x004ea80008000a00 */
[----:B-1-3--:R-:W0:Y:S01]  /*2bf0*/  LDS.128 R24, [UR6+0x20] ;  /* 0x00002006ff187984 */ /* 0x00ae220008000c00 */
[----:B--2---:R-:W-:Y:S01]  /*2c00*/  FADD.FTZ R35, R46, R32 ;  /* 0x000000202e237221 */ /* 0x004fe20000010000 */
        /* <DEDUP_REMOVED lines=33> */
.L_x_1528:
[----:B------:R-:W-:Y:S05]  /*2e20*/  BSYNC.RECONVERGENT B0 ;  /* 0x0000000000007941 */ /* 0x000fea0003800200 */
.L_x_1527:
[----:B------:R-:W-:Y:S06]  /*2e30*/  BAR.SYNC.DEFER_BLOCKING 0x0 ;  /* 0x0000000000007b1d */ /* 0x000fec0000010000 */
[----:B------:R-:W-:Y:S04]  /*2e40*/  BSSY.RECONVERGENT B0, `(.L_x_1529) ;  /* 0x000009d000007945 */ /* 0x000fe80003800200 */
[----:B------:R-:W-:Y:S05]  /*2e50*/  @P3 BRA `(.L_x_1530) ;  /* 0x00000008006c3947 */ /* 0x000fea0003800000 */
[----:B-1-3--:R-:W1:Y:S04]  /*2e60*/  LDS.128 R24, [R57+0xf0] ;  /* 0x0000f00039187984 */ /* 0x00ae680000000c00 */
[----:B--2---:R-:W2:Y:S01]  /*2e70*/  LDS.128 R32, [R57+0x1e0] ;  /* 0x0001e00039207984 */ /* 0x004ea20000000c00 */
[----:B-1----:R-:W-:Y:S01]  /*2e80*/  FADD.FTZ R24, R28, R24 ;  /* 0x000000181c187221 */ /* 0x002fe20000010000 */
[----:B------:R-:W-:Y:S01]  /*2e90*/  FADD.FTZ R25, R29, R25 ;  /* 0x000000191d197221 */ /* 0x000fe20000010000 */
[----:B------:R-:W-:Y:S01]  /*2ea0*/  FADD.FTZ R28, R31, R27 ;  /* 0x0000001b1f1c7221 */ /* 0x000fe20000010000 */
[----:B------:R-:W-:Y:S01]  /*2eb0*/  FADD.FTZ R29, R30, R26 ;  /* 0x0000001a1e1d7221 */ /* 0x000fe20000010000 */
[----:B--2---:R-:W-:Y:S01]  /*2ec0*/  FADD.FTZ R31, R24, R32 ;  /* 0x00000020181f7221 */ /* 0x004fe20000010000 */
        /* <DEDUP_REMOVED lines=148> */
.L_x_1530:
[----:B------:R-:W-:Y:S05]  /*3810*/  BSYNC.RECONVERGENT B0 ;  /* 0x0000000000007941 */ /* 0x000fea0003800200 */
.L_x_1529:
[----:B------:R-:W-:Y:S04]  /*3820*/  BSSY.RECONVERGENT B0, `(.L_x_1531) ;  /* 0x000001d000007945 */ /* 0x000fe80003800200 */
[----:B------:R-:W-:Y:S05]  /*3830*/  @P3 BRA `(.L_x_1532) ;  /* 0x00000000006c3947 */ /* 0x000fea0003800000 */
[----:B-1----:R-:W2:Y:S01]  /*3840*/  LDC.64 R26, c[0x0][0x3d8] ;  /* 0x0000f600ff1a7b82 */ /* 0x002ea20000000a00 */
[----:B------:R-:W-:-:S07]  /*3850*/  IMAD R33, R56, 0xf, R51 ;  /* 0x0000000f38217824 */ /* 0x000fce00078e0233 */
[----:B---3--:R-:W1:Y:S01]  /*3860*/  LDC.64 R24, c[0x0][0x3f8] ;  /* 0x0000fe00ff187b82 */ /* 0x008e620000000a00 */
[----:B--2---:R-:W-:-:S05]  /*3870*/  IMAD.WIDE R32, R33, 0x4, R26 ;  /* 0x0000000421207825 */ /* 0x004fca00078e021a */
        /* <DEDUP_REMOVED lines=23> */
.L_x_1532:
[----:B------:R-:W-:Y:S05]  /*39f0*/  BSYNC.RECONVERGENT B0 ;  /* 0x0000000000007941 */ /* 0x000fea0003800200 */
.L_x_1531:
[----:B------:R-:W-:-:S09]  /*3a00*/  UISETP.GE.U32.AND UP0, UPT, UR18, 0x2, UPT ;  /* 0x000000021200788c */ /* 0x000fd2000bf06070 */
[----:B------:R-:W-:Y:S05]  /*3a10*/  BRA.U !UP0, `(.L_x_1533) ;  /* 0x0000001108887547 */ /* 0x000fea000b800000 */
[----:B------:R-:W0:Y:S01]  /*3a20*/  LDCU UR12, c[0x0][0x374] ;  /* 0x00006e80ff0c77ac */ /* 0x000e220008000800 */
[----:B------:R-:W-:Y:S01]  /*3a30*/  ULOP3.LUT UR19, UR4, 0x1, URZ, 0xc0, !UPT ;  /* 0x0000000104137892 */ /* 0x000fe2000f8ec0ff */
[----:B------:R-:W-:Y:S11]  /*3a40*/  @P0 BRA `(.L_x_1534) ;  /* 0x0000000000940947 */ /* 0x000ff60003800000 */
[----:B------:R-:W5:Y:S01]  /*3a50*/  S2UR UR9, SR_CTAID.Y ;  /* 0x00000000000979c3 */ /* 0x000f620000002600 */
[----:B------:R-:W2:Y:S01]  /*3a60*/  LDCU.64 UR6, c[0x0][0x3d0] ;  /* 0x00007a00ff0677ac */ /* 0x000ea20008000a00 */
[----:B0-----:R-:W-:Y:S02]  /*3a70*/  UIMAD UR8, UR19, UR12, URZ ;  /* 0x0000000c130872a4 */ /* 0x001fe4000f8e02ff */
[----:B------:R-:W-:-:S04]  /*3a80*/  ULOP3.LUT UP0, UR10, UR4, 0x2, URZ, 0xc0, !UPT ;  /* 0x00000002040a7892 */ /* 0x000fc8000f80c0ff */
[----:B-1--4-:R-:W0:Y:S01]  /*3a90*/  LDC.64 R26, c[0x0][0x3c8] ;  /* 0x0000f200ff1a7b82 */ /* 0x012e220000000a00 */
[----:B------:R-:W-:Y:S02]  /*3aa0*/  UIMAD UR8, UR8, UR18, URZ ;  /* 0x00000012080872a4 */ /* 0x000fe4000f8e02ff */
[----:B------:R-:W-:Y:S02]  /*3ab0*/  UIADD3 UR10, UPT, UPT, -UR10, 0x1, URZ ;  /* 0x000000010a0a7890 */ /* 0x000fe4000fffe1ff */
[----:B------:R-:W-:-:S03]  /*3ac0*/  USHF.L.U32 UR8, UR8, 0x1, URZ ;  /* 0x0000000108087899 */ /* 0x000fc600080006ff */
[----:B------:R-:W1:Y:S01]  /*3ad0*/  LDC R28, c[0x0][0x370] ;  /* 0x0000dc00ff1c7b82 */ /* 0x000e620000000800 */
[----:B-----5:R-:W-:Y:S01]  /*3ae0*/  UIMAD UR17, UR19, UR12, UR9 ;  /* 0x0000000c131172a4 */ /* 0x020fe2000f8e0209 */
[----:B------:R-:W-:Y:S01]  /*3af0*/  PLOP3.LUT P0, PT, PT, PT, UP0, 0x80, 0x8 ;  /* 0x000000000008781c */ /* 0x000fe20003f0f008 */
[----:B------:R-:W-:Y:S01]  /*3b00*/  UIMAD UR9, UR11, UR12, UR9 ;  /* 0x0000000c0b0972a4 */ /* 0x000fe2000f8e0209 */
[----:B------:R-:W-:Y:S01]  /*3b10*/  MOV R31, UR10 ;  /* 0x0000000a001f7c02 */ /* 0x000fe20008000f00 */
[----:B--2---:R-:W-:Y:S02]  /*3b20*/  UIMAD.WIDE UR6, UR8, 0x4, UR6 ;  /* 0x00000004080678a5 */ /* 0x004fe4000f8e0206 */
[----:B------:R-:W-:Y:S02]  /*3b30*/  MOV R29, UR17 ;  /* 0x00000011001d7c02 */ /* 0x000fe40008000f00 */
[----:B------:R-:W-:-:S03]  /*3b40*/  UIMAD.WIDE.U32 UR6, UR9, 0x8, UR6 ;  /* 0x00000008090678a5 */ /* 0x000fc6000f8e0006 */
[----:B0-----:R-:W-:-:S03]  /*3b50*/  IMAD.WIDE.U32 R26, R29, 0x4, R26 ;  /* 0x000000041d1a7825 */ /* 0x001fc600078e001a */
[----:B---3--:R-:W-:Y:S02]  /*3b60*/  MOV R24, UR6 ;  /* 0x0000000600187c02 */ /* 0x008fe40008000f00 */
[----:B-1----:R-:W-:Y:S02]  /*3b70*/  SEL R29, R28, RZ, !P0 ;  /* 0x000000ff1c1d7207 */ /* 0x002fe40004000000 */
        /* <DEDUP_REMOVED lines=8> */
[----:B------:R-:W1:Y:S01]  /*3c00*/  LDC R30, c[0x0][0x2f8] ;  /* 0x0000be00ff1e7b82 */ /* 0x000e620000000800 */
[----:B0-----:R-:W-:-:S07]  /*3c10*/  MOV R24, 0xffffffff ;  /* 0xffffffff00187802 */ /* 0x001fce0000000f00 */
.L_x_1535:
[----:B------:R-:W2:Y:S04]  /*3c20*/  LDG.E.STRONG.GPU R28, desc[UR14][R26.64] ;  /* 0x0000000e1a1c7981 */ /* 0x000ea8000c1ef900 */
[----:B--2---:R-:W-:Y:S01]  /*3c30*/  CCTL.IVALL ;  /* 0x00000000ff00798f */ /* 0x004fe20002000000 */
[----:B-1----:R-:W-:Y:S01]  /*3c40*/  IADD3 R25, PT, PT, R30, -R30, RZ ;  /* 0x8000001e1e197210 */ /* 0x002fe20007ffe0ff */
[----:B------:R-:W-:Y:S05]  /*3c50*/  YIELD ;  /* 0x0000000000007946 */ /* 0x000fea0003800000 */
[----:B------:R-:W-:-:S13]  /*3c60*/  ISETP.EQ.AND P0, PT, R25, RZ, PT ;  /* 0x000000ff1900720c */ /* 0x000fda0003f02270 */
[----:B------:R-:W-:-:S04]  /*3c70*/  @P0 MOV R24, R28 ;  /* 0x0000001c00180202 */ /* 0x000fc80000000f00 */
[----:B------:R-:W-:-:S13]  /*3c80*/  ISETP.NE.AND P0, PT, R24, R29, PT ;  /* 0x0000001d1800720c */ /* 0x000fda0003f05270 */
[----:B------:R-:W-:Y:S05]  /*3c90*/  @P0 BRA `(.L_x_1535) ;  /* 0xfffffffc00e00947 */ /* 0x000fea000383ffff */
.L_x_1534:
[----:B0--34-:R-:W-:Y:S01]  /*3ca0*/  MOV R24, UR18 ;  /* 0x0000001200187c02 */ /* 0x019fe20008000f00 */
[----:B------:R-:W-:Y:S05]  /*3cb0*/  WARPSYNC.ALL ;  /* 0x0000000000007948 */ /* 0x000fea0003800000 */
[----:B------:R-:W-:Y:S01]  /*3cc0*/  ISETP.GE.U32.AND P0, PT, R24, 0x8, PT ;  /* 0x000000081800780c */ /* 0x000fe20003f06070 */
[----:B------:R-:W-:Y:S01]  /*3cd0*/  BAR.SYNC.DEFER_BLOCKING 0x0 ;  /* 0x0000000000007b1d */ /* 0x000fe20000010000 */
[----:B------:R-:W-:-:S11]  /*3ce0*/  HFMA2 R34, -RZ, RZ, 0, 0 ;  /* 0x00000000ff227431 */ /* 0x000fd600000001ff */
[----:B------:R-:W-:Y:S05]  /*3cf0*/  @!P0 BRA `(.L_x_1536) ;  /* 0x0000000800948947 */ /* 0x000fea0003800000 */
[----:B------:R-:W0:Y:S01]  /*3d00*/  S2UR UR6, SR_CTAID.Y ;  /* 0x00000000000679c3 */ /* 0x000e220000002600 */
[----:B------:R-:W3:Y:S01]  /*3d10*/  S2R R34, SR_TID.X ;  /* 0x0000000000227919 */ /* 0x000ee20000002100 */
[----:B------:R-:W-:Y:S01]  /*3d20*/  MOV R35, RZ ;  /* 0x000000ff00237202 */ /* 0x000fe20000000f00 */
[----:B------:R-:W-:-:S05]  /*3d30*/  UIADD3 UR22, UPT, UPT, -UR11, URZ, URZ ;  /* 0x000000ff0b167290 */ /* 0x000fca000fffe1ff */
[----:B------:R-:W4:Y:S01]  /*3d40*/  S2UR UR9, SR_CTAID.X ;  /* 0x00000000000979c3 */ /* 0x000f220000002500 */
[----:B0-----:R-:W-:Y:S02]  /*3d50*/  ULEA UR10, UR12, UR6, 0x2 ;  /* 0x000000060c0a7291 */ /* 0x001fe4000f8e10ff */
[----:B------:R-:W-:Y:S02]  /*3d60*/  UIMAD UR17, UR12, 0x3, UR6 ;  /* 0x000000030c1178a4 */ /* 0x000fe4000f8e0206 */
[----:B------:R-:W-:Y:S02]  /*3d70*/  ULEA UR18, UR12, UR6, 0x1 ;  /* 0x000000060c127291 */ /* 0x000fe4000f8e08ff */
[----:B------:R-:W-:Y:S02]  /*3d80*/  UIMAD UR19, UR12, 0x6, UR6 ;  /* 0x000000060c1378a4 */ /* 0x000fe4000f8e0206 */
[----:B------:R-:W-:Y:S02]  /*3d90*/  UIMAD UR20, UR12, 0x7, UR6 ;  /* 0x000000070c1478a4 */ /* 0x000fe4000f8e0206 */
[----:B------:R-:W-:-:S02]  /*3da0*/  UIMAD UR21, UR12, 0x5, UR6 ;  /* 0x000000050c1578a4 */ /* 0x000fc4000f8e0206 */
[----:B---34-:R-:W-:-:S12]  /*3db0*/  UIADD3 UR7, UPT, UPT, UR6, UR12, URZ ;  /* 0x0000000c06077290 */ /* 0x018fd8000fffe0ff */
.L_x_1537:
[----:B------:R-:W-:Y:S01]  /*3dc0*/  ISETP.NE.AND P5, PT, RZ, UR22, PT ;  /* 0x00000016ff007c0c */ /* 0x000fe2000bfa5270 */
[----:B------:R-:W-:Y:S01]  /*3dd0*/  UMOV UR11, UR9 ;  /* 0x00000009000b7c82 */ /* 0x000fe20008000000 */
[----:B------:R-:W-:Y:S02]  /*3de0*/  MOV R29, UR4 ;  /* 0x00000004001d7c02 */ /* 0x000fe40008000f00 */
[----:B------:R-:W-:Y:S02]  /*3df0*/  ISETP.NE.OR P5, PT, R51, RZ, !P5 ;  /* 0x000000ff3300720c */ /* 0x000fe40006fa5670 */
[----:B------:R-:W-:Y:S02]  /*3e00*/  IADD3 R28, PT, PT, R35, 0x1, RZ ;  /* 0x00000001231c7810 */ /* 0x000fe40007ffe0ff */
[----:B------:R-:W-:Y:S02]  /*3e10*/  MOV R51, R34 ;  /* 0x0000002200337202 */ /* 0x000fe40000000f00 */
[----:B------:R-:W-:-:S02]  /*3e20*/  ISETP.NE.AND P4, PT, R28, UR11, PT ;  /* 0x0000000b1c007c0c */ /* 0x000fc4000bf85270 */
[----:B------:R-:W-:Y:S02]  /*3e30*/  IADD3 R28, PT, PT, R35, 0x2, RZ ;  /* 0x00000002231c7810 */ /* 0x000fe40007ffe0ff */
[----:B------:R-:W-:Y:S02]  /*3e40*/  ISETP.NE.OR P4, PT, R51, RZ, !P4 ;  /* 0x000000ff3300720c */ /* 0x000fe40006785670 */
[----:B------:R-:W-:Y:S01]  /*3e50*/  ISETP.NE.AND P3, PT, R28, UR11, PT ;  /* 0x0000000b1c007c0c */ /* 0x000fe2000bf65270 */
[----:B------:R-:W0:Y:S01]  /*3e60*/  @!P5 LDC R26, c[0x0][0x374] ;  /* 0x0000dd00ff1adb82 */ /* 0x000e220000000800 */
[----:B------:R-:W-:-:S07]  /*3e70*/  @!P5 LOP3.LUT R29, R29, 0x1, RZ, 0xc0, !PT ;  /* 0x000000011d1dd812 */ /* 0x000fce00078ec0ff */
[----:B-1----:R-:W1:Y:S08]  /*3e80*/  @!P5 LDC R27, c[0x0][0x370] ;  /* 0x0000dc00ff1bdb82 */ /* 0x002e700000000800 */
[----:B------:R-:W3:Y:S01]  /*3e90*/  @!P5 LDC.64 R24, c[0x0][0x3d0] ;  /* 0x0000f400ff18db82 */ /* 0x000ee20000000a00 */
[----:B0-----:R-:W-:Y:S01]  /*3ea0*/  @!P5 IMAD R26, R26, R29, RZ ;  /* 0x0000001d1a1ad224 */ /* 0x001fe200078e02ff */
[----:B------:R-:W-:-:S06]  /*3eb0*/  ISETP.NE.OR P3, PT, R51, RZ, !P3 ;  /* 0x000000ff3300720c */ /* 0x000fcc0005f65670 */
[----:B--2---:R-:W0:Y:S01]  /*3ec0*/  @!P4 LDC R32, c[0x0][0x374] ;  /* 0x0000dd00ff20cb82 */ /* 0x004e220000000800 */
[----:B-1----:R-:W-:-:S05]  /*3ed0*/  @!P5 IMAD R26, R26, R27, RZ ;  /* 0x0000001b1a1ad224 */ /* 0x002fca00078e02ff */
[----:B------:R-:W-:-:S05]  /*3ee0*/  @!P5 SHF.L.U32 R27, R26, 0x1, RZ ;  /* 0x000000011a1bd819 */ /* 0x000fca00000006ff */
[----:B---3--:R-:W-:Y:S01]  /*3ef0*/  @!P5 IMAD.WIDE R24, R27, 0x4, R24 ;  /* 0x000000041b18d825 */ /* 0x008fe200078e0218 */
[----:B------:R-:W-:-:S05]  /*3f00*/  MOV R27, UR6 ;  /* 0x00000006001b7c02 */ /* 0x000fca0008000f00 */
[----:B------:R-:W-:Y:S02]  /*3f10*/  @!P5 IMAD.WIDE.U32 R26, R27, 0x8, R24 ;  /* 0x000000081b1ad825 */ /* 0x000fe400078e0018 */
[----:B------:R-:W1:Y:S04]  /*3f20*/  @!P4 LDC R25, c[0x0][0x370] ;  /* 0x0000dc00ff19cb82 */ /* 0x000e680000000800 */
[----:B------:R-:W2:Y:S01]  /*3f30*/  @!P5 LDG.E.64 R26, desc[UR14][R26.64] ;  /* 0x0000000e1a1ad981 */ /* 0x000ea2000c1e1b00 */
[----:B------:R-:W-:Y:S02]  /*3f40*/  MOV R29, UR4 ;  /* 0x00000004001d7c02 */ /* 0x000fe40008000f00 */
[----:B------:R-:W-:Y:S01]  /*3f50*/  IADD3 R28, PT, PT, R35, 0x3, RZ ;  /* 0x00000003231c7810 */ /* 0x000fe20007ffe0ff */
[----:B------:R-:W3:Y:S01]  /*3f60*/  @!P3 LDC R24, c[0x0][0x374] ;  /* 0x0000dd00ff18bb82 */ /* 0x000ee20000000800 */
[----:B------:R-:W-:-:S02]  /*3f70*/  @!P4 LOP3.LUT R29, R29, 0x1, RZ, 0xc0, !PT ;  /* 0x000000011d1dc812 */ /* 0x000fc400078ec0ff */
[----:B------:R-:W-:Y:S02]  /*3f80*/  ISETP.NE.AND P2, PT, R28, UR11, PT ;  /* 0x0000000b1c007c0c */ /* 0x000fe4000bf45270 */
[----:B------:R-:W-:Y:S01]  /*3f90*/  MOV R31, UR4 ;  /* 0x00000004001f7c02 */ /* 0x000fe20008000f00 */
[----:B0-----:R-:W-:Y:S01]  /*3fa0*/  @!P4 IMAD R32, R32, R29, RZ ;  /* 0x0000001d2020c224 */ /* 0x001fe200078e02ff */
[----:B------:R-:W-:Y:S01]  /*3fb0*/  ISETP.NE.OR P2, PT, R51, RZ, !P2 ;  /* 0x000000ff3300720c */ /* 0x000fe20005745670 */
[----:B------:R-:W0:Y:S01]  /*3fc0*/  @!P3 LDC R30, c[0x0][0x370] ;  /* 0x0000dc00ff1ebb82 */ /* 0x000e220000000800 */
[----:B------:R-:W-:Y:S02]  /*3fd0*/  @!P3 LOP3.LUT R31, R31, 0x1, RZ, 0xc0, !PT ;  /* 0x000000011f1fb812 */ /* 0x000fe400078ec0ff */
[----:B------:R-:W-:-:S05]  /*3fe0*/  MOV R33, UR4 ;  /* 0x0000000400217c02 */ /* 0x000fca0008000f00 */
[----:B------:R-:W4:Y:S01]  /*3ff0*/  @!P4 LDC.64 R28, c[0x0][0x3d0] ;  /* 0x0000f400ff1ccb82 */ /* 0x000f220000000a00 */
[----:B-1----:R-:W-:-:S03]  /*4000*/  @!P4 IMAD R25, R32, R25, RZ ;  /* 0x000000192019c224 */ /* 0x002fc600078e02ff */
[----:B------:R-:W-:Y:S01]  /*4010*/  @!P2 LOP3.LUT R33, R33, 0x1, RZ, 0xc0, !PT ;  /* 0x000000012121a812 */ /* 0x000fe200078ec0ff */
[----:B---3--:R-:W-:-:S03]  /*4020*/  @!P3 IMAD R31, R24, R31, RZ ;  /* 0x0000001f181fb224 */ /* 0x008fc600078e02ff */
[----:B------:R-:W1:Y:S01]  /*4030*/  @!P2 LDC R32, c[0x0][0x374] ;  /* 0x0000dd00ff20ab82 */ /* 0x000e620000000800 */
[----:B0-----:R-:W-:Y:S01]  /*4040*/  @!P3 IMAD R30, R31, R30, RZ ;  /* 0x0000001e1f1eb224 */ /* 0x001fe200078e02ff */
[----:B------:R-:W-:-:S06]  /*4050*/  @!P4 SHF.L.U32 R31, R25, 0x1, RZ ;  /* 0x00000001191fc819 */ /* 0x000fcc00000006ff */
[----:B------:R-:W0:Y:S01]  /*4060*/  @!P3 LDC.64 R24, c[0x0][0x3d0] ;  /* 0x0000f400ff18bb82 */ /* 0x000e220000000a00 */
[----:B----4-:R-:W-:Y:S01]  /*4070*/  @!P4 IMAD.WIDE R28, R31, 0x4, R28 ;  /* 0x000000041f1cc825 */ /* 0x010fe200078e021c */
[----:B------:R-:W-:-:S05]  /*4080*/  MOV R31, UR7 ;  /* 0x00000007001f7c02 */ /* 0x000fca0008000f00 */
[----:B------:R-:W-:Y:S01]  /*4090*/  @!P4 IMAD.WIDE.U32 R28, R31, 0x8, R28 ;  /* 0x000000081f1cc825 */ /* 0x000fe200078e001c */
[----:B------:R-:W-:-:S03]  /*40a0*/  @!P3 SHF.L.U32 R31, R30, 0x1, RZ ;  /* 0x000000011e1fb819 */ /* 0x000fc600000006ff */
[----:B-1----:R-:W-:Y:S02]  /*40b0*/  @!P2 IMAD R32, R32, R33, RZ ;  /* 0x000000212020a224 */ /* 0x002fe400078e02ff */
[----:B------:R-:W3:Y:S01]  /*40c0*/  @!P4 LDG.E.64 R28, desc[UR14][R28.64] ;  /* 0x0000000e1c1cc981 */ /* 0x000ee2000c1e1b00 */
[----:B------:R-:W1:Y:S01]  /*40d0*/  @!P2 LDC R33, c[0x0][0x370] ;  /* 0x0000dc00ff21ab82 */ /* 0x000e620000000800 */
[----:B0-----:R-:W-:Y:S01]  /*40e0*/  @!P3 IMAD.WIDE R24, R31, 0x4, R24 ;  /* 0x000000041f18b825 */ /* 0x001fe200078e0218 */
[----:B------:R-:W-:-:S05]  /*40f0*/  MOV R31, UR18 ;  /* 0x00000012001f7c02 */ /* 0x000fca0008000f00 */
[----:B------:R-:W-:Y:S02]  /*4100*/  @!P3 IMAD.WIDE.U32 R30, R31, 0x8, R24 ;  /* 0x000000081f1eb825 */ /* 0x000fe400078e0018 */
[----:B------:R-:W0:Y:S04]  /*4110*/  @!P2 LDC.64 R24, c[0x0][0x3d0] ;  /* 0x0000f400ff18ab82 */ /* 0x000e280000000a00 */
[----:B------:R-:W4:Y:S01]  /*4120*/  @!P3 LDG.E.64 R30, desc[UR14][R30.64] ;  /* 0x0000000e1e1eb981 */ /* 0x000f22000c1e1b00 */
        /* <DEDUP_REMOVED lines=13> */
[----:B------:R-:W0:Y:S01]  /*4200*/  @!P1 LDC R32, c[0x0][0x370] ;  /* 0x0000dc00ff209b82 */ /* 0x000e220000000800 */
[----:B------:R-:W-:Y:S01]  /*4210*/  MOV R57, UR4 ;  /* 0x0000000400397c02 */ /* 0x000fe20008000f00 */
[----:B0-----:R-:W-:Y:S02]  /*4220*/  @!P1 IMAD R33, R33, R32, RZ ;  /* 0x0000002021219224 */ /* 0x001fe400078e02ff */
[----:B--2---:R-:W-:Y:S01]  /*4230*/  @!P5 FADD.FTZ R46, R46, R26 ;  /* 0x0000001a2e2ed221 */ /* 0x004fe20000010000 */
[----:B------:R-:W-:-:S04]  /*4240*/  IADD3 R26, PT, PT, R35, 0x5, RZ ;  /* 0x00000005231a7810 */ /* 0x000fc80007ffe0ff */
[----:B------:R-:W-:-:S04]  /*4250*/  ISETP.NE.AND P0, PT, R26, UR11, PT ;  /* 0x0000000b1a007c0c */ /* 0x000fc8000bf05270 */
[----:B------:R-:W-:Y:S02]  /*4260*/  ISETP.NE.OR P0, PT, R51, RZ, !P0 ;  /* 0x000000ff3300720c */ /* 0x000fe40004705670 */
[----:B------:R-:W-:-:S11]  /*4270*/  IADD3 R26, PT, PT, R35, 0x6, RZ ;  /* 0x00000006231a7810 */ /* 0x000fd60007ffe0ff */
[----:B------:R-:W0:Y:S01]  /*4280*/  @!P0 LDC R56, c[0x0][0x374] ;  /* 0x0000dd00ff388b82 */ /* 0x000e220000000800 */
[----:B------:R-:W-:Y:S01]  /*4290*/  ISETP.NE.AND P6, PT, R26, UR11, PT ;  /* 0x0000000b1a007c0c */ /* 0x000fe2000bfc5270 */
[----:B------:R-:W-:Y:S01]  /*42a0*/  @!P5 FADD.FTZ R47, R47, R27 ;  /* 0x0000001b2f2fd221 */ /* 0x000fe20000010000 */
[----:B------:R-:W-:Y:S02]  /*42b0*/  MOV R27, UR4 ;  /* 0x00000004001b7c02 */ /* 0x000fe40008000f00 */
[----:B------:R-:W-:Y:S02]  /*42c0*/  ISETP.NE.OR P5, PT, R51, RZ, !P6 ;  /* 0x000000ff3300720c */ /* 0x000fe400077a5670 */
[----:B------:R-:W-:Y:S02]  /*42d0*/  @!P0 LOP3.LUT R27, R27, 0x1, RZ, 0xc0, !PT ;  /* 0x000000011b1b8812 */ /* 0x000fe400078ec0ff */
[----:B------:R-:W-:-:S03]  /*42e0*/  IADD3 R26, PT, PT, R35, 0x7, RZ ;  /* 0x00000007231a7810 */ /* 0x000fc60007ffe0ff */
[----:B0-----:R-:W-:Y:S02]  /*42f0*/  @!P0 IMAD R56, R56, R27, RZ ;  /* 0x0000001b38388224 */ /* 0x001fe400078e02ff */
[----:B------:R-:W0:Y:S08]  /*4300*/  @!P0 LDC R27, c[0x0][0x370] ;  /* 0x0000dc00ff1b8b82 */ /* 0x000e300000000800 */
[----:B------:R-:W1:Y:S01]  /*4310*/  @!P5 LDC R32, c[0x0][0x374] ;  /* 0x0000dd00ff20db82 */ /* 0x000e620000000800 */
[----:B---3--:R-:W-:Y:S01]  /*4320*/  @!P4 FADD.FTZ R47, R47, R29 ;  /* 0x0000001d2f2fc221 */ /* 0x008fe20000010000 */
[----:B------:R-:W-:-:S06]  /*4330*/  @!P4 FADD.FTZ R46, R46, R28 ;  /* 0x0000001c2e2ec221 */ /* 0x000fcc0000010000 */
[----:B------:R-:W2:Y:S01]  /*4340*/  @!P5 LDC R29, c[0x0][0x370] ;  /* 0x0000dc00ff1ddb82 */ /* 0x000ea20000000800 */
[----:B------:R-:W-:-:S04]  /*4350*/  ISETP.NE.AND P4, PT, R26, UR11, PT ;  /* 0x0000000b1a007c0c */ /* 0x000fc8000bf85270 */
[----:B------:R-:W-:Y:S02]  /*4360*/  ISETP.NE.OR P4, PT, R51, RZ, !P4 ;  /* 0x000000ff3300720c */ /* 0x000fe40006785670 */
[----:B------:R-:W-:Y:S01]  /*4370*/  @!P5 LOP3.LUT R57, R57, 0x1, RZ, 0xc0, !PT ;  /* 0x000000013939d812 */ /* 0x000fe200078ec0ff */
[----:B0-----:R-:W-:Y:S02]  /*4380*/  @!P0 IMAD R56, R56, R27, RZ ;  /* 0x0000001b38388224 */ /* 0x001fe400078e02ff */
[----:B------:R-:W0:Y:S01]  /*4390*/  @!P0 LDC.64 R26, c[0x0][0x3d0] ;  /* 0x0000f400ff1a8b82 */ /* 0x000e220000000a00 */
[----:B----4-:R-:W-:Y:S01]  /*43a0*/  @!P3 FADD.FTZ R46, R46, R30 ;  /* 0x0000001e2e2eb221 */ /* 0x010fe20000010000 */
[----:B-1----:R-:W-:-:S06]  /*43b0*/  @!P5 IMAD R32, R32, R57, RZ ;  /* 0x000000392020d224 */ /* 0x002fcc00078e02ff */
[----:B------:R-:W1:Y:S01]  /*43c0*/  @!P4 LDC R30, c[0x0][0x374] ;  /* 0x0000dd00ff1ecb82 */ /* 0x000e620000000800 */
[----:B--2---:R-:W-:-:S07]  /*43d0*/  @!P5 IMAD R32, R32, R29, RZ ;  /* 0x0000001d2020d224 */ /* 0x004fce00078e02ff */
[----:B------:R-:W2:Y:S01]  /*43e0*/  @!P1 LDC.64 R28, c[0x0][0x3d0] ;  /* 0x0000f400ff1c9b82 */ /* 0x000ea20000000a00 */
[----:B------:R-:W-:Y:S01]  /*43f0*/  MOV R57, UR4 ;  /* 0x0000000400397c02 */ /* 0x000fe20008000f00 */
[----:B------:R-:W-:Y:S01]  /*4400*/  @!P3 FADD.FTZ R47, R47, R31 ;  /* 0x0000001f2f2fb221 */ /* 0x000fe20000010000 */
[----:B------:R-:W-:Y:S02]  /*4410*/  @!P1 SHF.L.U32 R31, R33, 0x1, RZ ;  /* 0x00000001211f9819 */ /* 0x000fe400000006ff */
[----:B------:R-:W-:Y:S02]  /*4420*/  @!P4 LOP3.LUT R57, R57, 0x1, RZ, 0xc0, !PT ;  /* 0x000000013939c812 */ /* 0x000fe400078ec0ff */
[----:B------:R-:W-:Y:S01]  /*4430*/  @!P0 SHF.L.U32 R33, R56, 0x1, RZ ;  /* 0x0000000138218819 */ /* 0x000fe200000006ff */
[----:B-----5:R-:W-:Y:S02]  /*4440*/  @!P2 FADD.FTZ R46, R46, R24 ;  /* 0x000000182e2ea221 */ /* 0x020fe40000010000 */
[----:B-1----:R-:W-:-:S02]  /*4450*/  @!P4 IMAD R24, R30, R57, RZ ;  /* 0x000000391e18c224 */ /* 0x002fc400078e02ff */
[----:B--2---:R-:W-:-:S04]  /*4460*/  @!P1 IMAD.WIDE R30, R31, 0x4, R28 ;  /* 0x000000041f1e9825 */ /* 0x004fc800078e021c */
[----:B0-----:R-:W-:Y:S01]  /*4470*/  @!P0 IMAD.WIDE R28, R33, 0x4, R26 ;  /* 0x00000004211c8825 */ /* 0x001fe200078e021a */
[----:B------:R-:W-:-:S05]  /*4480*/  MOV R27, UR10 ;  /* 0x0000000a001b7c02 */ /* 0x000fca0008000f00 */
[----:B------:R-:W-:Y:S02]  /*4490*/  @!P1 IMAD.WIDE.U32 R26, R27, 0x8, R30 ;  /* 0x000000081b1a9825 */ /* 0x000fe400078e001e */
[----:B------:R-:W0:Y:S01]  /*44a0*/  @!P5 LDC.64 R30, c[0x0][0x3d0] ;  /* 0x0000f400ff1edb82 */ /* 0x000e220000000a00 */
[----:B------:R-:W-:Y:S02]  /*44b0*/  MOV R33, UR21 ;  /* 0x0000001500217c02 */ /* 0x000fe40008000f00 */
[----:B------:R-:W-:Y:S01]  /*44c0*/  @!P5 SHF.L.U32 R57, R32, 0x1, RZ ;  /* 0x000000012039d819 */ /* 0x000fe200000006ff */
[----:B------:R-:W2:Y:S02]  /*44d0*/  @!P1 LDG.E.64 R26, desc[UR14][R26.64] ;  /* 0x0000000e1a1a9981 */ /* 0x000ea4000c1e1b00 */
[----:B------:R-:W-:Y:S02]  /*44e0*/  @!P0 IMAD.WIDE.U32 R28, R33, 0x8, R28 ;  /* 0x00000008211c8825 */ /* 0x000fe400078e001c */
[----:B------:R-:W1:Y:S04]  /*44f0*/  @!P4 LDC R33, c[0x0][0x370] ;  /* 0x0000dc00ff21cb82 */ /* 0x000e680000000800 */
[----:B------:R-:W3:Y:S01]  /*4500*/  @!P0 LDG.E.64 R28, desc[UR14][R28.64] ;  /* 0x0000000e1c1c8981 */ /* 0x000ee2000c1e1b00 */
[----:B0-----:R-:W-:Y:S01]  /*4510*/  @!P5 IMAD.WIDE R30, R57, 0x4, R30 ;  /* 0x00000004391ed825 */ /* 0x001fe200078e021e */
[----:B------:R-:W-:-:S05]  /*4520*/  MOV R57, UR19 ;  /* 0x0000001300397c02 */ /* 0x000fca0008000f00 */
[----:B------:R-:W-:Y:S02]  /*4530*/  @!P5 IMAD.WIDE.U32 R56, R57, 0x8, R30 ;  /* 0x000000083938d825 */ /* 0x000fe400078e001e */
[----:B------:R-:W0:Y:S02]  /*4540*/  @!P4 LDC.64 R30, c[0x0][0x3d0] ;  /* 0x0000f400ff1ecb82 */ /* 0x000e240000000a00 */
[----:B-1----:R-:W-:-:S05]  /*4550*/  @!P4 IMAD R24, R24, R33, RZ ;  /* 0x000000211818c224 */ /* 0x002fca00078e02ff */
[----:B------:R-:W-:Y:S02]  /*4560*/  @!P4 SHF.L.U32 R33, R24, 0x1, RZ ;  /* 0x000000011821c819 */ /* 0x000fe400000006ff */
[----:B------:R-:W-:-:S03]  /*4570*/  MOV R24, UR20 ;  /* 0x0000001400187c02 */ /* 0x000fc60008000f00 */
[----:B0-----:R-:W-:Y:S02]  /*4580*/  @!P4 IMAD.WIDE R32, R33, 0x4, R30 ;  /* 0x000000042120c825 */ /* 0x001fe400078e021e */
[----:B------:R-:W4:Y:S02]  /*4590*/  @!P5 LDG.E.64 R30, desc[UR14][R56.64] ;  /* 0x0000000e381ed981 */ /* 0x000f24000c1e1b00 */
        /* <DEDUP_REMOVED lines=27> */
.L_x_1536:
[----:B--2---:R-:W0:Y:S02]  /*4750*/  LDC R32, c[0x0][0x370] ;  /* 0x0000dc00ff207b82 */ /* 0x004e240000000800 */
[----:B0-----:R-:W-:-:S13]  /*4760*/  LOP3.LUT P0, R24, R32, 0x7, RZ, 0xc0, !PT ;  /* 0x0000000720187812 */ /* 0x001fda000780c0ff */
[----:B------:R-:W-:Y:S05]  /*4770*/  @!P0 BRA `(.L_x_1533) ;  /* 0x0000000400308947 */ /* 0x000fea0003800000 */
[----:B------:R-:W0:Y:S01]  /*4780*/  LDC R33, c[0x0][0x374] ;  /* 0x0000dd00ff217b82 */ /* 0x000e220000000800 */
[----:B------:R-:W-:Y:S01]  /*4790*/  ULOP3.LUT UR6, UR4, 0x1, URZ, 0xc0, !UPT ;  /* 0x0000000104067892 */ /* 0x000fe2000f8ec0ff */
[----:B------:R-:W-:-:S04]  /*47a0*/  IADD3 R24, PT, PT, R24, -0x1, RZ ;  /* 0xffffffff18187810 */ /* 0x000fc80007ffe0ff */
[----:B------:R-:W-:Y:S02]  /*47b0*/  ISETP.GE.U32.AND P0, PT, R24, 0x3, PT ;  /* 0x000000031800780c */ /* 0x000fe40003f06070 */
[----:B------:R-:W2:Y:S01]  /*47c0*/  LDC.64 R56, c[0x0][0x3d0] ;  /* 0x0000f400ff387b82 */ /* 0x000ea20000000a00 */
[----:B0-----:R-:W-:-:S04]  /*47d0*/  IMAD R25, R33, UR6, RZ ;  /* 0x0000000621197c24 */ /* 0x001fc8000f8e02ff */
[----:B------:R-:W-:-:S05]  /*47e0*/  IMAD R25, R25, R32, RZ ;  /* 0x0000002019197224 */ /* 0x000fca00078e02ff */
[----:B------:R-:W-:-:S05]  /*47f0*/  SHF.L.U32 R25, R25, 0x1, RZ ;  /* 0x0000000119197819 */ /* 0x000fca00000006ff */
[----:B--2---:R-:W-:Y:S01]  /*4800*/  IMAD.WIDE R56, R25, 0x4, R56 ;  /* 0x0000000419387825 */ /* 0x004fe200078e0238 */
[----:B------:R-:W-:Y:S06]  /*4810*/  @!P0 BRA `(.L_x_1538) ;  /* 0x00000000007c8947 */ /* 0x000fec0003800000 */
[----:B------:R-:W0:Y:S01]  /*4820*/  S2UR UR6, SR_CTAID.Y ;  /* 0x00000000000679c3 */ /* 0x000e220000002600 */
[----:B------:R-:W-:Y:S02]  /*4830*/  ISETP.NE.AND P0, PT, R51, RZ, PT ;  /* 0x000000ff3300720c */ /* 0x000fe40003f05270 */
[C---:B------:R-:W-:Y:S02]  /*4840*/  IADD3 R26, PT, PT, R34.reuse, 0x1, RZ ;  /* 0x00000001221a7810 */ /* 0x040fe40007ffe0ff */
[----:B------:R-:W-:Y:S02]  /*4850*/  ISETP.EQ.OR P1, PT, R34, UR11, P0 ;  /* 0x0000000b22007c0c */ /* 0x000fe40008722670 */
[----:B------:R-:W-:Y:S02]  /*4860*/  ISETP.EQ.OR P2, PT, R26, UR11, P0 ;  /* 0x0000000b1a007c0c */ /* 0x000fe40008742670 */
[C---:B------:R-:W-:Y:S02]  /*4870*/  IADD3 R28, PT, PT, R34.reuse, 0x2, RZ ;  /* 0x00000002221c7810 */ /* 0x040fe40007ffe0ff */
[----:B------:R-:W-:-:S02]  /*4880*/  IADD3 R30, PT, PT, R34, 0x3, RZ ;  /* 0x00000003221e7810 */ /* 0x000fc40007ffe0ff */
[----:B------:R-:W-:Y:S02]  /*4890*/  ISETP.EQ.OR P3, PT, R28, UR11, P0 ;  /* 0x0000000b1c007c0c */ /* 0x000fe40008762670 */
[----:B------:R-:W-:-:S05]  /*48a0*/  ISETP.EQ.OR P0, PT, R30, UR11, P0 ;  /* 0x0000000b1e007c0c */ /* 0x000fca0008702670 */
[CC--:B------:R-:W-:Y:S02]  /*48b0*/  @!P2 IMAD R26, R34.reuse, R33.reuse, R33 ;  /* 0x00000021221aa224 */ /* 0x0c0fe400078e0221 */
[----:B0-----:R-:W-:-:S03]  /*48c0*/  @!P1 IMAD R25, R34, R33, UR6 ;  /* 0x0000000622199e24 */ /* 0x001fc6000f8e0221 */
[----:B-1----:R-:W-:Y:S01]  /*48d0*/  @!P2 IADD3 R27, PT, PT, R26, UR6, RZ ;  /* 0x000000061a1bac10 */ /* 0x002fe2000fffe0ff */
        /* <DEDUP_REMOVED lines=19> */
.L_x_1538:
        /* <DEDUP_REMOVED lines=10> */
[----:B-1----:R-:W1:Y:S01]  /*4ab0*/  @!P0 S2R R27, SR_CTAID.Y ;  /* 0x00000000001b8919 */ /* 0x002e620000002600 */
[----:B0-----:R-:W-:-:S03]  /*4ac0*/  @!P1 IMAD R25, R34, R33, R24 ;  /* 0x0000002122199224 */ /* 0x001fc600078e0218 */
[----:B-1----:R-:W-:Y:S01]  /*4ad0*/  @!P0 IADD3 R27, PT, PT, R26, R27, RZ ;  /* 0x0000001b1a1b8210 */ /* 0x002fe20007ffe0ff */
        /* <DEDUP_REMOVED lines=9> */
.L_x_1539:
        /* <DEDUP_REMOVED lines=9> */
[----:B------:R-:W2:Y:S02]  /*4c00*/  LDG.E.64 R56, desc[UR14][R56.64] ;  /* 0x0000000e38387981 */ /* 0x000ea4000c1e1b00 */
[----:B--2---:R-:W-:Y:S01]  /*4c10*/  FADD.FTZ R46, R46, R56 ;  /* 0x000000382e2e7221 */ /* 0x004fe20000010000 */
[----:B------:R-:W-:-:S07]  /*4c20*/  FADD.FTZ R47, R47, R57 ;  /* 0x000000392f2f7221 */ /* 0x000fce0000010000 */
.L_x_1540:
[----:B------:R-:W-:Y:S05]  /*4c30*/  BSYNC.RECONVERGENT B0 ;  /* 0x0000000000007941 */ /* 0x000fea0003800200 */
.L_x_1533:
[----:B------:R-:W5:Y:S01]  /*4c40*/  S2UR UR7, SR_CgaCtaId ;  /* 0x00000000000779c3 */ /* 0x000f620000008800 */
[----:B------:R-:W-:Y:S01]  /*4c50*/  ISETP.NE.AND P0, PT, R51, RZ, PT ;  /* 0x000000ff3300720c */ /* 0x000fe20003f05270 */
[----:B------:R-:W-:Y:S01]  /*4c60*/  UMOV UR6, 0x400 ;  /* 0x0000040000067882 */ /* 0x000fe20000000000 */
[----:B------:R-:W0:Y:S01]  /*4c70*/  LDCU.64 UR8, c[0x0][0x400] ;  /* 0x00008000ff0877ac */ /* 0x000e220008000a00 */
[----:B----4-:R-:W-:Y:S01]  /*4c80*/  FADD.FTZ R29, R44, -UR13 ;  /* 0x8000000d2c1d7e21 */ /* 0x010fe20008010000 */
[----:B------:R-:W-:-:S03]  /*4c90*/  FADD.FTZ R45, R45, -UR13 ;  /* 0x8000000d2d2d7e21 */ /* 0x000fc60008010000 */
[----:B---3--:R-:W3:Y:S01]  /*4ca0*/  LDC R24, c[0x0][0x41c] ;  /* 0x00010700ff187b82 */ /* 0x008ee20000000800 */
[----:B------:R-:W-:Y:S01]  /*4cb0*/  FMUL.FTZ R29, R29, UR16 ;  /* 0x000000101d1d7c20 */ /* 0x000fe20008410000 */
[----:B-----5:R-:W-:Y:S01]  /*4cc0*/  ULEA UR6, UR7, UR6, 0x18 ;  /* 0x0000000607067291 */ /* 0x020fe2000f8ec0ff */
[----:B------:R-:W4:Y:S01]  /*4cd0*/  LDCU.U8 UR7, c[0x0][0x414] ;  /* 0x00008280ff0777ac */ /* 0x000f220008000000 */
[----:B---3--:R-:W-:-:S07]  /*4ce0*/  IMAD R24, R24, UR11, R55 ;  /* 0x0000000b18187c24 */ /* 0x008fce000f8e0237 */
[----:B------:R3:W-:Y:S01]  /*4cf0*/  @!P0 STS.64 [UR6+0x90], R46 ;  /* 0x0000902eff008988 */ /* 0x0007e20008000a06 */
[----:B------:R-:W-:Y:S01]  /*4d00*/  BAR.SYNC.DEFER_BLOCKING 0x0 ;  /* 0x0000000000007b1d */ /* 0x000fe20000010000 */
[C---:B------:R-:W-:Y:S02]  /*4d10*/  IADD3 R35, PT, PT, R24.reuse, 0x20, RZ ;  /* 0x0000002018237810 */ /* 0x040fe40007ffe0ff */
[C---:B------:R-:W-:Y:S02]  /*4d20*/  IADD3 R34, PT, PT, R24.reuse, 0x40, RZ ;  /* 0x0000004018227810 */ /* 0x040fe40007ffe0ff */
[----:B0-----:R-:W-:Y:S01]  /*4d30*/  ISETP.GE.U32.AND P0, PT, R24, UR8, PT ;  /* 0x0000000818007c0c */ /* 0x001fe2000bf06070 */
[----:B----4-:R-:W-:Y:S01]  /*4d40*/  UISETP.NE.AND UP0, UPT, UR7, URZ, UPT ;  /* 0x000000ff0700728c */ /* 0x010fe2000bf05270 */
[----:B------:R-:W-:Y:S02]  /*4d50*/  SHF.R.S32.HI R28, RZ, 0x1f, R24 ;  /* 0x0000001fff1c7819 */ /* 0x000fe40000011418 */
[----:B------:R-:W-:-:S02]  /*4d60*/  ISETP.GE.U32.AND P1, PT, R35, UR8, PT ;  /* 0x0000000823007c0c */ /* 0x000fc4000bf26070 */
[----:B------:R-:W-:Y:S02]  /*4d70*/  ISETP.GE.U32.AND P2, PT, R34, UR8, PT ;  /* 0x0000000822007c0c */ /* 0x000fe4000bf46070 */
[----:B------:R-:W-:Y:S02]  /*4d80*/  SHF.R.S32.HI R44, RZ, 0x1f, R35 ;  /* 0x0000001fff2c7819 */ /* 0x000fe40000011423 */
[----:B---3--:R-:W-:Y:S02]  /*4d90*/  SHF.R.S32.HI R46, RZ, 0x1f, R34 ;  /* 0x0000001fff2e7819 */ /* 0x008fe40000011422 */
[----:B------:R-:W-:Y:S02]  /*4da0*/  ISETP.GE.AND.EX P0, PT, R28, UR9, PT, P0 ;  /* 0x000000091c007c0c */ /* 0x000fe4000bf06300 */
[----:B------:R-:W-:Y:S02]  /*4db0*/  ISETP.GE.AND.EX P1, PT, R44, UR9, PT, P1 ;  /* 0x000000092c007c0c */ /* 0x000fe4000bf26310 */
[----:B------:R-:W-:Y:S01]  /*4dc0*/  ISETP.GE.AND.EX P2, PT, R46, UR9, PT, P2 ;  /* 0x000000092e007c0c */ /* 0x000fe2000bf46320 */
[----:B-1----:R-:W0:Y:S01]  /*4dd0*/  LDS.64 R26, [UR6+0x90] ;  /* 0x00009006ff1a7984 */ /* 0x002e220008000a00 */
        /* <DEDUP_REMOVED lines=24> */
.L_x_1541:
[----:B------:R-:W-:Y:S01]  /*4f60*/  FADD.FTZ R40, R40, -UR13 ;  /* 0x8000000d28287e21 */ /* 0x000fe20008010000 */
[----:B------:R-:W-:Y:S01]  /*4f70*/  FFMA.FTZ R29, R25, R27, R26 ;  /* 0x0000001b191d7223 */ /* 0x000fe2000001001a */
[----:B------:R-:W-:Y:S01]  /*4f80*/  BSSY.RECONVERGENT B0, `(.L_x_1542) ;  /* 0x0000013000007945 */ /* 0x000fe20003800200 */
[----:B--2---:R-:W-:Y:S01]  /*4f90*/  FFMA.FTZ R32, R49, R42, -R30 ;  /* 0x0000002a31207223 */ /* 0x004fe2000001081e */
[----:B------:R-:W-:Y:S01]  /*4fa0*/  FADD.FTZ R41, R41, -UR13 ;  /* 0x8000000d29297e21 */ /* 0x000fe20008010000 */
[----:B------:R-:W-:Y:S01]  /*4fb0*/  FMUL.FTZ R27, R40, UR16 ;  /* 0x00000010281b7c20 */ /* 0x000fe20008410000 */
        /* <DEDUP_REMOVED lines=12> */
[----:B------:R-:W-:-:S04]  /*5080*/  IADD3 R31, PT, PT, R29, R31, RZ ;  /* 0x0000001f1d1f7210 */ /* 0x000fc80007ffe0ff */
[----:B------:R-:W-:-:S05]  /*5090*/  LEA.HI.X R31, R28, UR7, R31, 0x2, P0 ;  /* 0x000000071c1f7c11 */ /* 0x000fca00080f141f */
[----:B------:R0:W-:Y:S02]  /*50a0*/  STG.E.64 desc[UR14][R30.64], R32 ;  /* 0x000000201e007986 */ /* 0x0001e4000c101b0e */
.L_x_1543:
[----:B------:R-:W-:Y:S05]  /*50b0*/  BSYNC.RECONVERGENT B0 ;  /* 0x0000000000007941 */ /* 0x000fea0003800200 */
.L_x_1542:
[----:B------:R-:W-:Y:S01]  /*50c0*/  FFMA.FTZ R28, R25, R27, R26 ;  /* 0x0000001b191c7223 */ /* 0x000fe2000001001a */
[----:B------:R-:W-:Y:S01]  /*50d0*/  FMUL.FTZ R29, R41, UR16 ;  /* 0x00000010291d7c20 */ /* 0x000fe20008410000 */
[----:B------:R-:W-:Y:S06]  /*50e0*/  BRA.U !UP0, `(.L_x_1544) ;  /* 0x0000000108487547 */ /* 0x000fec000b800000 */
[----:B0-----:R-:W-:Y:S01]  /*50f0*/  FFMA.FTZ R30, R49, R27, R52 ;  /* 0x0000001b311e7223 */ /* 0x001fe20000010034 */
        /* <DEDUP_REMOVED lines=17> */
.L_x_1544:
        /* <DEDUP_REMOVED lines=21> */
.L_x_1546:
[----:B------:R-:W-:Y:S05]  /*5360*/  BSYNC.RECONVERGENT B0 ;  /* 0x0000000000007941 */ /* 0x000fea0003800200 */
.L_x_1545:
        /* <DEDUP_REMOVED lines=21> */
.L_x_1547:
[----:B------:R-:W-:Y:S01]  /*54c0*/  FFMA.FTZ R3, R25, R35, R26 ;  /* 0x0000002319037223 */ /* 0x000fe2000001001a */
[----:B------:R-:W-:Y:S01]  /*54d0*/  BSSY.RECONVERGENT B0, `(.L_x_1548) ;  /* 0x0000013000007945 */ /* 0x000fe20003800200 */
[----:B------:R-:W-:Y:S01]  /*54e0*/  FFMA.FTZ R40, R49, R4, -R40 ;  /* 0x0000000431287223 */ /* 0x000fe20000010828 */
[----:B------:R-:W-:Y:S01]  /*54f0*/  FADD.FTZ R6, R6, -UR13 ;  /* 0x8000000d06067e21 */ /* 0x000fe20008010000 */
[----:B------:R-:W-:Y:S01]  /*5500*/  FADD.FTZ R7, R7, -UR13 ;  /* 0x8000000d07077e21 */ /* 0x000fe20008010000 */
[----:B------:R-:W-:Y:S01]  /*5510*/  FFMA.FTZ R41, R0, R5, -R3 ;  /* 0x0000000500297223 */ /* 0x000fe20000010803 */
        /* <DEDUP_REMOVED lines=8> */
[----:B------:R-:W-:-:S04]  /*55a0*/  IMAD.WIDE.U32 R2, R34, UR6, R2 ;  /* 0x0000000622027c25 */ /* 0x000fc8000f8e0002 */
[----:B------:R-:W-:Y:S01]  /*55b0*/  IMAD R5, R34, UR7, R5 ;  /* 0x0000000722057c24 */ /* 0x000fe2000f8e0205 */
[----:B--2---:R-:W-:-:S04]  /*55c0*/  LEA R4, P0, R2, UR10, 0x2 ;  /* 0x0000000a02047c11 */ /* 0x004fc8000f8010ff */
[----:B------:R-:W-:-:S04]  /*55d0*/  IADD3 R5, PT, PT, R3, R5, RZ ;  /* 0x0000000503057210 */ /* 0x000fc80007ffe0ff */
[----:B------:R-:W-:-:S05]  /*55e0*/  LEA.HI.X R5, R2, UR11, R5, 0x2, P0 ;  /* 0x0000000b02057c11 */ /* 0x000fca00080f1405 */
[----:B------:R1:W-:Y:S02]  /*55f0*/  STG.E.64 desc[UR14][R4.64], R40 ;  /* 0x0000002804007986 */ /* 0x0003e4000c101b0e */
.L_x_1549:
[----:B------:R-:W-:Y:S05]  /*5600*/  BSYNC.RECONVERGENT B0 ;  /* 0x0000000000007941 */ /* 0x000fea0003800200 */
.L_x_1548:
[----:B-1----:R-:W-:Y:S01]  /*5610*/  FADD.FTZ R41, R11, -UR13 ;  /* 0x8000000d0b297e21 */ /* 0x002fe20008010000 */
[----:B------:R-:W-:Y:S01]  /*5620*/  FADD.FTZ R39, R10, -UR13 ;  /* 0x8000000d0a277e21 */ /* 0x000fe20008010000 */
[----:B------:R-:W-:Y:S01]  /*5630*/  FADD.FTZ R11, R14, -UR13 ;  /* 0x8000000d0e0b7e21 */ /* 0x000fe20008010000 */
[----:B------:R-:W-:Y:S01]  /*5640*/  FADD.FTZ R15, R15, -UR13 ;  /* 0x8000000d0f0f7e21 */ /* 0x000fe20008010000 */
[----:B------:R-:W-:Y:S01]  /*5650*/  FADD.FTZ R18, R18, -UR13 ;  /* 0x8000000d12127e21 */ /* 0x000fe20008010000 */
[----:B------:R-:W-:Y:S01]  /*5660*/  FADD.FTZ R2, R19, -UR13 ;  /* 0x8000000d13027e21 */ /* 0x000fe20008010000 */
[----:B------:R-:W-:Y:S01]  /*5670*/  FADD.FTZ R27, R22, -UR13 ;  /* 0x8000000d161b7e21 */ /* 0x000fe20008010000 */
[----:B0-----:R-:W-:Y:S01]  /*5680*/  FADD.FTZ R29, R23, -UR13 ;  /* 0x8000000d171d7e21 */ /* 0x001fe20008010000 */
[----:B------:R-:W-:Y:S01]  /*5690*/  IADD3 R5, PT, PT, R24, 0x60, RZ ;  /* 0x0000006018057810 */ /* 0x000fe20007ffe0ff */
[----:B------:R-:W-:Y:S01]  /*56a0*/  FMUL.FTZ R6, R6, UR16 ;  /* 0x0000001006067c20 */ /* 0x000fe20008410000 */
[C---:B------:R-:W-:Y:S01]  /*56b0*/  IADD3 R35, PT, PT, R24.reuse, 0x80, RZ ;  /* 0x0000008018237810 */ /* 0x040fe20007ffe0ff */
[----:B------:R-:W-:Y:S01]  /*56c0*/  FMUL.FTZ R7, R7, UR16 ;  /* 0x0000001007077c20 */ /* 0x000fe20008410000 */
[C---:B------:R-:W-:Y:S01]  /*56d0*/  IADD3 R10, PT, PT, R24.reuse, 0xa0, RZ ;  /* 0x000000a0180a7810 */ /* 0x040fe20007ffe0ff */
        /* <DEDUP_REMOVED lines=52> */
.L_x_1550:
[----:B------:R-:W-:Y:S01]  /*5a20*/  BSSY.RECONVERGENT B0, `(.L_x_1551) ;  /* 0x0000011000007945 */ /* 0x000fe20003800200 */
[----:B------:R-:W-:Y:S01]  /*5a30*/  FFMA.FTZ R6, R49, R8, -R4 ;  /* 0x0000000831067223 */ /* 0x000fe20000010804 */
[----:B------:R-:W-:Y:S02]  /*5a40*/  FFMA.FTZ R7, R0, R9, -R3 ;  /* 0x0000000900077223 */ /* 0x000fe40000010803 */
[----:B------:R-:W-:Y:S05]  /*5a50*/  @P1 BRA `(.L_x_1552) ;  /* 0x0000000000341947 */ /* 0x000fea0003800000 */
        /* <DEDUP_REMOVED lines=11> */
[----:B------:R-:W-:-:S05]  /*5b10*/  LEA.HI.X R5, R2, UR11, R5, 0x2, P1 ;  /* 0x0000000b02057c11 */ /* 0x000fca00088f1405 */
[----:B------:R0:W-:Y:S02]  /*5b20*/  STG.E.64 desc[UR14][R4.64], R6 ;  /* 0x0000000604007986 */ /* 0x0001e4000c101b0e */
.L_x_1552:
[----:B------:R-:W-:Y:S05]  /*5b30*/  BSYNC.RECONVERGENT B0 ;  /* 0x0000000000007941 */ /* 0x000fea0003800200 */
.L_x_1551:
        /* <DEDUP_REMOVED lines=19> */
.L_x_1553:
[----:B------:R-:W-:Y:S01]  /*5c70*/  BSSY.RECONVERGENT B0, `(.L_x_1554) ;  /* 0x0000011000007945 */ /* 0x000fe20003800200 */
[----:B0-----:R-:W-:Y:S01]  /*5c80*/  FFMA.FTZ R6, R49, R12, -R38 ;  /* 0x0000000c31067223 */ /* 0x001fe20000010826 */
[----:B------:R-:W-:Y:S02]  /*5c90*/  FFMA.FTZ R7, R0, R13, -R43 ;  /* 0x0000000d00077223 */ /* 0x000fe4000001082b */
[----:B------:R-:W-:Y:S05]  /*5ca0*/  @P3 BRA `(.L_x_1555) ;  /* 0x0000000000343947 */ /* 0x000fea0003800000 */
        /* <DEDUP_REMOVED lines=13> */
.L_x_1555:
[----:B------:R-:W-:Y:S05]  /*5d80*/  BSYNC.RECONVERGENT B0 ;  /* 0x0000000000007941 */ /* 0x000fea0003800200 */
.L_x_1554:
        /* <DEDUP_REMOVED lines=19> */
.L_x_1556:
[----:B------:R-:W-:Y:S01]  /*5ec0*/  BSSY.RECONVERGENT B0, `(.L_x_1557) ;  /* 0x0000011000007945 */ /* 0x000fe20003800200 */
[----:B------:R-:W-:Y:S01]  /*5ed0*/  FFMA.FTZ R28, R49, R16, -R28 ;  /* 0x00000010311c7223 */ /* 0x000fe2000001081c */
[----:B0-----:R-:W-:Y:S02]  /*5ee0*/  FFMA.FTZ R7, R0, R17, -R31 ;  /* 0x0000001100077223 */ /* 0x001fe4000001081f */
        /* <DEDUP_REMOVED lines=14> */
.L_x_1558:
[----:B------:R-:W-:Y:S05]  /*5fd0*/  BSYNC.RECONVERGENT B0 ;  /* 0x0000000000007941 */ /* 0x000fea0003800200 */
.L_x_1557:
        /* <DEDUP_REMOVED lines=19> */
.L_x_1559:
[----:B------:R-:W-:Y:S01]  /*6110*/  BSSY.RECONVERGENT B0, `(.L_x_1560) ;  /* 0x0000012000007945 */ /* 0x000fe20003800200 */
[----:B------:R-:W-:Y:S01]  /*6120*/  FFMA.FTZ R30, R49, R20, -R30 ;  /* 0x00000014311e7223 */ /* 0x000fe2000001081e */
[----:B------:R-:W-:Y:S01]  /*6130*/  SHF.R.S32.HI R9, RZ, 0x1f, R24 ;  /* 0x0000001fff097819 */ /* 0x000fe20000011418 */
        /* <DEDUP_REMOVED lines=15> */
.L_x_1561:
[----:B------:R-:W-:Y:S05]  /*6230*/  BSYNC.RECONVERGENT B0 ;  /* 0x0000000000007941 */ /* 0x000fea0003800200 */
.L_x_1560:
        /* <DEDUP_REMOVED lines=19> */
.L_x_1562:
        /* <DEDUP_REMOVED lines=8> */
[----:B------:R-:W-:Y:S01]  /*63f0*/  MOV R59, R61 ;  /* 0x0000003d003b7202 */ /* 0x000fe20000000f00 */
[----:B------:R-:W1:Y:S01]  /*6400*/  LDCU.64 UR8, c[0x0][0x380] ;  /* 0x00007000ff0877ac */ /* 0x000e620008000a00 */
[----:B--2---:R-:W-:Y:S02]  /*6410*/  IMAD R9, R9, UR6, RZ ;  /* 0x0000000609097c24 */ /* 0x004fe4000f8e02ff */
[----:B------:R-:W-:-:S04]  /*6420*/  IMAD.WIDE.U32 R58, R24, UR6, R58 ;  /* 0x00000006183a7c25 */ /* 0x000fc8000f8e003a */
[----:B------:R-:W-:Y:S01]  /*6430*/  IMAD R9, R24, UR7, R9 ;  /* 0x0000000718097c24 */ /* 0x000fe2000f8e0209 */
[----:B-1----:R-:W-:-:S04]  /*6440*/  LEA R2, P0, R58, UR8, 0x2 ;  /* 0x000000083a027c11 */ /* 0x002fc8000f8010ff */
[----:B------:R-:W-:-:S04]  /*6450*/  IADD3 R9, PT, PT, R59, R9, RZ ;  /* 0x000000093b097210 */ /* 0x000fc80007ffe0ff */
[----:B------:R-:W-:-:S05]  /*6460*/  LEA.HI.X R3, R58, UR9, R9, 0x2, P0 ;  /* 0x000000093a037c11 */ /* 0x000fca00080f1409 */
[----:B------:R2:W-:Y:S02]  /*6470*/  STG.E.64 desc[UR14][R2.64], R32 ;  /* 0x0000002002007986 */ /* 0x0005e4000c101b0e */
.L_x_1564:
[----:B------:R-:W-:Y:S05]  /*6480*/  BSYNC.RECONVERGENT B0 ;  /* 0x0000000000007941 */ /* 0x000fea0003800200 */
.L_x_1563:
[----:B------:R-:W3:Y:S01]  /*6490*/  LDCU UR6, c[0x0][0x374] ;  /* 0x00006e80ff0677ac */ /* 0x000ee20008000800 */
[----:B------:R-:W4:Y:S01]  /*64a0*/  LDCU UR7, c[0x0][0x410] ;  /* 0x00008200ff0777ac */ /* 0x000f220008000800 */
[----:B------:R-:W4:Y:S01]  /*64b0*/  LDCU UR8, c[0x0][0x3e0] ;  /* 0x00007c00ff0877ac */ /* 0x000f220008000800 */
[----:B------:R-:W-:Y:S02]  /*64c0*/  UIADD3 UR4, UPT, UPT, UR4, 0x1, URZ ;  /* 0x0000000104047890 */ /* 0x000fe4000fffe0ff */
[----:B---3--:R-:W-:Y:S02]  /*64d0*/  UIADD3 UR5, UPT, UPT, UR6, UR5, URZ ;  /* 0x0000000506057290 */ /* 0x008fe4000fffe0ff */
[----:B----4-:R-:W-:-:S04]  /*64e0*/  UIMAD UR7, UR7, UR8, URZ ;  /* 0x00000008070772a4 */ /* 0x010fc8000f8e02ff */
[----:B------:R-:W-:-:S09]  /*64f0*/  UISETP.GE.AND UP0, UPT, UR5, UR7, UPT ;  /* 0x000000070500728c */ /* 0x000fd2000bf06270 */
[----:B------:R-:W-:Y:S05]  /*6500*/  BRA.U !UP0, `(.L_x_1565) ;  /* 0xffffff9d08107547 */ /* 0x000fea000b83ffff */
.L_x_1522:
[----:B0-----:R-:W0:Y:S01]  /*6510*/  LDC R4, c[0x0][0x370] ;  /* 0x0000dc00ff047b82 */ /* 0x001e220000000800 */
[----:B------:R-:W-:Y:S01]  /*6520*/  ISETP.NE.AND P1, PT, R51, RZ, PT ;  /* 0x000000ff3300720c */ /* 0x000fe20003f25270 */
[----:B------:R-:W-:Y:S06]  /*6530*/  BSSY.RECONVERGENT B0, `(.L_x_1566) ;  /* 0x000000d000007945 */ /* 0x000fec0003800200 */
[----:B------:R-:W3:Y:S08]  /*6540*/  LDC R7, c[0x0][0x374] ;  /* 0x0000dd00ff077b82 */ /* 0x000ef00000000800 */
[----:B-12---:R-:W1:Y:S01]  /*6550*/  LDC.64 R2, c[0x0][0x3c8] ;  /* 0x0000f200ff027b82 */ /* 0x006e620000000a00 */
[----:B0-----:R-:W-:-:S02]  /*6560*/  ISETP.NE.AND P0, PT, R4, 0x1, PT ;  /* 0x000000010400780c */ /* 0x001fc40003f05270 */
[----:B---3--:R-:W-:-:S04]  /*6570*/  SHF.L.U32 R0, R7, 0x1, RZ ;  /* 0x0000000107007819 */ /* 0x008fc800000006ff */
[----:B------:R-:W-:-:S05]  /*6580*/  SEL R5, R0, RZ, P0 ;  /* 0x000000ff00057207 */ /* 0x000fca0000000000 */
[----:B-1----:R-:W-:Y:S01]  /*6590*/  IMAD.WIDE.U32 R2, R5, 0x4, R2 ;  /* 0x0000000405027825 */ /* 0x002fe200078e0002 */
[----:B------:R-:W-:Y:S06]  /*65a0*/  @P1 BRA `(.L_x_1567) ;  /* 0x0000000000141947 */ /* 0x000fec0003800000 */
[----:B------:R-:W-:Y:S01]  /*65b0*/  HFMA2 R5, -RZ, RZ, 0, 5.9604644775390625e-08 ;  /* 0x00000001ff057431 */ /* 0x000fe200000001ff */
[----:B------:R-:W-:Y:S06]  /*65c0*/  MEMBAR.ALL.GPU ;  /* 0x0000000000007992 */ /* 0x000fec000000a000 */
[----:B------:R-:W-:-:S00]  /*65d0*/  ERRBAR ;  /* 0x00000000000079ab */ /* 0x000fc00000000000 */
[----:B------:R-:W-:Y:S06]  /*65e0*/  CGAERRBAR ;  /* 0x00000000000075ab */ /* 0x000fec0000000000 */
[----:B------:R0:W-:Y:S02]  /*65f0*/  REDG.E.ADD.S32.STRONG.GPU desc[UR14][R2.64], R5 ;  /* 0x000000050200798e */ /* 0x0001e4000c12e30e */
.L_x_1567:
[----:B------:R-:W-:Y:S05]  /*6600*/  BSYNC.RECONVERGENT B0 ;  /* 0x0000000000007941 */ /* 0x000fea0003800200 */
.L_x_1566:
        /* <DEDUP_REMOVED lines=11> */
.L_x_1569:
[----:B------:R-:W2:Y:S04]  /*66c0*/  LDG.E.STRONG.GPU R5, desc[UR14][R2.64] ;  /* 0x0000000e02057981 */ /* 0x000ea8000c1ef900 */
[----:B--2---:R-:W-:Y:S01]  /*66d0*/  CCTL.IVALL ;  /* 0x00000000ff00798f */ /* 0x004fe20002000000 */
[----:B------:R-:W-:Y:S05]  /*66e0*/  YIELD ;  /* 0x0000000000007946 */ /* 0x000fea0003800000 */
[----:B------:R-:W-:-:S13]  /*66f0*/  ISETP.NE.AND P0, PT, R5, R0, PT ;  /* 0x000000000500720c */ /* 0x000fda0003f05270 */
[----:B------:R-:W-:Y:S05]  /*6700*/  @P0 BRA `(.L_x_1569) ;  /* 0xfffffffc00ec0947 */ /* 0x000fea000383ffff */
.L_x_1568:
        /* <DEDUP_REMOVED lines=74> */
.L_x_1572:
        /* <DEDUP_REMOVED lines=31> */
.L_x_1571:
[----:B------:R-:W-:Y:S05]  /*6da0*/  BSYNC.RECONVERGENT B0 ;  /* 0x0000000000007941 */ /* 0x000fea0003800200 */
.L_x_1570:
        /* <DEDUP_REMOVED lines=10> */
.L_x_1573:
        /* <DEDUP_REMOVED lines=87> */
.L_x_1574:
        /* <DEDUP_REMOVED lines=12> */
.L_x_3437:


//--------------------- .text._Z35group_norm_nhwc_bwd_one_pass_kernelI11Fp32IOBf16WLi512ELi30ELi480EEv26Group_norm_nhwc_bwd_params --------------------------
	.section	.text._Z35group_norm_nhwc_bwd_one_pass_kernelI11Fp32IOBf16WLi512ELi30ELi480EEv26Group_norm_nhwc_bwd_params,"ax",@progbits
	.align	128
        .global         _Z35group_norm_nhwc_bwd_one_pass_kernelI11Fp32IOBf16WLi512ELi30ELi480EEv26Group_norm_nhwc_bwd_params
        .type           _Z35group_norm_nhwc_bwd_one_pass_kernelI11Fp32IOBf16WLi512ELi30ELi480EEv26Group_norm_nhwc_bwd_params,@function
        .size           _Z35group_norm_nhwc_bwd_one_pass_kernelI11Fp32IOBf16WLi512ELi30ELi480EEv26Group_norm_nhwc_bwd_params,(.L_x_3438 - _Z35group_norm_nhwc_bwd_one_pass_kernelI11Fp32IOBf16WLi512ELi30ELi480EEv26Group_norm_nhwc_bwd_params)
        .other          _Z35group_norm_nhwc_bwd_one_pass_kernelI11Fp32IOBf16WLi512ELi30ELi480EEv26Group_norm_nhwc_bwd_params,@"STO_CUDA_ENTRY STV_DEFAULT"
_Z35group_norm_nhwc_bwd_one_pass_kernelI11Fp32IOBf16WLi512ELi30ELi480EEv26Group_norm_nhwc_bwd_params:
.text._Z35group_norm_nhwc_bwd_one_pass_kernelI11Fp32IOBf16WLi512ELi30ELi480EEv26Group_norm_nhwc_bwd_params:
        /* <DEDUP_REMOVED lines=48> */
.L_x_1642:
[----:B0-2---:R-:W0:Y:S01]  /*0300*/  LDC R9, c[0x0][0x410] ;  /* 0x00010400ff097b82 */ /* 0x005e220000000800 */
[----:B-1----:R-:W1:Y:S01]  /*0310*/  LDCU.128 UR12, c[0x0][0x400] ;  /* 0x00008000ff0c77ac */ /* 0x002e620008000c00 */
[----:B------:R-:W-:Y:S02]  /*0320*/  SHF.R.S32.HI R11, RZ, 0x1f, R112 ;  /* 0x0000001fff0b7819 */ /* 0x000fe40000011470 */
[----:B------:R-:W-:Y:S02]  /*0330*/  CS2R R82, SRZ ;  /* 0x0000000000527805 */ /* 0x000fe4000001ff00 */
[----:B------:R-:W-:Y:S02]  /*0340*/  ISETP.GE.AND P1, PT, R98, RZ, PT ;  /* 0x000000ff6200720c */ /* 0x000fe40003f26270 */
[----:B------:R-:W-:Y:S02]  /*0350*/  CS2R R80, SRZ ;  /* 0x0000000000507805 */ /* 0x000fe4000001ff00 */
[----:B----4-:R-:W-:-:S02]  /*0360*/  SHF.R.S32.HI R13, RZ, 0x1f, R111 ;  /* 0x0000001fff0d7819 */ /* 0x010fc4000001146f */
[----:B------:R-:W-:Y:S02]  /*0370*/  IADD3 R25, PT, PT, R112, 0x20, RZ ;  /* 0x0000002070197810 */ /* 0x000fe40007ffe0ff */
[----:B------:R-:W-:Y:S02]  /*0380*/  LOP3.LUT R59, R100, 0xffff, RZ, 0xc0, !PT ;  /* 0x0000ffff643b7812 */ /* 0x000fe400078ec0ff */
[C---:B------:R-:W-:Y:S02]  /*0390*/  IADD3 R29, PT, PT, R112.reuse, 0x40, RZ ;  /* 0x00000040701d7810 */ /* 0x040fe40007ffe0ff */
[C---:B------:R-:W-:Y:S02]  /*03a0*/  IADD3 R33, PT, PT, R112.reuse, 0x60, RZ ;  /* 0x0000006070217810 */ /* 0x040fe40007ffe0ff */
[----:B------:R-:W-:Y:S02]  /*03b0*/  IADD3 R37, PT, PT, R112, 0x80, RZ ;  /* 0x0000008070257810 */ /* 0x000fe40007ffe0ff */
[----:B------:R-:W-:-:S02]  /*03c0*/  CS2R R78, SRZ ;  /* 0x00000000004e7805 */ /* 0x000fc4000001ff00 */
[----:B------:R-:W-:Y:S02]  /*03d0*/  SHF.R.S32.HI R27, RZ, 0x1f, R25 ;  /* 0x0000001fff1b7819 */ /* 0x000fe40000011419 */
[----:B------:R-:W-:Y:S02]  /*03e0*/  CS2R R76, SRZ ;  /* 0x00000000004c7805 */ /* 0x000fe4000001ff00 */
[----:B-1----:R-:W-:Y:S02]  /*03f0*/  ISETP.GE.U32.AND P2, PT, R112, UR12, PT ;  /* 0x0000000c70007c0c */ /* 0x002fe4000bf46070 */
[----:B------:R-:W-:Y:S02]  /*0400*/  CS2R R74, SRZ ;  /* 0x00000000004a7805 */ /* 0x000fe4000001ff00 */
[----:B------:R-:W-:Y:S02]  /*0410*/  SHF.R.S32.HI R31, RZ, 0x1f, R29 ;  /* 0x0000001fff1f7819 */ /* 0x000fe4000001141d */
[----:B------:R-:W-:-:S02]  /*0420*/  CS2R R72, SRZ ;  /* 0x0000000000487805 */ /* 0x000fc4000001ff00 */
[----:B0-----:R-:W-:Y:S01]  /*0430*/  IABS R5, R9 ;  /* 0x0000000900057213 */ /* 0x001fe20000000000 */
[----:B------:R-:W0:Y:S01]  /*0440*/  LDC.64 R70, c[0x0][0x3a8] ;  /* 0x0000ea00ff467b82 */ /* 0x000e220000000a00 */
[----:B------:R-:W-:Y:S02]  /*0450*/  ISETP.GE.AND.EX P2, PT, R11, UR13, PT, P2 ;  /* 0x0000000d0b007c0c */ /* 0x000fe4000bf46320 */
[----:B------:R-:W1:Y:S01]  /*0460*/  I2F.RP R4, R5 ;  /* 0x0000000500047306 */ /* 0x000e620000209400 */
[----:B------:R-:W-:Y:S02]  /*0470*/  SHF.R.S32.HI R35, RZ, 0x1f, R33 ;  /* 0x0000001fff237819 */ /* 0x000fe40000011421 */
[----:B------:R-:W-:-:S05]  /*0480*/  SHF.R.S32.HI R39, RZ, 0x1f, R37 ;  /* 0x0000001fff277819 */ /* 0x000fca0000011425 */
[----:B-1----:R-:W1:Y:S02]  /*0490*/  MUFU.RCP R4, R4 ;  /* 0x0000000400047308 */ /* 0x002e640000001000 */
[----:B-1-3--:R-:W-:-:S06]  /*04a0*/  IADD3 R2, PT, PT, R4, 0xffffffe, RZ ;  /* 0x0ffffffe04027810 */ /* 0x00afcc0007ffe0ff */
[----:B------:R1:W2:Y:S02]  /*04b0*/  F2I.FTZ.U32.TRUNC.NTZ R3, R2 ;  /* 0x0000000200037305 */ /* 0x0002a4000021f000 */
[----:B-1----:R-:W-:Y:S02]  /*04c0*/  MOV R2, RZ ;  /* 0x000000ff00027202 */ /* 0x002fe40000000f00 */
        /* <DEDUP_REMOVED lines=20> */
[----:B------:R-:W-:Y:S01]  /*0610*/  ISETP.GE.AND.EX P5, PT, R13, UR13, PT, P5 ;  /* 0x0000000d0d007c0c */ /* 0x000fe2000bfa6350 */
[----:B------:R-:W2:Y:S01]  /*0620*/  @!P2 LDC.64 R8, c[0x0][0x3a0] ;  /* 0x0000e800ff08ab82 */ /* 0x000ea20000000a00 */
[----:B------:R-:W-:Y:S02]  /*0630*/  @P0 IADD3 R3, PT, PT, R3, 0x1, RZ ;  /* 0x0000000103030810 */ /* 0x000fe40007ffe0ff */
[----:B------:R-:W-:-:S02]  /*0640*/  @!P1 IADD3 R4, PT, PT, -R4, RZ, RZ ;  /* 0x000000ff04049210 */ /* 0x000fc40007ffe1ff */
[----:B------:R-:W-:Y:S02]  /*0650*/  @!P3 IADD3 R3, PT, PT, -R3, RZ, RZ ;  /* 0x000000ff0303b210 */ /* 0x000fe40007ffe1ff */
[----:B------:R-:W-:Y:S01]  /*0660*/  SEL R117, R5, R4, !P4 ;  /* 0x0000000405757207 */ /* 0x000fe20006000000 */
[----:B-1----:R-:W-:Y:S01]  /*0670*/  @!P2 IMAD R4, R11, R6, RZ ;  /* 0x000000060b04a224 */ /* 0x002fe200078e02ff */
[----:B------:R-:W-:Y:S01]  /*0680*/  SEL R3, R5, R3, !P4 ;  /* 0x0000000305037207 */ /* 0x000fe20006000000 */
[----:B------:R-:W1:Y:S01]  /*0690*/  @!P2 LDC.64 R10, c[0x0][0x398] ;  /* 0x0000e600ff0aab82 */ /* 0x000e620000000a00 */
[----:B------:R-:W-:Y:S01]  /*06a0*/  ISETP.GE.U32.AND P4, PT, R25, UR12, PT ;  /* 0x0000000c19007c0c */ /* 0x000fe2000bf86070 */
[----:B------:R-:W-:Y:S01]  /*06b0*/  IMAD R64, R117, 0x1e, RZ ;  /* 0x0000001e75407824 */ /* 0x000fe200078e02ff */
[----:B------:R-:W-:Y:S01]  /*06c0*/  SHF.R.S32.HI R2, RZ, 0x1f, R3 ;  /* 0x0000001fff027819 */ /* 0x000fe20000011403 */
[----:B------:R-:W-:Y:S01]  /*06d0*/  @!P2 IMAD R7, R112, R7, R4 ;  /* 0x000000077007a224 */ /* 0x000fe200078e0204 */
[----:B------:R-:W-:-:S02]  /*06e0*/  ISETP.GE.AND.EX P4, PT, R27, UR13, PT, P4 ;  /* 0x0000000d1b007c0c */ /* 0x000fc4000bf86340 */
[----:B------:R-:W-:Y:S01]  /*06f0*/  IADD3 R120, P0, PT, R64, R59, RZ ;  /* 0x0000003b40787210 */ /* 0x000fe20007f1e0ff */
[----:B------:R-:W3:Y:S01]  /*0700*/  @!P5 LDC.64 R20, c[0x0][0x3f8] ;  /* 0x0000fe00ff14db82 */ /* 0x000ee20000000a00 */
[----:B------:R-:W-:Y:S01]  /*0710*/  IMAD R2, R2, UR14, RZ ;  /* 0x0000000e02027c24 */ /* 0x000fe2000f8e02ff */
[----:B------:R-:W-:Y:S02]  /*0720*/  ISETP.GE.U32.AND P3, PT, R29, UR12, PT ;  /* 0x0000000c1d007c0c */ /* 0x000fe4000bf66070 */
[----:B------:R-:W-:Y:S01]  /*0730*/  LEA.HI.X.SX32 R121, R64, RZ, 0x1, P0 ;  /* 0x000000ff40797211 */ /* 0x000fe200000f0eff */
[----:B------:R-:W-:Y:S01]  /*0740*/  IMAD R123, R3, UR15, R2 ;  /* 0x0000000f037b7c24 */ /* 0x000fe2000f8e0202 */
[----:B------:R-:W-:Y:S02]  /*0750*/  ISETP.GE.AND.EX P3, PT, R31, UR13, PT, P3 ;  /* 0x0000000d1f007c0c */ /* 0x000fe4000bf66330 */
[----:B------:R-:W4:Y:S01]  /*0760*/  @!P5 LDC.64 R14, c[0x0][0x3a0] ;  /* 0x0000e800ff0edb82 */ /* 0x000f220000000a00 */
[----:B------:R-:W-:-:S05]  /*0770*/  IMAD.WIDE.U32 R120, R3, UR14, R120 ;  /* 0x0000000e03787c25 */ /* 0x000fca000f8e0078 */
[----:B------:R-:W-:Y:S02]  /*0780*/  IADD3 R123, PT, PT, R121, R123, RZ ;  /* 0x0000007b797b7210 */ /* 0x000fe40007ffe0ff */
[----:B------:R-:W0:Y:S01]  /*0790*/  @!P4 LDC.64 R4, c[0x0][0x3f8] ;  /* 0x0000fe00ff04cb82 */ /* 0x000e220000000a00 */
[-C--:B------:R-:W-:Y:S02]  /*07a0*/  @!P2 MOV R122, R120.reuse ;  /* 0x00000078007aa202 */ /* 0x080fe40000000f00 */
[----:B------:R-:W-:Y:S02]  /*07b0*/  @!P5 MOV R18, R120 ;  /* 0x000000780012d202 */ /* 0x000fe40000000f00 */
[----:B------:R-:W-:Y:S01]  /*07c0*/  @!P5 MOV R19, R123 ;  /* 0x0000007b0013d202 */ /* 0x000fe20000000f00 */
[----:B------:R-:W-:Y:S02]  /*07d0*/  @!P2 IMAD.WIDE.U32 R2, R112, R6, R122 ;  /* 0x000000067002a225 */ /* 0x000fe400078e007a */
[----:B------:R-:W4:Y:S02]  /*07e0*/  @!P5 LDC.64 R16, c[0x0][0x398] ;  /* 0x0000e600ff10db82 */ /* 0x000f240000000a00 */
[-C--:B---3--:R-:W-:Y:S01]  /*07f0*/  @!P5 IMAD R6, R13, R20.reuse, RZ ;  /* 0x000000140d06d224 */ /* 0x088fe200078e02ff */
[----:B------:R-:W-:Y:S01]  /*0800*/  @!P2 IADD3 R3, PT, PT, R3, R7, RZ ;  /* 0x000000070303a210 */ /* 0x000fe20007ffe0ff */
[----:B------:R-:W-:Y:S01]  /*0810*/  @!P5 IMAD.WIDE.U32 R18, R111, R20, R18 ;  /* 0x000000146f12d225 */ /* 0x000fe200078e0012 */
[----:B------:R-:W-:-:S02]  /*0820*/  @!P2 SHF.L.U32 R23, R2, 0x2, RZ ;  /* 0x000000020217a819 */ /* 0x000fc400000006ff */
[----:B------:R-:W-:Y:S01]  /*0830*/  @!P2 SHF.L.U64.HI R22, R2, 0x2, R3 ;  /* 0x000000020216a819 */ /* 0x000fe20000010203 */
[----:B------:R-:W-:Y:S01]  /*0840*/  @!P5 IMAD R21, R111, R21, R6 ;  /* 0x000000156f15d224 */ /* 0x000fe200078e0206 */
[----:B------:R-:W3:Y:S01]  /*0850*/  @!P4 LDC.64 R12, c[0x0][0x3a0] ;  /* 0x0000e800ff0ccb82 */ /* 0x000ee20000000a00 */
[C---:B--2---:R-:W-:Y:S02]  /*0860*/  @!P2 IADD3 R8, P1, PT, R23.reuse, R8, RZ ;  /* 0x000000081708a210 */ /* 0x044fe40007f3e0ff */
[----:B-1----:R-:W-:Y:S02]  /*0870*/  @!P2 IADD3 R10, P0, PT, R23, R10, RZ ;  /* 0x0000000a170aa210 */ /* 0x002fe40007f1e0ff */
[----:B------:R-:W-:Y:S02]  /*0880*/  @!P5 IADD3 R21, PT, PT, R19, R21, RZ ;  /* 0x000000151315d210 */ /* 0x000fe40007ffe0ff */
[C---:B------:R-:W-:Y:S01]  /*0890*/  @!P5 SHF.L.U32 R19, R18.reuse, 0x2, RZ ;  /* 0x000000021213d819 */ /* 0x040fe200000006ff */
[----:B------:R-:W1:Y:S01]  /*08a0*/  @!P4 LDC.64 R6, c[0x0][0x398] ;  /* 0x0000e600ff06cb82 */ /* 0x000e620000000a00 */
[----:B------:R-:W-:Y:S01]  /*08b0*/  @!P5 SHF.L.U64.HI R20, R18, 0x2, R21 ;  /* 0x000000021214d819 */ /* 0x000fe20000010215 */
[----:B0-----:R-:W-:Y:S01]  /*08c0*/  @!P4 IMAD R18, R27, R4, RZ ;  /* 0x000000041b12c224 */ /* 0x001fe200078e02ff */
[----:B------:R-:W-:-:S02]  /*08d0*/  @!P2 IADD3.X R9, PT, PT, R22, R9, RZ, P1, !PT ;  /* 0x000000091609a210 */ /* 0x000fc40000ffe4ff */
[----:B----4-:R-:W-:Y:S01]  /*08e0*/  @!P5 IADD3 R14, P1, PT, R19, R14, RZ ;  /* 0x0000000e130ed210 */ /* 0x010fe20007f3e0ff */
[----:B------:R-:W-:Y:S01]  /*08f0*/  @!P4 IMAD R21, R25, R5, R18 ;  /* 0x000000051915c224 */ /* 0x000fe200078e0212 */
[----:B------:R-:W-:Y:S01]  /*0900*/  @!P5 IADD3 R16, P6, PT, R19, R16, RZ ;  /* 0x000000101310d210 */ /* 0x000fe20007fde0ff */
[----:B------:R-:W0:Y:S01]  /*0910*/  @!P3 LDC.64 R2, c[0x0][0x3f8] ;  /* 0x0000fe00ff02bb82 */ /* 0x000e220000000a00 */
[----:B------:R-:W-:Y:S01]  /*0920*/  @!P4 MOV R18, R120 ;  /* 0x000000780012c202 */ /* 0x000fe20000000f00 */
[----:B------:R-:W5:Y:S01]  /*0930*/  @!P2 LDG.E.64 R82, desc[UR8][R8.64] ;  /* 0x000000080852a981 */ /* 0x000f62000c1e1b00 */
[----:B------:R-:W-:Y:S02]  /*0940*/  @!P4 MOV R19, R123 ;  /* 0x0000007b0013c202 */ /* 0x000fe40000000f00 */
[----:B------:R-:W-:Y:S02]  /*0950*/  @!P2 IADD3.X R11, PT, PT, R22, R11, RZ, P0, !PT ;  /* 0x0000000b160ba210 */ /* 0x000fe400007fe4ff */
[----:B------:R-:W-:Y:S01]  /*0960*/  ISETP.GE.U32.AND P0, PT, R33, UR12, PT ;  /* 0x0000000c21007c0c */ /* 0x000fe2000bf06070 */
[----:B------:R-:W-:Y:S01]  /*0970*/  @!P4 IMAD.WIDE.U32 R4, R25, R4, R18 ;  /* 0x000000041904c225 */ /* 0x000fe200078e0012 */
[----:B------:R-:W-:Y:S01]  /*0980*/  @!P5 IADD3.X R15, PT, PT, R20, R15, RZ, P1, !PT ;  /* 0x0000000f140fd210 */ /* 0x000fe20000ffe4ff */
[----:B------:R-:W5:Y:S01]  /*0990*/  @!P2 LDG.E.64 R80, desc[UR8][R10.64] ;  /* 0x000000080a50a981 */ /* 0x000f62000c1e1b00 */
[----:B------:R-:W-:-:S02]  /*09a0*/  ISETP.GE.AND.EX P0, PT, R35, UR13, PT, P0 ;  /* 0x0000000d23007c0c */ /* 0x000fc4000bf06300 */
[----:B------:R-:W-:Y:S02]  /*09b0*/  @!P4 IADD3 R19, PT, PT, R5, R21, RZ ;  /* 0x000000150513c210 */ /* 0x000fe40007ffe0ff */
[----:B------:R-:W-:Y:S02]  /*09c0*/  @!P4 SHF.L.U32 R5, R4, 0x2, RZ ;  /* 0x000000020405c819 */ /* 0x000fe400000006ff */
[----:B------:R-:W-:Y:S02]  /*09d0*/  @!P5 IADD3.X R17, PT, PT, R20, R17, RZ, P6, !PT ;  /* 0x000000111411d210 */ /* 0x000fe400037fe4ff */
[----:B------:R-:W-:Y:S01]  /*09e0*/  @!P4 SHF.L.U64.HI R4, R4, 0x2, R19 ;  /* 0x000000020404c819 */ /* 0x000fe20000010213 */
[----:B------:R-:W2:Y:S01]  /*09f0*/  @!P3 LDC.64 R20, c[0x0][0x398] ;  /* 0x0000e600ff14bb82 */ /* 0x000ea20000000a00 */
[C---:B---3--:R-:W-:Y:S02]  /*0a00*/  @!P4 IADD3 R12, P1, PT, R5.reuse, R12, RZ ;  /* 0x0000000c050cc210 */ /* 0x048fe40007f3e0ff */
[----:B-1----:R-:W-:Y:S01]  /*0a10*/  @!P4 IADD3 R6, P6, PT, R5, R6, RZ ;  /* 0x000000060506c210 */ /* 0x002fe20007fde0ff */
[----:B0-----:R-:W-:Y:S01]  /*0a20*/  @!P3 IMAD R18, R31, R2, RZ ;  /* 0x000000021f12b224 */ /* 0x001fe200078e02ff */
[----:B------:R-:W-:-:S02]  /*0a30*/  @!P4 IADD3.X R13, PT, PT, R4, R13, RZ, P1, !PT ;  /* 0x0000000d040dc210 */ /* 0x000fc40000ffe4ff */
[----:B------:R-:W-:Y:S01]  /*0a40*/  @!P4 IADD3.X R7, PT, PT, R4, R7, RZ, P6, !PT ;  /* 0x000000070407c210 */ /* 0x000fe200037fe4ff */
[----:B------:R-:W-:Y:S01]  /*0a50*/  @!P3 IMAD R23, R29, R3, R18 ;  /* 0x000000031d17b224 */ /* 0x000fe200078e0212 */
[----:B------:R-:W-:Y:S01]  /*0a60*/  @!P3 MOV R4, R120 ;  /* 0x000000780004b202 */ /* 0x000fe20000000f00 */
[----:B------:R-:W0:Y:S01]  /*0a70*/  @!P3 LDC.64 R18, c[0x0][0x3a0] ;  /* 0x0000e800ff12bb82 */ /* 0x000e220000000a00 */
[----:B------:R-:W-:Y:S01]  /*0a80*/  @!P3 MOV R5, R123 ;  /* 0x0000007b0005b202 */ /* 0x000fe20000000f00 */
[----:B------:R-:W5:Y:S01]  /*0a90*/  @!P4 LDG.E.64 R78, desc[UR8][R12.64] ;  /* 0x000000080c4ec981 */ /* 0x000f62000c1e1b00 */
[----:B------:R-:W-:Y:S01]  /*0aa0*/  ISETP.GE.U32.AND P1, PT, R37, UR12, PT ;  /* 0x0000000c25007c0c */ /* 0x000fe2000bf26070 */
[----:B------:R-:W-:-:S03]  /*0ab0*/  @!P3 IMAD.WIDE.U32 R2, R29, R2, R4 ;  /* 0x000000021d02b225 */ /* 0x000fc600078e0004 */
[----:B------:R-:W-:Y:S01]  /*0ac0*/  ISETP.GE.AND.EX P1, PT, R39, UR13, PT, P1 ;  /* 0x0000000d27007c0c */ /* 0x000fe2000bf26310 */
[----:B------:R-:W1:Y:S01]  /*0ad0*/  @!P0 LDC.64 R28, c[0x0][0x3f8] ;  /* 0x0000fe00ff1c8b82 */ /* 0x000e620000000a00 */
[----:B------:R-:W-:Y:S01]  /*0ae0*/  ISETP.GE.U32.AND P2, PT, R110, UR12, PT ;  /* 0x0000000c6e007c0c */ /* 0x000fe2000bf46070 */
[----:B------:R-:W5:Y:S01]  /*0af0*/  @!P4 LDG.E.64 R76, desc[UR8][R6.64] ;  /* 0x00000008064cc981 */ /* 0x000f62000c1e1b00 */
[----:B------:R-:W-:Y:S02]  /*0b00*/  @!P3 IADD3 R3, PT, PT, R3, R23, RZ ;  /* 0x000000170303b210 */ /* 0x000fe40007ffe0ff */
[C---:B------:R-:W-:Y:S02]  /*0b10*/  @!P3 SHF.L.U32 R31, R2.reuse, 0x2, RZ ;  /* 0x00000002021fb819 */ /* 0x040fe400000006ff */
[----:B------:R-:W-:Y:S01]  /*0b20*/  @!P3 SHF.L.U64.HI R30, R2, 0x2, R3 ;  /* 0x00000002021eb819 */ /* 0x000fe20000010203 */
[----:B------:R-:W3:Y:S01]  /*0b30*/  @!P0 LDC.64 R24, c[0x0][0x3a0] ;  /* 0x0000e800ff188b82 */ /* 0x000ee20000000a00 */
[----:B------:R-:W-:-:S02]  /*0b40*/  MOV R3, RZ ;  /* 0x000000ff00037202 */ /* 0x000fc40000000f00 */
[----:B------:R-:W-:Y:S02]  /*0b50*/  MOV R2, RZ ;  /* 0x000000ff00027202 */ /* 0x000fe40000000f00 */
[----:B------:R-:W-:-:S03]  /*0b60*/  CS2R R4, SRZ ;  /* 0x0000000000047805 */ /* 0x000fc6000001ff00 */
[----:B------:R-:W4:Y:S01]  /*0b70*/  @!P1 LDC.64 R26, c[0x0][0x3f8] ;  /* 0x0000fe00ff1a9b82 */ /* 0x000f220000000a00 */
[----:B------:R-:W-:Y:S01]  /*0b80*/  ISETP.GE.AND.EX P2, PT, R92, UR13, PT, P2 ;  /* 0x0000000d5c007c0c */ /* 0x000fe2000bf46320 */
[----:B------:R2:W5:Y:S06]  /*0b90*/  @!P5 LDG.E.64 R2, desc[UR8][R14.64] ;  /* 0x000000080e02d981 */ /* 0x00056c000c1e1b00 */
[----:B------:R-:W3:Y:S01]  /*0ba0*/  @!P0 LDC.64 R22, c[0x0][0x398] ;  /* 0x0000e600ff168b82 */ /* 0x000ee20000000a00 */
[----:B-1----:R-:W-:Y:S01]  /*0bb0*/  @!P0 IMAD R32, R35, R28, RZ ;  /* 0x0000001c23208224 */ /* 0x002fe200078e02ff */
[----:B------:R1:W5:Y:S01]  /*0bc0*/  @!P5 LDG.E.64 R4, desc[UR8][R16.64] ;  /* 0x000000081004d981 */ /* 0x000362000c1e1b00 */
[----:B--2---:R-:W-:-:S02]  /*0bd0*/  @!P0 MOV R14, R120 ;  /* 0x00000078000e8202 */ /* 0x004fc40000000f00 */
[----:B------:R-:W-:Y:S02]  /*0be0*/  @!P0 MOV R15, R123 ;  /* 0x0000007b000f8202 */ /* 0x000fe40000000f00 */
[C---:B0-----:R-:W-:Y:S02]  /*0bf0*/  @!P3 IADD3 R8, P5, PT, R31.reuse, R18, RZ ;  /* 0x000000121f08b210 */ /* 0x041fe40007fbe0ff */
[----:B------:R-:W-:Y:S01]  /*0c00*/  @!P3 IADD3 R10, P6, PT, R31, R20, RZ ;  /* 0x000000141f0ab210 */ /* 0x000fe20007fde0ff */
[C---:B------:R-:W-:Y:S02]  /*0c10*/  @!P0 IMAD R31, R33.reuse, R29, R32 ;  /* 0x0000001d211f8224 */ /* 0x040fe400078e0220 */
[----:B------:R-:W-:Y:S01]  /*0c20*/  @!P0 IMAD.WIDE.U32 R28, R33, R28, R14 ;  /* 0x0000001c211c8225 */ /* 0x000fe200078e000e */
[C---:B------:R-:W-:Y:S02]  /*0c30*/  @!P3 IADD3.X R9, PT, PT, R30.reuse, R19, RZ, P5, !PT ;  /* 0x000000131e09b210 */ /* 0x040fe40002ffe4ff */
[----:B------:R-:W-:Y:S01]  /*0c40*/  ISETP.GE.U32.AND P5, PT, R109, UR12, PT ;  /* 0x0000000c6d007c0c */ /* 0x000fe2000bfa6070 */
[----:B------:R-:W0:Y:S01]  /*0c50*/  @!P2 LDC.64 R18, c[0x0][0x3f8] ;  /* 0x0000fe00ff12ab82 */ /* 0x000e220000000a00 */
[----:B------:R-:W-:Y:S01]  /*0c60*/  @!P3 IADD3.X R11, PT, PT, R30, R21, RZ, P6, !PT ;  /* 0x000000151e0bb210 */ /* 0x000fe200037fe4ff */
[----:B----4-:R-:W-:Y:S01]  /*0c70*/  @!P1 IMAD R14, R39, R26, RZ ;  /* 0x0000001a270e9224 */ /* 0x010fe200078e02ff */
[----:B------:R-:W-:Y:S01]  /*0c80*/  @!P0 IADD3 R21, PT, PT, R29, R31, RZ ;  /* 0x0000001f1d158210 */ /* 0x000fe20007ffe0ff */
[----:B------:R2:W5:Y:S01]  /*0c90*/  @!P3 LDG.E.64 R74, desc[UR8][R8.64] ;  /* 0x00000008084ab981 */ /* 0x000562000c1e1b00 */
[----:B------:R-:W-:-:S02]  /*0ca0*/  @!P0 SHF.L.U32 R15, R28, 0x2, RZ ;  /* 0x000000021c0f8819 */ /* 0x000fc400000006ff */
[----:B------:R-:W-:Y:S01]  /*0cb0*/  ISETP.GE.AND.EX P5, PT, R91, UR13, PT, P5 ;  /* 0x0000000d5b007c0c */ /* 0x000fe2000bfa6350 */
[----:B-1----:R-:W-:Y:S01]  /*0cc0*/  @!P1 IMAD R17, R37, R27, R14 ;  /* 0x0000001b25119224 */ /* 0x002fe200078e020e */
[----:B------:R-:W-:Y:S01]  /*0cd0*/  @!P0 SHF.L.U64.HI R16, R28, 0x2, R21 ;  /* 0x000000021c108819 */ /* 0x000fe20000010215 */
[----:B------:R-:W1:Y:S01]  /*0ce0*/  @!P2 LDC.64 R30, c[0x0][0x398] ;  /* 0x0000e600ff1eab82 */ /* 0x000e620000000a00 */
[----:B------:R-:W-:Y:S01]  /*0cf0*/  @!P1 MOV R28, R120 ;  /* 0x00000078001c9202 */ /* 0x000fe20000000f00 */
[----:B------:R-:W5:Y:S01]  /*0d00*/  @!P3 LDG.E.64 R72, desc[UR8][R10.64] ;  /* 0x000000080a48b981 */ /* 0x000f62000c1e1b00 */
[----:B------:R-:W-:Y:S02]  /*0d10*/  @!P1 MOV R29, R123 ;  /* 0x0000007b001d9202 */ /* 0x000fe40000000f00 */
[----:B---3--:R-:W-:Y:S01]  /*0d20*/  @!P0 IADD3 R24, P6, PT, R15, R24, RZ ;  /* 0x000000180f188210 */ /* 0x008fe20007fde0ff */
[----:B------:R-:W-:-:S03]  /*0d30*/  @!P1 IMAD.WIDE.U32 R28, R37, R26, R28 ;  /* 0x0000001a251c9225 */ /* 0x000fc600078e001c */
[C---:B------:R-:W-:Y:S01]  /*0d40*/  @!P0 IADD3.X R25, PT, PT, R16.reuse, R25, RZ, P6, !PT ;  /* 0x0000001910198210 */ /* 0x040fe200037fe4ff */
[----:B------:R-:W3:Y:S01]  /*0d50*/  @!P1 LDC.64 R20, c[0x0][0x3a0] ;  /* 0x0000e800ff149b82 */ /* 0x000ee20000000a00 */
[----:B------:R-:W-:Y:S02]  /*0d60*/  @!P0 IADD3 R14, P6, PT, R15, R22, RZ ;  /* 0x000000160f0e8210 */ /* 0x000fe40007fde0ff */
[----:B------:R-:W-:Y:S02]  /*0d70*/  @!P1 IADD3 R29, PT, PT, R29, R17, RZ ;  /* 0x000000111d1d9210 */ /* 0x000fe40007ffe0ff */
[----:B------:R-:W-:-:S03]  /*0d80*/  @!P0 IADD3.X R15, PT, PT, R16, R23, RZ, P6, !PT ;  /* 0x00000017100f8210 */ /* 0x000fc600037fe4ff */
[----:B------:R-:W4:Y:S08]  /*0d90*/  @!P5 LDC.64 R16, c[0x0][0x3f8] ;  /* 0x0000fe00ff10db82 */ /* 0x000f300000000a00 */
[----:B------:R-:W2:Y:S01]  /*0da0*/  @!P1 LDC.64 R26, c[0x0][0x398] ;  /* 0x0000e600ff1a9b82 */ /* 0x000ea20000000a00 */
[----:B0-----:R-:W-:Y:S01]  /*0db0*/  @!P2 IMAD R22, R92, R18, RZ ;  /* 0x000000125c16a224 */ /* 0x001fe200078e02ff */
[----:B------:R-:W-:-:S02]  /*0dc0*/  @!P1 SHF.L.U32 R33, R28, 0x2, RZ ;  /* 0x000000021c219819 */ /* 0x000fc400000006ff */
[----:B------:R-:W-:Y:S01]  /*0dd0*/  @!P1 SHF.L.U64.HI R32, R28, 0x2, R29 ;  /* 0x000000021c209819 */ /* 0x000fe2000001021d */
[C---:B------:R-:W-:Y:S01]  /*0de0*/  @!P2 IMAD R19, R110.reuse, R19, R22 ;  /* 0x000000136e13a224 */ /* 0x040fe200078e0216 */
[----:B------:R-:W-:Y:S02]  /*0df0*/  ISETP.GE.U32.AND P4, PT, R107, UR12, PT ;  /* 0x0000000c6b007c0c */ /* 0x000fe4000bf86070 */
[----:B------:R-:W0:Y:S01]  /*0e00*/  @!P2 LDC.64 R22, c[0x0][0x3a0] ;  /* 0x0000e800ff16ab82 */ /* 0x000e220000000a00 */
[----:B------:R-:W-:Y:S02]  /*0e10*/  @!P2 MOV R28, R120 ;  /* 0x00000078001ca202 */ /* 0x000fe40000000f00 */
[----:B------:R-:W-:Y:S02]  /*0e20*/  @!P2 MOV R29, R123 ;  /* 0x0000007b001da202 */ /* 0x000fe40000000f00 */
[----:B------:R-:W-:Y:S02]  /*0e30*/  ISETP.GE.AND.EX P4, PT, R89, UR13, PT, P4 ;  /* 0x0000000d59007c0c */ /* 0x000fe4000bf86340 */
[----:B---3--:R-:W-:Y:S01]  /*0e40*/  @!P1 IADD3 R20, P6, PT, R33, R20, RZ ;  /* 0x0000001421149210 */ /* 0x008fe20007fde0ff */
[----:B------:R-:W-:-:S03]  /*0e50*/  @!P2 IMAD.WIDE.U32 R28, R110, R18, R28 ;  /* 0x000000126e1ca225 */ /* 0x000fc600078e001c */
[----:B------:R-:W-:Y:S01]  /*0e60*/  @!P1 IADD3.X R21, PT, PT, R32, R21, RZ, P6, !PT ;  /* 0x0000001520159210 */ /* 0x000fe200037fe4ff */
[----:B----4-:R-:W-:Y:S01]  /*0e70*/  @!P5 IMAD R6, R91, R16, RZ ;  /* 0x000000105b06d224 */ /* 0x010fe200078e02ff */
[----:B------:R-:W-:Y:S02]  /*0e80*/  @!P2 IADD3 R13, PT, PT, R29, R19, RZ ;  /* 0x000000131d0da210 */ /* 0x000fe40007ffe0ff */
[----:B--2---:R-:W-:Y:S01]  /*0e90*/  @!P1 IADD3 R18, P6, PT, R33, R26, RZ ;  /* 0x0000001a21129210 */ /* 0x004fe20007fde0ff */
[----:B------:R-:W-:Y:S01]  /*0ea0*/  @!P5 IMAD R29, R109, R17, R6 ;  /* 0x000000116d1dd224 */ /* 0x000fe200078e0206 */
[----:B------:R-:W-:Y:S02]  /*0eb0*/  ISETP.GE.U32.AND P3, PT, R106, UR12, PT ;  /* 0x0000000c6a007c0c */ /* 0x000fe4000bf66070 */
[----:B------:R-:W-:Y:S02]  /*0ec0*/  CS2R R8, SRZ ;  /* 0x0000000000087805 */ /* 0x000fe4000001ff00 */
[----:B------:R-:W-:Y:S01]  /*0ed0*/  @!P5 MOV R6, R120 ;  /* 0x000000780006d202 */ /* 0x000fe20000000f00 */
[----:B------:R-:W2:Y:S01]  /*0ee0*/  @!P4 LDC.64 R42, c[0x0][0x3a0] ;  /* 0x0000e800ff2acb82 */ /* 0x000ea20000000a00 */
[----:B------:R-:W-:-:S02]  /*0ef0*/  @!P5 MOV R7, R123 ;  /* 0x0000007b0007d202 */ /* 0x000fc40000000f00 */
[----:B------:R-:W-:Y:S01]  /*0f00*/  @!P1 IADD3.X R19, PT, PT, R32, R27, RZ, P6, !PT ;  /* 0x0000001b20139210 */ /* 0x000fe200037fe4ff */
[----:B------:R-:W5:Y:S01]  /*0f10*/  @!P0 LDG.E.64 R8, desc[UR8][R14.64] ;  /* 0x000000080e088981 */ /* 0x000f62000c1e1b00 */
[C---:B------:R-:W-:Y:S02]  /*0f20*/  @!P2 SHF.L.U32 R27, R28.reuse, 0x2, RZ ;  /* 0x000000021c1ba819 */ /* 0x040fe400000006ff */
[----:B------:R-:W-:Y:S01]  /*0f30*/  @!P2 SHF.L.U64.HI R28, R28, 0x2, R13 ;  /* 0x000000021c1ca819 */ /* 0x000fe2000001020d */
[----:B------:R-:W3:Y:S01]  /*0f40*/  @!P4 LDC.64 R40, c[0x0][0x398] ;  /* 0x0000e600ff28cb82 */ /* 0x000ee20000000a00 */
[----:B------:R-:W-:Y:S01]  /*0f50*/  ISETP.GE.AND.EX P3, PT, R88, UR13, PT, P3 ;  /* 0x0000000d58007c0c */ /* 0x000fe2000bf66330 */
[----:B------:R-:W-:Y:S01]  /*0f60*/  @!P5 IMAD.WIDE.U32 R16, R109, R16, R6 ;  /* 0x000000106d10d225 */ /* 0x000fe200078e0006 */
[----:B------:R-:W-:-:S05]  /*0f70*/  CS2R R6, SRZ ;  /* 0x0000000000067805 */ /* 0x000fca000001ff00 */
[----:B------:R-:W4:Y:S01]  /*0f80*/  @!P4 LDC.64 R12, c[0x0][0x3f8] ;  /* 0x0000fe00ff0ccb82 */ /* 0x000f220000000a00 */
[----:B------:R-:W-:Y:S01]  /*0f90*/  @!P5 IADD3 R17, PT, PT, R17, R29, RZ ;  /* 0x0000001d1111d210 */ /* 0x000fe20007ffe0ff */
[----:B------:R1:W5:Y:S01]  /*0fa0*/  @!P0 LDG.E.64 R6, desc[UR8][R24.64] ;  /* 0x0000000818068981 */ /* 0x000362000c1e1b00 */
[C---:B0-----:R-:W-:Y:S02]  /*0fb0*/  @!P2 IADD3 R22, P6, PT, R27.reuse, R22, RZ ;  /* 0x000000161b16a210 */ /* 0x041fe40007fde0ff */
[----:B------:R-:W-:Y:S02]  /*0fc0*/  @!P5 SHF.L.U32 R39, R16, 0x2, RZ ;  /* 0x000000021027d819 */ /* 0x000fe400000006ff */
[----:B------:R-:W-:Y:S01]  /*0fd0*/  @!P2 IADD3.X R23, PT, PT, R28, R23, RZ, P6, !PT ;  /* 0x000000171c17a210 */ /* 0x000fe200037fe4ff */
[----:B------:R-:W0:Y:S01]  /*0fe0*/  @!P3 LDC.64 R36, c[0x0][0x3a0] ;  /* 0x0000e800ff24bb82 */ /* 0x000e220000000a00 */
[----:B------:R-:W-:Y:S02]  /*0ff0*/  @!P5 SHF.L.U64.HI R32, R16, 0x2, R17 ;  /* 0x000000021020d819 */ /* 0x000fe40000010211 */
[----:B-1----:R-:W-:-:S02]  /*1000*/  @!P2 IADD3 R30, P6, PT, R27, R30, RZ ;  /* 0x0000001e1b1ea210 */ /* 0x002fc40007fde0ff */
[----:B------:R-:W-:-:S03]  /*1010*/  ISETP.GE.U32.AND P0, PT, R105, UR12, PT ;  /* 0x0000000c69007c0c */ /* 0x000fc6000bf06070 */
[----:B------:R-:W1:Y:S01]  /*1020*/  @!P3 LDC.64 R16, c[0x0][0x3f8] ;  /* 0x0000fe00ff10bb82 */ /* 0x000e620000000a00 */
[----:B------:R-:W-:Y:S02]  /*1030*/  @!P2 IADD3.X R31, PT, PT, R28, R31, RZ, P6, !PT ;  /* 0x0000001f1c1fa210 */ /* 0x000fe400037fe4ff */
[----:B------:R-:W-:-:S05]  /*1040*/  ISETP.GE.AND.EX P0, PT, R87, UR13, PT, P0 ;  /* 0x0000000d57007c0c */ /* 0x000fca000bf06300 */
[----:B------:R-:W2:Y:S01]  /*1050*/  @!P5 LDC.64 R26, c[0x0][0x3a0] ;  /* 0x0000e800ff1adb82 */ /* 0x000ea20000000a00 */
[----:B------:R-:W-:-:S07]  /*1060*/  @!P4 MOV R24, R120 ;  /* 0x000000780018c202 */ /* 0x000fce0000000f00 */
[----:B------:R-:W3:Y:S01]  /*1070*/  @!P5 LDC.64 R28, c[0x0][0x398] ;  /* 0x0000e600ff1cdb82 */ /* 0x000ee20000000a00 */
[----:B------:R-:W-:Y:S01]  /*1080*/  @!P4 MOV R25, R123 ;  /* 0x0000007b0019c202 */ /* 0x000fe20000000f00 */
[----:B----4-:R-:W-:-:S04]  /*1090*/  @!P4 IMAD R10, R89, R12, RZ ;  /* 0x0000000c590ac224 */ /* 0x010fc800078e02ff */
[C---:B------:R-:W-:Y:S02]  /*10a0*/  @!P4 IMAD R33, R107.reuse, R13, R10 ;  /* 0x0000000d6b21c224 */ /* 0x040fe400078e020a */
[----:B------:R-:W-:Y:S01]  /*10b0*/  @!P4 IMAD.WIDE.U32 R24, R107, R12, R24 ;  /* 0x0000000c6b18c225 */ /* 0x000fe200078e0018 */
[----:B------:R-:W-:Y:S01]  /*10c0*/  CS2R R12, SRZ ;  /* 0x00000000000c7805 */ /* 0x000fe2000001ff00 */
[----:B------:R-:W4:Y:S01]  /*10d0*/  @!P0 LDC.64 R14, c[0x0][0x3f8] ;  /* 0x0000fe00ff0e8b82 */ /* 0x000f220000000a00 */
[----:B------:R-:W-:Y:S01]  /*10e0*/  CS2R R10, SRZ ;  /* 0x00000000000a7805 */ /* 0x000fe2000001ff00 */
[----:B-1----:R-:W-:-:S03]  /*10f0*/  @!P3 IMAD R38, R88, R16, RZ ;  /* 0x000000105826b224 */ /* 0x002fc600078e02ff */
[----:B------:R1:W5:Y:S03]  /*1100*/  @!P1 LDG.E.64 R12, desc[UR8][R18.64] ;  /* 0x00000008120c9981 */ /* 0x000366000c1e1b00 */
[----:B------:R-:W4:Y:S01]  /*1110*/  @!P3 LDC.64 R34, c[0x0][0x398] ;  /* 0x0000e600ff22bb82 */ /* 0x000f220000000a00 */
[----:B------:R0:W5:Y:S01]  /*1120*/  @!P1 LDG.E.64 R10, desc[UR8][R20.64] ;  /* 0x00000008140a9981 */ /* 0x000162000c1e1b00 */
[----:B------:R-:W-:Y:S02]  /*1130*/  @!P4 IADD3 R33, PT, PT, R25, R33, RZ ;  /* 0x000000211921c210 */ /* 0x000fe40007ffe0ff */
[----:B-1----:R-:W-:-:S04]  /*1140*/  @!P3 MOV R18, R120 ;  /* 0x000000780012b202 */ /* 0x002fc80000000f00 */
[----:B------:R-:W1:Y:S01]  /*1150*/  @!P0 LDC.64 R44, c[0x0][0x3a0] ;  /* 0x0000e800ff2c8b82 */ /* 0x000e620000000a00 */
[----:B------:R-:W-:Y:S01]  /*1160*/  @!P3 MOV R19, R123 ;  /* 0x0000007b0013b202 */ /* 0x000fe20000000f00 */
[C---:B0-----:R-:W-:Y:S01]  /*1170*/  @!P3 IMAD R21, R106.reuse, R17, R38 ;  /* 0x000000116a15b224 */ /* 0x041fe200078e0226 */
[C---:B--2---:R-:W-:Y:S02]  /*1180*/  @!P5 IADD3 R26, P1, PT, R39.reuse, R26, RZ ;  /* 0x0000001a271ad210 */ /* 0x044fe40007f3e0ff */
[----:B---3--:R-:W-:Y:S01]  /*1190*/  @!P5 IADD3 R28, P6, PT, R39, R28, RZ ;  /* 0x0000001c271cd210 */ /* 0x008fe20007fde0ff */
[----:B------:R-:W-:Y:S01]  /*11a0*/  @!P3 IMAD.WIDE.U32 R16, R106, R16, R18 ;  /* 0x000000106a10b225 */ /* 0x000fe200078e0012 */
[----:B------:R-:W-:Y:S01]  /*11b0*/  @!P4 SHF.L.U32 R25, R24, 0x2, RZ ;  /* 0x000000021819c819 */ /* 0x000fe200000006ff */
[----:B------:R-:W0:Y:S01]  /*11c0*/  @!P0 LDC.64 R38, c[0x0][0x398] ;  /* 0x0000e600ff268b82 */ /* 0x000e220000000a00 */
[C---:B------:R-:W-:Y:S02]  /*11d0*/  @!P5 IADD3.X R27, PT, PT, R32.reuse, R27, RZ, P1, !PT ;  /* 0x0000001b201bd210 */ /* 0x040fe40000ffe4ff */
[----:B------:R-:W-:-:S02]  /*11e0*/  @!P5 IADD3.X R29, PT, PT, R32, R29, RZ, P6, !PT ;  /* 0x0000001d201dd210 */ /* 0x000fc400037fe4ff */
[----:B------:R-:W-:Y:S02]  /*11f0*/  @!P4 SHF.L.U64.HI R24, R24, 0x2, R33 ;  /* 0x000000021818c819 */ /* 0x000fe40000010221 */
[C---:B------:R-:W-:Y:S02]  /*1200*/  @!P4 IADD3 R42, P1, PT, R25.reuse, R42, RZ ;  /* 0x0000002a192ac210 */ /* 0x040fe40007f3e0ff */
[----:B------:R-:W-:Y:S02]  /*1210*/  @!P4 IADD3 R40, P6, PT, R25, R40, RZ ;  /* 0x000000281928c210 */ /* 0x000fe40007fde0ff */
[----:B------:R-:W-:Y:S02]  /*1220*/  @!P3 IADD3 R19, PT, PT, R17, R21, RZ ;  /* 0x000000151113b210 */ /* 0x000fe40007ffe0ff */
[----:B------:R-:W-:Y:S02]  /*1230*/  @!P3 SHF.L.U32 R17, R16, 0x2, RZ ;  /* 0x000000021011b819 */ /* 0x000fe400000006ff */
[----:B------:R-:W-:-:S02]  /*1240*/  @!P4 IADD3.X R43, PT, PT, R24, R43, RZ, P1, !PT ;  /* 0x0000002b182bc210 */ /* 0x000fc40000ffe4ff */
[----:B------:R-:W-:Y:S02]  /*1250*/  @!P4 IADD3.X R41, PT, PT, R24, R41, RZ, P6, !PT ;  /* 0x000000291829c210 */ /* 0x000fe400037fe4ff */
[----:B------:R-:W-:Y:S02]  /*1260*/  ISETP.GE.U32.AND P1, PT, R104, UR12, PT ;  /* 0x0000000c68007c0c */ /* 0x000fe4000bf26070 */
[----:B------:R-:W-:Y:S02]  /*1270*/  @!P3 SHF.L.U64.HI R16, R16, 0x2, R19 ;  /* 0x000000021010b819 */ /* 0x000fe40000010213 */
[----:B------:R-:W-:Y:S01]  /*1280*/  @!P3 IADD3 R36, P6, PT, R17, R36, RZ ;  /* 0x000000241124b210 */ /* 0x000fe20007fde0ff */
[----:B----4-:R-:W-:Y:S01]  /*1290*/  @!P0 IMAD R18, R87, R14, RZ ;  /* 0x0000000e57128224 */ /* 0x010fe200078e02ff */
[----:B------:R-:W-:Y:S02]  /*12a0*/  ISETP.GE.AND.EX P1, PT, R86, UR13, PT, P1 ;  /* 0x0000000d56007c0c */ /* 0x000fe4000bf26310 */
[----:B------:R-:W-:-:S02]  /*12b0*/  @!P3 IADD3.X R37, PT, PT, R16, R37, RZ, P6, !PT ;  /* 0x000000251025b210 */ /* 0x000fc400037fe4ff */
[----:B------:R-:W-:Y:S01]  /*12c0*/  @!P3 IADD3 R34, P6, PT, R17, R34, RZ ;  /* 0x000000221122b210 */ /* 0x000fe20007fde0ff */
[----:B------:R-:W-:Y:S01]  /*12d0*/  @!P0 IMAD R17, R105, R15, R18 ;  /* 0x0000000f69118224 */ /* 0x000fe200078e0212 */
[----:B------:R-:W-:Y:S02]  /*12e0*/  @!P0 MOV R18, R120 ;  /* 0x0000007800128202 */ /* 0x000fe40000000f00 */
[----:B------:R-:W-:-:S03]  /*12f0*/  @!P0 MOV R19, R123 ;  /* 0x0000007b00138202 */ /* 0x000fc60000000f00 */
[----:B------:R-:W-:Y:S01]  /*1300*/  @!P0 IMAD.WIDE.U32 R18, R105, R14, R18 ;  /* 0x0000000e69128225 */ /* 0x000fe200078e0012 */
[----:B------:R-:W-:Y:S01]  /*1310*/  @!P3 IADD3.X R35, PT, PT, R16, R35, RZ, P6, !PT ;  /* 0x000000231023b210 */ /* 0x000fe200037fe4ff */
[----:B------:R-:W2:Y:S01]  /*1320*/  @!P1 LDC.64 R24, c[0x0][0x3f8] ;  /* 0x0000fe00ff189b82 */ /* 0x000ea20000000a00 */
[----:B------:R-:W-:Y:S02]  /*1330*/  CS2R R14, SRZ ;  /* 0x00000000000e7805 */ /* 0x000fe4000001ff00 */
[----:B------:R-:W-:Y:S02]  /*1340*/  @!P0 IADD3 R19, PT, PT, R19, R17, RZ ;  /* 0x0000001113138210 */ /* 0x000fe40007ffe0ff */
[----:B------:R-:W-:Y:S02]  /*1350*/  CS2R R16, SRZ ;  /* 0x0000000000107805 */ /* 0x000fe4000001ff00 */
[----:B------:R-:W-:Y:S02]  /*1360*/  @!P0 SHF.L.U32 R33, R18, 0x2, RZ ;  /* 0x0000000212218819 */ /* 0x000fe400000006ff */
[----:B------:R-:W-:-:S02]  /*1370*/  CS2R R20, SRZ ;  /* 0x0000000000147805 */ /* 0x000fc4000001ff00 */
[----:B------:R-:W-:Y:S02]  /*1380*/  @!P0 SHF.L.U64.HI R32, R18, 0x2, R19 ;  /* 0x0000000212208819 */ /* 0x000fe40000010213 */
[----:B------:R-:W-:Y:S01]  /*1390*/  CS2R R18, SRZ ;  /* 0x0000000000127805 */ /* 0x000fe2000001ff00 */
[----:B------:R3:W5:Y:S01]  /*13a0*/  @!P2 LDG.E.64 R14, desc[UR8][R22.64] ;  /* 0x00000008160ea981 */ /* 0x000762000c1e1b00 */
[----:B------:R-:W4:Y:S03]  /*13b0*/  @!P1 LDC.64 R68, c[0x0][0x3a0] ;  /* 0x0000e800ff449b82 */ /* 0x000f260000000a00 */
[----:B------:R0:W5:Y:S01]  /*13c0*/  @!P2 LDG.E.64 R16, desc[UR8][R30.64] ;  /* 0x000000081e10a981 */ /* 0x000162000c1e1b00 */
[----:B------:R-:W-:-:S03]  /*13d0*/  ISETP.GE.U32.AND P2, PT, R103, UR12, PT ;  /* 0x0000000c67007c0c */ /* 0x000fc6000bf46070 */
[----:B------:R0:W5:Y:S01]  /*13e0*/  @!P5 LDG.E.64 R18, desc[UR8][R26.64] ;  /* 0x000000081a12d981 */ /* 0x000162000c1e1b00 */
[----:B------:R-:W-:Y:S01]  /*13f0*/  ISETP.GE.AND.EX P2, PT, R85, UR13, PT, P2 ;  /* 0x0000000d55007c0c */ /* 0x000fe2000bf46320 */
[----:B------:R-:W4:Y:S02]  /*1400*/  @!P1 LDC.64 R54, c[0x0][0x398] ;  /* 0x0000e600ff369b82 */ /* 0x000f240000000a00 */
[----:B------:R0:W5:Y:S01]  /*1410*/  @!P5 LDG.E.64 R20, desc[UR8][R28.64] ;  /* 0x000000081c14d981 */ /* 0x000162000c1e1b00 */
[----:B-1----:R-:W-:-:S04]  /*1420*/  @!P0 IADD3 R44, P5, PT, R33, R44, RZ ;  /* 0x0000002c212c8210 */ /* 0x002fc80007fbe0ff */
[----:B------:R-:W-:Y:S02]  /*1430*/  @!P0 IADD3.X R45, PT, PT, R32, R45, RZ, P5, !PT ;  /* 0x0000002d202d8210 */ /* 0x000fe40002ffe4ff */
[----:B------:R-:W-:Y:S01]  /*1440*/  ISETP.GE.U32.AND P5, PT, R102, UR12, PT ;  /* 0x0000000c66007c0c */ /* 0x000fe2000bfa6070 */
[----:B--2---:R-:W-:Y:S01]  /*1450*/  @!P1 IMAD R46, R86, R24, RZ ;  /* 0x00000018562e9224 */ /* 0x004fe200078e02ff */
[----:B---3--:R-:W-:Y:S01]  /*1460*/  @!P1 MOV R22, R120 ;  /* 0x0000007800169202 */ /* 0x008fe20000000f00 */
[----:B0-----:R-:W0:Y:S01]  /*1470*/  @!P2 LDC.64 R30, c[0x0][0x3f8] ;  /* 0x0000fe00ff1eab82 */ /* 0x001e220000000a00 */
[----:B------:R-:W-:Y:S02]  /*1480*/  ISETP.GE.AND.EX P5, PT, R84, UR13, PT, P5 ;  /* 0x0000000d54007c0c */ /* 0x000fe4000bfa6350 */
[----:B------:R-:W-:Y:S02]  /*1490*/  @!P1 MOV R23, R123 ;  /* 0x0000007b00179202 */ /* 0x000fe40000000f00 */
[----:B------:R-:W-:Y:S01]  /*14a0*/  @!P0 IADD3 R38, P6, PT, R33, R38, RZ ;  /* 0x0000002621268210 */ /* 0x000fe20007fde0ff */
[----:B------:R-:W-:-:S02]  /*14b0*/  @!P1 IMAD R33, R104, R25, R46 ;  /* 0x0000001968219224 */ /* 0x000fc400078e022e */
[----:B------:R-:W-:Y:S01]  /*14c0*/  @!P1 IMAD.WIDE.U32 R24, R104, R24, R22 ;  /* 0x0000001868189225 */ /* 0x000fe200078e0016 */
[----:B------:R-:W-:Y:S02]  /*14d0*/  CS2R R26, SRZ ;  /* 0x00000000001a7805 */ /* 0x000fe4000001ff00 */
[----:B------:R-:W-:Y:S02]  /*14e0*/  CS2R R28, SRZ ;  /* 0x00000000001c7805 */ /* 0x000fe4000001ff00 */
[----:B------:R-:W-:Y:S02]  /*14f0*/  @!P0 IADD3.X R39, PT, PT, R32, R39, RZ, P6, !PT ;  /* 0x0000002720278210 */ /* 0x000fe400037fe4ff */
[----:B------:R-:W-:Y:S01]  /*1500*/  @!P1 IADD3 R25, PT, PT, R25, R33, RZ ;  /* 0x0000002119199210 */ /* 0x000fe20007ffe0ff */
[----:B------:R-:W1:Y:S01]  /*1510*/  @!P5 LDC.64 R52, c[0x0][0x3a0] ;  /* 0x0000e800ff34db82 */ /* 0x000e620000000a00 */
[----:B------:R-:W5:Y:S04]  /*1520*/  @!P3 LDG.E.64 R26, desc[UR8][R36.64] ;  /* 0x00000008241ab981 */ /* 0x000f68000c1e1b00 */
[----:B------:R2:W5:Y:S03]  /*1530*/  @!P3 LDG.E.64 R28, desc[UR8][R34.64] ;  /* 0x00000008221cb981 */ /* 0x000566000c1e1b00 */
[----:B------:R-:W3:Y:S01]  /*1540*/  @!P5 LDC.64 R32, c[0x0][0x3f8] ;  /* 0x0000fe00ff20db82 */ /* 0x000ee20000000a00 */
[----:B------:R-:W-:-:S02]  /*1550*/  ISETP.GE.U32.AND P3, PT, R108, UR12, PT ;  /* 0x0000000c6c007c0c */ /* 0x000fc4000bf66070 */
[----:B------:R-:W-:Y:S02]  /*1560*/  CS2R R22, SRZ ;  /* 0x0000000000167805 */ /* 0x000fe4000001ff00 */
[----:B------:R-:W-:Y:S02]  /*1570*/  ISETP.GE.AND.EX P3, PT, R90, UR13, PT, P3 ;  /* 0x0000000d5a007c0c */ /* 0x000fe4000bf66330 */
[C---:B------:R-:W-:Y:S02]  /*1580*/  @!P1 SHF.L.U32 R47, R24.reuse, 0x2, RZ ;  /* 0x00000002182f9819 */ /* 0x040fe400000006ff */
[----:B------:R0:W5:Y:S01]  /*1590*/  @!P4 LDG.E.64 R22, desc[UR8][R42.64] ;  /* 0x000000082a16c981 */ /* 0x000162000c1e1b00 */
[----:B------:R-:W-:Y:S02]  /*15a0*/  @!P1 SHF.L.U64.HI R46, R24, 0x2, R25 ;  /* 0x00000002182e9819 */ /* 0x000fe40000010219 */
[----:B------:R-:W-:Y:S02]  /*15b0*/  CS2R R24, SRZ ;  /* 0x0000000000187805 */ /* 0x000fe4000001ff00 */
[----:B--2---:R-:W-:Y:S01]  /*15c0*/  @!P2 MOV R34, R120 ;  /* 0x000000780022a202 */ /* 0x004fe20000000f00 */
[----:B------:R-:W2:Y:S01]  /*15d0*/  @!P2 LDC.64 R36, c[0x0][0x3a0] ;  /* 0x0000e800ff24ab82 */ /* 0x000ea20000000a00 */
[----:B------:R-:W-:-:S02]  /*15e0*/  @!P2 MOV R35, R123 ;  /* 0x0000007b0023a202 */ /* 0x000fc40000000f00 */
[----:B------:R4:W5:Y:S01]  /*15f0*/  @!P4 LDG.E.64 R24, desc[UR8][R40.64] ;  /* 0x000000082818c981 */ /* 0x000962000c1e1b00 */
[----:B0-----:R-:W-:-:S04]  /*1600*/  @!P2 IMAD R42, R85, R30, RZ ;  /* 0x0000001e552aa224 */ /* 0x001fc800078e02ff */
[----:B------:R-:W0:Y:S01]  /*1610*/  @!P5 LDC.64 R50, c[0x0][0x398] ;  /* 0x0000e600ff32db82 */ /* 0x000e220000000a00 */
[C---:B------:R-:W-:Y:S02]  /*1620*/  @!P2 IMAD R43, R103.reuse, R31, R42 ;  /* 0x0000001f672ba224 */ /* 0x040fe400078e022a */
[----:B------:R-:W-:-:S05]  /*1630*/  @!P2 IMAD.WIDE.U32 R30, R103, R30, R34 ;  /* 0x0000001e671ea225 */ /* 0x000fca00078e0022 */
[----:B----4-:R-:W4:Y:S01]  /*1640*/  @!P2 LDC.64 R40, c[0x0][0x398] ;  /* 0x0000e600ff28ab82 */ /* 0x010f220000000a00 */
[----:B------:R-:W-:Y:S01]  /*1650*/  @!P2 IADD3 R31, PT, PT, R31, R43, RZ ;  /* 0x0000002b1f1fa210 */ /* 0x000fe20007ffe0ff */
[----:B---3--:R-:W-:-:S06]  /*1660*/  @!P5 IMAD R42, R84, R32, RZ ;  /* 0x00000020542ad224 */ /* 0x008fcc00078e02ff */
[----:B------:R-:W3:Y:S01]  /*1670*/  @!P3 LDC.64 R34, c[0x0][0x3f8] ;  /* 0x0000fe00ff22bb82 */ /* 0x000ee20000000a00 */
[C---:B------:R-:W-:Y:S02]  /*1680*/  @!P1 IADD3 R68, P6, PT, R47.reuse, R68, RZ ;  /* 0x000000442f449210 */ /* 0x040fe40007fde0ff */
[----:B------:R-:W-:Y:S01]  /*1690*/  @!P1 IADD3 R54, P4, PT, R47, R54, RZ ;  /* 0x000000362f369210 */ /* 0x000fe20007f9e0ff */
[----:B------:R-:W-:Y:S01]  /*16a0*/  @!P5 IMAD R47, R102, R33, R42 ;  /* 0x00000021662fd224 */ /* 0x000fe200078e022a */
[C---:B------:R-:W-:Y:S02]  /*16b0*/  @!P2 SHF.L.U32 R49, R30.reuse, 0x2, RZ ;  /* 0x000000021e31a819 */ /* 0x040fe400000006ff */
[----:B------:R-:W-:Y:S02]  /*16c0*/  @!P2 SHF.L.U64.HI R58, R30, 0x2, R31 ;  /* 0x000000021e3aa819 */ /* 0x000fe4000001021f */
[----:B------:R-:W-:Y:S02]  /*16d0*/  CS2R R30, SRZ ;  /* 0x00000000001e7805 */ /* 0x000fe4000001ff00 */
[----:B------:R-:W-:-:S02]  /*16e0*/  @!P5 MOV R42, R120 ;  /* 0x00000078002ad202 */ /* 0x000fc40000000f00 */
[----:B------:R-:W-:Y:S02]  /*16f0*/  @!P5 MOV R43, R123 ;  /* 0x0000007b002bd202 */ /* 0x000fe40000000f00 */
[----:B------:R1:W5:Y:S01]  /*1700*/  @!P0 LDG.E.64 R30, desc[UR8][R44.64] ;  /* 0x000000082c1e8981 */ /* 0x000362000c1e1b00 */
[----:B------:R-:W-:Y:S01]  /*1710*/  @!P5 IMAD.WIDE.U32 R42, R102, R32, R42 ;  /* 0x00000020662ad225 */ /* 0x000fe200078e002a */
[----:B------:R-:W-:Y:S02]  /*1720*/  CS2R R32, SRZ ;  /* 0x0000000000207805 */ /* 0x000fe4000001ff00 */
[C---:B------:R-:W-:Y:S02]  /*1730*/  @!P1 IADD3.X R69, PT, PT, R46.reuse, R69, RZ, P6, !PT ;  /* 0x000000452e459210 */ /* 0x040fe400037fe4ff */
[----:B------:R-:W-:Y:S02]  /*1740*/  @!P5 IADD3 R47, PT, PT, R43, R47, RZ ;  /* 0x0000002f2b2fd210 */ /* 0x000fe40007ffe0ff */
[----:B------:R-:W-:Y:S01]  /*1750*/  @!P1 IADD3.X R55, PT, PT, R46, R55, RZ, P4, !PT ;  /* 0x000000372e379210 */ /* 0x000fe200027fe4ff */
[----:B-1----:R-:W1:Y:S01]  /*1760*/  LDC.64 R44, c[0x0][0x3b8] ;  /* 0x0000ee00ff2c7b82 */ /* 0x002e620000000a00 */
[----:B------:R1:W5:Y:S01]  /*1770*/  @!P0 LDG.E.64 R32, desc[UR8][R38.64] ;  /* 0x0000000826208981 */ /* 0x000362000c1e1b00 */
[----:B--2---:R-:W-:-:S02]  /*1780*/  @!P2 IADD3 R48, P4, PT, R49, R36, RZ ;  /* 0x000000243130a210 */ /* 0x004fc40007f9e0ff */
[----:B----4-:R-:W-:Y:S02]  /*1790*/  @!P2 IADD3 R46, P0, PT, R49, R40, RZ ;  /* 0x00000028312ea210 */ /* 0x010fe40007f1e0ff */
[C---:B------:R-:W-:Y:S02]  /*17a0*/  @!P5 SHF.L.U32 R43, R42.reuse, 0x2, RZ ;  /* 0x000000022a2bd819 */ /* 0x040fe400000006ff */
[----:B------:R-:W-:Y:S01]  /*17b0*/  @!P5 SHF.L.U64.HI R56, R42, 0x2, R47 ;  /* 0x000000022a38d819 */ /* 0x000fe2000001022f */
[----:B---3--:R-:W-:Y:S01]  /*17c0*/  @!P3 IMAD R42, R90, R34, RZ ;  /* 0x000000225a2ab224 */ /* 0x008fe200078e02ff */
[----:B------:R-:W-:Y:S02]  /*17d0*/  ISETP.GE.U32.AND P6, PT, R101, UR12, PT ;  /* 0x0000000c65007c0c */ /* 0x000fe4000bfc6070 */
[----:B------:R-:W-:Y:S01]  /*17e0*/  @!P2 IADD3.X R49, PT, PT, R58, R37, RZ, P4, !PT ;  /* 0x000000253a31a210 */ /* 0x000fe200027fe4ff */
[----:B------:R-:W-:Y:S01]  /*17f0*/  @!P3 IMAD R61, R108, R35, R42 ;  /* 0x000000236c3db224 */ /* 0x000fe200078e022a */
[----:B------:R-:W-:Y:S01]  /*1800*/  @!P2 IADD3.X R47, PT, PT, R58, R41, RZ, P0, !PT ;  /* 0x000000293a2fa210 */ /* 0x000fe200007fe4ff */
[----:B------:R-:W2:Y:S01]  /*1810*/  @!P3 LDC.64 R36, c[0x0][0x3a0] ;  /* 0x0000e800ff24bb82 */ /* 0x000ea20000000a00 */
[----:B------:R-:W-:-:S02]  /*1820*/  @!P5 IADD3 R52, P4, PT, R43, R52, RZ ;  /* 0x000000342b34d210 */ /* 0x000fc40007f9e0ff */
[----:B0-----:R-:W-:Y:S02]  /*1830*/  @!P5 IADD3 R50, P0, PT, R43, R50, RZ ;  /* 0x000000322b32d210 */ /* 0x001fe40007f1e0ff */
[----:B------:R-:W-:Y:S02]  /*1840*/  @!P3 MOV R42, R120 ;  /* 0x00000078002ab202 */ /* 0x000fe40000000f00 */
[----:B------:R-:W-:Y:S01]  /*1850*/  @!P3 MOV R43, R123 ;  /* 0x0000007b002bb202 */ /* 0x000fe20000000f00 */
[----:B------:R-:W0:Y:S01]  /*1860*/  @!P3 LDC.64 R40, c[0x0][0x398] ;  /* 0x0000e600ff28bb82 */ /* 0x000e220000000a00 */
[----:B------:R-:W-:Y:S01]  /*1870*/  ISETP.GE.AND.EX P6, PT, R0, UR13, PT, P6 ;  /* 0x0000000d00007c0c */ /* 0x000fe2000bfc6360 */
[----:B------:R-:W-:Y:S01]  /*1880*/  @!P3 IMAD.WIDE.U32 R34, R108, R34, R42 ;  /* 0x000000226c22b225 */ /* 0x000fe200078e002a */
[C---:B------:R-:W-:Y:S02]  /*1890*/  @!P5 IADD3.X R53, PT, PT, R56.reuse, R53, RZ, P4, !PT ;  /* 0x000000353835d210 */ /* 0x040fe400027fe4ff */
[----:B------:R-:W-:Y:S01]  /*18a0*/  @!P5 IADD3.X R51, PT, PT, R56, R51, RZ, P0, !PT ;  /* 0x000000333833d210 */ /* 0x000fe200007fe4ff */
[----:B-1----:R-:W-:Y:S01]  /*18b0*/  IMAD.WIDE R56, R98, 0x8, R44 ;  /* 0x0000000862387825 */ /* 0x002fe200078e022c */
[----:B------:R-:W-:-:S02]  /*18c0*/  @!P3 IADD3 R35, PT, PT, R35, R61, RZ ;  /* 0x0000003d2323b210 */ /* 0x000fc40007ffe0ff */
[C---:B------:R-:W-:Y:S02]  /*18d0*/  @!P3 SHF.L.U32 R65, R34.reuse, 0x2, RZ ;  /* 0x000000022241b819 */ /* 0x040fe400000006ff */
[----:B------:R-:W-:-:S03]  /*18e0*/  @!P3 SHF.L.U64.HI R58, R34, 0x2, R35 ;  /* 0x00000002223ab819 */ /* 0x000fc60000010223 */
[----:B------:R-:W1:Y:S01]  /*18f0*/  @!P6 LDC.64 R38, c[0x0][0x3f8] ;  /* 0x0000fe00ff26eb82 */ /* 0x000e620000000a00 */
[----:B------:R3:W4:Y:S01]  /*1900*/  LDG.E.64 R34, desc[UR8][R56.64] ;  /* 0x0000000838227981 */ /* 0x000722000c1e1b00 */
[----:B------:R-:W-:-:S06]  /*1910*/  ISETP.NE.AND P4, PT, RZ, UR10, PT ;  /* 0x0000000aff007c0c */ /* 0x000fcc000bf85270 */
[----:B------:R-:W0:Y:S01]  /*1920*/  @!P6 LDC.64 R42, c[0x0][0x3a0] ;  /* 0x0000e800ff2aeb82 */ /* 0x000e220000000a00 */
[----:B---3--:R-:W-:Y:S02]  /*1930*/  @!P6 MOV R56, R120 ;  /* 0x000000780038e202 */ /* 0x008fe40000000f00 */
[----:B------:R-:W-:-:S05]  /*1940*/  @!P6 MOV R57, R123 ;  /* 0x0000007b0039e202 */ /* 0x000fca0000000f00 */
[----:B------:R-:W3:Y:S01]  /*1950*/  @!P6 LDC.64 R44, c[0x0][0x398] ;  /* 0x0000e600ff2ceb82 */ /* 0x000ee20000000a00 */
[----:B-1----:R-:W-:-:S07]  /*1960*/  @!P6 IMAD R60, R0, R38, RZ ;  /* 0x00000026003ce224 */ /* 0x002fce00078e02ff */
[----:B------:R-:W1:Y:S01]  /*1970*/  @P4 LDC.64 R62, c[0x0][0x3b0] ;  /* 0x0000ec00ff3e4b82 */ /* 0x000e620000000a00 */
[----:B------:R-:W-:Y:S01]  /*1980*/  @!P6 IMAD R67, R101, R39, R60 ;  /* 0x000000276543e224 */ /* 0x000fe200078e023c */
[----:B--2---:R-:W-:Y:S01]  /*1990*/  @!P3 IADD3 R60, P0, PT, R65, R36, RZ ;  /* 0x00000024413cb210 */ /* 0x004fe20007f1e0ff */
[----:B------:R-:W-:-:S03]  /*19a0*/  @!P6 IMAD.WIDE.U32 R38, R101, R38, R56 ;  /* 0x000000266526e225 */ /* 0x000fc600078e0038 */
[----:B------:R-:W-:Y:S02]  /*19b0*/  @!P3 IADD3.X R61, PT, PT, R58, R37, RZ, P0, !PT ;  /* 0x000000253a3db210 */ /* 0x000fe400007fe4ff */
[----:B0-----:R-:W-:Y:S02]  /*19c0*/  @!P3 IADD3 R56, P0, PT, R65, R40, RZ ;  /* 0x000000284138b210 */ /* 0x001fe40007f1e0ff */
[----:B------:R-:W-:Y:S02]  /*19d0*/  @!P6 IADD3 R37, PT, PT, R39, R67, RZ ;  /* 0x000000432725e210 */ /* 0x000fe40007ffe0ff */
[----:B------:R-:W-:Y:S02]  /*19e0*/  @!P6 SHF.L.U32 R67, R38, 0x2, RZ ;  /* 0x000000022643e819 */ /* 0x000fe400000006ff */
[----:B------:R-:W-:Y:S02]  /*19f0*/  @!P3 IADD3.X R57, PT, PT, R58, R41, RZ, P0, !PT ;  /* 0x000000293a39b210 */ /* 0x000fe400007fe4ff */
[----:B------:R-:W-:-:S02]  /*1a00*/  @!P6 SHF.L.U64.HI R38, R38, 0x2, R37 ;  /* 0x000000022626e819 */ /* 0x000fc40000010225 */
[C---:B------:R-:W-:Y:S02]  /*1a10*/  @!P6 IADD3 R58, P0, PT, R67.reuse, R42, RZ ;  /* 0x0000002a433ae210 */ /* 0x040fe40007f1e0ff */
[----:B------:R-:W-:Y:S02]  /*1a20*/  IADD3 R37, PT, PT, R64, R59, RZ ;  /* 0x0000003b40257210 */ /* 0x000fe40007ffe0ff */
[----:B------:R-:W-:Y:S02]  /*1a30*/  @!P6 IADD3.X R59, PT, PT, R38, R43, RZ, P0, !PT ;  /* 0x0000002b263be210 */ /* 0x000fe400007fe4ff */
[----:B------:R-:W-:Y:S02]  /*1a40*/  CS2R R42, SRZ ;  /* 0x00000000002a7805 */ /* 0x000fe4000001ff00 */
[----:B---3--:R-:W-:-:S04]  /*1a50*/  @!P6 IADD3 R66, P0, PT, R67, R44, RZ ;  /* 0x0000002c4342e210 */ /* 0x008fc80007f1e0ff */
[----:B------:R-:W-:Y:S01]  /*1a60*/  @!P6 IADD3.X R67, PT, PT, R38, R45, RZ, P0, !PT ;  /* 0x0000002d2643e210 */ /* 0x000fe200007fe4ff */
[----:B------:R0:W5:Y:S01]  /*1a70*/  @!P2 LDG.E.64 R42, desc[UR8][R46.64] ;  /* 0x000000082e2aa981 */ /* 0x000162000c1e1b00 */
[----:B------:R-:W-:Y:S02]  /*1a80*/  CS2R R38, SRZ ;  /* 0x0000000000267805 */ /* 0x000fe4000001ff00 */
[----:B------:R-:W-:Y:S01]  /*1a90*/  CS2R R44, SRZ ;  /* 0x00000000002c7805 */ /* 0x000fe2000001ff00 */
[----:B-1----:R-:W-:-:S04]  /*1aa0*/  @P4 IMAD.WIDE R64, R37, 0x2, R62 ;  /* 0x0000000225404825 */ /* 0x002fc800078e023e */
[----:B------:R-:W-:Y:S01]  /*1ab0*/  IMAD.WIDE R70, R37, 0x2, R70 ;  /* 0x0000000225467825 */ /* 0x000fe200078e0246 */
[----:B------:R1:W5:Y:S01]  /*1ac0*/  @!P1 LDG.E.64 R38, desc[UR8][R54.64] ;  /* 0x0000000836269981 */ /* 0x000362000c1e1b00 */
[----:B0-----:R-:W-:Y:S02]  /*1ad0*/  CS2R R46, SRZ ;  /* 0x00000000002e7805 */ /* 0x001fe4000001ff00 */
[----:B------:R-:W-:Y:S01]  /*1ae0*/  CS2R R36, SRZ ;  /* 0x0000000000247805 */ /* 0x000fe2000001ff00 */
[----:B------:R0:W5:Y:S04]  /*1af0*/  @!P5 LDG.E.64 R44, desc[UR8][R52.64] ;  /* 0x00000008342cd981 */ /* 0x000168000c1e1b00 */
[----:B------:R2:W5:Y:S01]  /*1b00*/  @!P5 LDG.E.64 R46, desc[UR8][R50.64] ;  /* 0x00000008322ed981 */ /* 0x000562000c1e1b00 */
[----:B-1----:R-:W-:-:S03]  /*1b10*/  CS2R R54, SRZ ;  /* 0x0000000000367805 */ /* 0x002fc6000001ff00 */
[----:B------:R-:W3:Y:S01]  /*1b20*/  @P4 LDG.E.U16 R63, desc[UR8][R64.64] ;  /* 0x00000008403f4981 */ /* 0x000ee2000c1e1500 */
[----:B0-----:R-:W-:-:S03]  /*1b30*/  CS2R R52, SRZ ;  /* 0x0000000000347805 */ /* 0x001fc6000001ff00 */
[----:B------:R-:W3:Y:S01]  /*1b40*/  LDG.E.U16 R113, desc[UR8][R70.64] ;  /* 0x0000000846717981 */ /* 0x000ee2000c1e1500 */
[----:B--2---:R-:W-:-:S03]  /*1b50*/  CS2R R50, SRZ ;  /* 0x0000000000327805 */ /* 0x004fc6000001ff00 */
[----:B------:R-:W2:Y:S04]  /*1b60*/  LDG.E.U16 R62, desc[UR8][R70.64+0x2] ;  /* 0x00000208463e7981 */ /* 0x000ea8000c1e1500 */
[----:B------:R-:W2:Y:S04]  /*1b70*/  @P4 LDG.E.U16 R64, desc[UR8][R64.64+0x2] ;  /* 0x0000020840404981 */ /* 0x000ea8000c1e1500 */
[----:B------:R-:W5:Y:S04]  /*1b80*/  @!P1 LDG.E.64 R36, desc[UR8][R68.64] ;  /* 0x0000000844249981 */ /* 0x000f68000c1e1b00 */
[----:B------:R-:W5:Y:S04]  /*1b90*/  @!P3 LDG.E.64 R50, desc[UR8][R56.64] ;  /* 0x000000083832b981 */ /* 0x000f68000c1e1b00 */
[----:B------:R-:W5:Y:S04]  /*1ba0*/  @!P6 LDG.E.64 R52, desc[UR8][R58.64] ;  /* 0x000000083a34e981 */ /* 0x000f68000c1e1b00 */
[----:B------:R-:W5:Y:S01]  /*1bb0*/  @!P6 LDG.E.64 R54, desc[UR8][R66.64] ;  /* 0x000000084236e981 */ /* 0x000f62000c1e1b00 */
[----:B------:R-:W-:-:S06]  /*1bc0*/  CS2R R40, SRZ ;  /* 0x0000000000287805 */ /* 0x000fcc000001ff00 */
[----:B------:R0:W5:Y:S02]  /*1bd0*/  @!P2 LDG.E.64 R40, desc[UR8][R48.64] ;  /* 0x000000083028a981 */ /* 0x000164000c1e1b00 */
[----:B0-----:R-:W-:-:S06]  /*1be0*/  CS2R R48, SRZ ;  /* 0x0000000000307805 */ /* 0x001fcc000001ff00 */
[----:B------:R0:W5:Y:S01]  /*1bf0*/  @!P3 LDG.E.64 R48, desc[UR8][R60.64] ;  /* 0x000000083c30b981 */ /* 0x000162000c1e1b00 */
[----:B------:R-:W-:Y:S01]  /*1c00*/  MOV R115, 0x3f800000 ;  /* 0x3f80000000737802 */ /* 0x000fe20000000f00 */
[----:B------:R-:W-:Y:S01]  /*1c10*/  UISETP.NE.AND UP0, UPT, UR10, URZ, UPT ;  /* 0x000000ff0a00728c */ /* 0x000fe2000bf05270 */
[----:B------:R-:W-:Y:S02]  /*1c20*/  MOV R116, RZ ;  /* 0x000000ff00747202 */ /* 0x000fe40000000f00 */
[----:B------:R-:W-:Y:S01]  /*1c30*/  MOV R114, RZ ;  /* 0x000000ff00727202 */ /* 0x000fe20000000f00 */
[----:B----4-:R-:W-:-:S05]  /*1c40*/  FFMA.FTZ R35, -R34, R34, R35 ;  /* 0x0000002222237223 */ /* 0x010fca0000010123 */
[----:B------:R-:W-:-:S13]  /*1c50*/  FSETP.GTU.FTZ.AND P0, PT, R35, RZ, PT ;  /* 0x000000ff2300720b */ /* 0x000fda0003f1c000 */
[----:B0-----:R-:W0:Y:S02]  /*1c60*/  @P0 LDC R60, c[0x0][0x3c0] ;  /* 0x0000f000ff3c0b82 */ /* 0x001e240000000800 */
[----:B0-----:R-:W-:-:S04]  /*1c70*/  @P0 FADD.FTZ R60, R35, R60 ;  /* 0x0000003c233c0221 */ /* 0x001fc80000010000 */
[----:B------:R0:W1:Y:S01]  /*1c80*/  @P0 MUFU.RSQ R115, R60 ;  /* 0x0000003c00730308 */ /* 0x0000620000001400 */
[----:B---3--:R-:W-:Y:S02]  /*1c90*/  @P4 SHF.L.U32 R116, R63, 0x10, RZ ;  /* 0x000000103f744819 */ /* 0x008fe400000006ff */
[----:B------:R-:W-:Y:S02]  /*1ca0*/  SHF.L.U32 R113, R113, 0x10, RZ ;  /* 0x0000001071717819 */ /* 0x000fe400000006ff */
[----:B--2---:R-:W-:Y:S02]  /*1cb0*/  SHF.L.U32 R35, R62, 0x10, RZ ;  /* 0x000000103e237819 */ /* 0x004fe400000006ff */
[----:B------:R-:W-:Y:S01]  /*1cc0*/  @P4 SHF.L.U32 R114, R64, 0x10, RZ ;  /* 0x0000001040724819 */ /* 0x000fe200000006ff */
        /* <DEDUP_REMOVED lines=226> */
.L_x_1576:
[C---:B-----5:R-:W-:Y:S01]  /*2af0*/  FADD.FTZ R56, -R34.reuse, R82 ;  /* 0x0000005222387221 */ /* 0x060fe20000010100 */
[C---:B------:R-:W-:Y:S01]  /*2b00*/  FADD.FTZ R68, -R34.reuse, R78 ;  /* 0x0000004e22447221 */ /* 0x040fe20000010100 */
[C---:B------:R-:W-:Y:S01]  /*2b10*/  FADD.FTZ R70, -R34.reuse, R75 ;  /* 0x0000004b22467221 */ /* 0x040fe20000010100 */
[----:B------:R-:W-:Y:S01]  /*2b20*/  FADD.FTZ R124, -R34, R6 ;  /* 0x00000006227c7221 */ /* 0x000fe20000010100 */
[-C--:B------:R-:W-:Y:S01]  /*2b30*/  FMUL.FTZ R57, R56, R115.reuse ;  /* 0x0000007338397220 */ /* 0x080fe20000410000 */
[----:B------:R-:W-:Y:S01]  /*2b40*/  FADD.FTZ R56, -R34, R83 ;  /* 0x0000005322387221 */ /* 0x000fe20000010100 */
[----:B------:R-:W-:Y:S02]  /*2b50*/  FMUL.FTZ R69, R68, R115 ;  /* 0x0000007344457220 */ /* 0x000fe40000410000 */
[C-C-:B------:R-:W-:Y:S01]  /*2b60*/  FFMA.FTZ R58, R113.reuse, R57, R116.reuse ;  /* 0x00000039713a7223 */ /* 0x140fe20000010074 */
[----:B------:R-:W-:Y:S01]  /*2b70*/  FMUL.FTZ R56, R56, R115 ;  /* 0x0000007338387220 */ /* 0x000fe20000410000 */
[----:B------:R-:W-:-:S02]  /*2b80*/  FFMA.FTZ R59, R113, R69, R116 ;  /* 0x00000045713b7223 */ /* 0x000fc40000010074 */
[----:B------:R-:W-:Y:S01]  /*2b90*/  FMUL.FTZ R61, R58, -1.4426950216293334961 ;  /* 0xbfb8aa3b3a3d7820 */ /* 0x000fe20000410000 */
[----:B------:R-:W-:-:S04]  /*2ba0*/  FFMA.FTZ R60, R35, R56, R114 ;  /* 0x00000038233c7223 */ /* 0x000fc80000010072 */
[----:B------:R-:W-:Y:S01]  /*2bb0*/  FMUL.FTZ R64, R60, -1.4426950216293334961 ;  /* 0xbfb8aa3b3c407820 */ /* 0x000fe20000410000 */
[----:B------:R-:W0:Y:S05]  /*2bc0*/  MUFU.EX2 R61, R61 ;  /* 0x0000003d003d7308 */ /* 0x000e2a0000000800 */
[----:B------:R-:W1:Y:S01]  /*2bd0*/  MUFU.EX2 R64, R64 ;  /* 0x0000004000407308 */ /* 0x000e620000000800 */
[----:B0-----:R-:W-:-:S04]  /*2be0*/  FADD.FTZ R62, R61, 1 ;  /* 0x3f8000003d3e7421 */ /* 0x001fc80000010000 */
[----:B------:R-:W0:Y:S01]  /*2bf0*/  MUFU.RCP R63, R62 ;  /* 0x0000003e003f7308 */ /* 0x000e220000001000 */
[----:B-1----:R-:W-:Y:S01]  /*2c00*/  FADD.FTZ R66, R64, 1 ;  /* 0x3f80000040427421 */ /* 0x002fe20000010000 */
[----:B------:R-:W-:-:S06]  /*2c10*/  FMUL.FTZ R64, R59, -1.4426950216293334961 ;  /* 0xbfb8aa3b3b407820 */ /* 0x000fcc0000410000 */
[----:B------:R-:W1:Y:S08]  /*2c20*/  MUFU.RCP R66, R66 ;  /* 0x0000004200427308 */ /* 0x000e700000001000 */
[----:B------:R-:W2:Y:S01]  /*2c30*/  MUFU.EX2 R64, R64 ;  /* 0x0000004000407308 */ /* 0x000ea20000000800 */
[----:B0-----:R-:W-:-:S04]  /*2c40*/  FADD.FTZ R65, -R63, 1 ;  /* 0x3f8000003f417421 */ /* 0x001fc80000010100 */
[----:B------:R-:W-:Y:S01]  /*2c50*/  FFMA.FTZ R61, R58, R65, 1 ;  /* 0x3f8000003a3d7423 */ /* 0x000fe20000010041 */
[----:B------:R-:W-:Y:S01]  /*2c60*/  FADD.FTZ R58, -R34, R79 ;  /* 0x0000004f223a7221 */ /* 0x000fe20000010100 */
[----:B-1----:R-:W-:-:S03]  /*2c70*/  FADD.FTZ R67, -R66, 1 ;  /* 0x3f80000042437421 */ /* 0x002fc60000010100 */
[----:B------:R-:W-:Y:S01]  /*2c80*/  FMUL.FTZ R65, R58, R115 ;  /* 0x000000733a417220 */ /* 0x000fe20000410000 */
[----:B------:R-:W-:Y:S01]  /*2c90*/  FMUL.FTZ R58, R80, R63 ;  /* 0x0000003f503a7220 */ /* 0x000fe20000410000 */
[----:B------:R-:W-:Y:S01]  /*2ca0*/  FMUL.FTZ R68, R81, R66 ;  /* 0x0000004251447220 */ /* 0x000fe20000410000 */
[----:B------:R-:W-:Y:S01]  /*2cb0*/  FADD.FTZ R66, -R34, R74 ;  /* 0x0000004a22427221 */ /* 0x000fe20000010100 */
[----:B------:R-:W-:Y:S01]  /*2cc0*/  FFMA.FTZ R63, R35, R65, R114 ;  /* 0x00000041233f7223 */ /* 0x000fe20000010072 */
[----:B--2---:R-:W-:Y:S01]  /*2cd0*/  FADD.FTZ R119, R64, 1 ;  /* 0x3f80000040777421 */ /* 0x004fe20000010000 */
[----:B------:R-:W-:Y:S01]  /*2ce0*/  FFMA.FTZ R67, R60, R67, 1 ;  /* 0x3f8000003c437423 */ /* 0x000fe20000010043 */
[----:B------:R-:W-:Y:S01]  /*2cf0*/  FMUL.FTZ R66, R66, R115 ;  /* 0x0000007342427220 */ /* 0x000fe20000410000 */
[----:B------:R-:W-:Y:S01]  /*2d00*/  FMUL.FTZ R62, R63, -1.4426950216293334961 ;  /* 0xbfb8aa3b3f3e7820 */ /* 0x000fe20000410000 */
[----:B------:R-:W-:Y:S01]  /*2d10*/  FMUL.FTZ R58, R58, R61 ;  /* 0x0000003d3a3a7220 */ /* 0x000fe20000410000 */
[----:B------:R-:W-:Y:S01]  /*2d20*/  FMUL.FTZ R68, R68, R67 ;  /* 0x0000004344447220 */ /* 0x000fe20000410000 */
[----:B------:R-:W0:Y:S01]  /*2d30*/  MUFU.RCP R119, R119 ;  /* 0x0000007700777308 */ /* 0x000e220000001000 */
[----:B------:R-:W-:Y:S01]  /*2d40*/  FFMA.FTZ R60, R113, R66, R116 ;  /* 0x00000042713c7223 */ /* 0x000fe20000010074 */
[----:B------:R-:W-:-:S03]  /*2d50*/  FMUL.FTZ R61, R70, R115 ;  /* 0x00000073463d7220 */ /* 0x000fc60000410000 */
[----:B------:R-:W-:-:S03]  /*2d60*/  FMUL.FTZ R67, R60, -1.4426950216293334961 ;  /* 0xbfb8aa3b3c437820 */ /* 0x000fc60000410000 */
[----:B------:R-:W1:Y:S04]  /*2d70*/  MUFU.EX2 R62, R62 ;  /* 0x0000003e003e7308 */ /* 0x000e680000000800 */
[----:B------:R-:W2:Y:S01]  /*2d80*/  MUFU.EX2 R67, R67 ;  /* 0x0000004300437308 */ /* 0x000ea20000000800 */
[----:B0-----:R-:W-:Y:S01]  /*2d90*/  FADD.FTZ R70, -R119, 1 ;  /* 0x3f80000077467421 */ /* 0x001fe20000010100 */
[----:B-1----:R-:W-:Y:S01]  /*2da0*/  FADD.FTZ R64, R62, 1 ;  /* 0x3f8000003e407421 */ /* 0x002fe20000010000 */
[----:B------:R-:W-:Y:S02]  /*2db0*/  FFMA.FTZ R62, R35, R61, R114 ;  /* 0x0000003d233e7223 */ /* 0x000fe40000010072 */
[----:B------:R-:W-:Y:S01]  /*2dc0*/  FFMA.FTZ R59, R59, R70, 1 ;  /* 0x3f8000003b3b7423 */ /* 0x000fe20000010046 */
[----:B------:R-:W-:Y:S01]  /*2dd0*/  FMUL.FTZ R70, R76, R119 ;  /* 0x000000774c467220 */ /* 0x000fe20000410000 */
[----:B--2---:R-:W-:Y:S01]  /*2de0*/  FADD.FTZ R67, R67, 1 ;  /* 0x3f80000043437421 */ /* 0x004fe20000010000 */
[----:B------:R-:W-:Y:S01]  /*2df0*/  FMUL.FTZ R71, R62, -1.4426950216293334961 ;  /* 0xbfb8aa3b3e477820 */ /* 0x000fe20000410000 */
[----:B------:R-:W0:Y:S01]  /*2e00*/  MUFU.RCP R64, R64 ;  /* 0x0000004000407308 */ /* 0x000e220000001000 */
[----:B------:R-:W-:Y:S01]  /*2e10*/  FMUL.FTZ R70, R70, R59 ;  /* 0x0000003b46467220 */ /* 0x000fe20000410000 */
[----:B------:R-:W-:-:S06]  /*2e20*/  FMUL.FTZ R59, R124, R115 ;  /* 0x000000737c3b7220 */ /* 0x000fcc0000410000 */
[----:B------:R-:W1:Y:S04]  /*2e30*/  MUFU.EX2 R71, R71 ;  /* 0x0000004700477308 */ /* 0x000e680000000800 */
[----:B------:R-:W2:Y:S01]  /*2e40*/  MUFU.RCP R67, R67 ;  /* 0x0000004300437308 */ /* 0x000ea20000001000 */
[----:B0-----:R-:W-:Y:S01]  /*2e50*/  FADD.FTZ R118, -R64, 1 ;  /* 0x3f80000040767421 */ /* 0x001fe20000010100 */
[----:B------:R-:W-:-:S03]  /*2e60*/  FMUL.FTZ R64, R77, R64 ;  /* 0x000000404d407220 */ /* 0x000fc60000410000 */
[----:B------:R-:W-:Y:S01]  /*2e70*/  FFMA.FTZ R119, R63, R118, 1 ;  /* 0x3f8000003f777423 */ /* 0x000fe20000010076 */
[----:B------:R-:W-:Y:S01]  /*2e80*/  FFMA.FTZ R63, R113, R59, R116 ;  /* 0x0000003b713f7223 */ /* 0x000fe20000010074 */
[----:B-1----:R-:W-:Y:S02]  /*2e90*/  FADD.FTZ R118, R71, 1 ;  /* 0x3f80000047767421 */ /* 0x002fe40000010000 */
[----:B------:R-:W-:Y:S01]  /*2ea0*/  FMUL.FTZ R64, R64, R119 ;  /* 0x0000007740407220 */ /* 0x000fe20000410000 */
[----:B------:R-:W-:-:S03]  /*2eb0*/  FMUL.FTZ R124, R63, -1.4426950216293334961 ;  /* 0xbfb8aa3b3f7c7820 */ /* 0x000fc60000410000 */
[----:B------:R-:W0:Y:S01]  /*2ec0*/  MUFU.RCP R118, R118 ;  /* 0x0000007600767308 */ /* 0x000e220000001000 */
[----:B--2---:R-:W-:Y:S01]  /*2ed0*/  FADD.FTZ R119, -R67, 1 ;  /* 0x3f80000043777421 */ /* 0x004fe20000010100 */
[----:B------:R-:W-:-:S03]  /*2ee0*/  FMUL.FTZ R67, R72, R67 ;  /* 0x0000004348437220 */ /* 0x000fc60000410000 */
[----:B------:R-:W-:-:S03]  /*2ef0*/  FFMA.FTZ R60, R60, R119, 1 ;  /* 0x3f8000003c3c7423 */ /* 0x000fc60000010077 */
[----:B------:R-:W1:Y:S02]  /*2f00*/  MUFU.EX2 R71, R124 ;  /* 0x0000007c00477308 */ /* 0x000e640000000800 */
[----:B-1----:R-:W-:Y:S01]  /*2f10*/  FADD.FTZ R119, R71, 1 ;  /* 0x3f80000047777421 */ /* 0x002fe20000010000 */
[----:B0-----:R-:W-:Y:S01]  /*2f20*/  FADD.FTZ R71, -R118, 1 ;  /* 0x3f80000076477421 */ /* 0x001fe20000010100 */
[----:B------:R-:W-:-:S03]  /*2f30*/  FMUL.FTZ R118, R73, R118 ;  /* 0x0000007649767220 */ /* 0x000fc60000410000 */
[----:B------:R-:W-:Y:S01]  /*2f40*/  FFMA.FTZ R71, R62, R71, 1 ;  /* 0x3f8000003e477423 */ /* 0x000fe20000010047 */
[----:B------:R-:W0:Y:S01]  /*2f50*/  MUFU.RCP R119, R119 ;  /* 0x0000007700777308 */ /* 0x000e220000001000 */
        /* <DEDUP_REMOVED lines=8> */
[----:B------:R-:W-:Y:S01]  /*2fe0*/  FADD.FTZ R67, RZ, R58 ;  /* 0x0000003aff437221 */ /* 0x000fe20000010000 */
[----:B0-----:R-:W-:Y:S01]  /*2ff0*/  FADD.FTZ R124, -R119, 1 ;  /* 0x3f800000777c7421 */ /* 0x001fe20000010100 */
[----:B------:R-:W-:Y:S02]  /*3000*/  FMUL.FTZ R119, R8, R119 ;  /* 0x0000007708777220 */ /* 0x000fe40000410000 */
[----:B------:R-:W-:Y:S01]  /*3010*/  FADD.FTZ R67, R67, R70 ;  /* 0x0000004643437221 */ /* 0x000fe20000010000 */
[----:B------:R-:W-:Y:S01]  /*3020*/  FFMA.FTZ R63, R63, R124, 1 ;  /* 0x3f8000003f3f7423 */ /* 0x000fe2000001007c */
[----:B------:R-:W-:Y:S02]  /*3030*/  FFMA.FTZ R124, R57, R58, RZ ;  /* 0x0000003a397c7223 */ /* 0x000fe400000100ff */
[----:B------:R-:W-:Y:S01]  /*3040*/  FADD.FTZ R67, R67, R62 ;  /* 0x0000003e43437221 */ /* 0x000fe20000010000 */
[----:B------:R-:W-:Y:S01]  /*3050*/  FMUL.FTZ R58, R119, R63 ;  /* 0x0000003f773a7220 */ /* 0x000fe20000410000 */
[----:B------:R-:W-:Y:S01]  /*3060*/  FADD.FTZ R63, -R34, R7 ;  /* 0x00000007223f7221 */ /* 0x000fe20000010100 */
[-C--:B------:R-:W-:Y:S01]  /*3070*/  FMUL.FTZ R119, R113, R70.reuse ;  /* 0x0000004671777220 */ /* 0x080fe20000410000 */
[----:B------:R-:W-:-:S02]  /*3080*/  FFMA.FTZ R57, R69, R70, R124 ;  /* 0x0000004645397223 */ /* 0x000fc4000001007c */
[----:B------:R-:W-:Y:S01]  /*3090*/  FMUL.FTZ R63, R63, R115 ;  /* 0x000000733f3f7220 */ /* 0x000fe20000410000 */
[----:B------:R-:W-:Y:S01]  /*30a0*/  FFMA.FTZ R118, R69, R119, R118 ;  /* 0x0000007745767223 */ /* 0x000fe20000010076 */
[----:B------:R-:W-:Y:S02]  /*30b0*/  FADD.FTZ R71, R71, R119 ;  /* 0x0000007747477221 */ /* 0x000fe40000010000 */
[----:B------:R-:W-:-:S04]  /*30c0*/  FFMA.FTZ R69, R35, R63, R114 ;  /* 0x0000003f23457223 */ /* 0x000fc80000010072 */
[----:B------:R-:W-:-:S06]  /*30d0*/  FMUL.FTZ R124, R69, -1.4426950216293334961 ;  /* 0xbfb8aa3b457c7820 */ /* 0x000fcc0000410000 */
[----:B------:R-:W0:Y:S02]  /*30e0*/  MUFU.EX2 R124, R124 ;  /* 0x0000007c007c7308 */ /* 0x000e240000000800 */
[----:B0-----:R-:W-:-:S04]  /*30f0*/  FADD.FTZ R125, R124, 1 ;  /* 0x3f8000007c7d7421 */ /* 0x001fc80000010000 */
[----:B------:R0:W1:Y:S02]  /*3100*/  MUFU.RCP R70, R125 ;  /* 0x0000007d00467308 */ /* 0x0000640000001000 */
[----:B0-----:R-:W-:-:S04]  /*3110*/  FMUL.FTZ R125, R35, R64 ;  /* 0x00000040237d7220 */ /* 0x001fc80000410000 */
[----:B------:R-:W-:Y:S01]  /*3120*/  FADD.FTZ R71, R125, R71 ;  /* 0x000000477d477221 */ /* 0x000fe20000010000 */
[----:B-1----:R-:W-:-:S04]  /*3130*/  FADD.FTZ R119, -R70, 1 ;  /* 0x3f80000046777421 */ /* 0x002fc80000010100 */
[----:B------:R-:W-:Y:S01]  /*3140*/  FFMA.FTZ R124, R69, R119, 1 ;  /* 0x3f800000457c7423 */ /* 0x000fe20000010077 */
[----:B------:R-:W-:Y:S01]  /*3150*/  FMUL.FTZ R119, R9, R70 ;  /* 0x0000004609777220 */ /* 0x000fe20000410000 */
[----:B------:R-:W-:Y:S01]  /*3160*/  FFMA.FTZ R70, R56, R68, RZ ;  /* 0x0000004438467223 */ /* 0x000fe200000100ff */
[----:B------:R-:W-:Y:S02]  /*3170*/  FADD.FTZ R69, RZ, R68 ;  /* 0x00000044ff457221 */ /* 0x000fe40000010000 */
[----:B------:R-:W-:Y:S01]  /*3180*/  FMUL.FTZ R56, R119, R124 ;  /* 0x0000007c77387220 */ /* 0x000fe20000410000 */
[----:B------:R-:W-:Y:S01]  /*3190*/  FADD.FTZ R124, -R34, R10 ;  /* 0x0000000a227c7221 */ /* 0x000fe20000010100 */
[----:B------:R-:W-:Y:S01]  /*31a0*/  FADD.FTZ R69, R69, R64 ;  /* 0x0000004045457221 */ /* 0x000fe20000010000 */
[C---:B------:R-:W-:Y:S01]  /*31b0*/  FFMA.FTZ R68, R65.reuse, R64, R70 ;  /* 0x0000004041447223 */ /* 0x040fe20000010046 */
[----:B------:R-:W-:Y:S01]  /*31c0*/  FFMA.FTZ R119, R65, R125, R118 ;  /* 0x0000007d41777223 */ /* 0x000fe20000010076 */
[----:B------:R-:W-:Y:S01]  /*31d0*/  FMUL.FTZ R64, R124, R115 ;  /* 0x000000737c407220 */ /* 0x000fe20000410000 */
[----:B------:R-:W-:Y:S01]  /*31e0*/  FADD.FTZ R125, -R34, R11 ;  /* 0x0000000b227d7221 */ /* 0x000fe20000010100 */
[----:B------:R-:W-:Y:S01]  /*31f0*/  FADD.FTZ R69, R69, R60 ;  /* 0x0000003c45457221 */ /* 0x000fe20000010000 */
[----:B------:R-:W-:Y:S01]  /*3200*/  FFMA.FTZ R68, R61, R60, R68 ;  /* 0x0000003c3d447223 */ /* 0x000fe20000010044 */
[----:B------:R-:W-:-:S02]  /*3210*/  FFMA.FTZ R65, R113, R64, R116 ;  /* 0x0000004071417223 */ /* 0x000fc40000010074 */
[----:B------:R-:W-:Y:S02]  /*3220*/  FADD.FTZ R69, R69, R56 ;  /* 0x0000003845457221 */ /* 0x000fe40000010000 */
        /* <DEDUP_REMOVED lines=11> */
[----:B------:R-:W-:Y:S01]  /*32e0*/  FFMA.FTZ R118, R66, R62, R57 ;  /* 0x0000003e42767223 */ /* 0x000fe20000010039 */
[----:B------:R-:W-:-:S04]  /*32f0*/  FMUL.FTZ R62, R125, R115 ;  /* 0x000000737d3e7220 */ /* 0x000fc80000410000 */
[----:B------:R-:W-:-:S04]  /*3300*/  FFMA.FTZ R57, R35, R62, R114 ;  /* 0x0000003e23397223 */ /* 0x000fc80000010072 */
[----:B------:R-:W-:-:S06]  /*3310*/  FMUL.FTZ R119, R57, -1.4426950216293334961 ;  /* 0xbfb8aa3b39777820 */ /* 0x000fcc0000410000 */
[----:B------:R-:W0:Y:S02]  /*3320*/  MUFU.EX2 R119, R119 ;  /* 0x0000007700777308 */ /* 0x000e240000000800 */
[----:B0-----:R-:W-:-:S04]  /*3330*/  FADD.FTZ R125, R119, 1 ;  /* 0x3f800000777d7421 */ /* 0x001fc80000010000 */
[----:B------:R-:W0:Y:S02]  /*3340*/  MUFU.RCP R66, R125 ;  /* 0x0000007d00427308 */ /* 0x000e240000001000 */
[----:B0-----:R-:W-:Y:S01]  /*3350*/  FADD.FTZ R124, -R66, 1 ;  /* 0x3f800000427c7421 */ /* 0x001fe20000010100 */
[----:B------:R-:W-:-:S03]  /*3360*/  FMUL.FTZ R66, R13, R66 ;  /* 0x000000420d427220 */ /* 0x000fc60000410000 */
[----:B------:R-:W-:Y:S01]  /*3370*/  FFMA.FTZ R57, R57, R124, 1 ;  /* 0x3f80000039397423 */ /* 0x000fe2000001007c */
[----:B------:R-:W-:-:S03]  /*3380*/  FADD.FTZ R124, -R34, R2 ;  /* 0x00000002227c7221 */ /* 0x000fc60000010100 */
[----:B------:R-:W-:Y:S01]  /*3390*/  FMUL.FTZ R66, R66, R57 ;  /* 0x0000003942427220 */ /* 0x000fe20000410000 */
[----:B------:R-:W-:Y:S01]  /*33a0*/  FMUL.FTZ R57, R35, R60 ;  /* 0x0000003c23397220 */ /* 0x000fe20000410000 */
[----:B------:R-:W-:-:S03]  /*33b0*/  FMUL.FTZ R60, R124, R115 ;  /* 0x000000737c3c7220 */ /* 0x000fc60000410000 */
        /* <DEDUP_REMOVED lines=9> */
[----:B------:R-:W-:Y:S02]  /*3450*/  FADD.FTZ R119, -R34, R3 ;  /* 0x0000000322777221 */ /* 0x000fe40000010100 */
[----:B------:R-:W-:Y:S01]  /*3460*/  FFMA.FTZ R70, R61, R70, 1 ;  /* 0x3f8000003d467423 */ /* 0x000fe20000010046 */
[----:B------:R-:W-:-:S03]  /*3470*/  FMUL.FTZ R61, R113, R58 ;  /* 0x0000003a713d7220 */ /* 0x000fc60000410000 */
[----:B------:R-:W-:Y:S01]  /*3480*/  FMUL.FTZ R57, R57, R70 ;  /* 0x0000004639397220 */ /* 0x000fe20000410000 */
[----:B------:R-:W-:Y:S01]  /*3490*/  FADD.FTZ R70, R67, R58 ;  /* 0x0000003a43467221 */ /* 0x000fe20000010000 */
[----:B------:R-:W-:Y:S01]  /*34a0*/  FFMA.FTZ R67, R59, R58, R118 ;  /* 0x0000003a3b437223 */ /* 0x000fe20000010076 */
[----:B------:R-:W-:Y:S01]  /*34b0*/  FMUL.FTZ R58, R119, R115 ;  /* 0x00000073773a7220 */ /* 0x000fe20000410000 */
[----:B------:R-:W-:Y:S01]  /*34c0*/  FFMA.FTZ R124, R59, R61, R124 ;  /* 0x0000003d3b7c7223 */ /* 0x000fe2000001007c */
        /* <DEDUP_REMOVED lines=20> */
[----:B0-----:R-:W-:Y:S01]  /*3610*/  FADD.FTZ R124, R68, 1 ;  /* 0x3f800000447c7421 */ /* 0x001fe20000010000 */
[----:B------:R-:W-:-:S03]  /*3620*/  FMUL.FTZ R68, R113, R65 ;  /* 0x0000004171447220 */ /* 0x000fc60000410000 */
[----:B------:R-:W0:Y:S01]  /*3630*/  MUFU.RCP R63, R124 ;  /* 0x0000007c003f7308 */ /* 0x000e220000001000 */
[----:B------:R-:W-:Y:S01]  /*3640*/  FFMA.FTZ R119, R64, R68, R119 ;  /* 0x0000004440777223 */ /* 0x000fe20000010077 */
[----:B0-----:R-:W-:-:S04]  /*3650*/  FADD.FTZ R125, -R63, 1 ;  /* 0x3f8000003f7d7421 */ /* 0x001fc80000010100 */
[----:B------:R-:W-:Y:S01]  /*3660*/  FFMA.FTZ R125, R56, R125, 1 ;  /* 0x3f800000387d7423 */ /* 0x000fe2000001007d */
[----:B------:R-:W-:Y:S01]  /*3670*/  FMUL.FTZ R56, R16, R63 ;  /* 0x0000003f10387220 */ /* 0x000fe20000410000 */
[----:B------:R-:W-:Y:S01]  /*3680*/  FFMA.FTZ R63, R64, R65, R67 ;  /* 0x00000041403f7223 */ /* 0x000fe20000010043 */
[----:B------:R-:W-:Y:S01]  /*3690*/  FADD.FTZ R67, R118, R68 ;  /* 0x0000004476437221 */ /* 0x000fe20000010000 */
[----:B------:R-:W-:Y:S01]  /*36a0*/  FADD.FTZ R118, R69, R66 ;  /* 0x0000004245767221 */ /* 0x000fe20000010000 */
[----:B------:R-:W-:Y:S01]  /*36b0*/  FMUL.FTZ R56, R56, R125 ;  /* 0x0000007d38387220 */ /* 0x000fe20000410000 */
        /* <DEDUP_REMOVED lines=11> */
[----:B------:R-:W-:-:S03]  /*3770*/  FADD.FTZ R124, -R34, R18 ;  /* 0x00000012227c7221 */ /* 0x000fc60000010100 */
[----:B------:R-:W-:Y:S01]  /*3780*/  FMUL.FTZ R64, R64, R68 ;  /* 0x0000004440407220 */ /* 0x000fe20000410000 */
[----:B------:R-:W-:Y:S01]  /*3790*/  FMUL.FTZ R68, R35, R66 ;  /* 0x0000004223447220 */ /* 0x000fe20000410000 */
[----:B------:R-:W-:-:S03]  /*37a0*/  FMUL.FTZ R66, R124, R115 ;  /* 0x000000737c427220 */ /* 0x000fc60000410000 */
[----:B------:R-:W-:Y:S01]  /*37b0*/  FFMA.FTZ R119, R62, R68, R119 ;  /* 0x000000443e777223 */ /* 0x000fe20000010077 */
[----:B------:R-:W-:Y:S01]  /*37c0*/  FFMA.FTZ R71, R113, R66, R116 ;  /* 0x0000004271477223 */ /* 0x000fe20000010074 */
[----:B------:R-:W-:Y:S01]  /*37d0*/  FADD.FTZ R62, R68, R67 ;  /* 0x00000043443e7221 */ /* 0x000fe20000010000 */
[----:B------:R-:W-:Y:S01]  /*37e0*/  FADD.FTZ R67, R70, R57 ;  /* 0x0000003946437221 */ /* 0x000fe20000010000 */
[----:B------:R-:W-:Y:S01]  /*37f0*/  FFMA.FTZ R70, R60, R57, R63 ;  /* 0x000000393c467223 */ /* 0x000fe2000001003f */
[----:B------:R-:W-:Y:S02]  /*3800*/  FMUL.FTZ R124, R71, -1.4426950216293334961 ;  /* 0xbfb8aa3b477c7820 */ /* 0x000fe40000410000 */
[----:B------:R-:W-:-:S04]  /*3810*/  FADD.FTZ R67, R67, R56 ;  /* 0x0000003843437221 */ /* 0x000fc80000010000 */
[----:B------:R-:W0:Y:S02]  /*3820*/  MUFU.EX2 R124, R124 ;  /* 0x0000007c007c7308 */ /* 0x000e240000000800 */
[----:B0-----:R-:W-:Y:S01]  /*3830*/  FADD.FTZ R125, R124, 1 ;  /* 0x3f8000007c7d7421 */ /* 0x001fe20000010000 */
[----:B------:R-:W-:-:S04]  /*3840*/  FMUL.FTZ R124, R113, R57 ;  /* 0x00000039717c7220 */ /* 0x000fc80000410000 */
[----:B------:R-:W-:Y:S01]  /*3850*/  FFMA.FTZ R119, R60, R124, R119 ;  /* 0x0000007c3c777223 */ /* 0x000fe20000010077 */
[----:B------:R-:W0:Y:S02]  /*3860*/  MUFU.RCP R125, R125 ;  /* 0x0000007d007d7308 */ /* 0x000e240000001000 */
[----:B0-----:R-:W-:-:S04]  /*3870*/  FADD.FTZ R68, -R125, 1 ;  /* 0x3f8000007d447421 */ /* 0x001fc80000010100 */
[----:B------:R-:W-:Y:S01]  /*3880*/  FFMA.FTZ R71, R71, R68, 1 ;  /* 0x3f80000047477423 */ /* 0x000fe20000010044 */
[----:B------:R-:W-:-:S04]  /*3890*/  FMUL.FTZ R68, R20, R125 ;  /* 0x0000007d14447220 */ /* 0x000fc80000410000 */
[----:B------:R-:W-:Y:S01]  /*38a0*/  FMUL.FTZ R68, R68, R71 ;  /* 0x0000004744447220 */ /* 0x000fe20000410000 */
[----:B------:R-:W-:-:S03]  /*38b0*/  FADD.FTZ R71, -R34, R19 ;  /* 0x0000001322477221 */ /* 0x000fc60000010100 */
[----:B------:R-:W-:Y:S01]  /*38c0*/  FADD.FTZ R67, R67, R68 ;  /* 0x0000004443437221 */ /* 0x000fe20000010000 */
[----:B------:R-:W-:Y:S01]  /*38d0*/  FMUL.FTZ R57, R71, R115 ;  /* 0x0000007347397220 */ /* 0x000fe20000410000 */
[----:B------:R-:W-:Y:S01]  /*38e0*/  FADD.FTZ R71, R62, R124 ;  /* 0x0000007c3e477221 */ /* 0x000fe20000010000 */
[C---:B------:R-:W-:Y:S02]  /*38f0*/  FMUL.FTZ R124, R35.reuse, R59 ;  /* 0x0000003b237c7220 */ /* 0x040fe40000410000 */
[----:B------:R-:W-:Y:S02]  /*3900*/  FFMA.FTZ R60, R35, R57, R114 ;  /* 0x00000039233c7223 */ /* 0x000fe40000010072 */
[----:B------:R-:W-:Y:S02]  /*3910*/  FADD.FTZ R71, R124, R71 ;  /* 0x000000477c477221 */ /* 0x000fe40000010000 */
        /* <DEDUP_REMOVED lines=8> */
[----:B------:R-:W-:Y:S02]  /*39a0*/  FADD.FTZ R118, -R34, R48 ;  /* 0x0000003022767221 */ /* 0x000fe40000010100 */
[----:B------:R-:W-:Y:S01]  /*39b0*/  FMUL.FTZ R60, R60, R62 ;  /* 0x0000003e3c3c7220 */ /* 0x000fe20000410000 */
[----:B------:R-:W-:Y:S01]  /*39c0*/  FFMA.FTZ R62, R58, R59, R69 ;  /* 0x0000003b3a3e7223 */ /* 0x000fe20000010045 */
[----:B------:R-:W-:Y:S01]  /*39d0*/  FMUL.FTZ R59, R118, R115 ;  /* 0x00000073763b7220 */ /* 0x000fe20000410000 */
[----:B------:R-:W-:Y:S01]  /*39e0*/  FFMA.FTZ R118, R58, R124, R119 ;  /* 0x0000007c3a767223 */ /* 0x000fe20000010077 */
[----:B------:R-:W-:Y:S01]  /*39f0*/  FADD.FTZ R63, R63, R64 ;  /* 0x000000403f3f7221 */ /* 0x000fe20000010000 */
[----:B------:R-:W-:Y:S01]  /*3a00*/  FFMA.FTZ R62, R65, R64, R62 ;  /* 0x00000040413e7223 */ /* 0x000fe2000001003e */
[----:B------:R-:W-:-:S04]  /*3a10*/  FFMA.FTZ R58, R113, R59, R116 ;  /* 0x0000003b713a7223 */ /* 0x000fc80000010074 */
[----:B------:R-:W-:-:S06]  /*3a20*/  FMUL.FTZ R119, R58, -1.4426950216293334961 ;  /* 0xbfb8aa3b3a777820 */ /* 0x000fcc0000410000 */
[----:B------:R-:W0:Y:S02]  /*3a30*/  MUFU.EX2 R119, R119 ;  /* 0x0000007700777308 */ /* 0x000e240000000800 */
[----:B0-----:R-:W-:Y:S01]  /*3a40*/  FADD.FTZ R125, R119, 1 ;  /* 0x3f800000777d7421 */ /* 0x001fe20000010000 */
[----:B------:R-:W-:-:S03]  /*3a50*/  FMUL.FTZ R119, R113, R56 ;  /* 0x0000003871777220 */ /* 0x000fc60000410000 */
[----:B------:R0:W1:Y:S01]  /*3a60*/  MUFU.RCP R69, R125 ;  /* 0x0000007d00457308 */ /* 0x0000620000001000 */
[----:B------:R-:W-:Y:S01]  /*3a70*/  FFMA.FTZ R118, R61, R119, R118 ;  /* 0x000000773d767223 */ /* 0x000fe20000010076 */
[----:B------:R-:W-:Y:S01]  /*3a80*/  FADD.FTZ R71, R71, R119 ;  /* 0x0000007747477221 */ /* 0x000fe20000010000 */
[----:B0-----:R-:W-:-:S04]  /*3a90*/  FMUL.FTZ R125, R35, R64 ;  /* 0x00000040237d7220 */ /* 0x001fc80000410000 */
[----:B------:R-:W-:Y:S01]  /*3aa0*/  FADD.FTZ R71, R125, R71 ;  /* 0x000000477d477221 */ /* 0x000fe20000010000 */
[----:B-1----:R-:W-:-:S04]  /*3ab0*/  FADD.FTZ R124, -R69, 1 ;  /* 0x3f800000457c7421 */ /* 0x002fc80000010100 */
        /* <DEDUP_REMOVED lines=15> */
[----:B------:R-:W-:-:S04]  /*3bb0*/  FADD.FTZ R119, -R34, R22 ;  /* 0x0000001622777221 */ /* 0x000fc80000010100 */
[----:B------:R-:W-:Y:S01]  /*3bc0*/  FMUL.FTZ R64, R119, R115 ;  /* 0x0000007377407220 */ /* 0x000fe20000410000 */
[----:B------:R-:W-:-:S03]  /*3bd0*/  FFMA.FTZ R119, R65, R125, R118 ;  /* 0x0000007d41777223 */ /* 0x000fc60000010076 */
[----:B------:R-:W-:-:S04]  /*3be0*/  FFMA.FTZ R65, R113, R64, R116 ;  /* 0x0000004071417223 */ /* 0x000fc80000010074 */
[----:B------:R-:W-:-:S06]  /*3bf0*/  FMUL.FTZ R118, R65, -1.4426950216293334961 ;  /* 0xbfb8aa3b41767820 */ /* 0x000fcc0000410000 */
[----:B------:R-:W0:Y:S02]  /*3c00*/  MUFU.EX2 R118, R118 ;  /* 0x0000007600767308 */ /* 0x000e240000000800 */
[----:B0-----:R-:W-:Y:S01]  /*3c10*/  FADD.FTZ R124, R118, 1 ;  /* 0x3f800000767c7421 */ /* 0x001fe20000010000 */
[----:B------:R-:W-:-:S03]  /*3c20*/  FMUL.FTZ R118, R113, R68 ;  /* 0x0000004471767220 */ /* 0x000fc60000410000 */
[----:B------:R0:W1:Y:S01]  /*3c30*/  MUFU.RCP R70, R124 ;  /* 0x0000007c00467308 */ /* 0x0000620000001000 */
[----:B------:R-:W-:Y:S01]  /*3c40*/  FADD.FTZ R71, R71, R118 ;  /* 0x0000007647477221 */ /* 0x000fe20000010000 */
[----:B0-----:R-:W-:Y:S01]  /*3c50*/  FFMA.FTZ R124, R66, R118, R119 ;  /* 0x00000076427c7223 */ /* 0x001fe20000010077 */
        /* <DEDUP_REMOVED lines=18> */
[----:B------:R-:W-:Y:S01]  /*3d80*/  FADD.FTZ R118, R63, R60 ;  /* 0x0000003c3f767221 */ /* 0x000fe20000010000 */
[----:B------:R-:W-:Y:S01]  /*3d90*/  FFMA.FTZ R63, R57, R60, R62 ;  /* 0x0000003c393f7223 */ /* 0x000fe2000001003e */
[----:B------:R-:W-:Y:S01]  /*3da0*/  FMUL.FTZ R60, R119, R115 ;  /* 0x00000073773c7220 */ /* 0x000fe20000410000 */
[----:B------:R-:W-:Y:S01]  /*3db0*/  FFMA.FTZ R124, R57, R69, R124 ;  /* 0x00000045397c7223 */ /* 0x000fe2000001007c */
[----:B------:R-:W-:Y:S01]  /*3dc0*/  FADD.FTZ R71, R69, R71 ;  /* 0x0000004745477221 */ /* 0x000fe20000010000 */
[C---:B------:R-:W-:Y:S01]  /*3dd0*/  FMUL.FTZ R69, R113.reuse, R58 ;  /* 0x0000003a71457220 */ /* 0x040fe20000410000 */
[----:B------:R-:W-:Y:S01]  /*3de0*/  FFMA.FTZ R57, R113, R60, R116 ;  /* 0x0000003c71397223 */ /* 0x000fe20000010074 */
[----:B------:R-:W-:Y:S02]  /*3df0*/  FFMA.FTZ R63, R56, R61, R63 ;  /* 0x0000003d383f7223 */ /* 0x000fe4000001003f */
[----:B------:R-:W-:Y:S01]  /*3e00*/  FADD.FTZ R71, R71, R69 ;  /* 0x0000004547477221 */ /* 0x000fe20000010000 */
[----:B------:R-:W-:Y:S01]  /*3e10*/  FMUL.FTZ R125, R57, -1.4426950216293334961 ;  /* 0xbfb8aa3b397d7820 */ /* 0x000fe20000410000 */
[----:B------:R-:W-:-:S05]  /*3e20*/  FFMA.FTZ R63, R68, R66, R63 ;  /* 0x00000042443f7223 */ /* 0x000fca000001003f */
        /* <DEDUP_REMOVED lines=8> */
[----:B------:R-:W-:Y:S01]  /*3eb0*/  FADD.FTZ R62, R67, R58 ;  /* 0x0000003a433e7221 */ /* 0x000fe20000010000 */
        /* <DEDUP_REMOVED lines=18> */
[----:B------:R-:W-:Y:S01]  /*3fe0*/  FFMA.FTZ R119, R56, R70, R119 ;  /* 0x0000004638777223 */ /* 0x000fe20000010077 */
[----:B------:R-:W-:Y:S02]  /*3ff0*/  FADD.FTZ R71, R70, R71 ;  /* 0x0000004746477221 */ /* 0x000fe40000010000 */
        /* <DEDUP_REMOVED lines=42> */
[----:B------:R-:W-:Y:S01]  /*42a0*/  FMUL.FTZ R57, R124, R115 ;  /* 0x000000737c397220 */ /* 0x000fe20000410000 */
[----:B------:R-:W-:Y:S02]  /*42b0*/  FADD.FTZ R69, R69, R56 ;  /* 0x0000003845457221 */ /* 0x000fe40000010000 */
[----:B------:R-:W-:Y:S01]  /*42c0*/  FFMA.FTZ R119, R60, R118, R119 ;  /* 0x000000763c777223 */ /* 0x000fe20000010077 */
[----:B------:R-:W-:Y:S01]  /*42d0*/  FFMA.FTZ R60, R35, R57, R114 ;  /* 0x00000039233c7223 */ /* 0x000fe20000010072 */
[----:B------:R-:W-:Y:S01]  /*42e0*/  FADD.FTZ R71, R71, R118 ;  /* 0x0000007647477221 */ /* 0x000fe20000010000 */
[----:B------:R-:W-:Y:S01]  /*42f0*/  FADD.FTZ R118, -R34, R40 ;  /* 0x0000002822767221 */ /* 0x000fe20000010100 */
        /* <DEDUP_REMOVED lines=20> */
[----:B0-----:R-:W-:Y:S01]  /*4440*/  FADD.FTZ R125, R119, 1 ;  /* 0x3f800000777d7421 */ /* 0x001fe20000010000 */
[----:B------:R-:W-:-:S03]  /*4450*/  FMUL.FTZ R119, R113, R56 ;  /* 0x0000003871777220 */ /* 0x000fc60000410000 */
[----:B------:R-:W0:Y:S01]  /*4460*/  MUFU.RCP R63, R125 ;  /* 0x0000007d003f7308 */ /* 0x000e220000001000 */
[----:B------:R-:W-:Y:S01]  /*4470*/  FFMA.FTZ R118, R61, R119, R118 ;  /* 0x000000773d767223 */ /* 0x000fe20000010076 */
[----:B------:R-:W-:Y:S01]  /*4480*/  FADD.FTZ R71, R71, R119 ;  /* 0x0000007747477221 */ /* 0x000fe20000010000 */
[----:B0-----:R-:W-:-:S04]  /*4490*/  FADD.FTZ R124, -R63, 1 ;  /* 0x3f8000003f7c7421 */ /* 0x001fc80000010100 */
[----:B------:R-:W-:Y:S01]  /*44a0*/  FFMA.FTZ R124, R58, R124, 1 ;  /* 0x3f8000003a7c7423 */ /* 0x000fe2000001007c */
[----:B------:R-:W-:Y:S01]  /*44b0*/  FMUL.FTZ R58, R42, R63 ;  /* 0x0000003f2a3a7220 */ /* 0x000fe20000410000 */
[----:B------:R-:W-:-:S03]  /*44c0*/  FFMA.FTZ R63, R61, R56, R62 ;  /* 0x000000383d3f7223 */ /* 0x000fc6000001003e */
[----:B------:R-:W-:Y:S01]  /*44d0*/  FMUL.FTZ R58, R58, R124 ;  /* 0x0000007c3a3a7220 */ /* 0x000fe20000410000 */
[----:B------:R-:W-:-:S03]  /*44e0*/  FADD.FTZ R124, -R34, R41 ;  /* 0x00000029227c7221 */ /* 0x000fc60000010100 */
        /* <DEDUP_REMOVED lines=17> */
[-C--:B------:R-:W-:Y:S01]  /*4600*/  FFMA.FTZ R118, R66, R68.reuse, R63 ;  /* 0x0000004442767223 */ /* 0x080fe2000001003f */
[----:B------:R-:W-:Y:S01]  /*4610*/  FMUL.FTZ R124, R64, -1.4426950216293334961 ;  /* 0xbfb8aa3b407c7820 */ /* 0x000fe20000410000 */
[----:B------:R-:W-:-:S04]  /*4620*/  FMUL.FTZ R68, R113, R68 ;  /* 0x0000004471447220 */ /* 0x000fc80000410000 */
[----:B------:R-:W-:Y:S01]  /*4630*/  FADD.FTZ R71, R71, R68 ;  /* 0x0000004447477221 */ /* 0x000fe20000010000 */
[----:B------:R-:W0:Y:S02]  /*4640*/  MUFU.EX2 R124, R124 ;  /* 0x0000007c007c7308 */ /* 0x000e240000000800 */
[----:B0-----:R-:W-:Y:S01]  /*4650*/  FADD.FTZ R125, R124, 1 ;  /* 0x3f8000007c7d7421 */ /* 0x001fe20000010000 */
[----:B------:R-:W-:-:S05]  /*4660*/  FFMA.FTZ R124, R66, R68, R65 ;  /* 0x00000044427c7223 */ /* 0x000fca0000010041 */
[----:B------:R-:W0:Y:S02]  /*4670*/  MUFU.RCP R125, R125 ;  /* 0x0000007d007d7308 */ /* 0x000e240000001000 */
[----:B0-----:R-:W-:-:S04]  /*4680*/  FADD.FTZ R119, -R125, 1 ;  /* 0x3f8000007d777421 */ /* 0x001fc80000010100 */
[----:B------:R-:W-:Y:S01]  /*4690*/  FFMA.FTZ R119, R64, R119, 1 ;  /* 0x3f80000040777423 */ /* 0x000fe20000010077 */
[----:B------:R-:W-:-:S04]  /*46a0*/  FMUL.FTZ R64, R46, R125 ;  /* 0x0000007d2e407220 */ /* 0x000fc80000410000 */
        /* <DEDUP_REMOVED lines=8> */
[----:B------:R0:W1:Y:S02]  /*4730*/  MUFU.RCP R66, R125 ;  /* 0x0000007d00427308 */ /* 0x0000640000001000 */
[----:B0-----:R-:W-:Y:S01]  /*4740*/  FMUL.FTZ R125, R113, R58 ;  /* 0x0000003a717d7220 */ /* 0x001fe20000410000 */
[----:B-1----:R-:W-:Y:S01]  /*4750*/  FADD.FTZ R68, -R66, 1 ;  /* 0x3f80000042447421 */ /* 0x002fe20000010100 */
[----:B------:R-:W-:-:S03]  /*4760*/  FMUL.FTZ R66, R47, R66 ;  /* 0x000000422f427220 */ /* 0x000fc60000410000 */
[----:B------:R-:W-:Y:S01]  /*4770*/  FFMA.FTZ R65, R65, R68, 1 ;  /* 0x3f80000041417423 */ /* 0x000fe20000010044 */
[----:B------:R-:W-:Y:S01]  /*4780*/  FADD.FTZ R68, R67, R60 ;  /* 0x0000003c43447221 */ /* 0x000fe20000010000 */
[-C--:B------:R-:W-:Y:S02]  /*4790*/  FMUL.FTZ R67, R35, R60.reuse ;  /* 0x0000003c23437220 */ /* 0x080fe40000410000 */
[----:B------:R-:W-:Y:S01]  /*47a0*/  FMUL.FTZ R66, R66, R65 ;  /* 0x0000004142427220 */ /* 0x000fe20000410000 */
[----:B------:R-:W-:Y:S01]  /*47b0*/  FFMA.FTZ R65, R57, R60, R70 ;  /* 0x0000003c39417223 */ /* 0x000fe20000010046 */
[----:B------:R-:W-:Y:S01]  /*47c0*/  FMUL.FTZ R60, R119, R115 ;  /* 0x00000073773c7220 */ /* 0x000fe20000410000 */
[----:B------:R-:W-:Y:S01]  /*47d0*/  FFMA.FTZ R124, R57, R67, R124 ;  /* 0x00000043397c7223 */ /* 0x000fe2000001007c */
[----:B------:R-:W-:Y:S02]  /*47e0*/  FADD.FTZ R71, R67, R71 ;  /* 0x0000004743477221 */ /* 0x000fe40000010000 */
[----:B------:R-:W-:-:S02]  /*47f0*/  FFMA.FTZ R57, R113, R60, R116 ;  /* 0x0000003c71397223 */ /* 0x000fc40000010074 */
[----:B------:R-:W-:Y:S02]  /*4800*/  FADD.FTZ R71, R71, R125 ;  /* 0x0000007d47477221 */ /* 0x000fe40000010000 */
[----:B------:R-:W-:-:S06]  /*4810*/  FMUL.FTZ R70, R57, -1.4426950216293334961 ;  /* 0xbfb8aa3b39467820 */ /* 0x000fcc0000410000 */
[----:B------:R-:W0:Y:S02]  /*4820*/  MUFU.EX2 R70, R70 ;  /* 0x0000004600467308 */ /* 0x000e240000000800 */
[----:B0-----:R-:W-:Y:S01]  /*4830*/  FADD.FTZ R119, R70, 1 ;  /* 0x3f80000046777421 */ /* 0x001fe20000010000 */
[----:B------:R-:W-:-:S05]  /*4840*/  FADD.FTZ R70, -R34, R53 ;  /* 0x0000003522467221 */ /* 0x000fca0000010100 */
[----:B------:R-:W0:Y:S02]  /*4850*/  MUFU.RCP R119, R119 ;  /* 0x0000007700777308 */ /* 0x000e240000001000 */
[----:B0-----:R-:W-:-:S04]  /*4860*/  FADD.FTZ R67, -R119, 1 ;  /* 0x3f80000077437421 */ /* 0x001fc80000010100 */
[----:B------:R-:W-:Y:S01]  /*4870*/  FFMA.FTZ R67, R57, R67, 1 ;  /* 0x3f80000039437423 */ /* 0x000fe20000010043 */
[----:B------:R-:W-:Y:S01]  /*4880*/  FMUL.FTZ R57, R54, R119 ;  /* 0x0000007736397220 */ /* 0x000fe20000410000 */
[----:B------:R-:W-:-:S03]  /*4890*/  FFMA.FTZ R119, R59, R125, R124 ;  /* 0x0000007d3b777223 */ /* 0x000fc6000001007c */
[----:B------:R-:W-:Y:S01]  /*48a0*/  FMUL.FTZ R57, R57, R67 ;  /* 0x0000004339397220 */ /* 0x000fe20000410000 */
[----:B------:R-:W-:Y:S01]  /*48b0*/  FFMA.FTZ R67, R59, R58, R118 ;  /* 0x0000003a3b437223 */ /* 0x000fe20000010076 */
[----:B------:R-:W-:-:S03]  /*48c0*/  FMUL.FTZ R58, R70, R115 ;  /* 0x00000073463a7220 */ /* 0x000fc60000410000 */
[----:B------:R-:W-:Y:S01]  /*48d0*/  FFMA.FTZ R67, R62, R64, R67 ;  /* 0x000000403e437223 */ /* 0x000fe20000010043 */
        /* <DEDUP_REMOVED lines=10> */
[C---:B------:R-:W-:Y:S01]  /*4980*/  FFMA.FTZ R68, R56.reuse, R61, R65 ;  /* 0x0000003d38447223 */ /* 0x040fe20000010041 */
[----:B------:R-:W-:Y:S01]  /*4990*/  FFMA.FTZ R119, R56, R70, R119 ;  /* 0x0000004638777223 */ /* 0x000fe20000010077 */
[----:B------:R-:W-:Y:S01]  /*49a0*/  FADD.FTZ R71, R70, R71 ;  /* 0x0000004746477221 */ /* 0x000fe20000010000 */
[----:B------:R-:W-:Y:S01]  /*49b0*/  FMUL.FTZ R56, R113, R64 ;  /* 0x0000004071387220 */ /* 0x000fe20000410000 */
[----:B------:R-:W-:Y:S01]  /*49c0*/  FMUL.FTZ R59, R118, R59 ;  /* 0x0000003b763b7220 */ /* 0x000fe20000410000 */
[----:B------:R-:W-:Y:S01]  /*49d0*/  FFMA.FTZ R61, R63, R66, R68 ;  /* 0x000000423f3d7223 */ /* 0x000fe20000010044 */
[----:B------:R-:W-:Y:S01]  /*49e0*/  FADD.FTZ R70, R69, R64 ;  /* 0x0000004045467221 */ /* 0x000fe20000010000 */
[----:B------:R-:W-:Y:S01]  /*49f0*/  FFMA.FTZ R119, R62, R56, R119 ;  /* 0x000000383e777223 */ /* 0x000fe20000010077 */
[----:B------:R-:W-:Y:S01]  /*4a00*/  FADD.FTZ R71, R71, R56 ;  /* 0x0000003847477221 */ /* 0x000fe20000010000 */
[----:B------:R-:W-:Y:S01]  /*4a10*/  FMUL.FTZ R56, R35, R66 ;  /* 0x0000004223387220 */ /* 0x000fe20000410000 */
[----:B------:R-:W-:Y:S01]  /*4a20*/  FADD.FTZ R118, R125, R66 ;  /* 0x000000427d767221 */ /* 0x000fe20000010000 */
[----:B------:R-:W-:Y:S01]  /*4a30*/  FADD.FTZ R62, R70, R57 ;  /* 0x00000039463e7221 */ /* 0x000fe20000010000 */
[----:B------:R-:W-:Y:S01]  /*4a40*/  FFMA.FTZ R61, R58, R59, R61 ;  /* 0x0000003b3a3d7223 */ /* 0x000fe2000001003d */
[----:B------:R-:W-:Y:S01]  /*4a50*/  FFMA.FTZ R119, R63, R56, R119 ;  /* 0x000000383f777223 */ /* 0x000fe20000010077 */
[----:B------:R-:W-:Y:S01]  /*4a60*/  FADD.FTZ R71, R56, R71 ;  /* 0x0000004738477221 */ /* 0x000fe20000010000 */
[----:B------:R-:W-:Y:S01]  /*4a70*/  FMUL.FTZ R56, R113, R57 ;  /* 0x0000003971387220 */ /* 0x000fe20000410000 */
[----:B------:R-:W-:-:S03]  /*4a80*/  FMUL.FTZ R63, R35, R59 ;  /* 0x0000003b233f7220 */ /* 0x000fc60000410000 */
[C---:B------:R-:W-:Y:S01]  /*4a90*/  FFMA.FTZ R119, R60.reuse, R56, R119 ;  /* 0x000000383c777223 */ /* 0x040fe20000010077 */
[----:B------:R-:W-:Y:S01]  /*4aa0*/  FADD.FTZ R56, R71, R56 ;  /* 0x0000003847387221 */ /* 0x000fe20000010000 */
[----:B------:R-:W-:Y:S02]  /*4ab0*/  FFMA.FTZ R60, R60, R57, R67 ;  /* 0x000000393c3c7223 */ /* 0x000fe40000010043 */
[----:B------:R-:W-:Y:S01]  /*4ac0*/  FFMA.FTZ R64, R58, R63, R119 ;  /* 0x0000003f3a407223 */ /* 0x000fe20000010077 */
[----:B------:R-:W-:Y:S01]  /*4ad0*/  FADD.FTZ R56, R63, R56 ;  /* 0x000000383f387221 */ /* 0x000fe20000010000 */
[----:B------:R-:W-:-:S07]  /*4ae0*/  FADD.FTZ R63, R118, R59 ;  /* 0x0000003b763f7221 */ /* 0x000fce0000010000 */
.L_x_1577:
        /* <DEDUP_REMOVED lines=45> */
.L_x_1579:
[----:B------:R-:W-:Y:S05]  /*4dc0*/  BSYNC.RECONVERGENT B0 ;  /* 0x0000000000007941 */ /* 0x000fea0003800200 */
.L_x_1578:
        /* <DEDUP_REMOVED lines=40> */
.L_x_1581:
[----:B------:R-:W-:Y:S05]  /*5050*/  BSYNC.RECONVERGENT B0 ;  /* 0x0000000000007941 */ /* 0x000fea0003800200 */
.L_x_1580:
[----:B------:R-:W-:Y:S06]  /*5060*/  BAR.SYNC.DEFER_BLOCKING 0x0 ;  /* 0x0000000000007b1d */ /* 0x000fec0000010000 */
[----:B------:R-:W-:Y:S04]  /*5070*/  BSSY.RECONVERGENT B0, `(.L_x_1582) ;  /* 0x000009d000007945 */ /* 0x000fe80003800200 */
[----:B------:R-:W-:Y:S05]  /*5080*/  @P0 BRA `(.L_x_1583) ;  /* 0x00000008006c0947 */ /* 0x000fea0003800000 */
[----:B--2---:R-:W2:Y:S04]  /*5090*/  LDS.128 R64, [R118+0xf0] ;  /* 0x0000f00076407984 */ /* 0x004ea80000000c00 */
[----:B-1-3--:R-:W1:Y:S01]  /*50a0*/  LDS.128 R56, [R118+0x1e0] ;  /* 0x0001e00076387984 */ /* 0x00ae620000000c00 */
        /* <DEDUP_REMOVED lines=153> */
.L_x_1583:
[----:B------:R-:W-:Y:S05]  /*5a40*/  BSYNC.RECONVERGENT B0 ;  /* 0x0000000000007941 */ /* 0x000fea0003800200 */
.L_x_1582:
[----:B------:R-:W-:Y:S04]  /*5a50*/  BSSY.RECONVERGENT B0, `(.L_x_1584) ;  /* 0x000001d000007945 */ /* 0x000fe80003800200 */
[----:B------:R-:W-:Y:S05]  /*5a60*/  @P0 BRA `(.L_x_1585) ;  /* 0x00000000006c0947 */ /* 0x000fea0003800000 */
[----:B---3--:R-:W2:Y:S01]  /*5a70*/  LDC.64 R56, c[0x0][0x3f8] ;  /* 0x0000fe00ff387b82 */ /* 0x008ea20000000a00 */
[----:B------:R-:W-:-:S07]  /*5a80*/  IMAD R117, R117, 0xf, R97 ;  /* 0x0000000f75757824 */ /* 0x000fce00078e0261 */
[----:B-1----:R-:W1:Y:S01]  /*5a90*/  LDC.64 R58, c[0x0][0x3d8] ;  /* 0x0000f600ff3a7b82 */ /* 0x002e620000000a00 */
[----:B--2---:R-:W-:Y:S01]  /*5aa0*/  IMAD.WIDE.U32 R64, R56, 0x3, RZ ;  /* 0x0000000338407825 */ /* 0x004fe200078e00ff */
        /* <DEDUP_REMOVED lines=23> */
.L_x_1585:
[----:B------:R-:W-:Y:S05]  /*5c20*/  BSYNC.RECONVERGENT B0 ;  /* 0x0000000000007941 */ /* 0x000fea0003800200 */
.L_x_1584:
[----:B------:R-:W-:Y:S05]  /*5c30*/  @!P2 BRA `(.L_x_1586) ;  /* 0x000000080094a947 */ /* 0x000fea0003800000 */
[----:B------:R-:W5:Y:S01]  /*5c40*/  LDC.64 R124, c[0x0][0x3d0] ;  /* 0x0000f400ff7c7b82 */ /* 0x000f620000000a00 */
[----:B---34-:R-:W-:Y:S02]  /*5c50*/  LOP3.LUT R56, R99, 0x1, RZ, 0xc0, !PT ;  /* 0x0000000163387812 */ /* 0x018fe400078ec0ff */
[----:B------:R-:W-:-:S03]  /*5c60*/  ISETP.GE.U32.AND P2, PT, R93, 0x8, PT ;  /* 0x000000085d00780c */ /* 0x000fc60003f46070 */
[----:B------:R-:W-:-:S04]  /*5c70*/  IMAD R59, R56, R95, RZ ;  /* 0x0000005f383b7224 */ /* 0x000fc800078e02ff */
[----:B------:R-:W-:-:S05]  /*5c80*/  IMAD R56, R59, R93, RZ ;  /* 0x0000005d3b387224 */ /* 0x000fca00078e02ff */
[----:B------:R-:W-:-:S05]  /*5c90*/  SHF.L.U32 R57, R56, 0x1, RZ ;  /* 0x0000000138397819 */ /* 0x000fca00000006ff */
[----:B-----5:R-:W-:Y:S01]  /*5ca0*/  IMAD.WIDE R124, R57, 0x4, R124 ;  /* 0x00000004397c7825 */ /* 0x020fe200078e027c */
[----:B------:R-:W-:Y:S06]  /*5cb0*/  @P1 BRA `(.L_x_1587) ;  /* 0x0000000000501947 */ /* 0x000fec0003800000 */
[----:B------:R-:W3:Y:S01]  /*5cc0*/  LDC.64 R56, c[0x0][0x3c8] ;  /* 0x0000f200ff387b82 */ /* 0x000ee20000000a00 */
        /* <DEDUP_REMOVED lines=14> */
.L_x_1588:
[----:B---3--:R-:W3:Y:S04]  /*5db0*/  LDG.E.STRONG.GPU R58, desc[UR8][R56.64] ;  /* 0x00000008383a7981 */ /* 0x008ee8000c1ef900 */
[----:B---3--:R-:W-:Y:S01]  /*5dc0*/  CCTL.IVALL ;  /* 0x00000000ff00798f */ /* 0x008fe20002000000 */
[----:B------:R-:W-:Y:S05]  /*5dd0*/  YIELD ;  /* 0x0000000000007946 */ /* 0x000fea0003800000 */
[----:B------:R-:W-:-:S13]  /*5de0*/  ISETP.NE.AND P0, PT, R58, R63, PT ;  /* 0x0000003f3a00720c */ /* 0x000fda0003f05270 */
[----:B------:R-:W-:Y:S05]  /*5df0*/  @P0 BRA `(.L_x_1588) ;  /* 0xfffffffc00ec0947 */ /* 0x000fea000383ffff */
.L_x_1587:
[----:B------:R-:W-:Y:S05]  /*5e00*/  WARPSYNC.ALL ;  /* 0x0000000000007948 */ /* 0x000fea0003800000 */
[----:B------:R-:W-:Y:S01]  /*5e10*/  BAR.SYNC.DEFER_BLOCKING 0x0 ;  /* 0x0000000000007b1d */ /* 0x000fe20000010000 */
[----:B--2---:R-:W-:-:S05]  /*5e20*/  HFMA2 R64, -RZ, RZ, 0, 0 ;  /* 0x00000000ff407431 */ /* 0x004fca00000001ff */
        /* <DEDUP_REMOVED lines=12> */
.L_x_1590:
[----:B------:R-:W-:Y:S02]  /*5ef0*/  ISETP.EQ.OR P5, PT, RZ, UR5, P1 ;  /* 0x00000005ff007c0c */ /* 0x000fe40008fa2670 */
[----:B---3--:R-:W-:-:S04]  /*5f00*/  IADD3 R56, PT, PT, R62, 0x1, RZ ;  /* 0x000000013e387810 */ /* 0x008fc80007ffe0ff */
        /* <DEDUP_REMOVED lines=57> */
.L_x_1589:
[----:B---3--:R-:W-:-:S04]  /*62a0*/  LOP3.LUT R56, R93, 0x7, RZ, 0xc0, !PT ;  /* 0x000000075d387812 */ /* 0x008fc800078ec0ff */
        /* <DEDUP_REMOVED lines=34> */
.L_x_1591:
        /* <DEDUP_REMOVED lines=18> */
.L_x_1592:
        /* <DEDUP_REMOVED lines=9> */
.L_x_1593:
[----:B------:R-:W-:Y:S05]  /*6680*/  BSYNC.RECONVERGENT B0 ;  /* 0x0000000000007941 */ /* 0x000fea0003800200 */
.L_x_1586:
[----:B------:R-:W5:Y:S01]  /*6690*/  S2UR UR6, SR_CgaCtaId ;  /* 0x00000000000679c3 */ /* 0x000f620000008800 */
[----:B------:R-:W-:Y:S01]  /*66a0*/  UMOV UR5, 0x400 ;  /* 0x0000040000057882 */ /* 0x000fe20000000000 */
[----:B------:R-:W0:Y:S01]  /*66b0*/  LDCU.64 UR14, c[0x0][0x400] ;  /* 0x00008000ff0e77ac */ /* 0x000e220008000a00 */
[----:B----4-:R-:W-:Y:S01]  /*66c0*/  IADD3 R67, PT, PT, R112, 0x20, RZ ;  /* 0x0000002070437810 */ /* 0x010fe20007ffe0ff */
[----:B------:R-:W-:Y:S01]  /*66d0*/  FADD.FTZ R82, -R34, R82 ;  /* 0x0000005222527221 */ /* 0x000fe20000010100 */
[----:B--2---:R-:W-:Y:S02]  /*66e0*/  IADD3 R64, PT, PT, R112, 0x40, RZ ;  /* 0x0000004070407810 */ /* 0x004fe40007ffe0ff */
[----:B-1----:R-:W-:Y:S01]  /*66f0*/  SHF.R.S32.HI R58, RZ, 0x1f, R112 ;  /* 0x0000001fff3a7819 */ /* 0x002fe20000011470 */
[----:B------:R-:W-:Y:S01]  /*6700*/  FMUL.FTZ R82, R82, R115 ;  /* 0x0000007352527220 */ /* 0x000fe20000410000 */
        /* <DEDUP_REMOVED lines=37> */
.L_x_1594:
        /* <DEDUP_REMOVED lines=21> */
.L_x_1596:
[----:B------:R-:W-:Y:S05]  /*6ab0*/  BSYNC.RECONVERGENT B0 ;  /* 0x0000000000007941 */ /* 0x000fea0003800200 */
.L_x_1595:
        /* <DEDUP_REMOVED lines=21> */
.L_x_1597:
        /* <DEDUP_REMOVED lines=21> */
.L_x_1599:
[----:B------:R-:W-:Y:S05]  /*6d60*/  BSYNC.RECONVERGENT B0 ;  /* 0x0000000000007941 */ /* 0x000fea0003800200 */
.L_x_1598:
        /* <DEDUP_REMOVED lines=21> */
.L_x_1600:
[----:B0-----:R-:W-:Y:S01]  /*6ec0*/  FFMA.FTZ R56, R62, R76, R65 ;  /* 0x0000004c3e387223 */ /* 0x001fe20000010041 */
[----:B------:R-:W-:Y:S01]  /*6ed0*/  BSSY.RECONVERGENT B0, `(.L_x_1601) ;  /* 0x0000013000007945 */ /* 0x000fe20003800200 */
[----:B------:R-:W-:Y:S01]  /*6ee0*/  FFMA.FTZ R70, R113, R72, -R70 ;  /* 0x0000004871467223 */ /* 0x000fe20000010846 */
        /* <DEDUP_REMOVED lines=17> */
.L_x_1602:
[----:B------:R-:W-:Y:S05]  /*7000*/  BSYNC.RECONVERGENT B0 ;  /* 0x0000000000007941 */ /* 0x000fea0003800200 */
.L_x_1601:
[----:B0-----:R-:W-:Y:S01]  /*7010*/  IADD3 R7, PT, PT, R112, 0x60, RZ ;  /* 0x0000006070077810 */ /* 0x001fe20007ffe0ff */
[----:B------:R-:W-:Y:S01]  /*7020*/  FADD.FTZ R56, -R34, R11 ;  /* 0x0000000b22387221 */ /* 0x000fe20000010100 */
[----:B------:R-:W-:Y:S01]  /*7030*/  IADD3 R57, PT, PT, R112, 0x80, RZ ;  /* 0x0000008070397810 */ /* 0x000fe20007ffe0ff */
[-C--:B------:R-:W-:Y:S01]  /*7040*/  FMUL.FTZ R60, R60, R115.reuse ;  /* 0x000000733c3c7220 */ /* 0x080fe20000410000 */
[----:B------:R-:W-:Y:S01]  /*7050*/  SHF.R.S32.HI R11, RZ, 0x1f, R111 ;  /* 0x0000001fff0b7819 */ /* 0x000fe2000001146f */
[----:B------:R-:W-:Y:S01]  /*7060*/  FMUL.FTZ R66, R66, R115 ;  /* 0x0000007342427220 */ /* 0x000fe20000410000 */
[----:B------:R-:W-:Y:S01]  /*7070*/  ISETP.GE.U32.AND P1, PT, R7, UR14, PT ;  /* 0x0000000e07007c0c */ /* 0x000fe2000bf26070 */
[C---:B------:R-:W-:Y:S01]  /*7080*/  FADD.FTZ R10, -R34.reuse, R10 ;  /* 0x0000000a220a7221 */ /* 0x040fe20000010100 */
        /* <DEDUP_REMOVED lines=54> */
.L_x_1603:
        /* <DEDUP_REMOVED lines=17> */
.L_x_1605:
[----:B------:R-:W-:Y:S05]  /*7500*/  BSYNC.RECONVERGENT B0 ;  /* 0x0000000000007941 */ /* 0x000fea0003800200 */
.L_x_1604:
        /* <DEDUP_REMOVED lines=21> */
.L_x_1606:
[--C-:B------:R-:W-:Y:S01]  /*7660*/  FFMA.FTZ R2, R62, R60, R65.reuse ;  /* 0x0000003c3e027223 */ /* 0x100fe20000010041 */
[-C--:B------:R-:W-:Y:S01]  /*7670*/  FMUL.FTZ R60, R58, R115.reuse ;  /* 0x000000733a3c7220 */ /* 0x080fe20000410000 */
[----:B------:R-:W-:Y:S01]  /*7680*/  FMUL.FTZ R64, R64, R115 ;  /* 0x0000007340407220 */ /* 0x000fe20000410000 */
[C-C-:B0-----:R-:W-:Y:S01]  /*7690*/  FFMA.FTZ R6, R62.reuse, R66, R65.reuse ;  /* 0x000000423e067223 */ /* 0x141fe20000010041 */
[----:B------:R-:W-:Y:S01]  /*76a0*/  BSSY.RECONVERGENT B0, `(.L_x_1607) ;  /* 0x0000013000007945 */ /* 0x000fe20003800200 */
[----:B------:R-:W-:Y:S01]  /*76b0*/  FFMA.FTZ R8, R113, R12, -R2 ;  /* 0x0000000c71087223 */ /* 0x000fe20000010802 */
        /* <DEDUP_REMOVED lines=17> */
.L_x_1608:
[----:B------:R-:W-:Y:S05]  /*77d0*/  BSYNC.RECONVERGENT B0 ;  /* 0x0000000000007941 */ /* 0x000fea0003800200 */
.L_x_1607:
        /* <DEDUP_REMOVED lines=19> */
.L_x_1609:
        /* <DEDUP_REMOVED lines=17> */
.L_x_1611:
[----:B------:R-:W-:Y:S05]  /*7a20*/  BSYNC.RECONVERGENT B0 ;  /* 0x0000000000007941 */ /* 0x000fea0003800200 */
.L_x_1610:
        /* <DEDUP_REMOVED lines=21> */
.L_x_1612:
        /* <DEDUP_REMOVED lines=23> */
.L_x_1614:
[----:B------:R-:W-:Y:S05]  /*7cf0*/  BSYNC.RECONVERGENT B0 ;  /* 0x0000000000007941 */ /* 0x000fea0003800200 */
.L_x_1613:
        /* <DEDUP_REMOVED lines=19> */
.L_x_1615:
        /* <DEDUP_REMOVED lines=17> */
.L_x_1617:
[----:B------:R-:W-:Y:S05]  /*7f40*/  BSYNC.RECONVERGENT B0 ;  /* 0x0000000000007941 */ /* 0x000fea0003800200 */
.L_x_1616:
        /* <DEDUP_REMOVED lines=21> */
.L_x_1618:
        /* <DEDUP_REMOVED lines=19> */
.L_x_1620:
[----:B------:R-:W-:Y:S05]  /*81d0*/  BSYNC.RECONVERGENT B0 ;  /* 0x0000000000007941 */ /* 0x000fea0003800200 */
.L_x_1619:
[----:B------:R-:W-:Y:S01]  /*81e0*/  UISETP.NE.AND UP0, UPT, UR10, URZ, UPT ;  /* 0x000000ff0a00728c */ /* 0x000fe2000bf05270 */
[-C--:B------:R-:W-:Y:S01]  /*81f0*/  FMUL.FTZ R74, R26, R115.reuse ;  /* 0x000000731a4a7220 */ /* 0x080fe20000410000 */
[-C--:B------:R-:W-:Y:S01]  /*8200*/  FMUL.FTZ R2, R22, R115.reuse ;  /* 0x0000007316027220 */ /* 0x080fe20000410000 */
        /* <DEDUP_REMOVED lines=58> */
.L_x_1621:
        /* <DEDUP_REMOVED lines=17> */
.L_x_1623:
[----:B------:R-:W-:Y:S05]  /*86c0*/  BSYNC.RECONVERGENT B0 ;  /* 0x0000000000007941 */ /* 0x000fea0003800200 */
.L_x_1622:
        /* <DEDUP_REMOVED lines=19> */
.L_x_1624:
        /* <DEDUP_REMOVED lines=17> */
.L_x_1626:
[----:B------:R-:W-:Y:S05]  /*8910*/  BSYNC.RECONVERGENT B0 ;  /* 0x0000000000007941 */ /* 0x000fea0003800200 */
.L_x_1625:
        /* <DEDUP_REMOVED lines=19> */
.L_x_1627:
        /* <DEDUP_REMOVED lines=17> */
.L_x_1629:
[----:B------:R-:W-:Y:S05]  /*8b60*/  BSYNC.RECONVERGENT B0 ;  /* 0x0000000000007941 */ /* 0x000fea0003800200 */
.L_x_1628:
        /* <DEDUP_REMOVED lines=19> */
.L_x_1630:
        /* <DEDUP_REMOVED lines=17> */
.L_x_1632:
[----:B------:R-:W-:Y:S05]  /*8db0*/  BSYNC.RECONVERGENT B0 ;  /* 0x0000000000007941 */ /* 0x000fea0003800200 */
.L_x_1631:
        /* <DEDUP_REMOVED lines=19> */
.L_x_1633:
        /* <DEDUP_REMOVED lines=17> */
.L_x_1635:
[----:B------:R-:W-:Y:S05]  /*9000*/  BSYNC.RECONVERGENT B0 ;  /* 0x0000000000007941 */ /* 0x000fea0003800200 */
.L_x_1634:
        /* <DEDUP_REMOVED lines=19> */
.L_x_1636:
        /* <DEDUP_REMOVED lines=17> */
.L_x_1638:
[----:B------:R-:W-:Y:S05]  /*9250*/  BSYNC.RECONVERGENT B0 ;  /* 0x0000000000007941 */ /* 0x000fea0003800200 */
.L_x_1637:
        /* <DEDUP_REMOVED lines=19> */
.L_x_1639:
        /* <DEDUP_REMOVED lines=17> */
.L_x_1641:
[----:B------:R-:W-:Y:S05]  /*94a0*/  BSYNC.RECONVERGENT B0 ;  /* 0x0000000000007941 */ /* 0x000fea0003800200 */
.L_x_1640:
[----:B------:R-:W-:Y:S02]  /*94b0*/  IADD3 R98, PT, PT, R95, R98, RZ ;  /* 0x000000625f627210 */ /* 0x000fe40007ffe0ff */
[----:B------:R-:W-:Y:S02]  /*94c0*/  IADD3 R99, PT, PT, R99, 0x1, RZ ;  /* 0x0000000163637810 */ /* 0x000fe40007ffe0ff */
[----:B------:R-:W-:-:S13]  /*94d0*/  ISETP.GE.AND P0, PT, R98, UR4, PT ;  /* 0x0000000462007c0c */ /* 0x000fda000bf06270 */
[----:B------:R-:W-:Y:S05]  /*94e0*/  @!P0 BRA `(.L_x_1642) ;  /* 0xffffff6c00848947 */ /* 0x000fea000383ffff */
.L_x_1575:
        /* <DEDUP_REMOVED lines=19> */
.L_x_1644:
[----:B------:R-:W-:Y:S05]  /*9620*/  BSYNC.RECONVERGENT B0 ;  /* 0x0000000000007941 */ /* 0x000fea0003800200 */
.L_x_1643:
[----:B------:R-:W-:Y:S05]  /*9630*/  @P0 EXIT ;  /* 0x000000000000094d */ /* 0x000fea0003800000 */
[----:B------:R-:W-:Y:S05]  /*9640*/  @P2 BRA `(.L_x_1645) ;  /* 0x0000000000202947 */ /* 0x000fea0003800000 */
[----:B------:R-:W-:-:S05]  /*9650*/  IMAD R0, R4, R7, RZ ;  /* 0x0000000704007224 */ /* 0x000fca00078e02ff */
[----:B------:R-:W-:-:S13]  /*9660*/  ISETP.NE.AND P0, PT, R0, -0x1, PT ;  /* 0xffffffff0000780c */ /* 0x000fda0003f05270 */
[----:B------:R-:W-:Y:S05]  /*9670*/  @!P0 BRA `(.L_x_1645) ;  /* 0x0000000000148947 */ /* 0x000fea0003800000 */
.L_x_1646:
[----:B0-----:R-:W2:Y:S04]  /*9680*/  LDG.E.STRONG.GPU R5, desc[UR8][R2.64] ;  /* 0x0000000802057981 */ /* 0x001ea8000c1ef900 */
[----:B--2---:R-:W-:Y:S01]  /*9690*/  CCTL.IVALL ;  /* 0x00000000ff00798f */ /* 0x004fe20002000000 */
[----:B------:R-:W-:Y:S05]  /*96a0*/  YIELD ;  /* 0x0000000000007946 */ /* 0x000fea0003800000 */
[----:B------:R-:W-:-:S13]  /*96b0*/  ISETP.NE.AND P0, PT, R5, R0, PT ;  /* 0x000000000500720c */ /* 0x000fda0003f05270 */
[----:B------:R-:W-:Y:S05]  /*96c0*/  @P0 BRA `(.L_x_1646) ;  /* 0xfffffffc00ec0947 */ /* 0x000fea000383ffff */
.L_x_1645:
        /* <DEDUP_REMOVED lines=63> */
[----:B-1----:R-:W-:Y:S02]  /*9ac0*/  IADD3 R24, P1, PT, R20, UR6, RZ ;  /* 0x0000000614187c10 */ /* 0x002fe4000ff3e0ff */
[----:B------:R-:W-:Y:S01]  /*9ad0*/  MOV R97, R6 ;  /* 0x0000000600617202 */ /* 0x000fe20000000f00 */
[----:B------:R-:W-:Y:S01]  /*9ae0*/  IMAD.WIDE.U32 R6, R4, 0x4, RZ ;  /* 0x0000000404067825 */ /* 0x000fe200078e00ff */
[----:B------:R-:W-:-:S02]  /*9af0*/  IADD3.X R23, PT, PT, R21, UR11, RZ, P2, !PT ;  /* 0x0000000b15177c10 */ /* 0x000fc400097fe4ff */
[----:B------:R-:W-:Y:S02]  /*9b00*/  IADD3.X R25, PT, PT, R21, UR7, RZ, P1, !PT ;  /* 0x0000000715197c10 */ /* 0x000fe40008ffe4ff */
[----:B------:R-:W-:Y:S02]  /*9b10*/  IADD3 R16, P2, PT, RZ, -R9, RZ ;  /* 0x80000009ff107210 */ /* 0x000fe40007f5e0ff */
[----:B--2---:R-:W-:Y:S02]  /*9b20*/  IADD3 R20, P1, PT, R20, UR12, RZ ;  /* 0x0000000c14147c10 */ /* 0x004fe4000ff3e0ff */
[----:B------:R-:W-:Y:S02]  /*9b30*/  SHF.L.U32 R9, R5, 0x2, RZ ;  /* 0x0000000205097819 */ /* 0x000fe400000006ff */
[----:B------:R-:W-:Y:S02]  /*9b40*/  IADD3.X R21, PT, PT, R21, UR13, RZ, P1, !PT ;  /* 0x0000000d15157c10 */ /* 0x000fe40008ffe4ff */
[----:B------:R-:W-:-:S02]  /*9b50*/  IADD3 R28, PT, PT, R7, R9, RZ ;  /* 0x00000009071c7210 */ /* 0x000fc40007ffe0ff */
[----:B------:R-:W-:-:S07]  /*9b60*/  IADD3.X R18, PT, PT, RZ, -0x1, RZ, P2, !PT ;  /* 0xffffffffff127810 */ /* 0x000fce00017fe4ff */
.L_x_1649:
        /* <DEDUP_REMOVED lines=31> */
.L_x_1648:
[----:B------:R-:W-:Y:S05]  /*9d60*/  BSYNC.RECONVERGENT B0 ;  /* 0x0000000000007941 */ /* 0x000fea0003800200 */
.L_x_1647:
        /* <DEDUP_REMOVED lines=8> */
[----:B------:R-:W3:Y:S01]  /*9df0*/  LDCU.64 UR10, c[0x0][0x390] ;  /* 0x00007200ff0a77ac */ /* 0x000ee20008000a00 */
[----:B------:R-:W-:-:S07]  /*9e00*/  SHF.L.U32 R33, R3, 0x2, RZ ;  /* 0x0000000203217819 */ /* 0x000fce00000006ff */
.L_x_1650:
[C---:B------:R-:W-:Y:S02]  /*9e10*/  SHF.L.U32 R22, R97.reuse, 0x2, RZ ;  /* 0x0000000261167819 */ /* 0x040fe400000006ff */
[----:B------:R-:W-:Y:S02]  /*9e20*/  SHF.L.U64.HI R24, R97, 0x2, R34 ;  /* 0x0000000261187819 */ /* 0x000fe40000010222 */
[----:B-1----:R-:W-:-:S04]  /*9e30*/  IADD3 R4, P0, PT, R22, UR4, RZ ;  /* 0x0000000416047c10 */ /* 0x002fc8000ff1e0ff */
[----:B----4-:R-:W-:Y:S02]  /*9e40*/  IADD3.X R5, PT, PT, R24, UR5, RZ, P0, !PT ;  /* 0x0000000518057c10 */ /* 0x010fe400087fe4ff */
[C---:B------:R-:W-:Y:S02]  /*9e50*/  IADD3 R6, P0, PT, R4.reuse, R33, RZ ;  /* 0x0000002104067210 */ /* 0x040fe40007f1e0ff */
[C---:B0-----:R-:W-:Y:S01]  /*9e60*/  IADD3 R10, P2, PT, R4.reuse, R37, RZ ;  /* 0x00000025040a7210 */ /* 0x041fe20007f5e0ff */
[----:B------:R0:W4:Y:S01]  /*9e70*/  LDG.E R2, desc[UR8][R4.64] ;  /* 0x0000000804027981 */ /* 0x000122000c1e1900 */
[C---:B------:R-:W-:Y:S02]  /*9e80*/  IADD3.X R7, PT, PT, R5.reuse, R31, RZ, P0, !PT ;  /* 0x0000001f05077210 */ /* 0x040fe400007fe4ff */
[----:B------:R-:W-:Y:S02]  /*9e90*/  IADD3 R8, P1, PT, R4, R27, RZ ;  /* 0x0000001b04087210 */ /* 0x000fe40007f3e0ff */
[----:B------:R-:W-:-:S02]  /*9ea0*/  IADD3.X R11, PT, PT, R5, R35, RZ, P2, !PT ;  /* 0x00000023050b7210 */ /* 0x000fc400017fe4ff */
[----:B------:R-:W-:Y:S01]  /*9eb0*/  IADD3.X R9, PT, PT, R5, R29, RZ, P1, !PT ;  /* 0x0000001d05097210 */ /* 0x000fe20000ffe4ff */
[----:B------:R-:W4:Y:S04]  /*9ec0*/  LDG.E R7, desc[UR8][R6.64] ;  /* 0x0000000806077981 */ /* 0x000f28000c1e1900 */
[----:B------:R-:W5:Y:S04]  /*9ed0*/  LDG.E R8, desc[UR8][R8.64] ;  /* 0x0000000808087981 */ /* 0x000f68000c1e1900 */
[----:B------:R-:W5:Y:S01]  /*9ee0*/  LDG.E R11, desc[UR8][R10.64] ;  /* 0x000000080a0b7981 */ /* 0x000f62000c1e1900 */
[----:B------:R-:W-:-:S02]  /*9ef0*/  LOP3.LUT R16, R22, 0xfffffffc, RZ, 0xc0, !PT ;  /* 0xfffffffc16107812 */ /* 0x000fc400078ec0ff */
[----:B------:R-:W-:Y:S02]  /*9f00*/  LOP3.LUT R15, R24, 0x1, RZ, 0xc0, !PT ;  /* 0x00000001180f7812 */ /* 0x000fe400078ec0ff */
[----:B--2---:R-:W-:-:S04]  /*9f10*/  IADD3 R12, P0, PT, R16, UR6, RZ ;  /* 0x00000006100c7c10 */ /* 0x004fc8000ff1e0ff */
[C---:B------:R-:W-:Y:S02]  /*9f20*/  IADD3.X R13, PT, PT, R15.reuse, UR7, RZ, P0, !PT ;  /* 0x000000070f0d7c10 */ /* 0x040fe400087fe4ff */
[C---:B---3--:R-:W-:Y:S02]  /*9f30*/  IADD3 R14, P0, PT, R16.reuse, UR10, RZ ;  /* 0x0000000a100e7c10 */ /* 0x048fe4000ff1e0ff */
[----:B------:R-:W-:Y:S02]  /*9f40*/  IADD3 R16, P1, PT, R16, UR4, RZ ;  /* 0x0000000410107c10 */ /* 0x000fe4000ff3e0ff */
[----:B------:R-:W-:Y:S02]  /*9f50*/  IADD3.X R15, PT, PT, R15, UR11, RZ, P0, !PT ;  /* 0x0000000b0f0f7c10 */ /* 0x000fe400087fe4ff */
[----:B0-----:R-:W-:Y:S02]  /*9f60*/  IADD3 R4, P0, PT, R16, R33, RZ ;  /* 0x0000002110047210 */ /* 0x001fe40007f1e0ff */
[----:B----4-:R-:W-:-:S02]  /*9f70*/  F2FP.BF16.F32.PACK_AB R19, R7, R2 ;  /* 0x000000020713723e */ /* 0x010fc400000010ff */
[----:B------:R-:W-:-:S04]  /*9f80*/  LOP3.LUT R2, R24, 0x3, RZ, 0xc0, !PT ;  /* 0x0000000318027812 */ /* 0x000fc800078ec0ff */
[----:B------:R-:W-:Y:S02]  /*9f90*/  IADD3.X R17, PT, PT, R2, UR5, RZ, P1, !PT ;  /* 0x0000000502117c10 */ /* 0x000fe40008ffe4ff */
[----:B-----5:R-:W-:Y:S02]  /*9fa0*/  F2FP.BF16.F32.PACK_AB R21, R11, R8 ;  /* 0x000000080b15723e */ /* 0x020fe400000010ff */
[C---:B------:R-:W-:Y:S02]  /*9fb0*/  IADD3 R6, P1, PT, R16.reuse, R27, RZ ;  /* 0x0000001b10067210 */ /* 0x040fe40007f3e0ff */
[----:B------:R-:W-:Y:S02]  /*9fc0*/  IADD3 R8, P2, PT, R16, R37, RZ ;  /* 0x0000002510087210 */ /* 0x000fe40007f5e0ff */
[C---:B------:R-:W-:Y:S02]  /*9fd0*/  IADD3.X R5, PT, PT, R17.reuse, R31, RZ, P0, !PT ;  /* 0x0000001f11057210 */ /* 0x040fe400007fe4ff */
[----:B------:R-:W-:-:S02]  /*9fe0*/  IADD3.X R7, PT, PT, R17, R29, RZ, P1, !PT ;  /* 0x0000001d11077210 */ /* 0x000fc40000ffe4ff */
        /* <DEDUP_REMOVED lines=57> */
.L_x_1651:
        /* <DEDUP_REMOVED lines=16> */
.L_x_3438:


//--------------------- .text._Z35group_norm_nhwc_bwd_one_pass_kernelI11Fp32IOFp16WLi64ELi30ELi480EEv26Group_norm_nhwc_bwd_params --------------------------
	.section	.text._Z35group_norm_nhwc_bwd_one_pass_kernelI11Fp32IOFp16WLi64ELi30ELi480EEv26Group_norm_nhwc_bwd_params,"ax",@progbits
	.align	128
        .global         _Z35group_norm_nhwc_bwd_one_pass_kernelI11Fp32IOFp16WLi64ELi30ELi480EEv26Group_norm_nhwc_bwd_params
        .type           _Z35group_norm_nhwc_bwd_one_pass_kernelI11Fp32IOFp16WLi64ELi30ELi480EEv26Group_norm_nhwc_bwd_params,@function
        .size           _Z35group_norm_nhwc_bwd_one_pass_kernelI11Fp32IOFp16WLi64ELi30ELi480EEv26Group_norm_nhwc_bwd_params,(.L_x_3439 - _Z35group_norm_nhwc_bwd_one_pass_kernelI11Fp32IOFp16WLi64ELi30ELi480EEv26Group_norm_nhwc_bwd_params)
        .other          _Z35group_norm_nhwc_bwd_one_pass_kernelI11Fp32IOFp16WLi64ELi30ELi480EEv26Group_norm_nhwc_bwd_params,@"STO_CUDA_ENTRY STV_DEFAULT"
_Z35group_norm_nhwc_bwd_one_pass_kernelI11Fp32IOFp16WLi64ELi30ELi480EEv26Group_norm_nhwc_bwd_params:
.text._Z35group_norm_nhwc_bwd_one_pass_kernelI11Fp32IOFp16WLi64ELi30ELi480EEv26Group_norm_nhwc_bwd_params:
        /* <DEDUP_REMOVED lines=48> */
.L_x_1677:
        /* <DEDUP_REMOVED lines=112> */
[----:B----4-:R-:W-:Y:S02]  /*0a00*/  @P2 HADD2.F32 R46, -RZ, R27.H0_H0 ;  /* 0x2000001bff2e2230 */ /* 0x010fe40000004100 */
[----:B--2---:R-:W-:Y:S02]  /*0a10*/  @P2 HADD2.F32 R51, -RZ, R26.H0_H0 ;  /* 0x2000001aff332230 */ /* 0x004fe40000004100 */
[----:B------:R-:W-:Y:S02]  /*0a20*/  HADD2.F32 R5, -RZ, R5.H0_H0 ;  /* 0x20000005ff057230 */ /* 0x000fe40000004100 */
[----:B------:R-:W-:Y:S01]  /*0a30*/  HADD2.F32 R0, -RZ, R0.H0_H0 ;  /* 0x20000000ff007230 */ /* 0x000fe20000004100 */
        /* <DEDUP_REMOVED lines=30> */
.L_x_1653:
        /* <DEDUP_REMOVED lines=64> */
.L_x_1654:
        /* <DEDUP_REMOVED lines=34> */
.L_x_1656:
[----:B------:R-:W-:Y:S05]  /*1240*/  BSYNC.RECONVERGENT B0 ;  /* 0x0000000000007941 */ /* 0x000fea0003800200 */
.L_x_1655:
        /* <DEDUP_REMOVED lines=42> */
.L_x_1658:
[----:B------:R-:W-:Y:S05]  /*14f0*/  BSYNC.RECONVERGENT B0 ;  /* 0x0000000000007941 */ /* 0x000fea0003800200 */
.L_x_1657:
        /* <DEDUP_REMOVED lines=158> */
.L_x_1660:
[----:B------:R-:W-:Y:S05]  /*1ee0*/  BSYNC.RECONVERGENT B0 ;  /* 0x0000000000007941 */ /* 0x000fea0003800200 */
.L_x_1659:
        /* <DEDUP_REMOVED lines=29> */
.L_x_1662:
[----:B------:R-:W-:Y:S05]  /*20c0*/  BSYNC.RECONVERGENT B0 ;  /* 0x0000000000007941 */ /* 0x000fea0003800200 */
.L_x_1661:
        /* <DEDUP_REMOVED lines=29> */
.L_x_1665:
[----:B------:R-:W2:Y:S04]  /*22a0*/  LDG.E.STRONG.GPU R4, desc[UR24][R14.64] ;  /* 0x000000180e047981 */ /* 0x000ea8000c1ef900 */
[----:B--2---:R-:W-:Y:S01]  /*22b0*/  CCTL.IVALL ;  /* 0x00000000ff00798f */ /* 0x004fe20002000000 */
[----:B------:R-:W-:Y:S05]  /*22c0*/  YIELD ;  /* 0x0000000000007946 */ /* 0x000fea0003800000 */
[----:B------:R-:W-:-:S13]  /*22d0*/  ISETP.NE.AND P1, PT, R4, R21, PT ;  /* 0x000000150400720c */ /* 0x000fda0003f25270 */
[----:B------:R-:W-:Y:S05]  /*22e0*/  @P1 BRA `(.L_x_1665) ;  /* 0xfffffffc00ec1947 */ /* 0x000fea000383ffff */
.L_x_1664:
        /* <DEDUP_REMOVED lines=14> */
.L_x_1667:
        /* <DEDUP_REMOVED lines=84> */
.L_x_1666:
        /* <DEDUP_REMOVED lines=42> */
.L_x_1668:
        /* <DEDUP_REMOVED lines=23> */
.L_x_1669:
        /* <DEDUP_REMOVED lines=11> */
.L_x_1670:
[----:B------:R-:W-:Y:S05]  /*2dd0*/  BSYNC.RECONVERGENT B0 ;  /* 0x0000000000007941 */ /* 0x000fea0003800200 */
.L_x_1663:
        /* <DEDUP_REMOVED lines=34> */
.L_x_1671:
        /* <DEDUP_REMOVED lines=19> */
.L_x_1673:
[----:B------:R-:W-:Y:S05]  /*3130*/  BSYNC.RECONVERGENT B0 ;  /* 0x0000000000007941 */ /* 0x000fea0003800200 */
.L_x_1672:
        /* <DEDUP_REMOVED lines=22> */
.L_x_1674:
        /* <DEDUP_REMOVED lines=21> */
.L_x_1676:
[----:B------:R-:W-:Y:S05]  /*33f0*/  BSYNC.RECONVERGENT B0 ;  /* 0x0000000000007941 */ /* 0x000fea0003800200 */
.L_x_1675:
[----:B------:R-:W-:Y:S02]  /*3400*/  UIADD3 UR16, UPT, UPT, UR27, UR16, URZ ;  /* 0x000000101b107290 */ /* 0x000fe4000fffe0ff */
[----:B------:R-:W-:Y:S02]  /*3410*/  UIADD3 UR4, UPT, UPT, UR4, 0x1, URZ ;  /* 0x0000000104047890 */ /* 0x000fe4000fffe0ff */
[----:B------:R-:W-:-:S09]  /*3420*/  UISETP.GE.AND UP0, UPT, UR16, UR8, UPT ;  /* 0x000000081000728c */ /* 0x000fd2000bf06270 */
[----:B------:R-:W-:Y:S05]  /*3430*/  BRA.U !UP0, `(.L_x_1677) ;  /* 0xffffffcd08b07547 */ /* 0x000fea000b83ffff */
.L_x_1652:
        /* <DEDUP_REMOVED lines=19> */
.L_x_1679:
[----:B------:R-:W-:Y:S05]  /*3570*/  BSYNC.RECONVERGENT B0 ;  /* 0x0000000000007941 */ /* 0x000fea0003800200 */
.L_x_1678:
[----:B------:R-:W-:Y:S05]  /*3580*/  @P0 EXIT ;  /* 0x000000000000094d */ /* 0x000fea0003800000 */
[----:B------:R-:W-:Y:S05]  /*3590*/  @P2 BRA `(.L_x_1680) ;  /* 0x0000000000202947 */ /* 0x000fea0003800000 */
[----:B------:R-:W-:-:S05]  /*35a0*/  IMAD R0, R4, R7, RZ ;  /* 0x0000000704007224 */ /* 0x000fca00078e02ff */
[----:B------:R-:W-:-:S13]  /*35b0*/  ISETP.NE.AND P0, PT, R0, -0x1, PT ;  /* 0xffffffff0000780c */ /* 0x000fda0003f05270 */
[----:B------:R-:W-:Y:S05]  /*35c0*/  @!P0 BRA `(.L_x_1680) ;  /* 0x0000000000148947 */ /* 0x000fea0003800000 */
.L_x_1681:
[----:B0-----:R-:W2:Y:S04]  /*35d0*/  LDG.E.STRONG.GPU R5, desc[UR24][R2.64] ;  /* 0x0000001802057981 */ /* 0x001ea8000c1ef900 */
[----:B--2---:R-:W-:Y:S01]  /*35e0*/  CCTL.IVALL ;  /* 0x00000000ff00798f */ /* 0x004fe20002000000 */
[----:B------:R-:W-:Y:S05]  /*35f0*/  YIELD ;  /* 0x0000000000007946 */ /* 0x000fea0003800000 */
[----:B------:R-:W-:-:S13]  /*3600*/  ISETP.NE.AND P0, PT, R5, R0, PT ;  /* 0x000000000500720c */ /* 0x000fda0003f05270 */
[----:B------:R-:W-:Y:S05]  /*3610*/  @P0 BRA `(.L_x_1681) ;  /* 0xfffffffc00ec0947 */ /* 0x000fea000383ffff */
.L_x_1680:
        /* <DEDUP_REMOVED lines=74> */
.L_x_1684:
        /* <DEDUP_REMOVED lines=31> */
.L_x_1683:
[----:B------:R-:W-:Y:S05]  /*3cb0*/  BSYNC.RECONVERGENT B0 ;  /* 0x0000000000007941 */ /* 0x000fea0003800200 */
.L_x_1682:
        /* <DEDUP_REMOVED lines=10> */
.L_x_1685:
        /* <DEDUP_REMOVED lines=87> */
.L_x_1686:
        /* <DEDUP_REMOVED lines=11> */
.L_x_3439:


//--------------------- .text._Z35group_norm_nhwc_bwd_one_pass_kernelI11Fp32IOFp16WLi128ELi30ELi480EEv26Group_norm_nhwc_bwd_params --------------------------
	.section	.text._Z35group_norm_nhwc_bwd_one_pass_kernelI11Fp32IOFp16WLi128ELi30ELi480EEv26Group_norm_nhwc_bwd_params,"ax",@progbits
	.align	128
        .global         _Z35group_norm_nhwc_bwd_one_pass_kernelI11Fp32IOFp16WLi128ELi30ELi480EEv26Group_norm_nhwc_bwd_params
        .type           _Z35group_norm_nhwc_bwd_one_pass_kernelI11Fp32IOFp16WLi128ELi30ELi480EEv26Group_norm_nhwc_bwd_params,@function
        .size           _Z35group_norm_nhwc_bwd_one_pass_kernelI11Fp32IOFp16WLi128ELi30ELi480EEv26Group_norm_nhwc_bwd_params,(.L_x_3440 - _Z35group_norm_nhwc_bwd_one_pass_kernelI11Fp32IOFp16WLi128ELi30ELi480EEv26Group_norm_nhwc_bwd_params)
        .other          _Z35group_norm_nhwc_bwd_one_pass_kernelI11Fp32IOFp16WLi128ELi30ELi480EEv26Group_norm_nhwc_bwd_params,@"STO_CUDA_ENTRY STV_DEFAULT"
_Z35group_norm_nhwc_bwd_one_pass_kernelI11Fp32IOFp16WLi128ELi30ELi480EEv26Group_norm_nhwc_bwd_params:
.text._Z35group_norm_nhwc_bwd_one_pass_kernelI11Fp32IOFp16WLi128ELi30ELi480EEv26Group_norm_nhwc_bwd_params:
        /* <DEDUP_REMOVED lines=32> */
.L_x_1718:
        /* <DEDUP_REMOVED lines=148> */
[----:B--2---:R-:W-:Y:S02]  /*0b40*/  HADD2.F32 R51, -RZ, R51.H0_H0 ;  /* 0x20000033ff337230 */ /* 0x004fe40000004100 */
[----:B---3--:R-:W-:Y:S02]  /*0b50*/  @P4 HADD2.F32 R53, -RZ, R27.H0_H0 ;  /* 0x2000001bff354230 */ /* 0x008fe40000004100 */
[----:B------:R-:W-:Y:S02]  /*0b60*/  @P4 HADD2.F32 R52, -RZ, R28.H0_H0 ;  /* 0x2000001cff344230 */ /* 0x000fe40000004100 */
[----:B------:R-:W-:Y:S01]  /*0b70*/  HADD2.F32 R5, -RZ, R26.H0_H0 ;  /* 0x2000001aff057230 */ /* 0x000fe20000004100 */
        /* <DEDUP_REMOVED lines=58> */
.L_x_1688:
        /* <DEDUP_REMOVED lines=128> */
.L_x_1689:
        /* <DEDUP_REMOVED lines=47> */
.L_x_1691:
[----:B------:R-:W-:Y:S05]  /*1a10*/  BSYNC.RECONVERGENT B0 ;  /* 0x0000000000007941 */ /* 0x000fea0003800200 */
.L_x_1690:
        /* <DEDUP_REMOVED lines=40> */
.L_x_1693:
[----:B------:R-:W-:Y:S05]  /*1ca0*/  BSYNC.RECONVERGENT B0 ;  /* 0x0000000000007941 */ /* 0x000fea0003800200 */
.L_x_1692:
        /* <DEDUP_REMOVED lines=158> */
.L_x_1695:
[----:B------:R-:W-:Y:S05]  /*2690*/  BSYNC.RECONVERGENT B0 ;  /* 0x0000000000007941 */ /* 0x000fea0003800200 */
.L_x_1694:
        /* <DEDUP_REMOVED lines=29> */
.L_x_1697:
[----:B------:R-:W-:Y:S05]  /*2870*/  BSYNC.RECONVERGENT B0 ;  /* 0x0000000000007941 */ /* 0x000fea0003800200 */
.L_x_1696:
        /* <DEDUP_REMOVED lines=24> */
.L_x_1700:
[----:B----4-:R-:W3:Y:S04]  /*2a00*/  LDG.E.STRONG.GPU R22, desc[UR8][R20.64] ;  /* 0x0000000814167981 */ /* 0x010ee8000c1ef900 */
[----:B---3--:R-:W-:Y:S01]  /*2a10*/  CCTL.IVALL ;  /* 0x00000000ff00798f */ /* 0x008fe20002000000 */
[----:B------:R-:W-:Y:S05]  /*2a20*/  YIELD ;  /* 0x0000000000007946 */ /* 0x000fea0003800000 */
[----:B------:R-:W-:-:S13]  /*2a30*/  ISETP.NE.AND P1, PT, R22, R27, PT ;  /* 0x0000001b1600720c */ /* 0x000fda0003f25270 */
[----:B------:R-:W-:Y:S05]  /*2a40*/  @P1 BRA `(.L_x_1700) ;  /* 0xfffffffc00ec1947 */ /* 0x000fea000383ffff */
.L_x_1699:
        /* <DEDUP_REMOVED lines=15> */
.L_x_1702:
        /* <DEDUP_REMOVED lines=59> */
.L_x_1701:
        /* <DEDUP_REMOVED lines=35> */
.L_x_1703:
        /* <DEDUP_REMOVED lines=18> */
.L_x_1704:
        /* <DEDUP_REMOVED lines=9> */
.L_x_1705:
[----:B------:R-:W-:Y:S05]  /*32d0*/  BSYNC.RECONVERGENT B0 ;  /* 0x0000000000007941 */ /* 0x000fea0003800200 */
.L_x_1698:
        /* <DEDUP_REMOVED lines=39> */
.L_x_1706:
        /* <DEDUP_REMOVED lines=20> */
.L_x_1708:
[----:B------:R-:W-:Y:S05]  /*3690*/  BSYNC.RECONVERGENT B0 ;  /* 0x0000000000007941 */ /* 0x000fea0003800200 */
.L_x_1707:
        /* <DEDUP_REMOVED lines=38> */
.L_x_1709:
        /* <DEDUP_REMOVED lines=17> */
.L_x_1711:
[----:B------:R-:W-:Y:S05]  /*3a10*/  BSYNC.RECONVERGENT B0 ;  /* 0x0000000000007941 */ /* 0x000fea0003800200 */
.L_x_1710:
        /* <DEDUP_REMOVED lines=19> */
.L_x_1712:
        /* <DEDUP_REMOVED lines=17> */
.L_x_1714:
[----:B------:R-:W-:Y:S05]  /*3c60*/  BSYNC.RECONVERGENT B0 ;  /* 0x0000000000007941 */ /* 0x000fea0003800200 */
.L_x_1713:
        /* <DEDUP_REMOVED lines=19> */
.L_x_1715:
        /* <DEDUP_REMOVED lines=17> */
.L_x_1717:
[----:B------:R-:W-:Y:S05]  /*3eb0*/  BSYNC.RECONVERGENT B0 ;  /* 0x0000000000007941 */ /* 0x000fea0003800200 */
.L_x_1716:
[----:B------:R-:W-:Y:S02]  /*3ec0*/  IADD3 R44, PT, PT, R41, R44, RZ ;  /* 0x0000002c292c7210 */ /* 0x000fe40007ffe0ff */
[----:B------:R-:W-:Y:S02]  /*3ed0*/  IADD3 R45, PT, PT, R45, 0x1, RZ ;  /* 0x000000012d2d7810 */ /* 0x000fe40007ffe0ff */
[----:B------:R-:W-:-:S13]  /*3ee0*/  ISETP.GE.AND P0, PT, R44, UR4, PT ;  /* 0x000000042c007c0c */ /* 0x000fda000bf06270 */
[----:B------:R-:W-:Y:S05]  /*3ef0*/  @!P0 BRA `(.L_x_1718) ;  /* 0xffffffc000c08947 */ /* 0x000fea000383ffff */
.L_x_1687:
        /* <DEDUP_REMOVED lines=19> */
.L_x_1720:
[----:B------:R-:W-:Y:S05]  /*4030*/  BSYNC.RECONVERGENT B0 ;  /* 0x0000000000007941 */ /* 0x000fea0003800200 */
.L_x_1719:
[----:B------:R-:W-:Y:S05]  /*4040*/  @P0 EXIT ;  /* 0x000000000000094d */ /* 0x000fea0003800000 */
[----:B------:R-:W-:Y:S05]  /*4050*/  @P2 BRA `(.L_x_1721) ;  /* 0x0000000000202947 */ /* 0x000fea0003800000 */
[----:B------:R-:W-:-:S05]  /*4060*/  IMAD R0, R4, R7, RZ ;  /* 0x0000000704007224 */ /* 0x000fca00078e02ff */
[----:B------:R-:W-:-:S13]  /*4070*/  ISETP.NE.AND P0, PT, R0, -0x1, PT ;  /* 0xffffffff0000780c */ /* 0x000fda0003f05270 */
[----:B------:R-:W-:Y:S05]  /*4080*/  @!P0 BRA `(.L_x_1721) ;  /* 0x0000000000148947 */ /* 0x000fea0003800000 */
.L_x_1722:
[----:B-1----:R-:W2:Y:S04]  /*4090*/  LDG.E.STRONG.GPU R5, desc[UR8][R2.64] ;  /* 0x0000000802057981 */ /* 0x002ea8000c1ef900 */
[----:B--2---:R-:W-:Y:S01]  /*40a0*/  CCTL.IVALL ;  /* 0x00000000ff00798f */ /* 0x004fe20002000000 */
[----:B------:R-:W-:Y:S05]  /*40b0*/  YIELD ;  /* 0x0000000000007946 */ /* 0x000fea0003800000 */
[----:B------:R-:W-:-:S13]  /*40c0*/  ISETP.NE.AND P0, PT, R5, R0, PT ;  /* 0x000000000500720c */ /* 0x000fda0003f05270 */
[----:B------:R-:W-:Y:S05]  /*40d0*/  @P0 BRA `(.L_x_1722) ;  /* 0xfffffffc00ec0947 */ /* 0x000fea000383ffff */
.L_x_1721:
        /* <DEDUP_REMOVED lines=74> */
.L_x_1725:
        /* <DEDUP_REMOVED lines=26> */
[----:B----4-:R-:W-:Y:S01]  /*4720*/  F2FP.F16.F32.PACK_AB R19, R17, R14 ;  /* 0x0000000e1113723e */ /* 0x010fe200000000ff */
[----:B------:R1:W-:Y:S04]  /*4730*/  STG.E desc[UR8][R8.64], R5 ;  /* 0x0000000508007986 */ /* 0x0003e8000c101908 */
[----:B------:R1:W-:Y:S01]  /*4740*/  STG.E desc[UR8][R10.64], R19 ;  /* 0x000000130a007986 */ /* 0x0003e2000c101908 */
[----:B------:R-:W-:Y:S01]  /*4750*/  IADD3.X R24, PT, PT, RZ, R24, RZ, P3, !PT ;  /* 0x00000018ff187210 */ /* 0x000fe20001ffe4ff */
[----:B------:R-:W-:Y:S06]  /*4760*/  @P1 BRA `(.L_x_1725) ;  /* 0xfffffffc00841947 */ /* 0x000fec000383ffff */
.L_x_1724:
[----:B------:R-:W-:Y:S05]  /*4770*/  BSYNC.RECONVERGENT B0 ;  /* 0x0000000000007941 */ /* 0x000fea0003800200 */
.L_x_1723:
        /* <DEDUP_REMOVED lines=10> */
.L_x_1726:
        /* <DEDUP_REMOVED lines=45> */
[----:B---3--:R-:W-:Y:S02]  /*4af0*/  F2FP.F16.F32.PACK_AB R33, R33, R14 ;  /* 0x0000000e2121723e */ /* 0x008fe400000000ff */
[----:B----4-:R-:W-:-:S03]  /*4b00*/  F2FP.F16.F32.PACK_AB R35, R35, R16 ;  /* 0x000000102323723e */ /* 0x010fc600000000ff */
        /* <DEDUP_REMOVED lines=14> */
[----:B----4-:R-:W-:Y:S02]  /*4bf0*/  F2FP.F16.F32.PACK_AB R31, R31, R14 ;  /* 0x0000000e1f1f723e */ /* 0x010fe400000000ff */
[----:B--2---:R-:W-:-:S03]  /*4c00*/  F2FP.F16.F32.PACK_AB R37, R37, R16 ;  /* 0x000000102525723e */ /* 0x004fc600000000ff */
        /* <DEDUP_REMOVED lines=17> */
[----:B--2---:R-:W-:Y:S02]  /*4d20*/  F2FP.F16.F32.PACK_AB R11, R11, R4 ;  /* 0x000000040b0b723e */ /* 0x004fe400000000ff */
[----:B-----5:R-:W-:-:S03]  /*4d30*/  F2FP.F16.F32.PACK_AB R5, R9, R6 ;  /* 0x000000060905723e */ /* 0x020fc600000000ff */
[----:B------:R4:W-:Y:S04]  /*4d40*/  STG.E desc[UR8][R28.64], R11 ;  /* 0x0000000b1c007986 */ /* 0x0009e8000c101908 */
[----:B------:R4:W-:Y:S01]  /*4d50*/  STG.E desc[UR8][R26.64], R5 ;  /* 0x000000051a007986 */ /* 0x0009e2000c101908 */
[----:B------:R-:W-:Y:S01]  /*4d60*/  HFMA2 R4, -RZ, RZ, 0, 0 ;  /* 0x00000000ff047431 */ /* 0x000fe200000001ff */
[----:B------:R-:W-:Y:S06]  /*4d70*/  @P0 BRA `(.L_x_1726) ;  /* 0xfffffff800a80947 */ /* 0x000fec000383ffff */
[----:B------:R-:W-:Y:S05]  /*4d80*/  EXIT ;  /* 0x000000000000794d */ /* 0x000fea0003800000 */
.L_x_1727:
        /* <DEDUP_REMOVED lines=15> */
.L_x_3440:


//--------------------- .text._Z35group_norm_nhwc_bwd_one_pass_kernelI11Fp32IOFp16WLi256ELi30ELi480EEv26Group_norm_nhwc_bwd_params --------------------------
	.section	.text._Z35group_norm_nhwc_bwd_one_pass_kernelI11Fp32IOFp16WLi256ELi30ELi480EEv26Group_norm_nhwc_bwd_params,"ax",@progbits
	.align	128
        .global         _Z35group_norm_nhwc_bwd_one_pass_kernelI11Fp32IOFp16WLi256ELi30ELi480EEv26Group_norm_nhwc_bwd_params
        .type           _Z35group_norm_nhwc_bwd_one_pass_kernelI11Fp32IOFp16WLi256ELi30ELi480EEv26Group_norm_nhwc_bwd_params,@function
        .size           _Z35group_norm_nhwc_bwd_one_pass_kernelI11Fp32IOFp16WLi256ELi30ELi480EEv26Group_norm_nhwc_bwd_params,(.L_x_3441 - _Z35group_norm_nhwc_bwd_one_pass_kernelI11Fp32IOFp16WLi256ELi30ELi480EEv26Group_norm_nhwc_bwd_params)
        .other          _Z35group_norm_nhwc_bwd_one_pass_kernelI11Fp32IOFp16WLi256ELi30ELi480EEv26Group_norm_nhwc_bwd_params,@"STO_CUDA_ENTRY STV_DEFAULT"
_Z35group_norm_nhwc_bwd_one_pass_kernelI11Fp32IOFp16WLi256ELi30ELi480EEv26Group_norm_nhwc_bwd_params:
.text._Z35group_norm_nhwc_bwd_one_pass_kernelI11Fp32IOFp16WLi256ELi30ELi480EEv26Group_norm_nhwc_bwd_params:
        /* <DEDUP_REMOVED lines=21> */
.L_x_1771:
        /* <DEDUP_REMOVED lines=257> */
[----:B--2---:R-:W-:Y:S02]  /*1160*/  @P6 HADD2.F32 R52, -RZ, R24.H0_H0 ;  /* 0x20000018ff346230 */ /* 0x004fe40000004100 */
[----:B---3--:R-:W-:Y:S02]  /*1170*/  @P6 HADD2.F32 R53, -RZ, R25.H0_H0 ;  /* 0x20000019ff356230 */ /* 0x008fe40000004100 */
[----:B------:R-:W-:Y:S02]  /*1180*/  HADD2.F32 R49, -RZ, R49.H0_H0 ;  /* 0x20000031ff317230 */ /* 0x000fe40000004100 */
[----:B------:R-:W-:Y:S01]  /*1190*/  HADD2.F32 R0, -RZ, R0.H0_H0 ;  /* 0x20000000ff007230 */ /* 0x000fe20000004100 */
        /* <DEDUP_REMOVED lines=114> */
.L_x_1729:
        /* <DEDUP_REMOVED lines=256> */
.L_x_1730:
        /* <DEDUP_REMOVED lines=45> */
.L_x_1732:
[----:B------:R-:W-:Y:S05]  /*2b90*/  BSYNC.RECONVERGENT B0 ;  /* 0x0000000000007941 */ /* 0x000fea0003800200 */
.L_x_1731:
        /* <DEDUP_REMOVED lines=40> */
.L_x_1734:
[----:B------:R-:W-:Y:S05]  /*2e20*/  BSYNC.RECONVERGENT B0 ;  /* 0x0000000000007941 */ /* 0x000fea0003800200 */
.L_x_1733:
        /* <DEDUP_REMOVED lines=158> */
.L_x_1736:
[----:B------:R-:W-:Y:S05]  /*3810*/  BSYNC.RECONVERGENT B0 ;  /* 0x0000000000007941 */ /* 0x000fea0003800200 */
.L_x_1735:
        /* <DEDUP_REMOVED lines=29> */
.L_x_1738:
[----:B------:R-:W-:Y:S05]  /*39f0*/  BSYNC.RECONVERGENT B0 ;  /* 0x0000000000007941 */ /* 0x000fea0003800200 */
.L_x_1737:
        /* <DEDUP_REMOVED lines=34> */
.L_x_1741:
        /* <DEDUP_REMOVED lines=8> */
.L_x_1740:
        /* <DEDUP_REMOVED lines=18> */
.L_x_1743:
        /* <DEDUP_REMOVED lines=153> */
.L_x_1742:
        /* <DEDUP_REMOVED lines=44> */
.L_x_1744:
        /* <DEDUP_REMOVED lines=22> */
.L_x_1745:
        /* <DEDUP_REMOVED lines=12> */
.L_x_1746:
[----:B------:R-:W-:Y:S05]  /*4c30*/  BSYNC.RECONVERGENT B0 ;  /* 0x0000000000007941 */ /* 0x000fea0003800200 */
.L_x_1739:
        /* <DEDUP_REMOVED lines=50> */
.L_x_1747:
        /* <DEDUP_REMOVED lines=21> */
.L_x_1749:
[----:B------:R-:W-:Y:S05]  /*50b0*/  BSYNC.RECONVERGENT B0 ;  /* 0x0000000000007941 */ /* 0x000fea0003800200 */
.L_x_1748:
        /* <DEDUP_REMOVED lines=21> */
.L_x_1750:
        /* <DEDUP_REMOVED lines=21> */
.L_x_1752:
[----:B------:R-:W-:Y:S05]  /*5360*/  BSYNC.RECONVERGENT B0 ;  /* 0x0000000000007941 */ /* 0x000fea0003800200 */
.L_x_1751:
        /* <DEDUP_REMOVED lines=21> */
.L_x_1753:
        /* <DEDUP_REMOVED lines=20> */
.L_x_1755:
[----:B------:R-:W-:Y:S05]  /*5600*/  BSYNC.RECONVERGENT B0 ;  /* 0x0000000000007941 */ /* 0x000fea0003800200 */
.L_x_1754:
        /* <DEDUP_REMOVED lines=65> */
.L_x_1756:
        /* <DEDUP_REMOVED lines=17> */
.L_x_1758:
[----:B------:R-:W-:Y:S05]  /*5b30*/  BSYNC.RECONVERGENT B0 ;  /* 0x0000000000007941 */ /* 0x000fea0003800200 */
.L_x_1757:
        /* <DEDUP_REMOVED lines=19> */
.L_x_1759:
        /* <DEDUP_REMOVED lines=17> */
.L_x_1761:
[----:B------:R-:W-:Y:S05]  /*5d80*/  BSYNC.RECONVERGENT B0 ;  /* 0x0000000000007941 */ /* 0x000fea0003800200 */
.L_x_1760:
        /* <DEDUP_REMOVED lines=19> */
.L_x_1762:
        /* <DEDUP_REMOVED lines=17> */
.L_x_1764:
[----:B------:R-:W-:Y:S05]  /*5fd0*/  BSYNC.RECONVERGENT B0 ;  /* 0x0000000000007941 */ /* 0x000fea0003800200 */
.L_x_1763:
        /* <DEDUP_REMOVED lines=19> */
.L_x_1765:
        /* <DEDUP_REMOVED lines=18> */
.L_x_1767:
[----:B------:R-:W-:Y:S05]  /*6230*/  BSYNC.RECONVERGENT B0 ;  /* 0x0000000000007941 */ /* 0x000fea0003800200 */
.L_x_1766:
        /* <DEDUP_REMOVED lines=19> */
.L_x_1768:
        /* <DEDUP_REMOVED lines=17> */
.L_x_1770:
[----:B------:R-:W-:Y:S05]  /*6480*/  BSYNC.RECONVERGENT B0 ;  /* 0x0000000000007941 */ /* 0x000fea0003800200 */
.L_x_1769:
        /* <DEDUP_REMOVED lines=8> */
.L_x_1728:
        /* <DEDUP_REMOVED lines=15> */
.L_x_1773:
[----:B------:R-:W-:Y:S05]  /*6600*/  BSYNC.RECONVERGENT B0 ;  /* 0x0000000000007941 */ /* 0x000fea0003800200 */
.L_x_1772:
        /* <DEDUP_REMOVED lines=11> */
.L_x_1775:
[----:B------:R-:W2:Y:S04]  /*66c0*/  LDG.E.STRONG.GPU R5, desc[UR14][R2.64] ;  /* 0x0000000e02057981 */ /* 0x000ea8000c1ef900 */
[----:B--2---:R-:W-:Y:S01]  /*66d0*/  CCTL.IVALL ;  /* 0x00000000ff00798f */ /* 0x004fe20002000000 */
[----:B------:R-:W-:Y:S05]  /*66e0*/  YIELD ;  /* 0x0000000000007946 */ /* 0x000fea0003800000 */
[----:B------:R-:W-:-:S13]  /*66f0*/  ISETP.NE.AND P0, PT, R5, R0, PT ;  /* 0x000000000500720c */ /* 0x000fda0003f05270 */
[----:B------:R-:W-:Y:S05]  /*6700*/  @P0 BRA `(.L_x_1775) ;  /* 0xfffffffc00ec0947 */ /* 0x000fea000383ffff */
.L_x_1774:
        /* <DEDUP_REMOVED lines=74> */
.L_x_1778:
        /* <DEDUP_REMOVED lines=31> */
.L_x_1777:
[----:B------:R-:W-:Y:S05]  /*6da0*/  BSYNC.RECONVERGENT B0 ;  /* 0x0000000000007941 */ /* 0x000fea0003800200 */
.L_x_1776:
        /* <DEDUP_REMOVED lines=10> */
.L_x_1779:
        /* <DEDUP_REMOVED lines=87> */
.L_x_1780:
        /* <DEDUP_REMOVED lines=12> */
.L_x_3441:


//--------------------- .text._Z35group_norm_nhwc_bwd_one_pass_kernelI11Fp32IOFp16WLi512ELi30ELi480EEv26Group_norm_nhwc_bwd_params --------------------------
	.section	.text._Z35group_norm_nhwc_bwd_one_pass_kernelI11Fp32IOFp16WLi512ELi30ELi480EEv26Group_norm_nhwc_bwd_params,"ax",@progbits
	.align	128
        .global         _Z35group_norm_nhwc_bwd_one_pass_kernelI11Fp32IOFp16WLi512ELi30ELi480EEv26Group_norm_nhwc_bwd_params
        .type           _Z35group_norm_nhwc_bwd_one_pass_kernelI11Fp32IOFp16WLi512ELi30ELi480EEv26Group_norm_nhwc_bwd_params,@function
        .size           _Z35group_norm_nhwc_bwd_one_pass_kernelI11Fp32IOFp16WLi512ELi30ELi480EEv26Group_norm_nhwc_bwd_params,(.L_x_3442 - _Z35group_norm_nhwc_bwd_one_pass_kernelI11Fp32IOFp16WLi512ELi30ELi480EEv26Group_norm_nhwc_bwd_params)
        .other          _Z35group_norm_nhwc_bwd_one_pass_kernelI11Fp32IOFp16WLi512ELi30ELi480EEv26Group_norm_nhwc_bwd_params,@"STO_CUDA_ENTRY STV_DEFAULT"
_Z35group_norm_nhwc_bwd_one_pass_kernelI11Fp32IOFp16WLi512ELi30ELi480EEv26Group_norm_nhwc_bwd_params:
.text._Z35group_norm_nhwc_bwd_one_pass_kernelI11Fp32IOFp16WLi512ELi30ELi480EEv26Group_norm_nhwc_bwd_params:
        /* <DEDUP_REMOVED lines=48> */
.L_x_1848:
        /* <DEDUP_REMOVED lines=409> */
[----:B---3--:R-:W-:Y:S02]  /*1c90*/  @P4 HADD2.F32 R116, -RZ, R63.H0_H0 ;  /* 0x2000003fff744230 */ /* 0x008fe40000004100 */
[----:B------:R-:W-:Y:S02]  /*1ca0*/  HADD2.F32 R113, -RZ, R113.H0_H0 ;  /* 0x20000071ff717230 */ /* 0x000fe40000004100 */
[----:B--2---:R-:W-:Y:S02]  /*1cb0*/  HADD2.F32 R35, -RZ, R62.H0_H0 ;  /* 0x2000003eff237230 */ /* 0x004fe40000004100 */
[----:B------:R-:W-:Y:S01]  /*1cc0*/  @P4 HADD2.F32 R114, -RZ, R64.H0_H0 ;  /* 0x20000040ff724230 */ /* 0x000fe20000004100 */
        /* <DEDUP_REMOVED lines=226> */
.L_x_1782:
        /* <DEDUP_REMOVED lines=512> */
.L_x_1783:
        /* <DEDUP_REMOVED lines=45> */
.L_x_1785:
[----:B------:R-:W-:Y:S05]  /*4dc0*/  BSYNC.RECONVERGENT B0 ;  /* 0x0000000000007941 */ /* 0x000fea0003800200 */
.L_x_1784:
        /* <DEDUP_REMOVED lines=40> */
.L_x_1787:
[----:B------:R-:W-:Y:S05]  /*5050*/  BSYNC.RECONVERGENT B0 ;  /* 0x0000000000007941 */ /* 0x000fea0003800200 */
.L_x_1786:
        /* <DEDUP_REMOVED lines=158> */
.L_x_1789:
[----:B------:R-:W-:Y:S05]  /*5a40*/  BSYNC.RECONVERGENT B0 ;  /* 0x0000000000007941 */ /* 0x000fea0003800200 */
.L_x_1788:
        /* <DEDUP_REMOVED lines=29> */
.L_x_1791:
[----:B------:R-:W-:Y:S05]  /*5c20*/  BSYNC.RECONVERGENT B0 ;  /* 0x0000000000007941 */ /* 0x000fea0003800200 */
.L_x_1790:
        /* <DEDUP_REMOVED lines=24> */
.L_x_1794:
[----:B---3--:R-:W3:Y:S04]  /*5db0*/  LDG.E.STRONG.GPU R58, desc[UR8][R56.64] ;  /* 0x00000008383a7981 */ /* 0x008ee8000c1ef900 */
[----:B---3--:R-:W-:Y:S01]  /*5dc0*/  CCTL.IVALL ;  /* 0x00000000ff00798f */ /* 0x008fe20002000000 */
[----:B------:R-:W-:Y:S05]  /*5dd0*/  YIELD ;  /* 0x0000000000007946 */ /* 0x000fea0003800000 */
[----:B------:R-:W-:-:S13]  /*5de0*/  ISETP.NE.AND P0, PT, R58, R63, PT ;  /* 0x0000003f3a00720c */ /* 0x000fda0003f05270 */
[----:B------:R-:W-:Y:S05]  /*5df0*/  @P0 BRA `(.L_x_1794) ;  /* 0xfffffffc00ec0947 */ /* 0x000fea000383ffff */
.L_x_1793:
        /* <DEDUP_REMOVED lines=15> */
.L_x_1796:
        /* <DEDUP_REMOVED lines=59> */
.L_x_1795:
        /* <DEDUP_REMOVED lines=35> */
.L_x_1797:
        /* <DEDUP_REMOVED lines=18> */
.L_x_1798:
        /* <DEDUP_REMOVED lines=9> */
.L_x_1799:
[----:B------:R-:W-:Y:S05]  /*6680*/  BSYNC.RECONVERGENT B0 ;  /* 0x0000000000007941 */ /* 0x000fea0003800200 */
.L_x_1792:
        /* <DEDUP_REMOVED lines=45> */
.L_x_1800:
        /* <DEDUP_REMOVED lines=21> */
.L_x_1802:
[----:B------:R-:W-:Y:S05]  /*6ab0*/  BSYNC.RECONVERGENT B0 ;  /* 0x0000000000007941 */ /* 0x000fea0003800200 */
.L_x_1801:
        /* <DEDUP_REMOVED lines=21> */
.L_x_1803:
        /* <DEDUP_REMOVED lines=21> */
.L_x_1805:
[----:B------:R-:W-:Y:S05]  /*6d60*/  BSYNC.RECONVERGENT B0 ;  /* 0x0000000000007941 */ /* 0x000fea0003800200 */
.L_x_1804:
        /* <DEDUP_REMOVED lines=21> */
.L_x_1806:
        /* <DEDUP_REMOVED lines=20> */
.L_x_1808:
[----:B------:R-:W-:Y:S05]  /*7000*/  BSYNC.RECONVERGENT B0 ;  /* 0x0000000000007941 */ /* 0x000fea0003800200 */
.L_x_1807:
        /* <DEDUP_REMOVED lines=62> */
.L_x_1809:
        /* <DEDUP_REMOVED lines=17> */
.L_x_1811:
[----:B------:R-:W-:Y:S05]  /*7500*/  BSYNC.RECONVERGENT B0 ;  /* 0x0000000000007941 */ /* 0x000fea0003800200 */
.L_x_1810:
        /* <DEDUP_REMOVED lines=21> */
.L_x_1812:
        /* <DEDUP_REMOVED lines=23> */
.L_x_1814:
[----:B------:R-:W-:Y:S05]  /*77d0*/  BSYNC.RECONVERGENT B0 ;  /* 0x0000000000007941 */ /* 0x000fea0003800200 */
.L_x_1813:
        /* <DEDUP_REMOVED lines=19> */
.L_x_1815:
        /* <DEDUP_REMOVED lines=17> */
.L_x_1817:
[----:B------:R-:W-:Y:S05]  /*7a20*/  BSYNC.RECONVERGENT B0 ;  /* 0x0000000000007941 */ /* 0x000fea0003800200 */
.L_x_1816:
        /* <DEDUP_REMOVED lines=21> */
.L_x_1818:
        /* <DEDUP_REMOVED lines=23> */
.L_x_1820:
[----:B------:R-:W-:Y:S05]  /*7cf0*/  BSYNC.RECONVERGENT B0 ;  /* 0x0000000000007941 */ /* 0x000fea0003800200 */
.L_x_1819:
        /* <DEDUP_REMOVED lines=19> */
.L_x_1821:
        /* <DEDUP_REMOVED lines=17> */
.L_x_1823:
[----:B------:R-:W-:Y:S05]  /*7f40*/  BSYNC.RECONVERGENT B0 ;  /* 0x0000000000007941 */ /* 0x000fea0003800200 */
.L_x_1822:
        /* <DEDUP_REMOVED lines=21> */
.L_x_1824:
        /* <DEDUP_REMOVED lines=19> */
.L_x_1826:
[----:B------:R-:W-:Y:S05]  /*81d0*/  BSYNC.RECONVERGENT B0 ;  /* 0x0000000000007941 */ /* 0x000fea0003800200 */
.L_x_1825:
        /* <DEDUP_REMOVED lines=61> */
.L_x_1827:
        /* <DEDUP_REMOVED lines=17> */
.L_x_1829:
[----:B------:R-:W-:Y:S05]  /*86c0*/  BSYNC.RECONVERGENT B0 ;  /* 0x0000000000007941 */ /* 0x000fea0003800200 */
.L_x_1828:
        /* <DEDUP_REMOVED lines=19> */
.L_x_1830:
        /* <DEDUP_REMOVED lines=17> */
.L_x_1832:
[----:B------:R-:W-:Y:S05]  /*8910*/  BSYNC.RECONVERGENT B0 ;  /* 0x0000000000007941 */ /* 0x000fea0003800200 */
.L_x_1831:
        /* <DEDUP_REMOVED lines=19> */
.L_x_1833:
        /* <DEDUP_REMOVED lines=17> */
.L_x_1835:
[----:B------:R-:W-:Y:S05]  /*8b60*/  BSYNC.RECONVERGENT B0 ;  /* 0x0000000000007941 */ /* 0x000fea0003800200 */
.L_x_1834:
        /* <DEDUP_REMOVED lines=19> */
.L_x_1836:
        /* <DEDUP_REMOVED lines=17> */
.L_x_1838:
[----:B------:R-:W-:Y:S05]  /*8db0*/  BSYNC.RECONVERGENT B0 ;  /* 0x0000000000007941 */ /* 0x000fea0003800200 */
.L_x_1837:
        /* <DEDUP_REMOVED lines=19> */
.L_x_1839:
        /* <DEDUP_REMOVED lines=17> */
.L_x_1841:
[----:B------:R-:W-:Y:S05]  /*9000*/  BSYNC.RECONVERGENT B0 ;  /* 0x0000000000007941 */ /* 0x000fea0003800200 */
.L_x_1840:
        /* <DEDUP_REMOVED lines=19> */
.L_x_1842:
        /* <DEDUP_REMOVED lines=17> */
.L_x_1844:
[----:B------:R-:W-:Y:S05]  /*9250*/  BSYNC.RECONVERGENT B0 ;  /* 0x0000000000007941 */ /* 0x000fea0003800200 */
.L_x_1843:
        /* <DEDUP_REMOVED lines=19> */
.L_x_1845:
        /* <DEDUP_REMOVED lines=17> */
.L_x_1847:
[----:B------:R-:W-:Y:S05]  /*94a0*/  BSYNC.RECONVERGENT B0 ;  /* 0x0000000000007941 */ /* 0x000fea0003800200 */
.L_x_1846:
[----:B------:R-:W-:Y:S02]  /*94b0*/  IADD3 R98, PT, PT, R95, R98, RZ ;  /* 0x000000625f627210 */ /* 0x000fe40007ffe0ff */
[----:B------:R-:W-:Y:S02]  /*94c0*/  IADD3 R99, PT, PT, R99, 0x1, RZ ;  /* 0x0000000163637810 */ /* 0x000fe40007ffe0ff */
[----:B------:R-:W-:-:S13]  /*94d0*/  ISETP.GE.AND P0, PT, R98, UR4, PT ;  /* 0x0000000462007c0c */ /* 0x000fda000bf06270 */
[----:B------:R-:W-:Y:S05]  /*94e0*/  @!P0 BRA `(.L_x_1848) ;  /* 0xffffff6c00848947 */ /* 0x000fea000383ffff */
.L_x_1781:
        /* <DEDUP_REMOVED lines=19> */
.L_x_1850:
[----:B------:R-:W-:Y:S05]  /*9620*/  BSYNC.RECONVERGENT B0 ;  /* 0x0000000000007941 */ /* 0x000fea0003800200 */
.L_x_1849:
[----:B------:R-:W-:Y:S05]  /*9630*/  @P0 EXIT ;  /* 0x000000000000094d */ /* 0x000fea0003800000 */
[----:B------:R-:W-:Y:S05]  /*9640*/  @P2 BRA `(.L_x_1851) ;  /* 0x0000000000202947 */ /* 0x000fea0003800000 */
[----:B------:R-:W-:-:S05]  /*9650*/  IMAD R0, R4, R7, RZ ;  /* 0x0000000704007224 */ /* 0x000fca00078e02ff */
[----:B------:R-:W-:-:S13]  /*9660*/  ISETP.NE.AND P0, PT, R0, -0x1, PT ;  /* 0xffffffff0000780c */ /* 0x000fda0003f05270 */
[----:B------:R-:W-:Y:S05]  /*9670*/  @!P0 BRA `(.L_x_1851) ;  /* 0x0000000000148947 */ /* 0x000fea0003800000 */
.L_x_1852:
[----:B0-----:R-:W2:Y:S04]  /*9680*/  LDG.E.STRONG.GPU R5, desc[UR8][R2.64] ;  /* 0x0000000802057981 */ /* 0x001ea8000c1ef900 */
[----:B--2---:R-:W-:Y:S01]  /*9690*/  CCTL.IVALL ;  /* 0x00000000ff00798f */ /* 0x004fe20002000000 */
[----:B------:R-:W-:Y:S05]  /*96a0*/  YIELD ;  /* 0x0000000000007946 */ /* 0x000fea0003800000 */
[----:B------:R-:W-:-:S13]  /*96b0*/  ISETP.NE.AND P0, PT, R5, R0, PT ;  /* 0x000000000500720c */ /* 0x000fda0003f05270 */
[----:B------:R-:W-:Y:S05]  /*96c0*/  @P0 BRA `(.L_x_1852) ;  /* 0xfffffffc00ec0947 */ /* 0x000fea000383ffff */
.L_x_1851:
        /* <DEDUP_REMOVED lines=74> */
.L_x_1855:
        /* <DEDUP_REMOVED lines=31> */
.L_x_1854:
[----:B------:R-:W-:Y:S05]  /*9d60*/  BSYNC.RECONVERGENT B0 ;  /* 0x0000000000007941 */ /* 0x000fea0003800200 */
.L_x_1853:
        /* <DEDUP_REMOVED lines=10> */
.L_x_1856:
        /* <DEDUP_REMOVED lines=22> */
[----:B----4-:R-:W-:-:S02]  /*9f70*/  F2FP.F16.F32.PACK_AB R19, R7, R2 ;  /* 0x000000020713723e */ /* 0x010fc400000000ff */
[----:B------:R-:W-:-:S04]  /*9f80*/  LOP3.LUT R2, R24, 0x3, RZ, 0xc0, !PT ;  /* 0x0000000318027812 */ /* 0x000fc800078ec0ff */
[----:B------:R-:W-:Y:S02]  /*9f90*/  IADD3.X R17, PT, PT, R2, UR5, RZ, P1, !PT ;  /* 0x0000000502117c10 */ /* 0x000fe40008ffe4ff */
[----:B-----5:R-:W-:Y:S02]  /*9fa0*/  F2FP.F16.F32.PACK_AB R21, R11, R8 ;  /* 0x000000080b15723e */ /* 0x020fe400000000ff */
        /* <DEDUP_REMOVED lines=61> */
.L_x_1857:
        /* <DEDUP_REMOVED lines=16> */
.L_x_3442:


//--------------------- .text._Z35group_norm_nhwc_fwd_one_pass_kernelI11Bf16IOFp32WLi64ELi30ELi480EEv26Group_norm_nhwc_fwd_params --------------------------
	.section	.text._Z35group_norm_nhwc_fwd_one_pass_kernelI11Bf16IOFp32WLi64ELi30ELi480EEv26Group_norm_nhwc_fwd_params,"ax",@progbits
	.align	128
        .global         _Z35group_norm_nhwc_fwd_one_pass_kernelI11Bf16IOFp32WLi64ELi30ELi480EEv26Group_norm_nhwc_fwd_params
        .type           _Z35group_norm_nhwc_fwd_one_pass_kernelI11Bf16IOFp32WLi64ELi30ELi480EEv26Group_norm_nhwc_fwd_params,@function
        .size           _Z35group_norm_nhwc_fwd_one_pass_kernelI11Bf16IOFp32WLi64ELi30ELi480EEv26Group_norm_nhwc_fwd_params,(.L_x_3443 - _Z35group_norm_nhwc_fwd_one_pass_kernelI11Bf16IOFp32WLi64ELi30ELi480EEv26Group_norm_nhwc_fwd_params)
        .other          _Z35group_norm_nhwc_fwd_one_pass_kernelI11Bf16IOFp32WLi64ELi30ELi480EEv26Group_norm_nhwc_fwd_params,@"STO_CUDA_ENTRY STV_DEFAULT"
_Z35group_norm_nhwc_fwd_one_pass_kernelI11Bf16IOFp32WLi64ELi30ELi480EEv26Group_norm_nhwc_fwd_params:
.text._Z35group_norm_nhwc_fwd_one_pass_kernelI11Bf16IOFp32WLi64ELi30ELi480EEv26Group_norm_nhwc_fwd_params:
[----:B------:R-:W-:Y:S08]  /*0000*/  LDC R1, c[0x0][0x37c] ;  /* 0x0000df00ff017b82 */ /* 0x000ff00000000800 */
[----:B------:R-:W0:Y:S01]  /*0010*/  S2UR UR6, SR_CTAID.Y ;  /* 0x00000000000679c3 */ /* 0x000e220000002600 */
[----:B------:R-:W1:Y:S01]  /*0020*/  LDCU UR7, c[0x0][0x3f8] ;  /* 0x00007f00ff0777ac */ /* 0x000e620008000800 */
[----:B------:R-:W1:Y:S02]  /*0030*/  LDCU UR4, c[0x0][0x3c8] ;  /* 0x00007900ff0477ac */ /* 0x000e640008000800 */
[----:B-1----:R-:W-:-:S04]  /*0040*/  UIMAD UR7, UR7, UR4, URZ ;  /* 0x00000004070772a4 */ /* 0x002fc8000f8e02ff */
[----:B0-----:R-:W-:-:S06]  /*0050*/  UISETP.GE.AND UP0, UPT, UR6, UR7, UPT ;  /* 0x000000070600728c */ /* 0x001fcc000bf06270 */
[----:B------:R-:W-:-:S13]  /*0060*/  PLOP3.LUT P0, PT, PT, PT, UP0, 0x80, 0x8 ;  /* 0x000000000008781c */ /* 0x000fda0003f0f008 */
[----:B------:R-:W-:Y:S05]  /*0070*/  @P0 EXIT ;  /* 0x000000000000094d */ /* 0x000fea0003800000 */
[----:B------:R-:W0:Y:S01]  /*0080*/  S2R R2, SR_TID.X ;  /* 0x0000000000027919 */ /* 0x000e220000002100 */
[----:B------:R-:W1:Y:S01]  /*0090*/  S2UR UR18, SR_CTAID.X ;  /* 0x00000000001279c3 */ /* 0x000e620000002500 */
[----:B------:R-:W2:Y:S01]  /*00a0*/  LDCU UR4, c[0x0][0x404] ;  /* 0x00008080ff0477ac */ /* 0x000ea20008000800 */
[----:B------:R-:W3:Y:S01]  /*00b0*/  LDCU.64 UR8, c[0x0][0x388] ;  /* 0x00007100ff0877ac */ /* 0x000ee20008000a00 */
[----:B------:R-:W4:Y:S05]  /*00c0*/  LDCU UR19, c[0x0][0x374] ;  /* 0x00006e80ff1377ac */ /* 0x000f2a0008000800 */
[----:B------:R-:W4:Y:S01]  /*00d0*/  LDC R22, c[0x0][0x370] ;  /* 0x0000dc00ff167b82 */ /* 0x000f220000000800 */
[----:B------:R-:W0:Y:S01]  /*00e0*/  LDCU.64 UR14, c[0x0][0x358] ;  /* 0x00006b00ff0e77ac */ /* 0x000e220008000a00 */
[----:B---3--:R-:W-:Y:S01]  /*00f0*/  ISETP.NE.U32.AND P1, PT, RZ, UR8, PT ;  /* 0x00000008ff007c0c */ /* 0x008fe2000bf25070 */
[----:B------:R-:W-:Y:S01]  /*0100*/  UMOV UR8, UR6 ;  /* 0x0000000600087c82 */ /* 0x000fe20008000000 */
[----:B0-----:R-:W-:-:S02]  /*0110*/  LOP3.LUT R0, R2, 0xffff, RZ, 0xc0, !PT ;  /* 0x0000ffff02007812 */ /* 0x001fc400078ec0ff */
[----:B-1----:R-:W-:Y:S02]  /*0120*/  LOP3.LUT P0, RZ, R2, UR18, RZ, 0xfc, !PT ;  /* 0x0000001202ff7c12 */ /* 0x002fe4000f80fcff */
[----:B--2---:R-:W-:Y:S01]  /*0130*/  MOV R2, UR4 ;  /* 0x0000000400027c02 */ /* 0x004fe20008000f00 */
[----:B------:R-:W-:Y:S01]  /*0140*/  IMAD R0, R0, 0x1112, RZ ;  /* 0x0000111200007824 */ /* 0x000fe200078e02ff */
[----:B------:R-:W-:Y:S01]  /*0150*/  ISETP.NE.AND.EX P0, PT, RZ, UR9, !P0, P1 ;  /* 0x00000009ff007c0c */ /* 0x000fe2000c705310 */
[----:B------:R-:W-:-:S03]  /*0160*/  UMOV UR4, URZ ;  /* 0x000000ff00047c82 */ /* 0x000fc60008000000 */
[----:B------:R-:W-:-:S05]  /*0170*/  SHF.R.U32.HI R23, RZ, 0x10, R0 ;  /* 0x00000010ff177819 */ /* 0x000fca0000011600 */
[----:B------:R-:W-:-:S07]  /*0180*/  IMAD R23, R2, UR18, R23 ;  /* 0x0000001202177c24 */ /* 0x000fce000f8e0217 */
.L_x_1877:
[----:B0-----:R-:W0:Y:S01]  /*0190*/  LDC R0, c[0x0][0x3f8] ;  /* 0x0000fe00ff007b82 */ /* 0x001e220000000800 */
[----:B-----5:R-:W-:Y:S01]  /*01a0*/  IABS R8, UR8 ;  /* 0x0000000800087c13 */ /* 0x020fe20008000000 */
[----:B-1----:R-:W1:Y:S01]  /*01b0*/  LDCU.64 UR10, c[0x0][0x3e8] ;  /* 0x00007d00ff0a77ac */ /* 0x002e620008000a00 */
[----:B--2---:R-:W-:Y:S02]  /*01c0*/  SHF.R.S32.HI R15, RZ, 0x1f, R23 ;  /* 0x0000001fff0f7819 */ /* 0x004fe40000011417 */
[----:B------:R-:W-:Y:S02]  /*01d0*/  MOV R21, RZ ;  /* 0x000000ff00157202 */ /* 0x000fe40000000f00 */
[----:B0--3--:R-:W-:Y:S02]  /*01e0*/  IABS R5, R0 ;  /* 0x0000000000057213 */ /* 0x009fe40000000000 */
[----:B------:R-:W-:Y:S02]  /*01f0*/  ISETP.NE.AND P3, PT, R0, RZ, PT ;  /* 0x000000ff0000720c */ /* 0x000fe40003f65270 */
[----:B------:R-:W0:Y:S08]  /*0200*/  I2F.RP R4, R5 ;  /* 0x0000000500047306 */ /* 0x000e300000209400 */
[----:B0-----:R-:W0:Y:S02]  /*0210*/  MUFU.RCP R4, R4 ;  /* 0x0000000400047308 */ /* 0x001e240000001000 */
[----:B0-----:R-:W-:-:S06]  /*0220*/  IADD3 R2, PT, PT, R4, 0xffffffe, RZ ;  /* 0x0ffffffe04027810 */ /* 0x001fcc0007ffe0ff */
[----:B------:R0:W2:Y:S02]  /*0230*/  F2I.FTZ.U32.TRUNC.NTZ R3, R2 ;  /* 0x0000000200037305 */ /* 0x0000a4000021f000 */
[----:B0-----:R-:W-:Y:S01]  /*0240*/  IMAD.MOV.U32 R2, RZ, RZ, RZ ;  /* 0x000000ffff027224 */ /* 0x001fe200078e00ff */
[----:B--2---:R-:W-:-:S05]  /*0250*/  IADD3 R6, PT, PT, RZ, -R3, RZ ;  /* 0x80000003ff067210 */ /* 0x004fca0007ffe0ff */
[----:B------:R-:W-:Y:S02]  /*0260*/  IMAD R7, R6, R5, RZ ;  /* 0x0000000506077224 */ /* 0x000fe400078e02ff */
[----:B------:R-:W0:Y:S02]  /*0270*/  S2R R6, SR_TID.X ;  /* 0x0000000000067919 */ /* 0x000e240000002100 */
[----:B------:R-:W-:-:S04]  /*0280*/  IMAD.HI.U32 R3, R3, R7, R2 ;  /* 0x0000000703037227 */ /* 0x000fc800078e0002 */
[----:B------:R-:W-:Y:S02]  /*0290*/  VIADD R7, R23, 0x20 ;  /* 0x0000002017077836 */ /* 0x000fe40000000000 */
[----:B------:R-:W-:-:S03]  /*02a0*/  IMAD.HI.U32 R17, R3, R8, RZ ;  /* 0x0000000803117227 */ /* 0x000fc600078e00ff */
[----:B------:R-:W-:Y:S02]  /*02b0*/  SHF.R.S32.HI R13, RZ, 0x1f, R7 ;  /* 0x0000001fff0d7819 */ /* 0x000fe40000011407 */
[----:B------:R-:W-:-:S05]  /*02c0*/  IADD3 R3, PT, PT, -R17, RZ, RZ ;  /* 0x000000ff11037210 */ /* 0x000fca0007ffe1ff */
[----:B------:R-:W-:-:S05]  /*02d0*/  IMAD R2, R5, R3, R8 ;  /* 0x0000000305027224 */ /* 0x000fca00078e0208 */
[----:B------:R-:W-:Y:S02]  /*02e0*/  ISETP.GT.U32.AND P2, PT, R5, R2, PT ;  /* 0x000000020500720c */ /* 0x000fe40003f44070 */
[----:B0-----:R-:W-:-:S11]  /*02f0*/  LOP3.LUT R3, R6, 0xffff, RZ, 0xc0, !PT ;  /* 0x0000ffff06037812 */ /* 0x001fd600078ec0ff */
[-C--:B------:R-:W-:Y:S01]  /*0300*/  @!P2 IADD3 R2, PT, PT, R2, -R5.reuse, RZ ;  /* 0x800000050202a210 */ /* 0x080fe20007ffe0ff */
[----:B------:R-:W-:Y:S01]  /*0310*/  IMAD R3, R3, 0x1112, RZ ;  /* 0x0000111203037824 */ /* 0x000fe200078e02ff */
[----:B------:R-:W-:Y:S02]  /*0320*/  @!P2 IADD3 R17, PT, PT, R17, 0x1, RZ ;  /* 0x000000011111a810 */ /* 0x000fe40007ffe0ff */
[----:B------:R-:W-:Y:S02]  /*0330*/  ISETP.GE.U32.AND P1, PT, R2, R5, PT ;  /* 0x000000050200720c */ /* 0x000fe40003f26070 */
[----:B------:R-:W-:Y:S02]  /*0340*/  LOP3.LUT R2, R0, UR8, RZ, 0x3c, !PT ;  /* 0x0000000800027c12 */ /* 0x000fe4000f8e3cff */
[----:B------:R-:W-:Y:S02]  /*0350*/  SHF.R.U32.HI R3, RZ, 0x10, R3 ;  /* 0x00000010ff037819 */ /* 0x000fe40000011603 */
[----:B------:R-:W-:-:S02]  /*0360*/  ISETP.GE.AND P4, PT, R2, RZ, PT ;  /* 0x000000ff0200720c */ /* 0x000fc40003f86270 */
[----:B------:R-:W-:Y:S02]  /*0370*/  PRMT R2, R3, 0x9910, RZ ;  /* 0x0000991003027816 */ /* 0x000fe400000000ff */
[----:B-1----:R-:W-:-:S03]  /*0380*/  ISETP.GE.U32.AND P2, PT, R7, UR10, PT ;  /* 0x0000000a07007c0c */ /* 0x002fc6000bf46070 */
[----:B------:R-:W-:Y:S01]  /*0390*/  @P1 IADD3 R17, PT, PT, R17, 0x1, RZ ;  /* 0x0000000111111810 */ /* 0x000fe20007ffe0ff */
[----:B------:R-:W-:Y:S01]  /*03a0*/  IMAD R2, R2, 0xf, RZ ;  /* 0x0000000f02027824 */ /* 0x000fe200078e02ff */
[----:B------:R-:W-:Y:S02]  /*03b0*/  ISETP.GE.U32.AND P1, PT, R23, UR10, PT ;  /* 0x0000000a17007c0c */ /* 0x000fe4000bf26070 */
[----:B------:R-:W-:Y:S02]  /*03c0*/  ISETP.GE.AND.EX P2, PT, R13, UR11, PT, P2 ;  /* 0x0000000b0d007c0c */ /* 0x000fe4000bf46320 */
[----:B------:R-:W-:Y:S01]  /*03d0*/  ISETP.GE.AND.EX P1, PT, R15, UR11, PT, P1 ;  /* 0x0000000b0f007c0c */ /* 0x000fe2000bf26310 */
[----:B------:R-:W0:Y:S01]  /*03e0*/  LDCU.64 UR10, c[0x0][0x3f0] ;  /* 0x00007e00ff0a77ac */ /* 0x000e220008000a00 */
[----:B------:R-:W-:Y:S02]  /*03f0*/  IADD3 R2, PT, PT, RZ, -R2, RZ ;  /* 0x80000002ff027210 */ /* 0x000fe40007ffe0ff */
[----:B------:R-:W-:-:S02]  /*0400*/  @!P4 IADD3 R17, PT, PT, -R17, RZ, RZ ;  /* 0x000000ff1111c210 */ /* 0x000fc40007ffe1ff */
[----:B------:R-:W-:Y:S02]  /*0410*/  @!P3 LOP3.LUT R17, RZ, R0, RZ, 0x33, !PT ;  /* 0x00000000ff11b212 */ /* 0x000fe400078e33ff */
[----:B------:R-:W-:Y:S02]  /*0420*/  PRMT R5, R2, 0x7710, RZ ;  /* 0x0000771002057816 */ /* 0x000fe400000000ff */
[--C-:B------:R-:W-:Y:S01]  /*0430*/  SHF.R.S32.HI R2, RZ, 0x1f, R17.reuse ;  /* 0x0000001fff027819 */ /* 0x100fe20000011411 */
[----:B------:R-:W-:Y:S01]  /*0440*/  IMAD.MOV R3, RZ, RZ, -R17 ;  /* 0x000000ffff037224 */ /* 0x000fe200078e0a11 */
[----:B------:R-:W-:Y:S01]  /*0450*/  IADD3 R5, PT, PT, R5, R6, RZ ;  /* 0x0000000605057210 */ /* 0x000fe20007ffe0ff */
[----:B------:R-:W1:Y:S02]  /*0460*/  @!P1 LDC.64 R10, c[0x0][0x3e0] ;  /* 0x0000f800ff0a9b82 */ /* 0x000e640000000a00 */
[----:B------:R-:W-:Y:S01]  /*0470*/  IMAD R0, R0, R3, UR8 ;  /* 0x0000000800007e24 */ /* 0x000fe2000f8e0203 */
[----:B------:R-:W-:-:S03]  /*0480*/  SHF.L.U32 R5, R5, 0x1, RZ ;  /* 0x0000000105057819 */ /* 0x000fc600000006ff */
[----:B------:R-:W-:Y:S01]  /*0490*/  IMAD R0, R0, 0x1e, RZ ;  /* 0x0000001e00007824 */ /* 0x000fe200078e02ff */
[----:B------:R-:W-:Y:S01]  /*04a0*/  LOP3.LUT R25, R5, 0xffff, RZ, 0xc0, !PT ;  /* 0x0000ffff05197812 */ /* 0x000fe200078ec0ff */
[----:B------:R-:W2:Y:S01]  /*04b0*/  @!P2 LDC.64 R8, c[0x0][0x3e0] ;  /* 0x0000f800ff08ab82 */ /* 0x000ea20000000a00 */
[----:B0-----:R-:W-:Y:S02]  /*04c0*/  IMAD R12, R2, UR10, RZ ;  /* 0x0000000a020c7c24 */ /* 0x001fe4000f8e02ff */
[C---:B------:R-:W-:Y:S02]  /*04d0*/  IADD3 R24, P3, PT, R0.reuse, R25, RZ ;  /* 0x0000001900187210 */ /* 0x040fe40007f7e0ff */
[C---:B------:R-:W-:Y:S02]  /*04e0*/  IMAD R27, R17.reuse, UR11, R12 ;  /* 0x0000000b111b7c24 */ /* 0x040fe4000f8e020c */
[----:B------:R-:W-:Y:S01]  /*04f0*/  LEA.HI.X.SX32 R25, R0, RZ, 0x1, P3 ;  /* 0x000000ff00197211 */ /* 0x000fe200018f0eff */
[----:B------:R-:W0:Y:S02]  /*0500*/  @!P1 LDC.64 R4, c[0x0][0x390] ;  /* 0x0000e400ff049b82 */ /* 0x000e240000000a00 */
[----:B------:R-:W-:-:S06]  /*0510*/  IMAD.WIDE.U32 R24, R17, UR10, R24 ;  /* 0x0000000a11187c25 */ /* 0x000fcc000f8e0018 */
[----:B------:R-:W3:Y:S01]  /*0520*/  @!P2 LDC.64 R2, c[0x0][0x390] ;  /* 0x0000e400ff02ab82 */ /* 0x000ee20000000a00 */
[----:B-1----:R-:W-:Y:S01]  /*0530*/  @!P1 IMAD R12, R15, R10, RZ ;  /* 0x0000000a0f0c9224 */ /* 0x002fe200078e02ff */
[----:B------:R-:W-:Y:S01]  /*0540*/  IADD3 R27, PT, PT, R25, R27, RZ ;  /* 0x0000001b191b7210 */ /* 0x000fe20007ffe0ff */
[----:B------:R-:W-:Y:S02]  /*0550*/  @!P1 IMAD.MOV.U32 R26, RZ, RZ, R24 ;  /* 0x000000ffff1a9224 */ /* 0x000fe400078e0018 */
[C---:B------:R-:W-:Y:S01]  /*0560*/  @!P1 IMAD R15, R23.reuse, R11, R12 ;  /* 0x0000000b170f9224 */ /* 0x040fe200078e020c */
[----:B------:R-:W-:Y:S01]  /*0570*/  @!P2 MOV R12, R24 ;  /* 0x00000018000ca202 */ /* 0x000fe20000000f00 */
[----:B------:R-:W-:-:S04]  /*0580*/  @!P1 IMAD.WIDE.U32 R10, R23, R10, R26 ;  /* 0x0000000a170a9225 */ /* 0x000fc800078e001a */
[----:B--2---:R-:W-:Y:S01]  /*0590*/  @!P2 IMAD R14, R13, R8, RZ ;  /* 0x000000080d0ea224 */ /* 0x004fe200078e02ff */
[----:B------:R-:W-:-:S03]  /*05a0*/  @!P2 MOV R13, R27 ;  /* 0x0000001b000da202 */ /* 0x000fc60000000f00 */
[----:B------:R-:W-:Y:S01]  /*05b0*/  @!P2 IMAD R17, R7, R9, R14 ;  /* 0x000000090711a224 */ /* 0x000fe200078e020e */
[----:B------:R-:W-:Y:S01]  /*05c0*/  @!P1 IADD3 R9, PT, PT, R11, R15, RZ ;  /* 0x0000000f0b099210 */ /* 0x000fe20007ffe0ff */
[----:B------:R-:W-:Y:S01]  /*05d0*/  @!P2 IMAD.WIDE.U32 R12, R7, R8, R12 ;  /* 0x00000008070ca225 */ /* 0x000fe200078e000c */
[----:B0-----:R-:W-:-:S03]  /*05e0*/  @!P1 LEA R4, P3, R10, R4, 0x1 ;  /* 0x000000040a049211 */ /* 0x001fc600078608ff */
[----:B------:R-:W-:Y:S01]  /*05f0*/  @!P2 IMAD.IADD R7, R13, 0x1, R17 ;  /* 0x000000010d07a824 */ /* 0x000fe200078e0211 */
[----:B------:R-:W-:Y:S01]  /*0600*/  @!P1 LEA.HI.X R5, R10, R5, R9, 0x1, P3 ;  /* 0x000000050a059211 */ /* 0x000fe200018f0c09 */
[----:B------:R-:W-:Y:S01]  /*0610*/  HFMA2 R10, -RZ, RZ, 0, 0 ;  /* 0x00000000ff0a7431 */ /* 0x000fe200000001ff */
[----:B---3--:R-:W-:-:S04]  /*0620*/  @!P2 LEA R8, P4, R12, R2, 0x1 ;  /* 0x000000020c08a211 */ /* 0x008fc800078808ff */
[----:B------:R-:W-:Y:S01]  /*0630*/  @!P2 LEA.HI.X R9, R12, R3, R7, 0x1, P4 ;  /* 0x000000030c09a211 */ /* 0x000fe200020f0c07 */
[----:B------:R-:W2:Y:S04]  /*0640*/  @!P1 LDG.E R10, desc[UR14][R4.64] ;  /* 0x0000000e040a9981 */ /* 0x000ea8000c1e1900 */
[----:B------:R-:W3:Y:S01]  /*0650*/  @!P2 LDG.E R21, desc[UR14][R8.64] ;  /* 0x0000000e0815a981 */ /* 0x000ee2000c1e1900 */
[----:B------:R-:W-:Y:S01]  /*0660*/  BSSY.RECONVERGENT B0, `(.L_x_1858) ;  /* 0x0000036000007945 */ /* 0x000fe20003800200 */
[----:B------:R-:W0:Y:S02]  /*0670*/  S2R R7, SR_LANEID ;  /* 0x0000000000077919 */ /* 0x000e240000000000 */
[C---:B0-----:R-:W-:Y:S02]  /*0680*/  ISETP.GT.AND P2, PT, R7.reuse, 0x1e, PT ;  /* 0x0000001e0700780c */ /* 0x041fe40003f44270 */
[----:B------:R-:W-:-:S02]  /*0690*/  ISETP.GT.AND P3, PT, R7, 0xf, PT ;  /* 0x0000000f0700780c */ /* 0x000fc40003f64270 */
[C---:B--2---:R-:W-:Y:S01]  /*06a0*/  PRMT R2, R10.reuse, 0x7632, R2 ;  /* 0x000076320a027816 */ /* 0x044fe20000000002 */
[----:B------:R-:W-:Y:S01]  /*06b0*/  IMAD.U32 R3, R10, 0x10000, RZ ;  /* 0x000100000a037824 */ /* 0x000fe200078e00ff */
[C---:B---3--:R-:W-:Y:S02]  /*06c0*/  PRMT R20, R21.reuse, 0x7632, R20 ;  /* 0x0000763215147816 */ /* 0x048fe40000000014 */
[----:B------:R-:W-:Y:S02]  /*06d0*/  SHF.L.U32 R2, R2, 0x10, RZ ;  /* 0x0000001002027819 */ /* 0x000fe400000006ff */
[----:B------:R-:W-:Y:S02]  /*06e0*/  SHF.L.U32 R20, R20, 0x10, RZ ;  /* 0x0000001014147819 */ /* 0x000fe400000006ff */
[----:B------:R-:W-:Y:S01]  /*06f0*/  SHF.L.U32 R21, R21, 0x10, RZ ;  /* 0x0000001015157819 */ /* 0x000fe200000006ff */
[----:B------:R-:W-:Y:S01]  /*0700*/  FMUL.FTZ R12, R2, R2 ;  /* 0x00000002020c7220 */ /* 0x000fe20000410000 */
[----:B------:R-:W-:Y:S01]  /*0710*/  FADD.FTZ R10, R3, R2 ;  /* 0x00000002030a7221 */ /* 0x000fe20000010000 */
[----:B------:R-:W-:-:S02]  /*0720*/  FMUL.FTZ R4, R20, R20 ;  /* 0x0000001414047220 */ /* 0x000fc40000410000 */
[----:B------:R-:W-:Y:S01]  /*0730*/  FFMA.FTZ R12, R3, R3, R12 ;  /* 0x00000003030c7223 */ /* 0x000fe2000001000c */
[C---:B------:R-:W-:Y:S01]  /*0740*/  FADD.FTZ R5, R21.reuse, R20 ;  /* 0x0000001415057221 */ /* 0x040fe20000010000 */
[----:B------:R-:W-:Y:S01]  /*0750*/  FADD.FTZ R10, RZ, R10 ;  /* 0x0000000aff0a7221 */ /* 0x000fe20000010000 */
[----:B------:R-:W-:Y:S01]  /*0760*/  FFMA.FTZ R9, R21, R21, R4 ;  /* 0x0000001515097223 */ /* 0x000fe20000010004 */
[----:B------:R-:W-:Y:S02]  /*0770*/  FADD.FTZ R12, RZ, R12 ;  /* 0x0000000cff0c7221 */ /* 0x000fe40000010000 */
[----:B------:R-:W-:Y:S02]  /*0780*/  FADD.FTZ R10, R10, R5 ;  /* 0x000000050a0a7221 */ /* 0x000fe40000010000 */
[----:B------:R-:W-:-:S03]  /*0790*/  FADD.FTZ R9, R12, R9 ;  /* 0x000000090c097221 */ /* 0x000fc60000010000 */
[----:B------:R-:W0:Y:S04]  /*07a0*/  SHFL.DOWN PT, R5, R10, 0x1, 0x1f ;  /* 0x08201f000a057f89 */ /* 0x000e2800000e0000 */
[----:B------:R-:W1:Y:S01]  /*07b0*/  SHFL.DOWN PT, R4, R9, 0x1, 0x1f ;  /* 0x08201f0009047f89 */ /* 0x000e6200000e0000 */
        /* <DEDUP_REMOVED lines=22> */
[----:B------:R-:W-:-:S13]  /*0920*/  ISETP.NE.AND P2, PT, R7, RZ, PT ;  /* 0x000000ff0700720c */ /* 0x000fda0003f45270 */
[----:B------:R-:W3:Y:S01]  /*0930*/  @!P2 S2R R8, SR_CgaCtaId ;  /* 0x000000000008a919 */ /* 0x000ee20000008800 */
[----:B0-----:R-:W-:Y:S02]  /*0940*/  @!P2 MOV R5, 0x400 ;  /* 0x000004000005a802 */ /* 0x001fe40000000f00 */
[----:B------:R-:W-:-:S04]  /*0950*/  @!P2 SHF.R.U32.HI R4, RZ, 0x2, R6 ;  /* 0x00000002ff04a819 */ /* 0x000fc80000011606 */
[----:B------:R-:W-:Y:S01]  /*0960*/  @!P2 LOP3.LUT R7, R4, 0xf8, RZ, 0xc0, !PT ;  /* 0x000000f80407a812 */ /* 0x000fe200078ec0ff */
[----:B-1----:R-:W-:Y:S01]  /*0970*/  FADD.FTZ R4, R11, R14 ;  /* 0x0000000e0b047221 */ /* 0x002fe20000010000 */
[----:B---3--:R-:W-:Y:S01]  /*0980*/  @!P2 LEA R8, R8, R5, 0x18 ;  /* 0x000000050808a211 */ /* 0x008fe200078ec0ff */
[----:B--2---:R-:W-:-:S03]  /*0990*/  FADD.FTZ R5, R12, R13 ;  /* 0x0000000d0c057221 */ /* 0x004fc60000010000 */
[----:B------:R-:W-:-:S05]  /*09a0*/  @!P2 IADD3 R7, PT, PT, R7, R8, RZ ;  /* 0x000000080707a210 */ /* 0x000fca0007ffe0ff */
[----:B------:R3:W-:Y:S02]  /*09b0*/  @!P2 STS.64 [R7+0x10], R4 ;  /* 0x000010040700a388 */ /* 0x0007e40000000a00 */
.L_x_1859:
[----:B----4-:R-:W-:Y:S05]  /*09c0*/  BSYNC.RECONVERGENT B0 ;  /* 0x0000000000007941 */ /* 0x010fea0003800200 */
.L_x_1858:
[----:B------:R-:W-:Y:S01]  /*09d0*/  BAR.SYNC.DEFER_BLOCKING 0x0 ;  /* 0x0000000000007b1d */ /* 0x000fe20000010000 */
[----:B------:R-:W-:Y:S02]  /*09e0*/  ISETP.NE.AND P3, PT, R6, RZ, PT ;  /* 0x000000ff0600720c */ /* 0x000fe40003f65270 */
[----:B------:R-:W-:-:S03]  /*09f0*/  ISETP.GE.U32.AND P2, PT, R22, 0x2, PT ;  /* 0x000000021600780c */ /* 0x000fc60003f46070 */
[----:B------:R-:W-:Y:S08]  /*0a00*/  BSSY.RECONVERGENT B0, `(.L_x_1860) ;  /* 0x0000029000007945 */ /* 0x000ff00003800200 */
[----:B------:R-:W-:Y:S05]  /*0a10*/  @P3 BRA `(.L_x_1861) ;  /* 0x00000000009c3947 */ /* 0x000fea0003800000 */
[----:B------:R-:W4:Y:S01]  /*0a20*/  S2UR UR9, SR_CgaCtaId ;  /* 0x00000000000979c3 */ /* 0x000f220000008800 */
[----:B------:R-:W-:Y:S02]  /*0a30*/  UMOV UR5, 0x400 ;  /* 0x0000040000057882 */ /* 0x000fe40000000000 */
[----:B----4-:R-:W-:-:S09]  /*0a40*/  ULEA UR5, UR9, UR5, 0x18 ;  /* 0x0000000509057291 */ /* 0x010fd2000f8ec0ff */
[----:B---3--:R-:W3:Y:S04]  /*0a50*/  LDS.64 R6, [UR5+0x18] ;  /* 0x00001805ff067984 */ /* 0x008ee80008000a00 */
[----:B------:R-:W4:Y:S04]  /*0a60*/  LDS.128 R16, [UR5+0x20] ;  /* 0x00002005ff107984 */ /* 0x000f280008000c00 */
[----:B------:R-:W5:Y:S04]  /*0a70*/  LDS.128 R8, [UR5+0x30] ;  /* 0x00003005ff087984 */ /* 0x000f680008000c00 */
[----:B-12---:R-:W1:Y:S01]  /*0a80*/  LDS.128 R12, [UR5+0x40] ;  /* 0x00004005ff0c7984 */ /* 0x006e620008000c00 */
[----:B---3--:R-:W-:Y:S01]  /*0a90*/  FADD.FTZ R29, R4, R6 ;  /* 0x00000006041d7221 */ /* 0x008fe20000010000 */
[----:B0-----:R-:W-:-:S03]  /*0aa0*/  FADD.FTZ R4, R5, R7 ;  /* 0x0000000705047221 */ /* 0x001fc60000010000 */
[----:B----4-:R-:W-:Y:S01]  /*0ab0*/  FADD.FTZ R29, R29, R16 ;  /* 0x000000101d1d7221 */ /* 0x010fe20000010000 */
[----:B------:R-:W-:Y:S02]  /*0ac0*/  FADD.FTZ R16, R4, R17 ;  /* 0x0000001104107221 */ /* 0x000fe40000010000 */
[----:B------:R-:W0:Y:S01]  /*0ad0*/  LDS.128 R4, [UR5+0x50] ;  /* 0x00005005ff047984 */ /* 0x000e220008000c00 */
[----:B------:R-:W-:Y:S01]  /*0ae0*/  FADD.FTZ R29, R29, R18 ;  /* 0x000000121d1d7221 */ /* 0x000fe20000010000 */
[----:B------:R-:W-:-:S03]  /*0af0*/  FADD.FTZ R16, R16, R19 ;  /* 0x0000001310107221 */ /* 0x000fc60000010000 */
[----:B-----5:R-:W-:Y:S01]  /*0b00*/  FADD.FTZ R29, R29, R8 ;  /* 0x000000081d1d7221 */ /* 0x020fe20000010000 */
[----:B------:R-:W-:Y:S02]  /*0b10*/  FADD.FTZ R8, R16, R9 ;  /* 0x0000000910087221 */ /* 0x000fe40000010000 */
[----:B------:R-:W2:Y:S01]  /*0b20*/  LDS.128 R16, [UR5+0x60] ;  /* 0x00006005ff107984 */ /* 0x000ea20008000c00 */
[----:B------:R-:W-:Y:S01]  /*0b30*/  FADD.FTZ R29, R29, R10 ;  /* 0x0000000a1d1d7221 */ /* 0x000fe20000010000 */
[----:B------:R-:W-:-:S03]  /*0b40*/  FADD.FTZ R8, R8, R11 ;  /* 0x0000000b08087221 */ /* 0x000fc60000010000 */
[----:B-1----:R-:W-:Y:S01]  /*0b50*/  FADD.FTZ R29, R29, R12 ;  /* 0x0000000c1d1d7221 */ /* 0x002fe20000010000 */
[----:B------:R-:W-:Y:S02]  /*0b60*/  FADD.FTZ R12, R8, R13 ;  /* 0x0000000d080c7221 */ /* 0x000fe40000010000 */
[----:B------:R-:W1:Y:S01]  /*0b70*/  LDS.128 R8, [UR5+0x70] ;  /* 0x00007005ff087984 */ /* 0x000e620008000c00 */
[----:B------:R-:W-:Y:S01]  /*0b80*/  FADD.FTZ R29, R29, R14 ;  /* 0x0000000e1d1d7221 */ /* 0x000fe20000010000 */
[----:B------:R-:W-:Y:S02]  /*0b90*/  FADD.FTZ R14, R12, R15 ;  /* 0x0000000f0c0e7221 */ /* 0x000fe40000010000 */
[----:B------:R-:W3:Y:S01]  /*0ba0*/  LDS.64 R12, [UR5+0x80] ;  /* 0x00008005ff0c7984 */ /* 0x000ee20008000a00 */
        /* <DEDUP_REMOVED lines=8> */
[----:B-1----:R-:W-:Y:S01]  /*0c30*/  FADD.FTZ R29, R29, R8 ;  /* 0x000000081d1d7221 */ /* 0x002fe20000010000 */
[----:B------:R-:W-:-:S03]  /*0c40*/  FADD.FTZ R14, R14, R9 ;  /* 0x000000090e0e7221 */ /* 0x000fc60000010000 */
[----:B------:R-:W-:Y:S01]  /*0c50*/  FADD.FTZ R29, R29, R10 ;  /* 0x0000000a1d1d7221 */ /* 0x000fe20000010000 */
[----:B------:R-:W-:-:S03]  /*0c60*/  FADD.FTZ R14, R14, R11 ;  /* 0x0000000b0e0e7221 */ /* 0x000fc60000010000 */
[----:B---3--:R-:W-:Y:S01]  /*0c70*/  FADD.FTZ R4, R29, R12 ;  /* 0x0000000c1d047221 */ /* 0x008fe20000010000 */
[----:B------:R-:W-:-:S07]  /*0c80*/  FADD.FTZ R5, R14, R13 ;  /* 0x0000000d0e057221 */ /* 0x000fce0000010000 */
.L_x_1861:
[----:B------:R-:W-:Y:S05]  /*0c90*/  BSYNC.RECONVERGENT B0 ;  /* 0x0000000000007941 */ /* 0x000fea0003800200 */
.L_x_1860:
[----:B------:R-:W-:Y:S05]  /*0ca0*/  @!P2 BRA `(.L_x_1862) ;  /* 0x0000000c00a0a947 */ /* 0x000fea0003800000 */
[----:B---3--:R-:W3:Y:S01]  /*0cb0*/  LDC.64 R6, c[0x0][0x3b8] ;  /* 0x0000ee00ff067b82 */ /* 0x008ee20000000a00 */
[----:B------:R-:W-:Y:S01]  /*0cc0*/  ULOP3.LUT UR9, UR4, 0x1, URZ, 0xc0, !UPT ;  /* 0x0000000104097892 */ /* 0x000fe2000f8ec0ff */
[----:B------:R-:W-:-:S03]  /*0cd0*/  ISETP.GE.U32.AND P4, PT, R22, 0x8, PT ;  /* 0x000000081600780c */ /* 0x000fc60003f86070 */
[----:B------:R-:W-:-:S06]  /*0ce0*/  UIMAD UR5, UR9, UR19, URZ ;  /* 0x00000013090572a4 */ /* 0x000fcc000f8e02ff */
[----:B------:R-:W-:-:S04]  /*0cf0*/  IMAD R8, R22, UR5, RZ ;  /* 0x0000000516087c24 */ /* 0x000fc8000f8e02ff */
[----:B------:R-:W-:-:S04]  /*0d00*/  IMAD.SHL.U32 R9, R8, 0x2, RZ ;  /* 0x0000000208097824 */ /* 0x000fc800078e00ff */
[----:B---3--:R-:W-:-:S03]  /*0d10*/  IMAD.WIDE R6, R9, 0x4, R6 ;  /* 0x0000000409067825 */ /* 0x008fc600078e0206 */
[----:B------:R-:W-:Y:S02]  /*0d20*/  R2UR UR16, R6 ;  /* 0x00000000061072ca */ /* 0x000fe400000e0000 */
[----:B------:R-:W-:Y:S01]  /*0d30*/  R2UR UR17, R7 ;  /* 0x00000000071172ca */ /* 0x000fe200000e0000 */
[----:B------:R-:W-:-:S14]  /*0d40*/  @P3 BRA `(.L_x_1863) ;  /* 0x0000000000643947 */ /* 0x000fdc0003800000 */
[----:B------:R-:W3:Y:S01]  /*0d50*/  LDC.64 R6, c[0x0][0x3b0] ;  /* 0x0000ec00ff067b82 */ /* 0x000ee20000000a00 */
[----:B------:R-:W-:Y:S02]  /*0d60*/  ULOP3.LUT UP0, UR5, UR4, 0x2, URZ, 0xc0, !UPT ;  /* 0x0000000204057892 */ /* 0x000fe4000f80c0ff */
[----:B------:R-:W-:Y:S02]  /*0d70*/  UIMAD UR12, UR9, UR19, UR6 ;  /* 0x00000013090c72a4 */ /* 0x000fe4000f8e0206 */
[----:B------:R-:W-:Y:S02]  /*0d80*/  UIMAD UR10, UR18, UR19, UR6 ;  /* 0x00000013120a72a4 */ /* 0x000fe4000f8e0206 */
[----:B------:R-:W-:Y:S01]  /*0d90*/  PLOP3.LUT P2, PT, PT, PT, UP0, 0x80, 0x8 ;  /* 0x000000000008781c */ /* 0x000fe20003f4f008 */
[----:B------:R-:W-:Y:S01]  /*0da0*/  UIADD3 UR5, UPT, UPT, -UR5, 0x1, URZ ;  /* 0x0000000105057890 */ /* 0x000fe2000fffe1ff */
[----:B------:R-:W-:Y:S01]  /*0db0*/  MOV R9, UR12 ;  /* 0x0000000c00097c02 */ /* 0x000fe20008000f00 */
[----:B------:R-:W-:Y:S01]  /*0dc0*/  UIMAD.WIDE.U32 UR10, UR10, 0x8, UR16 ;  /* 0x000000080a0a78a5 */ /* 0x000fe2000f8e0010 */
[----:B------:R-:W-:-:S03]  /*0dd0*/  SEL R11, R22, RZ, !P2 ;  /* 0x000000ff160b7207 */ /* 0x000fc60005000000 */
[----:B--2---:R-:W-:Y:S01]  /*0de0*/  IMAD.U32 R13, RZ, RZ, UR5 ;  /* 0x00000005ff0d7e24 */ /* 0x004fe2000f8e00ff */
[----:B------:R-:W-:Y:S02]  /*0df0*/  ISETP.NE.AND P2, PT, R11, -0x1, PT ;  /* 0xffffffff0b00780c */ /* 0x000fe40003f45270 */
[----:B------:R-:W-:Y:S01]  /*0e00*/  MOV R8, UR10 ;  /* 0x0000000a00087c02 */ /* 0x000fe20008000f00 */
[----:B---3--:R-:W-:Y:S01]  /*0e10*/  IMAD.WIDE.U32 R6, R9, 0x4, R6 ;  /* 0x0000000409067825 */ /* 0x008fe200078e0006 */
[----:B------:R-:W-:-:S05]  /*0e20*/  MOV R9, UR11 ;  /* 0x0000000b00097c02 */ /* 0x000fca0008000f00 */
[----:B------:R3:W-:Y:S01]  /*0e30*/  STG.E.64 desc[UR14][R8.64], R4 ;  /* 0x0000000408007986 */ /* 0x0007e2000c101b0e */
[----:B------:R-:W-:Y:S06]  /*0e40*/  MEMBAR.ALL.GPU ;  /* 0x0000000000007992 */ /* 0x000fec000000a000 */
[----:B------:R-:W-:-:S00]  /*0e50*/  ERRBAR ;  /* 0x00000000000079ab */ /* 0x000fc00000000000 */
[----:B------:R-:W-:Y:S06]  /*0e60*/  CGAERRBAR ;  /* 0x00000000000075ab */ /* 0x000fec0000000000 */
[----:B------:R3:W-:Y:S01]  /*0e70*/  REDG.E.ADD.S32.STRONG.GPU desc[UR14][R6.64], R13 ;  /* 0x0000000d0600798e */ /* 0x0007e2000c12e30e */
[----:B------:R-:W-:Y:S05]  /*0e80*/  @!P2 BRA `(.L_x_1863) ;  /* 0x000000000014a947 */ /* 0x000fea0003800000 */
.L_x_1864:
[----:B---3--:R-:W2:Y:S04]  /*0e90*/  LDG.E.STRONG.GPU R8, desc[UR14][R6.64] ;  /* 0x0000000e06087981 */ /* 0x008ea8000c1ef900 */
[----:B--2---:R-:W-:Y:S01]  /*0ea0*/  CCTL.IVALL ;  /* 0x00000000ff00798f */ /* 0x004fe20002000000 */
[----:B------:R-:W-:Y:S05]  /*0eb0*/  YIELD ;  /* 0x0000000000007946 */ /* 0x000fea0003800000 */
[----:B------:R-:W-:-:S13]  /*0ec0*/  ISETP.NE.AND P2, PT, R8, R11, PT ;  /* 0x0000000b0800720c */ /* 0x000fda0003f45270 */
[----:B------:R-:W-:Y:S05]  /*0ed0*/  @P2 BRA `(.L_x_1864) ;  /* 0xfffffffc00ec2947 */ /* 0x000fea000383ffff */
.L_x_1863:
[----:B------:R-:W-:Y:S05]  /*0ee0*/  WARPSYNC.ALL ;  /* 0x0000000000007948 */ /* 0x000fea0003800000 */
[----:B------:R-:W-:Y:S06]  /*0ef0*/  BAR.SYNC.DEFER_BLOCKING 0x0 ;  /* 0x0000000000007b1d */ /* 0x000fec0000010000 */
[----:B------:R-:W-:Y:S01]  /*0f00*/  UMOV UR5, URZ ;  /* 0x000000ff00057c82 */ /* 0x000fe20008000000 */
[----:B------:R-:W-:Y:S05]  /*0f10*/  @!P4 BRA `(.L_x_1865) ;  /* 0x000000040098c947 */ /* 0x000fea0003800000 */
[----:B-1----:R-:W-:Y:S01]  /*0f20*/  LOP3.LUT R14, R22, 0x7ffffff8, RZ, 0xc0, !PT ;  /* 0x7ffffff8160e7812 */ /* 0x002fe200078ec0ff */
[----:B------:R-:W-:Y:S02]  /*0f30*/  ULEA UR10, UR19, UR6, 0x1 ;  /* 0x00000006130a7291 */ /* 0x000fe4000f8e08ff */
[----:B------:R-:W-:Y:S02]  /*0f40*/  UIMAD UR11, UR19, 0x6, UR6 ;  /* 0x00000006130b78a4 */ /* 0x000fe4000f8e0206 */
[----:B------:R-:W-:Y:S02]  /*0f50*/  UIMAD UR12, UR19, 0x5, UR6 ;  /* 0x00000005130c78a4 */ /* 0x000fe4000f8e0206 */
[----:B------:R-:W-:Y:S02]  /*0f60*/  ULEA UR13, UR19, UR6, 0x2 ;  /* 0x00000006130d7291 */ /* 0x000fe4000f8e10ff */
[----:B------:R-:W-:Y:S02]  /*0f70*/  UIMAD UR20, UR19, 0x7, UR6 ;  /* 0x00000007131478a4 */ /* 0x000fe4000f8e0206 */
[----:B------:R-:W-:-:S02]  /*0f80*/  UIMAD UR21, UR19, 0x3, UR6 ;  /* 0x00000003131578a4 */ /* 0x000fc4000f8e0206 */
[----:B------:R-:W-:Y:S02]  /*0f90*/  UIADD3 UR22, UPT, UPT, UR6, UR19, URZ ;  /* 0x0000001306167290 */ /* 0x000fe4000fffe0ff */
[----:B------:R-:W-:Y:S01]  /*0fa0*/  UIADD3 UR23, UPT, UPT, -UR18, URZ, URZ ;  /* 0x000000ff12177290 */ /* 0x000fe2000fffe1ff */
[----:B------:R-:W-:Y:S01]  /*0fb0*/  UMOV UR5, URZ ;  /* 0x000000ff00057c82 */ /* 0x000fe20008000000 */
[----:B------:R-:W-:-:S10]  /*0fc0*/  UMOV UR9, UR6 ;  /* 0x0000000600097c82 */ /* 0x000fd40008000000 */
.L_x_1866:
[----:B------:R-:W-:Y:S01]  /*0fd0*/  UIADD3 UR24, UPT, UPT, UR5, 0x1, URZ ;  /* 0x0000000105187890 */ /* 0x000fe2000fffe0ff */
[----:B------:R-:W-:Y:S01]  /*0fe0*/  ISETP.EQ.OR P2, PT, RZ, UR23, P3 ;  /* 0x00000017ff007c0c */ /* 0x000fe20009f42670 */
[----:B------:R-:W-:-:S04]  /*0ff0*/  UIADD3 UR25, UPT, UPT, UR5, 0x2, URZ ;  /* 0x0000000205197890 */ /* 0x000fc8000fffe0ff */
[----:B---3--:R-:W-:Y:S01]  /*1000*/  MOV R6, UR24 ;  /* 0x0000001800067c02 */ /* 0x008fe20008000f00 */
[----:B------:R-:W-:Y:S01]  /*1010*/  UIADD3 UR24, UPT, UPT, UR5, 0x3, URZ ;  /* 0x0000000305187890 */ /* 0x000fe2000fffe0ff */
[----:B------:R-:W-:Y:S02]  /*1020*/  MOV R7, UR25 ;  /* 0x0000001900077c02 */ /* 0x000fe40008000f00 */
[----:B------:R-:W-:Y:S02]  /*1030*/  ISETP.EQ.OR P4, PT, R6, UR18, P3 ;  /* 0x0000001206007c0c */ /* 0x000fe40009f82670 */
[----:B------:R-:W-:Y:S02]  /*1040*/  ISETP.EQ.OR P6, PT, R7, UR18, P3 ;  /* 0x0000001207007c0c */ /* 0x000fe40009fc2670 */
[----:B------:R-:W-:Y:S01]  /*1050*/  MOV R6, UR24 ;  /* 0x0000001800067c02 */ /* 0x000fe20008000f00 */
[----:B------:R-:W-:-:S03]  /*1060*/  VOTEU.ALL UP0, P2 ;  /* 0x0000000000ff7886 */ /* 0x000fc60001000000 */
[----:B------:R-:W-:Y:S02]  /*1070*/  ISETP.EQ.OR P5, PT, R6, UR18, P3 ;  /* 0x0000001206007c0c */ /* 0x000fe40009fa2670 */
[----:B------:R-:W-:-:S03]  /*1080*/  @!UP0 UIMAD.WIDE.U32 UR24, UR9, 0x8, UR16 ;  /* 0x00000008091888a5 */ /* 0x000fc6000f8e0010 */
[----:B------:R-:W-:Y:S02]  /*1090*/  VOTEU.ALL UP0, P4 ;  /* 0x0000000000ff7886 */ /* 0x000fe40002000000 */
[----:B------:R-:W-:Y:S01]  /*10a0*/  VOTEU.ALL UP1, P6 ;  /* 0x0000000000ff7886 */ /* 0x000fe20003020000 */
[----:B------:R-:W-:Y:S01]  /*10b0*/  IMAD.U32 R6, RZ, RZ, UR24 ;  /* 0x00000018ff067e24 */ /* 0x000fe2000f8e00ff */
[----:B------:R-:W-:Y:S01]  /*10c0*/  MOV R7, UR25 ;  /* 0x0000001900077c02 */ /* 0x000fe20008000f00 */
[----:B------:R-:W-:Y:S02]  /*10d0*/  @!UP0 UIMAD.WIDE.U32 UR24, UR22, 0x8, UR16 ;  /* 0x00000008161888a5 */ /* 0x000fe4000f8e0010 */
[----:B------:R-:W-:Y:S01]  /*10e0*/  @!UP1 UIMAD.WIDE.U32 UR26, UR10, 0x8, UR16 ;  /* 0x000000080a1a98a5 */ /* 0x000fe2000f8e0010 */
[----:B------:R-:W-:Y:S02]  /*10f0*/  VOTEU.ALL UP0, P5 ;  /* 0x0000000000ff7886 */ /* 0x000fe40002800000 */
[----:B------:R-:W0:Y:S01]  /*1100*/  @!P2 LDG.E.64 R6, desc[UR14][R6.64] ;  /* 0x0000000e0606a981 */ /* 0x000e22000c1e1b00 */
[----:B------:R-:W-:-:S02]  /*1110*/  MOV R8, UR24 ;  /* 0x0000001800087c02 */ /* 0x000fc40008000f00 */
[----:B------:R-:W-:Y:S01]  /*1120*/  MOV R9, UR25 ;  /* 0x0000001900097c02 */ /* 0x000fe20008000f00 */
[----:B------:R-:W-:Y:S01]  /*1130*/  @!UP0 UIMAD.WIDE.U32 UR24, UR21, 0x8, UR16 ;  /* 0x00000008151888a5 */ /* 0x000fe2000f8e0010 */
[----:B------:R-:W-:Y:S01]  /*1140*/  IMAD.U32 R10, RZ, RZ, UR26 ;  /* 0x0000001aff0a7e24 */ /* 0x000fe2000f8e00ff */
[----:B------:R-:W-:-:S03]  /*1150*/  MOV R11, UR27 ;  /* 0x0000001b000b7c02 */ /* 0x000fc60008000f00 */
[----:B------:R-:W3:Y:S01]  /*1160*/  @!P4 LDG.E.64 R8, desc[UR14][R8.64] ;  /* 0x0000000e0808c981 */ /* 0x000ee2000c1e1b00 */
[----:B------:R-:W-:Y:S02]  /*1170*/  MOV R12, UR24 ;  /* 0x00000018000c7c02 */ /* 0x000fe40008000f00 */
[----:B--2---:R-:W-:Y:S01]  /*1180*/  MOV R13, UR25 ;  /* 0x00000019000d7c02 */ /* 0x004fe20008000f00 */
[----:B------:R-:W2:Y:S05]  /*1190*/  @!P6 LDG.E.64 R10, desc[UR14][R10.64] ;  /* 0x0000000e0a0ae981 */ /* 0x000eaa000c1e1b00 */
[----:B------:R-:W4:Y:S01]  /*11a0*/  @!P5 LDG.E.64 R12, desc[UR14][R12.64] ;  /* 0x0000000e0c0cd981 */ /* 0x000f22000c1e1b00 */
[----:B------:R-:W-:-:S02]  /*11b0*/  UIADD3 UR24, UPT, UPT, UR5, 0x4, URZ ;  /* 0x0000000405187890 */ /* 0x000fc4000fffe0ff */
[----:B------:R-:W-:-:S04]  /*11c0*/  UIADD3 UR25, UPT, UPT, UR5, 0x5, URZ ;  /* 0x0000000505197890 */ /* 0x000fc8000fffe0ff */
[----:B------:R-:W-:Y:S01]  /*11d0*/  IMAD.U32 R15, RZ, RZ, UR24 ;  /* 0x00000018ff0f7e24 */ /* 0x000fe2000f8e00ff */
[----:B------:R-:W-:Y:S01]  /*11e0*/  UIADD3 UR24, UPT, UPT, UR5, 0x6, URZ ;  /* 0x0000000605187890 */ /* 0x000fe2000fffe0ff */
[----:B0-----:R-:W-:Y:S01]  /*11f0*/  @!P2 FADD.FTZ R4, R4, R6 ;  /* 0x000000060404a221 */ /* 0x001fe20000010000 */
[----:B------:R-:W-:Y:S02]  /*1200*/  @!P2 FADD.FTZ R5, R5, R7 ;  /* 0x000000070505a221 */ /* 0x000fe40000010000 */
[----:B------:R-:W-:Y:S02]  /*1210*/  ISETP.EQ.OR P2, PT, R15, UR18, P3 ;  /* 0x000000120f007c0c */ /* 0x000fe40009f42670 */
[----:B------:R-:W-:Y:S01]  /*1220*/  MOV R6, UR25 ;  /* 0x0000001900067c02 */ /* 0x000fe20008000f00 */
[----:B------:R-:W-:Y:S01]  /*1230*/  UIADD3 UR25, UPT, UPT, UR5, 0x7, URZ ;  /* 0x0000000705197890 */ /* 0x000fe2000fffe0ff */
[----:B---3--:R-:W-:Y:S01]  /*1240*/  @!P4 FADD.FTZ R4, R4, R8 ;  /* 0x000000080404c221 */ /* 0x008fe20000010000 */
[----:B------:R-:W-:Y:S01]  /*1250*/  @!P4 FADD.FTZ R5, R5, R9 ;  /* 0x000000090505c221 */ /* 0x000fe20000010000 */
[----:B------:R-:W-:-:S02]  /*1260*/  ISETP.EQ.OR P4, PT, R6, UR18, P3 ;  /* 0x0000001206007c0c */ /* 0x000fc40009f82670 */
[----:B------:R-:W-:Y:S01]  /*1270*/  MOV R6, UR24 ;  /* 0x0000001800067c02 */ /* 0x000fe20008000f00 */
[----:B--2---:R-:W-:Y:S01]  /*1280*/  @!P6 FADD.FTZ R4, R4, R10 ;  /* 0x0000000a0404e221 */ /* 0x004fe20000010000 */
[----:B------:R-:W-:Y:S01]  /*1290*/  @!P6 FADD.FTZ R5, R5, R11 ;  /* 0x0000000b0505e221 */ /* 0x000fe20000010000 */
[----:B------:R-:W-:Y:S02]  /*12a0*/  MOV R7, UR25 ;  /* 0x0000001900077c02 */ /* 0x000fe40008000f00 */
[----:B------:R-:W-:Y:S01]  /*12b0*/  VOTEU.ALL UP0, P2 ;  /* 0x0000000000ff7886 */ /* 0x000fe20001000000 */
[----:B------:R-:W-:Y:S01]  /*12c0*/  ISETP.EQ.OR P6, PT, R6, UR18, P3 ;  /* 0x0000001206007c0c */ /* 0x000fe20009fc2670 */
[----:B----4-:R-:W-:Y:S01]  /*12d0*/  @!P5 FADD.FTZ R4, R4, R12 ;  /* 0x0000000c0404d221 */ /* 0x010fe20000010000 */
[----:B------:R-:W-:Y:S01]  /*12e0*/  @!P5 FADD.FTZ R5, R5, R13 ;  /* 0x0000000d0505d221 */ /* 0x000fe20000010000 */
[----:B------:R-:W-:Y:S01]  /*12f0*/  ISETP.EQ.OR P5, PT, R7, UR18, P3 ;  /* 0x0000001207007c0c */ /* 0x000fe20009fa2670 */
[----:B------:R-:W-:Y:S01]  /*1300*/  @!UP0 UIMAD.WIDE.U32 UR24, UR13, 0x8, UR16 ;  /* 0x000000080d1888a5 */ /* 0x000fe2000f8e0010 */
[----:B------:R-:W-:-:S05]  /*1310*/  VOTEU.ALL UP1, P4 ;  /* 0x0000000000ff7886 */ /* 0x000fca0002020000 */
[----:B------:R-:W-:Y:S01]  /*1320*/  IMAD.U32 R6, RZ, RZ, UR24 ;  /* 0x00000018ff067e24 */ /* 0x000fe2000f8e00ff */
[----:B------:R-:W-:Y:S01]  /*1330*/  MOV R7, UR25 ;  /* 0x0000001900077c02 */ /* 0x000fe20008000f00 */
[----:B------:R-:W-:Y:S01]  /*1340*/  @!UP1 UIMAD.WIDE.U32 UR26, UR12, 0x8, UR16 ;  /* 0x000000080c1a98a5 */ /* 0x000fe2000f8e0010 */
[----:B------:R-:W-:-:S03]  /*1350*/  VOTEU.ALL UP0, P6 ;  /* 0x0000000000ff7886 */ /* 0x000fc60003000000 */
[----:B------:R-:W-:Y:S01]  /*1360*/  VOTEU.ALL UP1, P5 ;  /* 0x0000000000ff7886 */ /* 0x000fe20002820000 */
[----:B------:R-:W2:Y:S01]  /*1370*/  @!P2 LDG.E.64 R6, desc[UR14][R6.64] ;  /* 0x0000000e0606a981 */ /* 0x000ea2000c1e1b00 */
[----:B------:R-:W-:Y:S01]  /*1380*/  MOV R8, UR26 ;  /* 0x0000001a00087c02 */ /* 0x000fe20008000f00 */
[----:B------:R-:W-:Y:S01]  /*1390*/  @!UP0 UIMAD.WIDE.U32 UR24, UR11, 0x8, UR16 ;  /* 0x000000080b1888a5 */ /* 0x000fe2000f8e0010 */
[----:B------:R-:W-:Y:S01]  /*13a0*/  MOV R9, UR27 ;  /* 0x0000001b00097c02 */ /* 0x000fe20008000f00 */
[----:B------:R-:W-:-:S04]  /*13b0*/  @!UP1 UIMAD.WIDE.U32 UR26, UR20, 0x8, UR16 ;  /* 0x00000008141a98a5 */ /* 0x000fc8000f8e0010 */
[----:B------:R-:W-:Y:S01]  /*13c0*/  IMAD.U32 R10, RZ, RZ, UR24 ;  /* 0x00000018ff0a7e24 */ /* 0x000fe2000f8e00ff */
[----:B------:R-:W-:Y:S01]  /*13d0*/  MOV R11, UR25 ;  /* 0x00000019000b7c02 */ /* 0x000fe20008000f00 */
[----:B------:R-:W3:Y:S01]  /*13e0*/  @!P4 LDG.E.64 R8, desc[UR14][R8.64] ;  /* 0x0000000e0808c981 */ /* 0x000ee2000c1e1b00 */
[----:B------:R-:W-:Y:S02]  /*13f0*/  MOV R12, UR26 ;  /* 0x0000001a000c7c02 */ /* 0x000fe40008000f00 */
[----:B------:R-:W-:Y:S02]  /*1400*/  MOV R13, UR27 ;  /* 0x0000001b000d7c02 */ /* 0x000fe40008000f00 */
[----:B------:R-:W4:Y:S04]  /*1410*/  @!P6 LDG.E.64 R10, desc[UR14][R10.64] ;  /* 0x0000000e0a0ae981 */ /* 0x000f28000c1e1b00 */
[----:B------:R-:W5:Y:S01]  /*1420*/  @!P5 LDG.E.64 R12, desc[UR14][R12.64] ;  /* 0x0000000e0c0cd981 */ /* 0x000f62000c1e1b00 */
[----:B------:R-:W-:-:S02]  /*1430*/  UIADD3 UR5, UPT, UPT, UR5, 0x8, URZ ;  /* 0x0000000805057890 */ /* 0x000fc4000fffe0ff */
[----:B------:R-:W-:Y:S02]  /*1440*/  UIADD3 UR23, UPT, UPT, UR23, 0x8, URZ ;  /* 0x0000000817177890 */ /* 0x000fe4000fffe0ff */
[----:B------:R-:W-:Y:S02]  /*1450*/  ULEA UR9, UR19, UR9, 0x3 ;  /* 0x0000000913097291 */ /* 0x000fe4000f8e18ff */
[----:B------:R-:W-:Y:S02]  /*1460*/  ULEA UR22, UR19, UR22, 0x3 ;  /* 0x0000001613167291 */ /* 0x000fe4000f8e18ff */
[----:B------:R-:W-:Y:S02]  /*1470*/  ULEA UR10, UR19, UR10, 0x3 ;  /* 0x0000000a130a7291 */ /* 0x000fe4000f8e18ff */
[----:B------:R-:W-:Y:S02]  /*1480*/  ULEA UR21, UR19, UR21, 0x3 ;  /* 0x0000001513157291 */ /* 0x000fe4000f8e18ff */
[----:B------:R-:W-:-:S02]  /*1490*/  ULEA UR13, UR19, UR13, 0x3 ;  /* 0x0000000d130d7291 */ /* 0x000fc4000f8e18ff */
        /* <DEDUP_REMOVED lines=13> */
[----:B------:R-:W-:-:S15]  /*1570*/  R2UR UR5, R14 ;  /* 0x000000000e0572ca */ /* 0x000fde00000e0000 */
.L_x_1865:
[----:B---3--:R-:W-:-:S13]  /*1580*/  LOP3.LUT P2, R6, R22, 0x7, RZ, 0xc0, !PT ;  /* 0x0000000716067812 */ /* 0x008fda000784c0ff */
[----:B------:R-:W-:Y:S05]  /*1590*/  @!P2 BRA `(.L_x_1862) ;  /* 0x000000040064a947 */ /* 0x000fea0003800000 */
[----:B------:R-:W-:Y:S01]  /*15a0*/  VIADD R6, R6, 0xffffffff ;  /* 0xffffffff06067836 */ /* 0x000fe20000000000 */
[----:B--2---:R-:W-:-:S04]  /*15b0*/  LOP3.LUT P2, R13, R22, 0x3, RZ, 0xc0, !PT ;  /* 0x00000003160d7812 */ /* 0x004fc8000784c0ff */
[----:B------:R-:W-:-:S13]  /*15c0*/  ISETP.GE.U32.AND P4, PT, R6, 0x3, PT ;  /* 0x000000030600780c */ /* 0x000fda0003f86070 */
[----:B------:R-:W-:Y:S05]  /*15d0*/  @!P4 BRA `(.L_x_1867) ;  /* 0x0000000000b4c947 */ /* 0x000fea0003800000 */
[----:B------:R-:W-:-:S04]  /*15e0*/  MOV R12, UR5 ;  /* 0x00000005000c7c02 */ /* 0x000fc80008000f00 */
[----:B------:R-:W-:-:S13]  /*15f0*/  ISETP.EQ.OR P6, PT, R12, UR18, P3 ;  /* 0x000000120c007c0c */ /* 0x000fda0009fc2670 */
[----:B------:R-:W-:-:S05]  /*1600*/  VOTEU.ALL UP0, P6 ;  /* 0x0000000000ff7886 */ /* 0x000fca0003000000 */
[----:B------:R-:W-:-:S04]  /*1610*/  @!UP0 UIMAD UR10, UR5, UR19, UR6 ;  /* 0x00000013050a82a4 */ /* 0x000fc8000f8e0206 */
[----:B------:R-:W-:-:S06]  /*1620*/  @!UP0 UIMAD.WIDE.U32 UR10, UR10, 0x8, UR16 ;  /* 0x000000080a0a88a5 */ /* 0x000fcc000f8e0010 */
[----:B------:R-:W-:Y:S02]  /*1630*/  MOV R6, UR10 ;  /* 0x0000000a00067c02 */ /* 0x000fe40008000f00 */
[----:B------:R-:W-:-:S06]  /*1640*/  MOV R7, UR11 ;  /* 0x0000000b00077c02 */ /* 0x000fcc0008000f00 */
[----:B------:R-:W0:Y:S01]  /*1650*/  @!P6 LDG.E.64 R6, desc[UR14][R6.64] ;  /* 0x0000000e0606e981 */ /* 0x000e22000c1e1b00 */
[----:B------:R-:W-:Y:S02]  /*1660*/  UIADD3 UR10, UPT, UPT, UR5, 0x1, URZ ;  /* 0x00000001050a7890 */ /* 0x000fe4000fffe0ff */
[----:B------:R-:W-:Y:S02]  /*1670*/  UIADD3 UR12, UPT, UPT, UR5, 0x2, URZ ;  /* 0x00000002050c7890 */ /* 0x000fe4000fffe0ff */
[----:B------:R-:W-:Y:S02]  /*1680*/  UIADD3 UR5, UPT, UPT, UR5, 0x3, URZ ;  /* 0x0000000305057890 */ /* 0x000fe4000fffe0ff */
[----:B------:R-:W-:Y:S02]  /*1690*/  IMAD.U32 R8, RZ, RZ, UR10 ;  /* 0x0000000aff087e24 */ /* 0x000fe4000f8e00ff */
[----:B------:R-:W-:-:S03]  /*16a0*/  MOV R9, UR12 ;  /* 0x0000000c00097c02 */ /* 0x000fc60008000f00 */
[----:B------:R-:W-:Y:S02]  /*16b0*/  ISETP.EQ.OR P5, PT, R8, UR18, P3 ;  /* 0x0000001208007c0c */ /* 0x000fe40009fa2670 */
[----:B------:R-:W-:Y:S02]  /*16c0*/  ISETP.EQ.OR P4, PT, R9, UR18, P3 ;  /* 0x0000001209007c0c */ /* 0x000fe40009f82670 */
[----:B------:R-:W-:-:S09]  /*16d0*/  MOV R8, UR5 ;  /* 0x0000000500087c02 */ /* 0x000fd20008000f00 */
[----:B------:R-:W-:Y:S02]  /*16e0*/  VOTEU.ALL UP0, P5 ;  /* 0x0000000000ff7886 */ /* 0x000fe40002800000 */
[----:B------:R-:W-:-:S03]  /*16f0*/  VOTEU.ALL UP1, P4 ;  /* 0x0000000000ff7886 */ /* 0x000fc60002020000 */
[----:B------:R-:W-:Y:S02]  /*1700*/  @!UP0 UIMAD UR10, UR10, UR19, UR6 ;  /* 0x000000130a0a82a4 */ /* 0x000fe4000f8e0206 */
[----:B------:R-:W-:Y:S02]  /*1710*/  @!UP1 UIMAD UR12, UR12, UR19, UR6 ;  /* 0x000000130c0c92a4 */ /* 0x000fe4000f8e0206 */
[----:B------:R-:W-:Y:S02]  /*1720*/  @!UP0 UIMAD.WIDE.U32 UR10, UR10, 0x8, UR16 ;  /* 0x000000080a0a88a5 */ /* 0x000fe4000f8e0010 */
[----:B------:R-:W-:-:S06]  /*1730*/  @!UP1 UIMAD.WIDE.U32 UR12, UR12, 0x8, UR16 ;  /* 0x000000080c0c98a5 */ /* 0x000fcc000f8e0010 */
[----:B------:R-:W-:Y:S02]  /*1740*/  MOV R10, UR12 ;  /* 0x0000000c000a7c02 */ /* 0x000fe40008000f00 */
[----:B------:R-:W-:-:S06]  /*1750*/  MOV R11, UR13 ;  /* 0x0000000d000b7c02 */ /* 0x000fcc0008000f00 */
[----:B------:R-:W2:Y:S01]  /*1760*/  @!P4 LDG.E.64 R10, desc[UR14][R10.64] ;  /* 0x0000000e0a0ac981 */ /* 0x000ea2000c1e1b00 */
[----:B0-----:R-:W-:Y:S01]  /*1770*/  @!P6 FADD.FTZ R4, R4, R6 ;  /* 0x000000060404e221 */ /* 0x001fe20000010000 */
[----:B------:R-:W-:Y:S01]  /*1780*/  @!P6 FADD.FTZ R5, R5, R7 ;  /* 0x000000070505e221 */ /* 0x000fe20000010000 */
[----:B------:R-:W-:Y:S01]  /*1790*/  ISETP.EQ.OR P6, PT, R8, UR18, P3 ;  /* 0x0000001208007c0c */ /* 0x000fe20009fc2670 */
[----:B------:R-:W-:Y:S01]  /*17a0*/  IMAD.U32 R7, RZ, RZ, UR11 ;  /* 0x0000000bff077e24 */ /* 0x000fe2000f8e00ff */
[----:B------:R-:W-:-:S06]  /*17b0*/  MOV R6, UR10 ;  /* 0x0000000a00067c02 */ /* 0x000fcc0008000f00 */
[----:B------:R-:W3:Y:S05]  /*17c0*/  @!P5 LDG.E.64 R6, desc[UR14][R6.64] ;  /* 0x0000000e0606d981 */ /* 0x000eea000c1e1b00 */
[----:B------:R-:W-:-:S05]  /*17d0*/  VOTEU.ALL UP2, P6 ;  /* 0x0000000000ff7886 */ /* 0x000fca0003040000 */
[----:B------:R-:W-:-:S04]  /*17e0*/  @!UP2 UIMAD UR5, UR5, UR19, UR6 ;  /* 0x000000130505a2a4 */ /* 0x000fc8000f8e0206 */
[----:B------:R-:W-:-:S06]  /*17f0*/  @!UP2 UIMAD.WIDE.U32 UR10, UR5, 0x8, UR16 ;  /* 0x00000008050aa8a5 */ /* 0x000fcc000f8e0010 */
[----:B------:R-:W-:Y:S01]  /*1800*/  MOV R8, UR10 ;  /* 0x0000000a00087c02 */ /* 0x000fe20008000f00 */
[----:B------:R-:W-:-:S06]  /*1810*/  IMAD.U32 R9, RZ, RZ, UR11 ;  /* 0x0000000bff097e24 */ /* 0x000fcc000f8e00ff */
[----:B------:R-:W4:Y:S01]  /*1820*/  @!P6 LDG.E.64 R8, desc[UR14][R8.64] ;  /* 0x0000000e0808e981 */ /* 0x000f22000c1e1b00 */
[----:B------:R-:W-:-:S04]  /*1830*/  IADD3 R12, PT, PT, R12, 0x4, RZ ;  /* 0x000000040c0c7810 */ /* 0x000fc80007ffe0ff */
[----:B------:R-:W-:Y:S01]  /*1840*/  R2UR UR5, R12 ;  /* 0x000000000c0572ca */ /* 0x000fe200000e0000 */
[----:B---3--:R-:W-:Y:S01]  /*1850*/  @!P5 FADD.FTZ R4, R4, R6 ;  /* 0x000000060404d221 */ /* 0x008fe20000010000 */
[----:B------:R-:W-:-:S03]  /*1860*/  @!P5 FADD.FTZ R5, R5, R7 ;  /* 0x000000070505d221 */ /* 0x000fc60000010000 */
[----:B--2---:R-:W-:Y:S01]  /*1870*/  @!P4 FADD.FTZ R4, R4, R10 ;  /* 0x0000000a0404c221 */ /* 0x004fe20000010000 */
[----:B------:R-:W-:-:S03]  /*1880*/  @!P4 FADD.FTZ R5, R5, R11 ;  /* 0x0000000b0505c221 */ /* 0x000fc60000010000 */
[----:B----4-:R-:W-:Y:S01]  /*1890*/  @!P6 FADD.FTZ R4, R4, R8 ;  /* 0x000000080404e221 */ /* 0x010fe20000010000 */
[----:B------:R-:W-:-:S07]  /*18a0*/  @!P6 FADD.FTZ R5, R5, R9 ;  /* 0x000000090505e221 */ /* 0x000fce0000010000 */
.L_x_1867:
[----:B------:R-:W-:Y:S05]  /*18b0*/  @!P2 BRA `(.L_x_1862) ;  /* 0x00000000009ca947 */ /* 0x000fea0003800000 */
[----:B------:R-:W-:-:S13]  /*18c0*/  ISETP.NE.AND P2, PT, R13, 0x1, PT ;  /* 0x000000010d00780c */ /* 0x000fda0003f45270 */
[----:B------:R-:W-:Y:S05]  /*18d0*/  @!P2 BRA `(.L_x_1868) ;  /* 0x00000000005ca947 */ /* 0x000fea0003800000 */
[----:B------:R-:W-:Y:S02]  /*18e0*/  UIADD3 UR10, UPT, UPT, UR5, 0x1, URZ ;  /* 0x00000001050a7890 */ /* 0x000fe4000fffe0ff */
[----:B------:R-:W-:-:S04]  /*18f0*/  MOV R10, UR5 ;  /* 0x00000005000a7c02 */ /* 0x000fc80008000f00 */
[----:B------:R-:W-:Y:S02]  /*1900*/  ISETP.EQ.OR P4, PT, R10, UR18, P3 ;  /* 0x000000120a007c0c */ /* 0x000fe40009f82670 */
[----:B------:R-:W-:-:S04]  /*1910*/  MOV R6, UR10 ;  /* 0x0000000a00067c02 */ /* 0x000fc80008000f00 */
[----:B------:R-:W-:-:S07]  /*1920*/  ISETP.EQ.OR P2, PT, R6, UR18, P3 ;  /* 0x0000001206007c0c */ /* 0x000fce0009f42670 */
[----:B------:R-:W-:-:S05]  /*1930*/  VOTEU.ALL UP0, P4 ;  /* 0x0000000000ff7886 */ /* 0x000fca0002000000 */
[----:B------:R-:W-:Y:S01]  /*1940*/  @!UP0 UIMAD UR12, UR5, UR19, UR6 ;  /* 0x00000013050c82a4 */ /* 0x000fe2000f8e0206 */
[----:B------:R-:W-:-:S03]  /*1950*/  VOTEU.ALL UP1, P2 ;  /* 0x0000000000ff7886 */ /* 0x000fc60001020000 */
[----:B------:R-:W-:Y:S02]  /*1960*/  @!UP0 UIMAD.WIDE.U32 UR12, UR12, 0x8, UR16 ;  /* 0x000000080c0c88a5 */ /* 0x000fe4000f8e0010 */
[----:B------:R-:W-:-:S04]  /*1970*/  @!UP1 UIMAD UR10, UR10, UR19, UR6 ;  /* 0x000000130a0a92a4 */ /* 0x000fc8000f8e0206 */
[----:B------:R-:W-:Y:S01]  /*1980*/  IMAD.U32 R6, RZ, RZ, UR12 ;  /* 0x0000000cff067e24 */ /* 0x000fe2000f8e00ff */
[----:B------:R-:W-:Y:S01]  /*1990*/  @!UP1 UIMAD.WIDE.U32 UR10, UR10, 0x8, UR16 ;  /* 0x000000080a0a98a5 */ /* 0x000fe2000f8e0010 */
[----:B------:R-:W-:-:S05]  /*19a0*/  MOV R7, UR13 ;  /* 0x0000000d00077c02 */ /* 0x000fca0008000f00 */
[----:B------:R-:W-:Y:S01]  /*19b0*/  MOV R8, UR10 ;  /* 0x0000000a00087c02 */ /* 0x000fe20008000f00 */
[----:B------:R-:W0:Y:S01]  /*19c0*/  @!P4 LDG.E.64 R6, desc[UR14][R6.64] ;  /* 0x0000000e0606c981 */ /* 0x000e22000c1e1b00 */
[----:B------:R-:W-:-:S06]  /*19d0*/  MOV R9, UR11 ;  /* 0x0000000b00097c02 */ /* 0x000fcc0008000f00 */
[----:B------:R-:W2:Y:S01]  /*19e0*/  @!P2 LDG.E.64 R8, desc[UR14][R8.64] ;  /* 0x0000000e0808a981 */ /* 0x000ea2000c1e1b00 */
[----:B------:R-:W-:-:S05]  /*19f0*/  VIADD R10, R10, 0x2 ;  /* 0x000000020a0a7836 */ /* 0x000fca0000000000 */
[----:B------:R-:W-:Y:S01]  /*1a00*/  R2UR UR5, R10 ;  /* 0x000000000a0572ca */ /* 0x000fe200000e0000 */
[----:B0-----:R-:W-:Y:S01]  /*1a10*/  @!P4 FADD.FTZ R4, R4, R6 ;  /* 0x000000060404c221 */ /* 0x001fe20000010000 */
[----:B------:R-:W-:-:S03]  /*1a20*/  @!P4 FADD.FTZ R5, R5, R7 ;  /* 0x000000070505c221 */ /* 0x000fc60000010000 */
[----:B--2---:R-:W-:Y:S01]  /*1a30*/  @!P2 FADD.FTZ R4, R4, R8 ;  /* 0x000000080404a221 */ /* 0x004fe20000010000 */
[----:B------:R-:W-:-:S09]  /*1a40*/  @!P2 FADD.FTZ R5, R5, R9 ;  /* 0x000000090505a221 */ /* 0x000fd20000010000 */
.L_x_1868:
[----:B------:R-:W-:Y:S01]  /*1a50*/  MOV R7, UR5 ;  /* 0x0000000500077c02 */ /* 0x000fe20008000f00 */
[----:B------:R-:W-:Y:S01]  /*1a60*/  BSSY.RECONVERGENT B0, `(.L_x_1862) ;  /* 0x000000c000007945 */ /* 0x000fe20003800200 */
[----:B------:R-:W-:Y:S02]  /*1a70*/  LOP3.LUT R6, R22, 0x1, RZ, 0xc0, !PT ;  /* 0x0000000116067812 */ /* 0x000fe400078ec0ff */
[----:B------:R-:W-:-:S04]  /*1a80*/  ISETP.EQ.OR P2, PT, R7, UR18, P3 ;  /* 0x0000001207007c0c */ /* 0x000fc80009f42670 */
[----:B------:R-:W-:-:S13]  /*1a90*/  ISETP.NE.U32.OR P2, PT, R6, 0x1, P2 ;  /* 0x000000010600780c */ /* 0x000fda0001745470 */
[----:B------:R-:W-:Y:S05]  /*1aa0*/  @P2 BRA `(.L_x_1869) ;  /* 0x00000000001c2947 */ /* 0x000fea0003800000 */
[----:B------:R-:W-:Y:S01]  /*1ab0*/  UIMAD UR9, UR19, UR5, UR6 ;  /* 0x00000005130972a4 */ /* 0x000fe2000f8e0206 */
[----:B------:R-:W-:-:S05]  /*1ac0*/  HFMA2 R7, -RZ, RZ, 0, 4.76837158203125e-07 ;  /* 0x00000008ff077431 */ /* 0x000fca00000001ff */
[----:B------:R-:W-:-:S05]  /*1ad0*/  MOV R6, UR9 ;  /* 0x0000000900067c02 */ /* 0x000fca0008000f00 */
[----:B------:R-:W-:-:S06]  /*1ae0*/  IMAD.WIDE.U32 R6, R6, R7, UR16 ;  /* 0x0000001006067e25 */ /* 0x000fcc000f8e0007 */
[----:B------:R-:W0:Y:S02]  /*1af0*/  LDG.E.64 R6, desc[UR14][R6.64] ;  /* 0x0000000e06067981 */ /* 0x000e24000c1e1b00 */
[----:B0-----:R-:W-:Y:S01]  /*1b00*/  FADD.FTZ R4, R4, R6 ;  /* 0x0000000604047221 */ /* 0x001fe20000010000 */
[----:B------:R-:W-:-:S07]  /*1b10*/  FADD.FTZ R5, R5, R7 ;  /* 0x0000000705057221 */ /* 0x000fce0000010000 */
.L_x_1869:
[----:B------:R-:W-:Y:S05]  /*1b20*/  BSYNC.RECONVERGENT B0 ;  /* 0x0000000000007941 */ /* 0x000fea0003800200 */
.L_x_1862:
[----:B------:R-:W4:Y:S01]  /*1b30*/  S2R R10, SR_TID.X ;  /* 0x00000000000a7919 */ /* 0x000f220000002100 */
[----:B------:R-:W0:Y:S01]  /*1b40*/  S2UR UR9, SR_CgaCtaId ;  /* 0x00000000000979c3 */ /* 0x000e220000008800 */
[----:B------:R-:W1:Y:S01]  /*1b50*/  LDCU UR10, c[0x0][0x414] ;  /* 0x00008280ff0a77ac */ /* 0x000e620008000800 */
[----:B------:R-:W-:Y:S01]  /*1b60*/  MOV R15, UR8 ;  /* 0x00000008000f7c02 */ /* 0x000fe20008000f00 */
[----:B------:R-:W-:-:S05]  /*1b70*/  UMOV UR5, 0x400 ;  /* 0x0000040000057882 */ /* 0x000fca0000000000 */
[----:B--2---:R-:W2:Y:S08]  /*1b80*/  @P0 LDC.64 R12, c[0x0][0x388] ;  /* 0x0000e200ff0c0b82 */ /* 0x004eb00000000a00 */
[----:B------:R-:W1:Y:S01]  /*1b90*/  LDC.64 R8, c[0x0][0x398] ;  /* 0x0000e600ff087b82 */ /* 0x000e620000000a00 */
[----:B0-----:R-:W-:Y:S01]  /*1ba0*/  ULEA UR5, UR9, UR5, 0x18 ;  /* 0x0000000509057291 */ /* 0x001fe2000f8ec0ff */
[----:B----4-:R-:W-:Y:S01]  /*1bb0*/  LOP3.LUT R6, R10, 0xffff, RZ, 0xc0, !PT ;  /* 0x0000ffff0a067812 */ /* 0x010fe200078ec0ff */
[----:B--2---:R-:W-:-:S07]  /*1bc0*/  @P0 IMAD.WIDE R12, R15, 0x8, R12 ;  /* 0x000000080f0c0825 */ /* 0x004fce00078e020c */
[----:B------:R0:W-:Y:S01]  /*1bd0*/  @!P3 STS.64 [UR5+0x90], R4 ;  /* 0x00009004ff00b988 */ /* 0x0001e20008000a05 */
[----:B------:R-:W-:-:S05]  /*1be0*/  IMAD R6, R6, 0x1112, RZ ;  /* 0x0000111206067824 */ /* 0x000fca00078e02ff */
[----:B------:R-:W-:-:S04]  /*1bf0*/  SHF.R.U32.HI R6, RZ, 0x10, R6 ;  /* 0x00000010ff067819 */ /* 0x000fc80000011606 */
[----:B------:R-:W-:-:S05]  /*1c00*/  PRMT R6, R6, 0x9910, RZ ;  /* 0x0000991006067816 */ /* 0x000fca00000000ff */
[----:B------:R-:W-:-:S04]  /*1c10*/  IMAD R6, R6, 0xf, RZ ;  /* 0x0000000f06067824 */ /* 0x000fc800078e02ff */
[----:B------:R-:W-:Y:S02]  /*1c20*/  IMAD.MOV R11, RZ, RZ, -R6 ;  /* 0x000000ffff0b7224 */ /* 0x000fe400078e0a06 */
[----:B---3--:R-:W2:Y:S03]  /*1c30*/  LDC.64 R6, c[0x0][0x3a0] ;  /* 0x0000e800ff067b82 */ /* 0x008ea60000000a00 */
[----:B------:R-:W-:-:S04]  /*1c40*/  PRMT R11, R11, 0x7710, RZ ;  /* 0x000077100b0b7816 */ /* 0x000fc800000000ff */
[----:B------:R-:W-:Y:S01]  /*1c50*/  IADD3 R11, PT, PT, R11, R10, RZ ;  /* 0x0000000a0b0b7210 */ /* 0x000fe20007ffe0ff */
[----:B-1----:R-:W-:-:S03]  /*1c60*/  @P0 FMUL.FTZ R10, R4, UR10 ;  /* 0x0000000a040a0c20 */ /* 0x002fc60008410000 */
[----:B------:R-:W-:-:S04]  /*1c70*/  SHF.L.U32 R11, R11, 0x1, RZ ;  /* 0x000000010b0b7819 */ /* 0x000fc800000006ff */
[----:B------:R-:W-:Y:S01]  /*1c80*/  LOP3.LUT R17, R11, 0xffff, RZ, 0xc0, !PT ;  /* 0x0000ffff0b117812 */ /* 0x000fe200078ec0ff */
[----:B------:R-:W-:-:S04]  /*1c90*/  @P0 FMUL.FTZ R11, R5, UR10 ;  /* 0x0000000a050b0c20 */ /* 0x000fc80008410000 */
[----:B------:R-:W-:Y:S01]  /*1ca0*/  IMAD.IADD R17, R0, 0x1, R17 ;  /* 0x0000000100117824 */ /* 0x000fe200078e0211 */
[----:B------:R-:W-:Y:S03]  /*1cb0*/  @P0 STG.E.64 desc[UR14][R12.64], R10 ;  /* 0x0000000a0c000986 */ /* 0x000fe6000c101b0e */
[----:B------:R-:W-:-:S04]  /*1cc0*/  IMAD.WIDE R14, R17, 0x4, R8 ;  /* 0x00000004110e7825 */ /* 0x000fc800078e0208 */
[----:B--2---:R-:W-:Y:S01]  /*1cd0*/  IMAD.WIDE R8, R17, 0x4, R6 ;  /* 0x0000000411087825 */ /* 0x004fe200078e0206 */
[----:B------:R-:W-:Y:S06]  /*1ce0*/  BAR.SYNC.DEFER_BLOCKING 0x0 ;  /* 0x0000000000007b1d */ /* 0x000fec0000010000 */
[----:B------:R1:W5:Y:S04]  /*1cf0*/  LDG.E.64 R6, desc[UR14][R14.64] ;  /* 0x0000000e0e067981 */ /* 0x000368000c1e1b00 */
[----:B------:R-:W5:Y:S01]  /*1d00*/  LDG.E.64 R8, desc[UR14][R8.64] ;  /* 0x0000000e08087981 */ /* 0x000f62000c1e1b00 */
[----:B0-----:R-:W-:Y:S01]  /*1d10*/  MOV R4, 0x3f800000 ;  /* 0x3f80000000047802 */ /* 0x001fe20000000f00 */
[----:B------:R-:W-:Y:S02]  /*1d20*/  BSSY.RECONVERGENT B0, `(.L_x_1870) ;  /* 0x000007d000007945 */ /* 0x000fe40003800200 */
[----:B------:R-:W0:Y:S01]  /*1d30*/  LDS.64 R16, [UR5+0x90] ;  /* 0x00009005ff107984 */ /* 0x000e220008000a00 */
[----:B------:R-:W2:Y:S02]  /*1d40*/  LDCU.U8 UR5, c[0x0][0x3fc] ;  /* 0x00007f80ff0577ac */ /* 0x000ea40008000000 */
[----:B--2---:R-:W-:Y:S01]  /*1d50*/  UISETP.NE.AND UP0, UPT, UR5, URZ, UPT ;  /* 0x000000ff0500728c */ /* 0x004fe2000bf05270 */
[----:B0-----:R-:W-:-:S04]  /*1d60*/  FMUL.FTZ R0, R16, UR10 ;  /* 0x0000000a10007c20 */ /* 0x001fc80008410000 */
[----:B------:R-:W-:-:S04]  /*1d70*/  FMUL.FTZ R16, R0, R0 ;  /* 0x0000000000107220 */ /* 0x000fc80000410000 */
[----:B------:R-:W-:-:S05]  /*1d80*/  FFMA.FTZ R16, R17, UR10, -R16 ;  /* 0x0000000a11107c23 */ /* 0x000fca0008010810 */
[----:B------:R-:W-:-:S13]  /*1d90*/  FSETP.GTU.FTZ.AND P2, PT, R16, RZ, PT ;  /* 0x000000ff1000720b */ /* 0x000fda0003f5c000 */
[----:B------:R-:W0:Y:S02]  /*1da0*/  @P2 LDC R17, c[0x0][0x3a8] ;  /* 0x0000ea00ff112b82 */ /* 0x000e240000000800 */
[----:B0-----:R-:W-:-:S04]  /*1db0*/  @P2 FADD.FTZ R16, R16, R17 ;  /* 0x0000001110102221 */ /* 0x001fc80000010000 */
[----:B------:R1:W0:Y:S01]  /*1dc0*/  @P2 MUFU.RSQ R4, R16 ;  /* 0x0000001000042308 */ /* 0x0002220000001400 */
[----:B------:R-:W-:Y:S05]  /*1dd0*/  BRA.U UP0, `(.L_x_1871) ;  /* 0x0000000100c07547 */ /* 0x000fea000b800000 */
[----:B------:R-:W2:Y:S01]  /*1de0*/  LDCU.64 UR12, c[0x0][0x3e8] ;  /* 0x00007d00ff0c77ac */ /* 0x000ea20008000a00 */
[----:B-1----:R-:W-:Y:S01]  /*1df0*/  SHF.R.S32.HI R14, RZ, 0x1f, R23 ;  /* 0x0000001fff0e7819 */ /* 0x002fe20000011417 */
[----:B------:R-:W-:Y:S01]  /*1e00*/  BSSY.RECONVERGENT B1, `(.L_x_1872) ;  /* 0x000001a000017945 */ /* 0x000fe20003800200 */
[----:B------:R-:W-:-:S04]  /*1e10*/  IADD3 R5, PT, PT, R23, 0x20, RZ ;  /* 0x0000002017057810 */ /* 0x000fc80007ffe0ff */
[----:B------:R-:W-:Y:S02]  /*1e20*/  SHF.R.S32.HI R10, RZ, 0x1f, R5 ;  /* 0x0000001fff0a7819 */ /* 0x000fe40000011405 */
[----:B--2---:R-:W-:Y:S02]  /*1e30*/  ISETP.GE.U32.AND P1, PT, R23, UR12, PT ;  /* 0x0000000c17007c0c */ /* 0x004fe4000bf26070 */
[----:B------:R-:W-:Y:S02]  /*1e40*/  ISETP.GE.U32.AND P2, PT, R5, UR12, PT ;  /* 0x0000000c05007c0c */ /* 0x000fe4000bf46070 */
[----:B------:R-:W-:Y:S02]  /*1e50*/  ISETP.GE.AND.EX P1, PT, R14, UR13, PT, P1 ;  /* 0x0000000d0e007c0c */ /* 0x000fe4000bf26310 */
[----:B------:R-:W-:-:S11]  /*1e60*/  ISETP.GE.AND.EX P2, PT, R10, UR13, PT, P2 ;  /* 0x0000000d0a007c0c */ /* 0x000fd6000bf46320 */
[----:B------:R-:W-:Y:S05]  /*1e70*/  @P1 BRA `(.L_x_1873) ;  /* 0x0000000000481947 */ /* 0x000fea0003800000 */
[----:B------:R-:W1:Y:S01]  /*1e80*/  LDCU.64 UR16, c[0x0][0x3e0] ;  /* 0x00007c00ff1077ac */ /* 0x000e620008000a00 */
[--C-:B------:R-:W-:Y:S01]  /*1e90*/  FADD.FTZ R13, R2, -R0.reuse ;  /* 0x80000000020d7221 */ /* 0x100fe20000010000 */
[----:B------:R-:W-:Y:S01]  /*1ea0*/  FADD.FTZ R11, R3, -R0 ;  /* 0x80000000030b7221 */ /* 0x000fe20000010000 */
[----:B------:R-:W-:Y:S01]  /*1eb0*/  MOV R2, R24 ;  /* 0x0000001800027202 */ /* 0x000fe20000000f00 */
[----:B------:R-:W2:Y:S01]  /*1ec0*/  LDCU.64 UR10, c[0x0][0x380] ;  /* 0x00007000ff0a77ac */ /* 0x000ea20008000a00 */
[----:B------:R-:W-:Y:S02]  /*1ed0*/  IMAD.MOV.U32 R3, RZ, RZ, R27 ;  /* 0x000000ffff037224 */ /* 0x000fe400078e001b */
[-C--:B0-----:R-:W-:Y:S01]  /*1ee0*/  FMUL.FTZ R12, R13, R4.reuse ;  /* 0x000000040d0c7220 */ /* 0x081fe20000410000 */
[----:B------:R-:W-:-:S04]  /*1ef0*/  FMUL.FTZ R11, R11, R4 ;  /* 0x000000040b0b7220 */ /* 0x000fc80000410000 */
[----:B-----5:R-:W-:Y:S01]  /*1f00*/  FFMA.FTZ R11, R6, R11, R8 ;  /* 0x0000000b060b7223 */ /* 0x020fe20000010008 */
[----:B-1----:R-:W-:Y:S02]  /*1f10*/  IMAD R14, R14, UR16, RZ ;  /* 0x000000100e0e7c24 */ /* 0x002fe4000f8e02ff */
[----:B------:R-:W-:-:S04]  /*1f20*/  IMAD.WIDE.U32 R2, R23, UR16, R2 ;  /* 0x0000001017027c25 */ /* 0x000fc8000f8e0002 */
[----:B------:R-:W-:Y:S02]  /*1f30*/  IMAD R13, R23, UR17, R14 ;  /* 0x00000011170d7c24 */ /* 0x000fe4000f8e020e */
[----:B------:R-:W-:Y:S01]  /*1f40*/  FFMA.FTZ R14, R7, R12, R9 ;  /* 0x0000000c070e7223 */ /* 0x000fe20000010009 */
[----:B--2---:R-:W-:Y:S02]  /*1f50*/  LEA R12, P1, R2, UR10, 0x1 ;  /* 0x0000000a020c7c11 */ /* 0x004fe4000f8208ff */
[----:B------:R-:W-:Y:S02]  /*1f60*/  IADD3 R13, PT, PT, R3, R13, RZ ;  /* 0x0000000d030d7210 */ /* 0x000fe40007ffe0ff */
[----:B------:R-:W-:Y:S02]  /*1f70*/  F2FP.BF16.F32.PACK_AB R3, R14, R11 ;  /* 0x0000000b0e03723e */ /* 0x000fe400000010ff */
[----:B------:R-:W-:-:S05]  /*1f80*/  LEA.HI.X R13, R2, UR11, R13, 0x1, P1 ;  /* 0x0000000b020d7c11 */ /* 0x000fca00088f0c0d */
[----:B------:R1:W-:Y:S02]  /*1f90*/  STG.E desc[UR14][R12.64], R3 ;  /* 0x000000030c007986 */ /* 0x0003e4000c10190e */
.L_x_1873:
[----:B------:R-:W-:Y:S05]  /*1fa0*/  BSYNC.RECONVERGENT B1 ;  /* 0x0000000000017941 */ /* 0x000fea0003800200 */
.L_x_1872:
[----:B------:R-:W-:Y:S05]  /*1fb0*/  @P2 BRA `(.L_x_1874) ;  /* 0x00000004004c2947 */ /* 0x000fea0003800000 */
[----:B------:R-:W2:Y:S01]  /*1fc0*/  LDCU.64 UR10, c[0x0][0x3e0] ;  /* 0x00007c00ff0a77ac */ /* 0x000ea20008000a00 */
[--C-:B------:R-:W-:Y:S01]  /*1fd0*/  FADD.FTZ R21, R21, -R0.reuse ;  /* 0x8000000015157221 */ /* 0x100fe20000010000 */
[----:B-1----:R-:W-:Y:S01]  /*1fe0*/  FADD.FTZ R3, R20, -R0 ;  /* 0x8000000014037221 */ /* 0x002fe20000010000 */
[----:B------:R-:W-:Y:S01]  /*1ff0*/  MOV R25, R27 ;  /* 0x0000001b00197202 */ /* 0x000fe20000000f00 */
[----:B------:R-:W1:Y:S01]  /*2000*/  LDCU.64 UR12, c[0x0][0x380] ;  /* 0x00007000ff0c77ac */ /* 0x000e620008000a00 */
[-C--:B0-----:R-:W-:Y:S01]  /*2010*/  FMUL.FTZ R21, R21, R4.reuse ;  /* 0x0000000415157220 */ /* 0x081fe20000410000 */
[----:B------:R-:W-:-:S04]  /*2020*/  FMUL.FTZ R4, R3, R4 ;  /* 0x0000000403047220 */ /* 0x000fc80000410000 */
[----:B-----5:R-:W-:Y:S01]  /*2030*/  FFMA.FTZ R4, R7, R4, R9 ;  /* 0x0000000407047223 */ /* 0x020fe20000010009 */
[----:B--2---:R-:W-:Y:S02]  /*2040*/  IMAD R10, R10, UR10, RZ ;  /* 0x0000000a0a0a7c24 */ /* 0x004fe4000f8e02ff */
[----:B------:R-:W-:-:S04]  /*2050*/  IMAD.WIDE.U32 R24, R5, UR10, R24 ;  /* 0x0000000a05187c25 */ /* 0x000fc8000f8e0018 */
[----:B------:R-:W-:Y:S02]  /*2060*/  IMAD R3, R5, UR11, R10 ;  /* 0x0000000b05037c24 */ /* 0x000fe4000f8e020a */
[----:B------:R-:W-:Y:S01]  /*2070*/  FFMA.FTZ R5, R6, R21, R8 ;  /* 0x0000001506057223 */ /* 0x000fe20000010008 */
[----:B-1----:R-:W-:Y:S02]  /*2080*/  LEA R2, P1, R24, UR12, 0x1 ;  /* 0x0000000c18027c11 */ /* 0x002fe4000f8208ff */
[----:B------:R-:W-:Y:S02]  /*2090*/  IADD3 R3, PT, PT, R25, R3, RZ ;  /* 0x0000000319037210 */ /* 0x000fe40007ffe0ff */
[----:B------:R-:W-:Y:S02]  /*20a0*/  F2FP.BF16.F32.PACK_AB R5, R4, R5 ;  /* 0x000000050405723e */ /* 0x000fe400000010ff */
[----:B------:R-:W-:-:S05]  /*20b0*/  LEA.HI.X R3, R24, UR13, R3, 0x1, P1 ;  /* 0x0000000d18037c11 */ /* 0x000fca00088f0c03 */
[----:B------:R2:W-:Y:S01]  /*20c0*/  STG.E desc[UR14][R2.64], R5 ;  /* 0x0000000502007986 */ /* 0x0005e2000c10190e */
[----:B------:R-:W-:Y:S05]  /*20d0*/  BRA `(.L_x_1874) ;  /* 0x0000000400047947 */ /* 0x000fea0003800000 */
.L_x_1871:
[----:B------:R-:W-:Y:S04]  /*20e0*/  BSSY.RECONVERGENT B1, `(.L_x_1875) ;  /* 0x000001f000017945 */ /* 0x000fe80003800200 */
[----:B------:R-:W-:Y:S05]  /*20f0*/  @P1 BRA `(.L_x_1876) ;  /* 0x0000000000741947 */ /* 0x000fea0003800000 */
[--C-:B------:R-:W-:Y:S01]  /*2100*/  FADD.FTZ R3, R3, -R0.reuse ;  /* 0x8000000003037221 */ /* 0x100fe20000010000 */
[----:B------:R-:W-:Y:S01]  /*2110*/  FADD.FTZ R11, R2, -R0 ;  /* 0x80000000020b7221 */ /* 0x000fe20000010000 */
[----:B------:R-:W2:Y:S01]  /*2120*/  LDCU.64 UR10, c[0x0][0x3e0] ;  /* 0x00007c00ff0a77ac */ /* 0x000ea20008000a00 */
[----:B-1----:R-:W-:Y:S01]  /*2130*/  SHF.R.S32.HI R16, RZ, 0x1f, R23 ;  /* 0x0000001fff107819 */ /* 0x002fe20000011417 */
[-C--:B0-----:R-:W-:Y:S01]  /*2140*/  FMUL.FTZ R3, R3, R4.reuse ;  /* 0x0000000403037220 */ /* 0x081fe20000410000 */
[----:B------:R-:W-:Y:S01]  /*2150*/  FMUL.FTZ R10, R11, R4 ;  /* 0x000000040b0a7220 */ /* 0x000fe20000410000 */
[----:B------:R-:W0:Y:S02]  /*2160*/  LDCU.64 UR12, c[0x0][0x380] ;  /* 0x00007000ff0c77ac */ /* 0x000e240008000a00 */
[----:B-----5:R-:W-:Y:S01]  /*2170*/  FFMA.FTZ R5, R6, R3, R8 ;  /* 0x0000000306057223 */ /* 0x020fe20000010008 */
[----:B------:R-:W-:Y:S01]  /*2180*/  FFMA.FTZ R10, R7, R10, R9 ;  /* 0x0000000a070a7223 */ /* 0x000fe20000010009 */
[----:B------:R-:W-:-:S02]  /*2190*/  IMAD.MOV.U32 R3, RZ, RZ, R27 ;  /* 0x000000ffff037224 */ /* 0x000fc400078e001b */
[----:B------:R-:W-:Y:S01]  /*21a0*/  FMUL.FTZ R2, R5, -1.4426950216293334961 ;  /* 0xbfb8aa3b05027820 */ /* 0x000fe20000410000 */
[----:B------:R-:W-:-:S05]  /*21b0*/  FMUL.FTZ R13, R10, -1.4426950216293334961 ;  /* 0xbfb8aa3b0a0d7820 */ /* 0x000fca0000410000 */
[----:B------:R-:W1:Y:S01]  /*21c0*/  MUFU.EX2 R2, R2 ;  /* 0x0000000200027308 */ /* 0x000e620000000800 */
[----:B--2---:R-:W-:-:S03]  /*21d0*/  IMAD R16, R16, UR10, RZ ;  /* 0x0000000a10107c24 */ /* 0x004fc6000f8e02ff */
[----:B------:R-:W2:Y:S01]  /*21e0*/  MUFU.EX2 R13, R13 ;  /* 0x0000000d000d7308 */ /* 0x000ea20000000800 */
[----:B-1----:R-:W-:Y:S01]  /*21f0*/  FADD.FTZ R11, R2, 1 ;  /* 0x3f800000020b7421 */ /* 0x002fe20000010000 */
[----:B------:R-:W-:Y:S01]  /*2200*/  MOV R2, R24 ;  /* 0x0000001800027202 */ /* 0x000fe20000000f00 */
[----:B--2---:R-:W-:Y:S02]  /*2210*/  FADD.FTZ R14, R13, 1 ;  /* 0x3f8000000d0e7421 */ /* 0x004fe40000010000 */
[----:B------:R-:W1:Y:S02]  /*2220*/  MUFU.RCP R12, R11 ;  /* 0x0000000b000c7308 */ /* 0x000e640000001000 */
[----:B------:R-:W-:-:S04]  /*2230*/  IMAD.WIDE.U32 R2, R23, UR10, R2 ;  /* 0x0000000a17027c25 */ /* 0x000fc8000f8e0002 */
[----:B------:R-:W-:Y:S02]  /*2240*/  IMAD R13, R23, UR11, R16 ;  /* 0x0000000b170d7c24 */ /* 0x000fe4000f8e0210 */
[----:B------:R-:W2:Y:S03]  /*2250*/  MUFU.RCP R15, R14 ;  /* 0x0000000e000f7308 */ /* 0x000ea60000001000 */
[----:B------:R-:W-:Y:S01]  /*2260*/  IADD3 R13, PT, PT, R3, R13, RZ ;  /* 0x0000000d030d7210 */ /* 0x000fe20007ffe0ff */
[----:B-1----:R-:W-:Y:S01]  /*2270*/  FMUL.FTZ R12, R5, R12 ;  /* 0x0000000c050c7220 */ /* 0x002fe20000410000 */
[----:B--2---:R-:W-:Y:S01]  /*2280*/  FMUL.FTZ R15, R10, R15 ;  /* 0x0000000f0a0f7220 */ /* 0x004fe20000410000 */
[----:B0-----:R-:W-:-:S04]  /*2290*/  LEA R10, P1, R2, UR12, 0x1 ;  /* 0x0000000c020a7c11 */ /* 0x001fc8000f8208ff */
[----:B------:R-:W-:Y:S02]  /*22a0*/  LEA.HI.X R11, R2, UR13, R13, 0x1, P1 ;  /* 0x0000000d020b7c11 */ /* 0x000fe400088f0c0d */
[----:B------:R-:W-:-:S05]  /*22b0*/  F2FP.BF16.F32.PACK_AB R15, R15, R12 ;  /* 0x0000000c0f0f723e */ /* 0x000fca00000010ff */
[----:B------:R2:W-:Y:S02]  /*22c0*/  STG.E desc[UR14][R10.64], R15 ;  /* 0x0000000f0a007986 */ /* 0x0005e4000c10190e */
.L_x_1876:
[----:B------:R-:W-:Y:S05]  /*22d0*/  BSYNC.RECONVERGENT B1 ;  /* 0x0000000000017941 */ /* 0x000fea0003800200 */
.L_x_1875:
[----:B------:R-:W3:Y:S01]  /*22e0*/  LDCU.64 UR10, c[0x0][0x3e8] ;  /* 0x00007d00ff0a77ac */ /* 0x000ee20008000a00 */
[----:B------:R-:W-:-:S04]  /*22f0*/  IADD3 R2, PT, PT, R23, 0x20, RZ ;  /* 0x0000002017027810 */ /* 0x000fc80007ffe0ff */
[----:B------:R-:W-:Y:S02]  /*2300*/  SHF.R.S32.HI R3, RZ, 0x1f, R2 ;  /* 0x0000001fff037819 */ /* 0x000fe40000011402 */
[----:B---3--:R-:W-:-:S04]  /*2310*/  ISETP.GE.U32.AND P1, PT, R2, UR10, PT ;  /* 0x0000000a02007c0c */ /* 0x008fc8000bf26070 */
[----:B------:R-:W-:-:S13]  /*2320*/  ISETP.GE.AND.EX P1, PT, R3, UR11, PT, P1 ;  /* 0x0000000b03007c0c */ /* 0x000fda000bf26310 */
[----:B------:R-:W-:Y:S05]  /*2330*/  @P1 BRA `(.L_x_1874) ;  /* 0x00000000006c1947 */ /* 0x000fea0003800000 */
[--C-:B------:R-:W-:Y:S01]  /*2340*/  FADD.FTZ R21, R21, -R0.reuse ;  /* 0x8000000015157221 */ /* 0x100fe20000010000 */
[----:B------:R-:W-:Y:S01]  /*2350*/  FADD.FTZ R5, R20, -R0 ;  /* 0x8000000014057221 */ /* 0x000fe20000010000 */
[----:B------:R-:W3:Y:S01]  /*2360*/  LDCU.64 UR10, c[0x0][0x3e0] ;  /* 0x00007c00ff0a77ac */ /* 0x000ee20008000a00 */
[----:B------:R-:W-:Y:S01]  /*2370*/  MOV R25, R27 ;  /* 0x0000001b00197202 */ /* 0x000fe20000000f00 */
[-C--:B0-----:R-:W-:Y:S01]  /*2380*/  FMUL.FTZ R21, R21, R4.reuse ;  /* 0x0000000415157220 */ /* 0x081fe20000410000 */
[----:B------:R-:W-:Y:S01]  /*2390*/  FMUL.FTZ R4, R5, R4 ;  /* 0x0000000405047220 */ /* 0x000fe20000410000 */
[----:B------:R-:W0:Y:S02]  /*23a0*/  LDCU.64 UR12, c[0x0][0x380] ;  /* 0x00007000ff0c77ac */ /* 0x000e240008000a00 */
[----:B-----5:R-:W-:Y:S01]  /*23b0*/  FFMA.FTZ R21, R6, R21, R8 ;  /* 0x0000001506157223 */ /* 0x020fe20000010008 */
[----:B------:R-:W-:-:S03]  /*23c0*/  FFMA.FTZ R7, R7, R4, R9 ;  /* 0x0000000407077223 */ /* 0x000fc60000010009 */
[----:B------:R-:W-:Y:S01]  /*23d0*/  FMUL.FTZ R0, R21, -1.4426950216293334961 ;  /* 0xbfb8aa3b15007820 */ /* 0x000fe20000410000 */
[----:B------:R-:W-:-:S05]  /*23e0*/  FMUL.FTZ R5, R7, -1.4426950216293334961 ;  /* 0xbfb8aa3b07057820 */ /* 0x000fca0000410000 */
[----:B------:R-:W4:Y:S01]  /*23f0*/  MUFU.EX2 R0, R0 ;  /* 0x0000000000007308 */ /* 0x000f220000000800 */
[----:B---3--:R-:W-:-:S03]  /*2400*/  IMAD R3, R3, UR10, RZ ;  /* 0x0000000a03037c24 */ /* 0x008fc6000f8e02ff */
[----:B------:R-:W3:Y:S01]  /*2410*/  MUFU.EX2 R5, R5 ;  /* 0x0000000500057308 */ /* 0x000ee20000000800 */
[----:B------:R-:W-:-:S04]  /*2420*/  IMAD.WIDE.U32 R24, R2, UR10, R24 ;  /* 0x0000000a02187c25 */ /* 0x000fc8000f8e0018 */
[----:B------:R-:W-:Y:S01]  /*2430*/  IMAD R3, R2, UR11, R3 ;  /* 0x0000000b02037c24 */ /* 0x000fe2000f8e0203 */
[----:B0-----:R-:W-:Y:S01]  /*2440*/  LEA R2, P1, R24, UR12, 0x1 ;  /* 0x0000000c18027c11 */ /* 0x001fe2000f8208ff */
[----:B----4-:R-:W-:-:S03]  /*2450*/  FADD.FTZ R4, R0, 1 ;  /* 0x3f80000000047421 */ /* 0x010fc60000010000 */
[----:B------:R-:W-:Y:S01]  /*2460*/  IADD3 R3, PT, PT, R25, R3, RZ ;  /* 0x0000000319037210 */ /* 0x000fe20007ffe0ff */
[----:B---3--:R-:W-:-:S03]  /*2470*/  FADD.FTZ R6, R5, 1 ;  /* 0x3f80000005067421 */ /* 0x008fc60000010000 */
[----:B------:R-:W-:Y:S01]  /*2480*/  LEA.HI.X R3, R24, UR13, R3, 0x1, P1 ;  /* 0x0000000d18037c11 */ /* 0x000fe200088f0c03 */
[----:B------:R-:W0:Y:S08]  /*2490*/  MUFU.RCP R4, R4 ;  /* 0x0000000400047308 */ /* 0x000e300000001000 */
[----:B------:R-:W3:Y:S01]  /*24a0*/  MUFU.RCP R6, R6 ;  /* 0x0000000600067308 */ /* 0x000ee20000001000 */
[----:B0-----:R-:W-:Y:S01]  /*24b0*/  FMUL.FTZ R0, R21, R4 ;  /* 0x0000000415007220 */ /* 0x001fe20000410000 */
[----:B---3--:R-:W-:-:S05]  /*24c0*/  FMUL.FTZ R5, R7, R6 ;  /* 0x0000000607057220 */ /* 0x008fca0000410000 */
[----:B------:R-:W-:-:S05]  /*24d0*/  F2FP.BF16.F32.PACK_AB R5, R5, R0 ;  /* 0x000000000505723e */ /* 0x000fca00000010ff */
[----:B------:R3:W-:Y:S02]  /*24e0*/  STG.E desc[UR14][R2.64], R5 ;  /* 0x0000000502007986 */ /* 0x0007e4000c10190e */
.L_x_1874:
[----:B------:R-:W-:Y:S05]  /*24f0*/  BSYNC.RECONVERGENT B0 ;  /* 0x0000000000007941 */ /* 0x000fea0003800200 */
.L_x_1870:
[----:B------:R-:W-:Y:S02]  /*2500*/  UIADD3 UR8, UPT, UPT, UR19, UR8, URZ ;  /* 0x0000000813087290 */ /* 0x000fe4000fffe0ff */
[----:B------:R-:W-:Y:S02]  /*2510*/  UIADD3 UR4, UPT, UPT, UR4, 0x1, URZ ;  /* 0x0000000104047890 */ /* 0x000fe4000fffe0ff */
[----:B------:R-:W-:-:S09]  /*2520*/  UISETP.GE.AND UP0, UPT, UR8, UR7, UPT ;  /* 0x000000070800728c */ /* 0x000fd2000bf06270 */
[----:B------:R-:W-:Y:S05]  /*2530*/  BRA.U !UP0, `(.L_x_1877) ;  /* 0xffffffdd08147547 */ /* 0x000fea000b83ffff */
[----:B------:R-:W-:Y:S05]  /*2540*/  EXIT ;  /* 0x000000000000794d */ /* 0x000fea0003800000 */
.L_x_1878:
        /* <DEDUP_REMOVED lines=11> */
.L_x_3443:


//--------------------- .text._Z35group_norm_nhwc_fwd_one_pass_kernelI11Bf16IOFp32WLi128ELi30ELi480EEv26Group_norm_nhwc_fwd_params --------------------------
	.section	.text._Z35group_norm_nhwc_fwd_one_pass_kernelI11Bf16IOFp32WLi128ELi30ELi480EEv26Group_norm_nhwc_fwd_params,"ax",@progbits
	.align	128
        .global         _Z35group_norm_nhwc_fwd_one_pass_kernelI11Bf16IOFp32WLi128ELi30ELi480EEv26Group_norm_nhwc_fwd_params
        .type           _Z35group_norm_nhwc_fwd_one_pass_kernelI11Bf16IOFp32WLi128ELi30ELi480EEv26Group_norm_nhwc_fwd_params,@function
        .size           _Z35group_norm_nhwc_fwd_one_pass_kernelI11Bf16IOFp32WLi128ELi30ELi480EEv26Group_norm_nhwc_fwd_params,(.L_x_3444 - _Z35group_norm_nhwc_fwd_one_pass_kernelI11Bf16IOFp32WLi128ELi30ELi480EEv26Group_norm_nhwc_fwd_params)
        .other          _Z35group_norm_nhwc_fwd_one_pass_kernelI11Bf16IOFp32WLi128ELi30ELi480EEv26Group_norm_nhwc_fwd_params,@"STO_CUDA_ENTRY STV_DEFAULT"
_Z35group_norm_nhwc_fwd_one_pass_kernelI11Bf16IOFp32WLi128ELi30ELi480EEv26Group_norm_nhwc_fwd_params:
.text._Z35group_norm_nhwc_fwd_one_pass_kernelI11Bf16IOFp32WLi128ELi30ELi480EEv26Group_norm_nhwc_fwd_params:
        /* <DEDUP_REMOVED lines=15> */
[----:B------:R-:W-:Y:S01]  /*00f0*/  UMOV UR7, UR6 ;  /* 0x0000000600077c82 */ /* 0x000fe20008000000 */
[----:B---3--:R-:W-:-:S02]  /*0100*/  ISETP.NE.U32.AND P1, PT, RZ, UR8, PT ;  /* 0x00000008ff007c0c */ /* 0x008fc4000bf25070 */
[C---:B0-----:R-:W-:Y:S02]  /*0110*/  LOP3.LUT R0, R2.reuse, 0xffff, RZ, 0xc0, !PT ;  /* 0x0000ffff02007812 */ /* 0x041fe400078ec0ff */
[----:B-1----:R-:W-:Y:S02]  /*0120*/  LOP3.LUT P0, RZ, R2, UR18, RZ, 0xfc, !PT ;  /* 0x0000001202ff7c12 */ /* 0x002fe4000f80fcff */
[----:B--2---:R-:W-:Y:S01]  /*0130*/  MOV R2, UR4 ;  /* 0x0000000400027c02 */ /* 0x004fe20008000f00 */
[----:B------:R-:W-:Y:S01]  /*0140*/  IMAD R0, R0, 0x1112, RZ ;  /* 0x0000111200007824 */ /* 0x000fe200078e02ff */
[----:B------:R-:W-:Y:S01]  /*0150*/  ISETP.NE.AND.EX P0, PT, RZ, UR9, !P0, P1 ;  /* 0x00000009ff007c0c */ /* 0x000fe2000c705310 */
[----:B------:R-:W-:-:S03]  /*0160*/  UMOV UR4, URZ ;  /* 0x000000ff00047c82 */ /* 0x000fc60008000000 */
[----:B------:R-:W-:-:S05]  /*0170*/  SHF.R.U32.HI R23, RZ, 0x10, R0 ;  /* 0x00000010ff177819 */ /* 0x000fca0000011600 */
[----:B------:R-:W-:-:S07]  /*0180*/  IMAD R23, R2, UR18, R23 ;  /* 0x0000001202177c24 */ /* 0x000fce000f8e0217 */
.L_x_1906:
[----:B---34-:R-:W0:Y:S01]  /*0190*/  LDC R2, c[0x0][0x3f8] ;  /* 0x0000fe00ff027b82 */ /* 0x018e220000000800 */
[----:B-----5:R-:W-:Y:S01]  /*01a0*/  IABS R8, UR7 ;  /* 0x0000000700087c13 */ /* 0x020fe20008000000 */
[----:B-1----:R-:W1:Y:S01]  /*01b0*/  LDCU.64 UR8, c[0x0][0x3e8] ;  /* 0x00007d00ff0877ac */ /* 0x002e620008000a00 */
[----:B------:R-:W-:Y:S02]  /*01c0*/  SHF.R.S32.HI R17, RZ, 0x1f, R23 ;  /* 0x0000001fff117819 */ /* 0x000fe40000011417 */
[----:B------:R-:W-:Y:S01]  /*01d0*/  IADD3 R21, PT, PT, R23, 0x20, RZ ;  /* 0x0000002017157810 */ /* 0x000fe20007ffe0ff */
[----:B--2---:R-:W2:Y:S01]  /*01e0*/  LDCU.64 UR10, c[0x0][0x3f0] ;  /* 0x00007e00ff0a77ac */ /* 0x004ea20008000a00 */
[----:B0-----:R-:W-:Y:S02]  /*01f0*/  IABS R3, R2 ;  /* 0x0000000200037213 */ /* 0x001fe40000000000 */
[----:B------:R-:W-:Y:S02]  /*0200*/  ISETP.NE.AND P3, PT, R2, RZ, PT ;  /* 0x000000ff0200720c */ /* 0x000fe40003f65270 */
[----:B------:R-:W0:Y:S08]  /*0210*/  I2F.RP R0, R3 ;  /* 0x0000000300007306 */ /* 0x000e300000209400 */
[----:B0-----:R-:W0:Y:S02]  /*0220*/  MUFU.RCP R0, R0 ;  /* 0x0000000000007308 */ /* 0x001e240000001000 */
[----:B0-----:R-:W-:-:S06]  /*0230*/  IADD3 R4, PT, PT, R0, 0xffffffe, RZ ;  /* 0x0ffffffe00047810 */ /* 0x001fcc0007ffe0ff */
[----:B------:R0:W3:Y:S02]  /*0240*/  F2I.FTZ.U32.TRUNC.NTZ R5, R4 ;  /* 0x0000000400057305 */ /* 0x0000e4000021f000 */
[----:B0-----:R-:W-:Y:S01]  /*0250*/  HFMA2 R4, -RZ, RZ, 0, 0 ;  /* 0x00000000ff047431 */ /* 0x001fe200000001ff */
[----:B---3--:R-:W-:-:S05]  /*0260*/  IADD3 R6, PT, PT, RZ, -R5, RZ ;  /* 0x80000005ff067210 */ /* 0x008fca0007ffe0ff */
[----:B------:R-:W-:Y:S02]  /*0270*/  IMAD R7, R6, R3, RZ ;  /* 0x0000000306077224 */ /* 0x000fe400078e02ff */
[----:B------:R-:W0:Y:S02]  /*0280*/  S2R R6, SR_TID.X ;  /* 0x0000000000067919 */ /* 0x000e240000002100 */
[----:B------:R-:W-:Y:S01]  /*0290*/  IMAD.HI.U32 R5, R5, R7, R4 ;  /* 0x0000000705057227 */ /* 0x000fe200078e0004 */
[----:B------:R-:W-:-:S05]  /*02a0*/  SHF.R.S32.HI R7, RZ, 0x1f, R21 ;  /* 0x0000001fff077819 */ /* 0x000fca0000011415 */
[----:B------:R-:W-:-:S04]  /*02b0*/  IMAD.HI.U32 R15, R5, R8, RZ ;  /* 0x00000008050f7227 */ /* 0x000fc800078e00ff */
[----:B------:R-:W-:-:S04]  /*02c0*/  IMAD.MOV R0, RZ, RZ, -R15 ;  /* 0x000000ffff007224 */ /* 0x000fc800078e0a0f */
[----:B------:R-:W-:-:S05]  /*02d0*/  IMAD R0, R3, R0, R8 ;  /* 0x0000000003007224 */ /* 0x000fca00078e0208 */
[----:B------:R-:W-:Y:S02]  /*02e0*/  ISETP.GT.U32.AND P2, PT, R3, R0, PT ;  /* 0x000000000300720c */ /* 0x000fe40003f44070 */
[----:B0-----:R-:W-:-:S11]  /*02f0*/  LOP3.LUT R4, R6, 0xffff, RZ, 0xc0, !PT ;  /* 0x0000ffff06047812 */ /* 0x001fd600078ec0ff */
[-C--:B------:R-:W-:Y:S02]  /*0300*/  @!P2 IADD3 R0, PT, PT, R0, -R3.reuse, RZ ;  /* 0x800000030000a210 */ /* 0x080fe40007ffe0ff */
[----:B------:R-:W-:Y:S01]  /*0310*/  @!P2 IADD3 R15, PT, PT, R15, 0x1, RZ ;  /* 0x000000010f0fa810 */ /* 0x000fe20007ffe0ff */
[----:B------:R-:W-:Y:S01]  /*0320*/  IMAD R4, R4, 0x1112, RZ ;  /* 0x0000111204047824 */ /* 0x000fe200078e02ff */
[----:B------:R-:W-:Y:S02]  /*0330*/  ISETP.GE.U32.AND P1, PT, R0, R3, PT ;  /* 0x000000030000720c */ /* 0x000fe40003f26070 */
[----:B------:R-:W-:Y:S02]  /*0340*/  LOP3.LUT R0, R2, UR7, RZ, 0x3c, !PT ;  /* 0x0000000702007c12 */ /* 0x000fe4000f8e3cff */
[----:B------:R-:W-:Y:S02]  /*0350*/  SHF.R.U32.HI R4, RZ, 0x10, R4 ;  /* 0x00000010ff047819 */ /* 0x000fe40000011604 */
[----:B------:R-:W-:-:S02]  /*0360*/  ISETP.GE.AND P4, PT, R0, RZ, PT ;  /* 0x000000ff0000720c */ /* 0x000fc40003f86270 */
[----:B------:R-:W-:Y:S02]  /*0370*/  PRMT R0, R4, 0x9910, RZ ;  /* 0x0000991004007816 */ /* 0x000fe400000000ff */
[----:B-1----:R-:W-:-:S03]  /*0380*/  ISETP.GE.U32.AND P2, PT, R23, UR8, PT ;  /* 0x0000000817007c0c */ /* 0x002fc6000bf46070 */
[----:B------:R-:W-:Y:S01]  /*0390*/  IMAD R0, R0, 0xf, RZ ;  /* 0x0000000f00007824 */ /* 0x000fe200078e02ff */
[----:B------:R-:W-:Y:S02]  /*03a0*/  ISETP.GE.AND.EX P2, PT, R17, UR9, PT, P2 ;  /* 0x0000000911007c0c */ /* 0x000fe4000bf46320 */
[----:B------:R-:W-:Y:S02]  /*03b0*/  @P1 IADD3 R15, PT, PT, R15, 0x1, RZ ;  /* 0x000000010f0f1810 */ /* 0x000fe40007ffe0ff */
[----:B------:R-:W-:Y:S02]  /*03c0*/  IADD3 R0, PT, PT, RZ, -R0, RZ ;  /* 0x80000000ff007210 */ /* 0x000fe40007ffe0ff */
[----:B------:R-:W-:Y:S01]  /*03d0*/  ISETP.GE.U32.AND P1, PT, R21, UR8, PT ;  /* 0x0000000815007c0c */ /* 0x000fe2000bf26070 */
[----:B------:R-:W-:Y:S01]  /*03e0*/  @!P4 IMAD.MOV R15, RZ, RZ, -R15 ;  /* 0x000000ffff0fc224 */ /* 0x000fe200078e0a0f */
[----:B------:R-:W-:Y:S02]  /*03f0*/  PRMT R5, R0, 0x7710, RZ ;  /* 0x0000771000057816 */ /* 0x000fe400000000ff */
[----:B------:R-:W-:-:S02]  /*0400*/  ISETP.GE.AND.EX P1, PT, R7, UR9, PT, P1 ;  /* 0x0000000907007c0c */ /* 0x000fc4000bf26310 */
[----:B------:R-:W-:Y:S01]  /*0410*/  IADD3 R5, PT, PT, R5, R6, RZ ;  /* 0x0000000605057210 */ /* 0x000fe20007ffe0ff */
[----:B------:R-:W0:Y:S01]  /*0420*/  @!P2 LDC.64 R10, c[0x0][0x3e0] ;  /* 0x0000f800ff0aab82 */ /* 0x000e220000000a00 */
[----:B------:R-:W-:Y:S02]  /*0430*/  @!P3 LOP3.LUT R15, RZ, R2, RZ, 0x33, !PT ;  /* 0x00000002ff0fb212 */ /* 0x000fe400078e33ff */
[----:B------:R-:W-:Y:S01]  /*0440*/  IADD3 R0, PT, PT, R23, 0x40, RZ ;  /* 0x0000004017007810 */ /* 0x000fe20007ffe0ff */
[----:B------:R-:W-:Y:S01]  /*0450*/  IMAD.SHL.U32 R5, R5, 0x2, RZ ;  /* 0x0000000205057824 */ /* 0x000fe200078e00ff */
[----:B------:R-:W-:Y:S02]  /*0460*/  IADD3 R3, PT, PT, -R15, RZ, RZ ;  /* 0x000000ff0f037210 */ /* 0x000fe40007ffe1ff */
[----:B------:R-:W-:Y:S01]  /*0470*/  ISETP.GE.U32.AND P3, PT, R0, UR8, PT ;  /* 0x0000000800007c0c */ /* 0x000fe2000bf66070 */
[----:B------:R-:W1:Y:S01]  /*0480*/  @!P2 LDC.64 R12, c[0x0][0x390] ;  /* 0x0000e400ff0cab82 */ /* 0x000e620000000a00 */
[----:B------:R-:W-:Y:S01]  /*0490*/  LOP3.LUT R25, R5, 0xffff, RZ, 0xc0, !PT ;  /* 0x0000ffff05197812 */ /* 0x000fe200078ec0ff */
[----:B------:R-:W-:Y:S01]  /*04a0*/  IMAD R20, R2, R3, UR7 ;  /* 0x0000000702147e24 */ /* 0x000fe2000f8e0203 */
[----:B------:R-:W-:-:S02]  /*04b0*/  SHF.R.S32.HI R5, RZ, 0x1f, R0 ;  /* 0x0000001fff057819 */ /* 0x000fc40000011400 */
[----:B------:R-:W-:Y:S01]  /*04c0*/  SHF.R.S32.HI R3, RZ, 0x1f, R15 ;  /* 0x0000001fff037819 */ /* 0x000fe2000001140f */
[----:B------:R-:W-:Y:S01]  /*04d0*/  IMAD R20, R20, 0x1e, RZ ;  /* 0x0000001e14147824 */ /* 0x000fe200078e02ff */
[----:B------:R-:W-:Y:S01]  /*04e0*/  ISETP.GE.AND.EX P3, PT, R5, UR9, PT, P3 ;  /* 0x0000000905007c0c */ /* 0x000fe2000bf66330 */
[----:B------:R-:W3:Y:S01]  /*04f0*/  @!P1 LDC.64 R8, c[0x0][0x3e0] ;  /* 0x0000f800ff089b82 */ /* 0x000ee20000000a00 */
[----:B------:R-:W-:Y:S01]  /*0500*/  IADD3 R2, PT, PT, R23, 0x60, RZ ;  /* 0x0000006017027810 */ /* 0x000fe20007ffe0ff */
[----:B--2---:R-:W-:Y:S01]  /*0510*/  IMAD R4, R3, UR10, RZ ;  /* 0x0000000a03047c24 */ /* 0x004fe2000f8e02ff */
[C---:B------:R-:W-:Y:S02]  /*0520*/  IADD3 R24, P4, PT, R20.reuse, R25, RZ ;  /* 0x0000001914187210 */ /* 0x040fe40007f9e0ff */
[----:B------:R-:W-:Y:S01]  /*0530*/  SHF.R.S32.HI R3, RZ, 0x1f, R2 ;  /* 0x0000001fff037819 */ /* 0x000fe20000011402 */
[----:B------:R-:W-:Y:S01]  /*0540*/  IMAD R27, R15, UR11, R4 ;  /* 0x0000000b0f1b7c24 */ /* 0x000fe2000f8e0204 */
[----:B------:R-:W-:Y:S01]  /*0550*/  LEA.HI.X.SX32 R25, R20, RZ, 0x1, P4 ;  /* 0x000000ff14197211 */ /* 0x000fe200020f0eff */
[----:B0-----:R-:W-:Y:S01]  /*0560*/  @!P2 IMAD R4, R17, R10, RZ ;  /* 0x0000000a1104a224 */ /* 0x001fe200078e02ff */
[----:B------:R-:W-:Y:S01]  /*0570*/  ISETP.GE.U32.AND P4, PT, R2, UR8, PT ;  /* 0x0000000802007c0c */ /* 0x000fe2000bf86070 */
[----:B------:R-:W-:-:S02]  /*0580*/  IMAD.WIDE.U32 R24, R15, UR10, R24 ;  /* 0x0000000a0f187c25 */ /* 0x000fc4000f8e0018 */
[----:B------:R-:W0:Y:S01]  /*0590*/  @!P3 LDC.64 R16, c[0x0][0x3e0] ;  /* 0x0000f800ff10bb82 */ /* 0x000e220000000a00 */
[----:B------:R-:W-:Y:S01]  /*05a0*/  ISETP.GE.AND.EX P4, PT, R3, UR9, PT, P4 ;  /* 0x0000000903007c0c */ /* 0x000fe2000bf86340 */
[----:B------:R-:W-:Y:S01]  /*05b0*/  @!P2 IMAD R19, R23, R11, R4 ;  /* 0x0000000b1713a224 */ /* 0x000fe200078e0204 */
[----:B------:R-:W-:Y:S02]  /*05c0*/  IADD3 R27, PT, PT, R25, R27, RZ ;  /* 0x0000001b191b7210 */ /* 0x000fe40007ffe0ff */
[----:B------:R-:W-:-:S03]  /*05d0*/  @!P2 MOV R26, R24 ;  /* 0x00000018001aa202 */ /* 0x000fc60000000f00 */
[----:B------:R-:W2:Y:S01]  /*05e0*/  @!P1 LDC.64 R14, c[0x0][0x390] ;  /* 0x0000e400ff0e9b82 */ /* 0x000ea20000000a00 */
[-C--:B------:R-:W-:Y:S01]  /*05f0*/  @!P1 MOV R28, R24.reuse ;  /* 0x00000018001c9202 */ /* 0x080fe20000000f00 */
[--C-:B------:R-:W-:Y:S01]  /*0600*/  @!P1 IMAD.MOV.U32 R29, RZ, RZ, R27.reuse ;  /* 0x000000ffff1d9224 */ /* 0x100fe200078e001b */
[----:B------:R-:W-:Y:S01]  /*0610*/  @!P3 MOV R4, R24 ;  /* 0x000000180004b202 */ /* 0x000fe20000000f00 */
[----:B---3--:R-:W-:Y:S02]  /*0620*/  @!P1 IMAD R18, R7, R8, RZ ;  /* 0x0000000807129224 */ /* 0x008fe400078e02ff */
[----:B------:R-:W-:-:S04]  /*0630*/  @!P2 IMAD.WIDE.U32 R10, R23, R10, R26 ;  /* 0x0000000a170aa225 */ /* 0x000fc800078e001a */
[----:B------:R-:W-:Y:S01]  /*0640*/  @!P1 IMAD R7, R21, R9, R18 ;  /* 0x0000000915079224 */ /* 0x000fe200078e0212 */
[----:B------:R-:W-:Y:S01]  /*0650*/  @!P2 IADD3 R19, PT, PT, R11, R19, RZ ;  /* 0x000000130b13a210 */ /* 0x000fe20007ffe0ff */
[----:B------:R-:W-:Y:S01]  /*0660*/  @!P1 IMAD.WIDE.U32 R28, R21, R8, R28 ;  /* 0x00000008151c9225 */ /* 0x000fe200078e001c */
[C---:B-1----:R-:W-:Y:S01]  /*0670*/  @!P2 LEA R18, P5, R10.reuse, R12, 0x1 ;  /* 0x0000000c0a12a211 */ /* 0x042fe200078a08ff */
[----:B------:R-:W1:Y:S02]  /*0680*/  @!P4 LDC.64 R8, c[0x0][0x3e0] ;  /* 0x0000f800ff08cb82 */ /* 0x000e640000000a00 */
[----:B------:R-:W-:Y:S02]  /*0690*/  HFMA2 R21, -RZ, RZ, 0, 0 ;  /* 0x00000000ff157431 */ /* 0x000fe400000001ff */
[----:B0-----:R-:W-:Y:S01]  /*06a0*/  @!P3 IMAD R5, R5, R16, RZ ;  /* 0x000000100505b224 */ /* 0x001fe200078e02ff */
[----:B------:R-:W-:Y:S02]  /*06b0*/  @!P2 LEA.HI.X R19, R10, R13, R19, 0x1, P5 ;  /* 0x0000000d0a13a211 */ /* 0x000fe400028f0c13 */
[----:B------:R-:W-:Y:S01]  /*06c0*/  @!P1 IADD3 R7, PT, PT, R29, R7, RZ ;  /* 0x000000071d079210 */ /* 0x000fe20007ffe0ff */
[----:B------:R-:W-:Y:S01]  /*06d0*/  @!P3 IMAD R17, R0, R17, R5 ;  /* 0x000000110011b224 */ /* 0x000fe200078e0205 */
[----:B------:R-:W0:Y:S01]  /*06e0*/  @!P3 LDC.64 R10, c[0x0][0x390] ;  /* 0x0000e400ff0abb82 */ /* 0x000e220000000a00 */
[----:B------:R-:W-:Y:S01]  /*06f0*/  @!P3 IMAD.MOV.U32 R5, RZ, RZ, R27 ;  /* 0x000000ffff05b224 */ /* 0x000fe200078e001b */
[----:B--2---:R-:W-:Y:S01]  /*0700*/  @!P1 LEA R14, P5, R28, R14, 0x1 ;  /* 0x0000000e1c0e9211 */ /* 0x004fe200078a08ff */
[----:B------:R-:W2:Y:S01]  /*0710*/  @!P2 LDG.E R21, desc[UR14][R18.64] ;  /* 0x0000000e1215a981 */ /* 0x000ea2000c1e1900 */
[----:B------:R-:W-:-:S04]  /*0720*/  @!P3 IMAD.WIDE.U32 R4, R0, R16, R4 ;  /* 0x000000100004b225 */ /* 0x000fc800078e0004 */
[----:B------:R-:W-:Y:S01]  /*0730*/  HFMA2 R0, -RZ, RZ, 0, 0 ;  /* 0x00000000ff007431 */ /* 0x000fe200000001ff */
[----:B------:R-:W-:Y:S01]  /*0740*/  @!P1 LEA.HI.X R15, R28, R15, R7, 0x1, P5 ;  /* 0x0000000f1c0f9211 */ /* 0x000fe200028f0c07 */
[----:B------:R-:W3:Y:S04]  /*0750*/  @!P4 LDC.64 R12, c[0x0][0x390] ;  /* 0x0000e400ff0ccb82 */ /* 0x000ee80000000a00 */
[----:B------:R5:W4:Y:S01]  /*0760*/  @!P1 LDG.E R0, desc[UR14][R14.64] ;  /* 0x0000000e0e009981 */ /* 0x000b22000c1e1900 */
[----:B------:R-:W-:Y:S01]  /*0770*/  @!P3 IADD3 R17, PT, PT, R5, R17, RZ ;  /* 0x000000110511b210 */ /* 0x000fe20007ffe0ff */
[----:B-1----:R-:W-:Y:S01]  /*0780*/  @!P4 IMAD R3, R3, R8, RZ ;  /* 0x000000080303c224 */ /* 0x002fe200078e02ff */
[----:B-----5:R-:W-:Y:S02]  /*0790*/  @!P4 MOV R14, R24 ;  /* 0x00000018000ec202 */ /* 0x020fe40000000f00 */
[----:B------:R-:W-:Y:S01]  /*07a0*/  @!P4 MOV R15, R27 ;  /* 0x0000001b000fc202 */ /* 0x000fe20000000f00 */
[----:B------:R-:W-:Y:S01]  /*07b0*/  @!P4 IMAD R9, R2, R9, R3 ;  /* 0x000000090209c224 */ /* 0x000fe200078e0203 */
[----:B0-----:R-:W-:Y:S01]  /*07c0*/  @!P3 LEA R10, P2, R4, R10, 0x1 ;  /* 0x0000000a040ab211 */ /* 0x001fe200078408ff */
[----:B------:R-:W-:-:S03]  /*07d0*/  @!P4 IMAD.WIDE.U32 R2, R2, R8, R14 ;  /* 0x000000080202c225 */ /* 0x000fc600078e000e */
[----:B------:R-:W-:Y:S01]  /*07e0*/  @!P3 LEA.HI.X R11, R4, R11, R17, 0x1, P2 ;  /* 0x0000000b040bb211 */ /* 0x000fe200010f0c11 */
[----:B------:R-:W-:Y:S01]  /*07f0*/  IMAD.MOV.U32 R4, RZ, RZ, RZ ;  /* 0x000000ffff047224 */ /* 0x000fe200078e00ff */
[----:B------:R-:W-:Y:S02]  /*0800*/  @!P4 IADD3 R3, PT, PT, R3, R9, RZ ;  /* 0x000000090303c210 */ /* 0x000fe40007ffe0ff */
[C---:B---3--:R-:W-:Y:S01]  /*0810*/  @!P4 LEA R12, P2, R2.reuse, R12, 0x1 ;  /* 0x0000000c020cc211 */ /* 0x048fe200078408ff */
[----:B------:R-:W-:Y:S02]  /*0820*/  HFMA2 R17, -RZ, RZ, 0, 0 ;  /* 0x00000000ff117431 */ /* 0x000fe400000001ff */
[----:B------:R0:W3:Y:S01]  /*0830*/  @!P3 LDG.E R4, desc[UR14][R10.64] ;  /* 0x0000000e0a04b981 */ /* 0x0000e2000c1e1900 */
[----:B------:R-:W-:-:S05]  /*0840*/  @!P4 LEA.HI.X R13, R2, R13, R3, 0x1, P2 ;  /* 0x0000000d020dc211 */ /* 0x000fca00010f0c03 */
[----:B------:R1:W5:Y:S01]  /*0850*/  @!P4 LDG.E R17, desc[UR14][R12.64] ;  /* 0x0000000e0c11c981 */ /* 0x000362000c1e1900 */
[----:B0-----:R-:W0:Y:S02]  /*0860*/  S2R R11, SR_LANEID ;  /* 0x00000000000b7919 */ /* 0x001e240000000000 */
[C---:B0-----:R-:W-:Y:S02]  /*0870*/  ISETP.GT.AND P2, PT, R11.reuse, 0x1e, PT ;  /* 0x0000001e0b00780c */ /* 0x041fe40003f44270 */
[----:B------:R-:W-:Y:S01]  /*0880*/  ISETP.GT.AND P3, PT, R11, 0xf, PT ;  /* 0x0000000f0b00780c */ /* 0x000fe20003f64270 */
[----:B------:R-:W-:Y:S01]  /*0890*/  BSSY.RECONVERGENT B0, `(.L_x_1879) ;  /* 0x0000043000007945 */ /* 0x000fe20003800200 */
[C---:B--2---:R-:W-:Y:S02]  /*08a0*/  PRMT R18, R21.reuse, 0x7632, R18 ;  /* 0x0000763215127816 */ /* 0x044fe40000000012 */
[----:B------:R-:W-:Y:S02]  /*08b0*/  SHF.L.U32 R21, R21, 0x10, RZ ;  /* 0x0000001015157819 */ /* 0x000fe400000006ff */
[----:B------:R-:W-:-:S02]  /*08c0*/  SHF.L.U32 R18, R18, 0x10, RZ ;  /* 0x0000001012127819 */ /* 0x000fc400000006ff */
[C---:B----4-:R-:W-:Y:S01]  /*08d0*/  PRMT R2, R0.reuse, 0x7632, R2 ;  /* 0x0000763200027816 */ /* 0x050fe20000000002 */
[----:B------:R-:W-:Y:S02]  /*08e0*/  IMAD.U32 R19, R0, 0x10000, RZ ;  /* 0x0001000000137824 */ /* 0x000fe400078e00ff */
[----:B------:R-:W-:Y:S01]  /*08f0*/  FMUL.FTZ R8, R18, R18 ;  /* 0x0000001212087220 */ /* 0x000fe20000410000 */
[----:B------:R-:W-:Y:S01]  /*0900*/  SHF.L.U32 R0, R2, 0x10, RZ ;  /* 0x0000001002007819 */ /* 0x000fe200000006ff */
[C---:B------:R-:W-:Y:S02]  /*0910*/  FADD.FTZ R2, R21.reuse, R18 ;  /* 0x0000001215027221 */ /* 0x040fe40000010000 */
[----:B------:R-:W-:Y:S02]  /*0920*/  FFMA.FTZ R8, R21, R21, R8 ;  /* 0x0000001515087223 */ /* 0x000fe40000010008 */
[----:B------:R-:W-:Y:S01]  /*0930*/  FADD.FTZ R5, RZ, R2 ;  /* 0x00000002ff057221 */ /* 0x000fe20000010000 */
[----:B-1----:R-:W-:Y:S01]  /*0940*/  FMUL.FTZ R12, R0, R0 ;  /* 0x00000000000c7220 */ /* 0x002fe20000410000 */
[----:B------:R-:W-:-:S03]  /*0950*/  FADD.FTZ R8, RZ, R8 ;  /* 0x00000008ff087221 */ /* 0x000fc60000010000 */
[C---:B------:R-:W-:Y:S01]  /*0960*/  FFMA.FTZ R7, R19.reuse, R19, R12 ;  /* 0x0000001313077223 */ /* 0x040fe2000001000c */
[----:B------:R-:W-:-:S03]  /*0970*/  FADD.FTZ R10, R19, R0 ;  /* 0x00000000130a7221 */ /* 0x000fc60000010000 */
[----:B------:R-:W-:Y:S01]  /*0980*/  FADD.FTZ R7, R8, R7 ;  /* 0x0000000708077221 */ /* 0x000fe20000010000 */
[----:B---3--:R-:W-:-:S04]  /*0990*/  PRMT R2, R4, 0x7632, R2 ;  /* 0x0000763204027816 */ /* 0x008fc80000000002 */
[----:B------:R-:W-:Y:S02]  /*09a0*/  SHF.L.U32 R2, R2, 0x10, RZ ;  /* 0x0000001002027819 */ /* 0x000fe400000006ff */
[----:B-----5:R-:W-:Y:S02]  /*09b0*/  PRMT R16, R17, 0x7632, R16 ;  /* 0x0000763211107816 */ /* 0x020fe40000000010 */
[----:B------:R-:W-:Y:S01]  /*09c0*/  SHF.L.U32 R3, R4, 0x10, RZ ;  /* 0x0000001004037819 */ /* 0x000fe200000006ff */
[----:B------:R-:W-:Y:S01]  /*09d0*/  FMUL.FTZ R8, R2, R2 ;  /* 0x0000000202087220 */ /* 0x000fe20000410000 */
[----:B------:R-:W-:Y:S01]  /*09e0*/  SHF.L.U32 R16, R16, 0x10, RZ ;  /* 0x0000001010107819 */ /* 0x000fe200000006ff */
[----:B------:R-:W-:Y:S01]  /*09f0*/  FADD.FTZ R5, R5, R10 ;  /* 0x0000000a05057221 */ /* 0x000fe20000010000 */
[----:B------:R-:W-:Y:S02]  /*0a00*/  IMAD.U32 R17, R17, 0x10000, RZ ;  /* 0x0001000011117824 */ /* 0x000fe400078e00ff */
[C---:B------:R-:W-:Y:S01]  /*0a10*/  FADD.FTZ R4, R3.reuse, R2 ;  /* 0x0000000203047221 */ /* 0x040fe20000010000 */
[----:B------:R-:W-:Y:S01]  /*0a20*/  FFMA.FTZ R8, R3, R3, R8 ;  /* 0x0000000303087223 */ /* 0x000fe20000010008 */
[----:B------:R-:W-:-:S02]  /*0a30*/  FMUL.FTZ R10, R16, R16 ;  /* 0x00000010100a7220 */ /* 0x000fc40000410000 */
[----:B------:R-:W-:Y:S01]  /*0a40*/  FADD.FTZ R4, R5, R4 ;  /* 0x0000000405047221 */ /* 0x000fe20000010000 */
[----:B------:R-:W-:Y:S01]  /*0a50*/  FADD.FTZ R8, R7, R8 ;  /* 0x0000000807087221 */ /* 0x000fe20000010000 */
[C---:B------:R-:W-:Y:S01]  /*0a60*/  FADD.FTZ R7, R17.reuse, R16 ;  /* 0x0000001011077221 */ /* 0x040fe20000010000 */
[----:B------:R-:W-:-:S03]  /*0a70*/  FFMA.FTZ R5, R17, R17, R10 ;  /* 0x0000001111057223 */ /* 0x000fc6000001000a */
[----:B------:R-:W-:Y:S01]  /*0a80*/  FADD.FTZ R7, R4, R7 ;  /* 0x0000000704077221 */ /* 0x000fe20000010000 */
[----:B------:R-:W-:-:S04]  /*0a90*/  FADD.FTZ R8, R8, R5 ;  /* 0x0000000508087221 */ /* 0x000fc80000010000 */
[----:B------:R-:W0:Y:S04]  /*0aa0*/  SHFL.DOWN PT, R4, R7, 0x1, 0x1f ;  /* 0x08201f0007047f89 */ /* 0x000e2800000e0000 */
[----:B------:R-:W1:Y:S01]  /*0ab0*/  SHFL.DOWN PT, R5, R8, 0x1, 0x1f ;  /* 0x08201f0008057f89 */ /* 0x000e6200000e0000 */
[----:B0-----:R-:W-:Y:S01]  /*0ac0*/  @!P2 FADD.FTZ R7, R7, R4 ;  /* 0x000000040707a221 */ /* 0x001fe20000010000 */
[----:B-1----:R-:W-:-:S04]  /*0ad0*/  @!P2 FADD.FTZ R8, R8, R5 ;  /* 0x000000050808a221 */ /* 0x002fc80000010000 */
[----:B------:R-:W0:Y:S04]  /*0ae0*/  SHFL.DOWN PT, R4, R7, 0x2, 0x1f ;  /* 0x08401f0007047f89 */ /* 0x000e2800000e0000 */
[----:B------:R-:W1:Y:S01]  /*0af0*/  SHFL.DOWN PT, R5, R8, 0x2, 0x1f ;  /* 0x08401f0008057f89 */ /* 0x000e6200000e0000 */
[----:B------:R-:W-:-:S13]  /*0b00*/  ISETP.GT.AND P2, PT, R11, 0x1d, PT ;  /* 0x0000001d0b00780c */ /* 0x000fda0003f44270 */
        /* <DEDUP_REMOVED lines=9> */
[----:B------:R-:W-:Y:S01]  /*0ba0*/  ISETP.GT.AND P2, PT, R11, 0x17, PT ;  /* 0x000000170b00780c */ /* 0x000fe20003f44270 */
        /* <DEDUP_REMOVED lines=17> */
.L_x_1880:
[----:B------:R-:W-:Y:S05]  /*0cc0*/  BSYNC.RECONVERGENT B0 ;  /* 0x0000000000007941 */ /* 0x000fea0003800200 */
.L_x_1879:
        /* <DEDUP_REMOVED lines=18> */
[----:B-1----:R-:W-:Y:S01]  /*0df0*/  FADD.FTZ R29, R29, R12 ;  /* 0x0000000c1d1d7221 */ /* 0x002fe20000010000 */
[----:B------:R-:W-:Y:S02]  /*0e00*/  FADD.FTZ R12, R8, R13 ;  /* 0x0000000d080c7221 */ /* 0x000fe40000010000 */
[----:B------:R-:W1:Y:S01]  /*0e10*/  LDS.128 R8, [UR5+0x50] ;  /* 0x00005005ff087984 */ /* 0x000e620008000c00 */
[----:B------:R-:W-:Y:S01]  /*0e20*/  FADD.FTZ R29, R29, R14 ;  /* 0x0000000e1d1d7221 */ /* 0x000fe20000010000 */
[----:B------:R-:W-:-:S03]  /*0e30*/  FADD.FTZ R12, R12, R15 ;  /* 0x0000000f0c0c7221 */ /* 0x000fc60000010000 */
[----:B0-----:R-:W-:Y:S01]  /*0e40*/  FADD.FTZ R29, R29, R4 ;  /* 0x000000041d1d7221 */ /* 0x001fe20000010000 */
        /* <DEDUP_REMOVED lines=8> */
[----:B------:R-:W-:Y:S02]  /*0ed0*/  FADD.FTZ R10, R8, R11 ;  /* 0x0000000b080a7221 */ /* 0x000fe40000010000 */
[----:B------:R-:W2:Y:S01]  /*0ee0*/  LDS.64 R8, [UR5+0x80] ;  /* 0x00008005ff087984 */ /* 0x000ea20008000a00 */
        /* <DEDUP_REMOVED lines=8> */
[----:B--2---:R-:W-:Y:S01]  /*0f70*/  FADD.FTZ R4, R29, R8 ;  /* 0x000000081d047221 */ /* 0x004fe20000010000 */
[----:B------:R-:W-:-:S07]  /*0f80*/  FADD.FTZ R5, R10, R9 ;  /* 0x000000090a057221 */ /* 0x000fce0000010000 */
.L_x_1882:
[----:B------:R-:W-:Y:S05]  /*0f90*/  BSYNC.RECONVERGENT B0 ;  /* 0x0000000000007941 */ /* 0x000fea0003800200 */
.L_x_1881:
[----:B------:R-:W-:Y:S05]  /*0fa0*/  @!P2 BRA `(.L_x_1883) ;  /* 0x0000000c00aca947 */ /* 0x000fea0003800000 */
[----:B---3--:R-:W3:Y:S01]  /*0fb0*/  LDC.64 R6, c[0x0][0x3b8] ;  /* 0x0000ee00ff067b82 */ /* 0x008ee20000000a00 */
[----:B------:R-:W-:Y:S01]  /*0fc0*/  ULOP3.LUT UR10, UR4, 0x1, URZ, 0xc0, !UPT ;  /* 0x00000001040a7892 */ /* 0x000fe2000f8ec0ff */
[----:B------:R-:W-:-:S03]  /*0fd0*/  ISETP.GE.U32.AND P4, PT, R22, 0x8, PT ;  /* 0x000000081600780c */ /* 0x000fc60003f86070 */
[----:B------:R-:W-:-:S06]  /*0fe0*/  UIMAD UR5, UR10, UR19, URZ ;  /* 0x000000130a0572a4 */ /* 0x000fcc000f8e02ff */
[----:B------:R-:W-:-:S05]  /*0ff0*/  IMAD R8, R22, UR5, RZ ;  /* 0x0000000516087c24 */ /* 0x000fca000f8e02ff */
[----:B------:R-:W-:-:S05]  /*1000*/  SHF.L.U32 R9, R8, 0x1, RZ ;  /* 0x0000000108097819 */ /* 0x000fca00000006ff */
        /* <DEDUP_REMOVED lines=13> */
[----:B-1----:R-:W-:Y:S02]  /*10e0*/  MOV R13, UR5 ;  /* 0x00000005000d7c02 */ /* 0x002fe40008000f00 */
[----:B------:R-:W-:Y:S02]  /*10f0*/  ISETP.NE.AND P2, PT, R11, -0x1, PT ;  /* 0xffffffff0b00780c */ /* 0x000fe40003f45270 */
[----:B------:R-:W-:Y:S01]  /*1100*/  MOV R6, UR8 ;  /* 0x0000000800067c02 */ /* 0x000fe20008000f00 */
[----:B---3--:R-:W-:-:S04]  /*1110*/  IMAD.WIDE.U32 R8, R7, 0x4, R8 ;  /* 0x0000000407087825 */ /* 0x008fc800078e0008 */
[----:B------:R-:W-:-:S05]  /*1120*/  IMAD.U32 R7, RZ, RZ, UR9 ;  /* 0x00000009ff077e24 */ /* 0x000fca000f8e00ff */
[----:B------:R3:W-:Y:S01]  /*1130*/  STG.E.64 desc[UR14][R6.64], R4 ;  /* 0x0000000406007986 */ /* 0x0007e2000c101b0e */
[----:B------:R-:W-:Y:S06]  /*1140*/  MEMBAR.ALL.GPU ;  /* 0x0000000000007992 */ /* 0x000fec000000a000 */
[----:B------:R-:W-:-:S00]  /*1150*/  ERRBAR ;  /* 0x00000000000079ab */ /* 0x000fc00000000000 */
[----:B------:R-:W-:Y:S06]  /*1160*/  CGAERRBAR ;  /* 0x00000000000075ab */ /* 0x000fec0000000000 */
[----:B------:R3:W-:Y:S01]  /*1170*/  REDG.E.ADD.S32.STRONG.GPU desc[UR14][R8.64], R13 ;  /* 0x0000000d0800798e */ /* 0x0007e2000c12e30e */
[----:B------:R-:W-:Y:S05]  /*1180*/  @!P2 BRA `(.L_x_1884) ;  /* 0x000000000014a947 */ /* 0x000fea0003800000 */
.L_x_1885:
[----:B---3--:R-:W3:Y:S04]  /*1190*/  LDG.E.STRONG.GPU R6, desc[UR14][R8.64] ;  /* 0x0000000e08067981 */ /* 0x008ee8000c1ef900 */
[----:B---3--:R-:W-:Y:S01]  /*11a0*/  CCTL.IVALL ;  /* 0x00000000ff00798f */ /* 0x008fe20002000000 */
[----:B------:R-:W-:Y:S05]  /*11b0*/  YIELD ;  /* 0x0000000000007946 */ /* 0x000fea0003800000 */
[----:B------:R-:W-:-:S13]  /*11c0*/  ISETP.NE.AND P2, PT, R6, R11, PT ;  /* 0x0000000b0600720c */ /* 0x000fda0003f45270 */
[----:B------:R-:W-:Y:S05]  /*11d0*/  @P2 BRA `(.L_x_1885) ;  /* 0xfffffffc00ec2947 */ /* 0x000fea000383ffff */
.L_x_1884:
[----:B------:R-:W-:Y:S05]  /*11e0*/  WARPSYNC.ALL ;  /* 0x0000000000007948 */ /* 0x000fea0003800000 */
[----:B------:R-:W-:Y:S06]  /*11f0*/  BAR.SYNC.DEFER_BLOCKING 0x0 ;  /* 0x0000000000007b1d */ /* 0x000fec0000010000 */
[----:B------:R-:W-:Y:S01]  /*1200*/  UMOV UR5, URZ ;  /* 0x000000ff00057c82 */ /* 0x000fe20008000000 */
[----:B------:R-:W-:Y:S05]  /*1210*/  @!P4 BRA `(.L_x_1886) ;  /* 0x000000040098c947 */ /* 0x000fea0003800000 */
[----:B------:R-:W-:Y:S01]  /*1220*/  LOP3.LUT R14, R22, 0x7ffffff8, RZ, 0xc0, !PT ;  /* 0x7ffffff8160e7812 */ /* 0x000fe200078ec0ff */
[----:B------:R-:W-:Y:S02]  /*1230*/  UIMAD UR9, UR19, 0x7, UR6 ;  /* 0x00000007130978a4 */ /* 0x000fe4000f8e0206 */
[----:B------:R-:W-:Y:S02]  /*1240*/  ULEA UR10, UR19, UR6, 0x1 ;  /* 0x00000006130a7291 */ /* 0x000fe4000f8e08ff */
[----:B------:R-:W-:Y:S02]  /*1250*/  ULEA UR11, UR19, UR6, 0x2 ;  /* 0x00000006130b7291 */ /* 0x000fe4000f8e10ff */
[----:B------:R-:W-:Y:S02]  /*1260*/  UIMAD UR12, UR19, 0x6, UR6 ;  /* 0x00000006130c78a4 */ /* 0x000fe4000f8e0206 */
[----:B------:R-:W-:Y:S02]  /*1270*/  UIMAD UR13, UR19, 0x5, UR6 ;  /* 0x00000005130d78a4 */ /* 0x000fe4000f8e0206 */
[----:B------:R-:W-:-:S02]  /*1280*/  UIMAD UR20, UR19, 0x3, UR6 ;  /* 0x00000003131478a4 */ /* 0x000fc4000f8e0206 */
[----:B------:R-:W-:Y:S02]  /*1290*/  UIADD3 UR21, UPT, UPT, UR6, UR19, URZ ;  /* 0x0000001306157290 */ /* 0x000fe4000fffe0ff */
[----:B------:R-:W-:Y:S01]  /*12a0*/  UIADD3 UR22, UPT, UPT, -UR18, URZ, URZ ;  /* 0x000000ff12167290 */ /* 0x000fe2000fffe1ff */
[----:B------:R-:W-:Y:S01]  /*12b0*/  UMOV UR5, URZ ;  /* 0x000000ff00057c82 */ /* 0x000fe20008000000 */
[----:B------:R-:W-:-:S10]  /*12c0*/  UMOV UR8, UR6 ;  /* 0x0000000600087c82 */ /* 0x000fd40008000000 */
.L_x_1887:
[----:B------:R-:W-:Y:S01]  /*12d0*/  ISETP.EQ.OR P2, PT, RZ, UR22, P3 ;  /* 0x00000016ff007c0c */ /* 0x000fe20009f42670 */
[----:B------:R-:W-:Y:S02]  /*12e0*/  UIADD3 UR23, UPT, UPT, UR5, 0x1, URZ ;  /* 0x0000000105177890 */ /* 0x000fe4000fffe0ff */
[----:B------:R-:W-:-:S04]  /*12f0*/  UIADD3 UR24, UPT, UPT, UR5, 0x2, URZ ;  /* 0x0000000205187890 */ /* 0x000fc8000fffe0ff */
[----:B---3--:R-:W-:Y:S01]  /*1300*/  MOV R6, UR23 ;  /* 0x0000001700067c02 */ /* 0x008fe20008000f00 */
[----:B------:R-:W-:Y:S01]  /*1310*/  UIADD3 UR23, UPT, UPT, UR5, 0x3, URZ ;  /* 0x0000000305177890 */ /* 0x000fe2000fffe0ff */
[----:B------:R-:W-:Y:S02]  /*1320*/  MOV R7, UR24 ;  /* 0x0000001800077c02 */ /* 0x000fe40008000f00 */
[----:B------:R-:W-:Y:S02]  /*1330*/  ISETP.EQ.OR P4, PT, R6, UR18, P3 ;  /* 0x0000001206007c0c */ /* 0x000fe40009f82670 */
[----:B------:R-:W-:Y:S01]  /*1340*/  VOTEU.ALL UP0, P2 ;  /* 0x0000000000ff7886 */ /* 0x000fe20001000000 */
[----:B------:R-:W-:Y:S02]  /*1350*/  ISETP.EQ.OR P6, PT, R7, UR18, P3 ;  /* 0x0000001207007c0c */ /* 0x000fe40009fc2670 */
[----:B------:R-:W-:Y:S02]  /*1360*/  MOV R6, UR23 ;  /* 0x0000001700067c02 */ /* 0x000fe40008000f00 */
[----:B------:R-:W-:-:S02]  /*1370*/  @!UP0 UIMAD.WIDE.U32 UR24, UR8, 0x8, UR16 ;  /* 0x00000008081888a5 */ /* 0x000fc4000f8e0010 */
[----:B------:R-:W-:-:S04]  /*1380*/  ISETP.EQ.OR P5, PT, R6, UR18, P3 ;  /* 0x0000001206007c0c */ /* 0x000fc80009fa2670 */
[----:B------:R-:W-:Y:S01]  /*1390*/  IMAD.U32 R6, RZ, RZ, UR24 ;  /* 0x00000018ff067e24 */ /* 0x000fe2000f8e00ff */
[----:B------:R-:W-:Y:S01]  /*13a0*/  MOV R7, UR25 ;  /* 0x0000001900077c02 */ /* 0x000fe20008000f00 */
[----:B------:R-:W-:Y:S01]  /*13b0*/  VOTEU.ALL UP0, P4 ;  /* 0x0000000000ff7886 */ /* 0x000fe20002000000 */
[----:B------:R-:W-:-:S04]  /*13c0*/  VOTEU.ALL UP1, P6 ;  /* 0x0000000000ff7886 */ /* 0x000fc80003020000 */
[----:B------:R-:W-:Y:S01]  /*13d0*/  @!UP0 UIMAD.WIDE.U32 UR24, UR21, 0x8, UR16 ;  /* 0x00000008151888a5 */ /* 0x000fe2000f8e0010 */
[----:B------:R-:W0:Y:S01]  /*13e0*/  @!P2 LDG.E.64 R6, desc[UR14][R6.64] ;  /* 0x0000000e0606a981 */ /* 0x000e22000c1e1b00 */
[----:B------:R-:W-:Y:S01]  /*13f0*/  VOTEU.ALL UP0, P5 ;  /* 0x0000000000ff7886 */ /* 0x000fe20002800000 */
[----:B------:R-:W-:-:S03]  /*1400*/  @!UP1 UIMAD.WIDE.U32 UR26, UR10, 0x8, UR16 ;  /* 0x000000080a1a98a5 */ /* 0x000fc6000f8e0010 */
[----:B------:R-:W-:Y:S02]  /*1410*/  MOV R8, UR24 ;  /* 0x0000001800087c02 */ /* 0x000fe40008000f00 */
[----:B------:R-:W-:Y:S01]  /*1420*/  MOV R9, UR25 ;  /* 0x0000001900097c02 */ /* 0x000fe20008000f00 */
[----:B------:R-:W-:Y:S01]  /*1430*/  @!UP0 UIMAD.WIDE.U32 UR24, UR20, 0x8, UR16 ;  /* 0x00000008141888a5 */ /* 0x000fe2000f8e0010 */
[----:B------:R-:W-:Y:S01]  /*1440*/  MOV R10, UR26 ;  /* 0x0000001a000a7c02 */ /* 0x000fe20008000f00 */
[----:B------:R-:W-:-:S03]  /*1450*/  IMAD.U32 R11, RZ, RZ, UR27 ;  /* 0x0000001bff0b7e24 */ /* 0x000fc6000f8e00ff */
[----:B------:R-:W3:Y:S01]  /*1460*/  @!P4 LDG.E.64 R8, desc[UR14][R8.64] ;  /* 0x0000000e0808c981 */ /* 0x000ee2000c1e1b00 */
[----:B--2---:R-:W-:Y:S02]  /*1470*/  MOV R12, UR24 ;  /* 0x00000018000c7c02 */ /* 0x004fe40008000f00 */
[----:B-1----:R-:W-:Y:S01]  /*1480*/  MOV R13, UR25 ;  /* 0x00000019000d7c02 */ /* 0x002fe20008000f00 */
[----:B------:R-:W2:Y:S05]  /*1490*/  @!P6 LDG.E.64 R10, desc[UR14][R10.64] ;  /* 0x0000000e0a0ae981 */ /* 0x000eaa000c1e1b00 */
[----:B------:R-:W4:Y:S01]  /*14a0*/  @!P5 LDG.E.64 R12, desc[UR14][R12.64] ;  /* 0x0000000e0c0cd981 */ /* 0x000f22000c1e1b00 */
[----:B------:R-:W-:-:S02]  /*14b0*/  UIADD3 UR23, UPT, UPT, UR5, 0x4, URZ ;  /* 0x0000000405177890 */ /* 0x000fc4000fffe0ff */
[----:B------:R-:W-:Y:S01]  /*14c0*/  UIADD3 UR24, UPT, UPT, UR5, 0x6, URZ ;  /* 0x0000000605187890 */ /* 0x000fe2000fffe0ff */
[----:B0-----:R-:W-:-:S03]  /*14d0*/  @!P2 FADD.FTZ R4, R4, R6 ;  /* 0x000000060404a221 */ /* 0x001fc60000010000 */
[----:B------:R-:W-:Y:S01]  /*14e0*/  MOV R6, UR23 ;  /* 0x0000001700067c02 */ /* 0x000fe20008000f00 */
[----:B------:R-:W-:Y:S01]  /*14f0*/  UIADD3 UR23, UPT, UPT, UR5, 0x5, URZ ;  /* 0x0000000505177890 */ /* 0x000fe2000fffe0ff */
[----:B------:R-:W-:Y:S01]  /*1500*/  @!P2 FADD.FTZ R5, R5, R7 ;  /* 0x000000070505a221 */ /* 0x000fe20000010000 */
[----:B------:R-:W-:Y:S01]  /*1510*/  IMAD.U32 R7, RZ, RZ, UR24 ;  /* 0x00000018ff077e24 */ /* 0x000fe2000f8e00ff */
[----:B------:R-:W-:-:S03]  /*1520*/  ISETP.EQ.OR P2, PT, R6, UR18, P3 ;  /* 0x0000001206007c0c */ /* 0x000fc60009f42670 */
[----:B------:R-:W-:Y:S01]  /*1530*/  MOV R6, UR23 ;  /* 0x0000001700067c02 */ /* 0x000fe20008000f00 */
[----:B------:R-:W-:Y:S01]  /*1540*/  UIADD3 UR23, UPT, UPT, UR5, 0x7, URZ ;  /* 0x0000000705177890 */ /* 0x000fe2000fffe0ff */
[----:B---3--:R-:W-:Y:S01]  /*1550*/  @!P4 FADD.FTZ R4, R4, R8 ;  /* 0x000000080404c221 */ /* 0x008fe20000010000 */
[----:B------:R-:W-:Y:S01]  /*1560*/  @!P4 FADD.FTZ R5, R5, R9 ;  /* 0x000000090505c221 */ /* 0x000fe20000010000 */
[----:B------:R-:W-:Y:S02]  /*1570*/  ISETP.EQ.OR P4, PT, R6, UR18, P3 ;  /* 0x0000001206007c0c */ /* 0x000fe40009f82670 */
[----:B--2---:R-:W-:Y:S01]  /*1580*/  @!P6 FADD.FTZ R4, R4, R10 ;  /* 0x0000000a0404e221 */ /* 0x004fe20000010000 */
[----:B------:R-:W-:Y:S01]  /*1590*/  @!P6 FADD.FTZ R5, R5, R11 ;  /* 0x0000000b0505e221 */ /* 0x000fe20000010000 */
[----:B------:R-:W-:Y:S02]  /*15a0*/  ISETP.EQ.OR P6, PT, R7, UR18, P3 ;  /* 0x0000001207007c0c */ /* 0x000fe40009fc2670 */
[----:B------:R-:W-:Y:S01]  /*15b0*/  VOTEU.ALL UP0, P2 ;  /* 0x0000000000ff7886 */ /* 0x000fe20001000000 */
[----:B------:R-:W-:Y:S01]  /*15c0*/  MOV R6, UR23 ;  /* 0x0000001700067c02 */ /* 0x000fe20008000f00 */
[----:B----4-:R-:W-:Y:S01]  /*15d0*/  @!P5 FADD.FTZ R4, R4, R12 ;  /* 0x0000000c0404d221 */ /* 0x010fe20000010000 */
[----:B------:R-:W-:-:S02]  /*15e0*/  @!P5 FADD.FTZ R5, R5, R13 ;  /* 0x0000000d0505d221 */ /* 0x000fc40000010000 */
[----:B------:R-:W-:Y:S01]  /*15f0*/  ISETP.EQ.OR P5, PT, R6, UR18, P3 ;  /* 0x0000001206007c0c */ /* 0x000fe20009fa2670 */
[----:B------:R-:W-:Y:S01]  /*1600*/  @!UP0 UIMAD.WIDE.U32 UR24, UR11, 0x8, UR16 ;  /* 0x000000080b1888a5 */ /* 0x000fe2000f8e0010 */
[----:B------:R-:W-:-:S05]  /*1610*/  VOTEU.ALL UP0, P4 ;  /* 0x0000000000ff7886 */ /* 0x000fca0002000000 */
[----:B------:R-:W-:Y:S01]  /*1620*/  MOV R6, UR24 ;  /* 0x0000001800067c02 */ /* 0x000fe20008000f00 */
[----:B------:R-:W-:Y:S01]  /*1630*/  VOTEU.ALL UP1, P6 ;  /* 0x0000000000ff7886 */ /* 0x000fe20003020000 */
[----:B------:R-:W-:Y:S01]  /*1640*/  MOV R7, UR25 ;  /* 0x0000001900077c02 */ /* 0x000fe20008000f00 */
[----:B------:R-:W-:-:S03]  /*1650*/  @!UP0 UIMAD.WIDE.U32 UR24, UR13, 0x8, UR16 ;  /* 0x000000080d1888a5 */ /* 0x000fc6000f8e0010 */
[----:B------:R-:W-:Y:S01]  /*1660*/  VOTEU.ALL UP0, P5 ;  /* 0x0000000000ff7886 */ /* 0x000fe20002800000 */
[----:B------:R-:W-:Y:S01]  /*1670*/  @!UP1 UIMAD.WIDE.U32 UR26, UR12, 0x8, UR16 ;  /* 0x000000080c1a98a5 */ /* 0x000fe2000f8e0010 */
[----:B------:R-:W2:Y:S01]  /*1680*/  @!P2 LDG.E.64 R6, desc[UR14][R6.64] ;  /* 0x0000000e0606a981 */ /* 0x000ea2000c1e1b00 */
[----:B------:R-:W-:Y:S01]  /*1690*/  MOV R8, UR24 ;  /* 0x0000001800087c02 */ /* 0x000fe20008000f00 */
[----:B------:R-:W-:Y:S01]  /*16a0*/  IMAD.U32 R9, RZ, RZ, UR25 ;  /* 0x00000019ff097e24 */ /* 0x000fe2000f8e00ff */
[----:B------:R-:W-:Y:S02]  /*16b0*/  @!UP0 UIMAD.WIDE.U32 UR24, UR9, 0x8, UR16 ;  /* 0x00000008091888a5 */ /* 0x000fe4000f8e0010 */
[----:B------:R-:W-:Y:S02]  /*16c0*/  MOV R10, UR26 ;  /* 0x0000001a000a7c02 */ /* 0x000fe40008000f00 */
[----:B------:R-:W-:Y:S01]  /*16d0*/  MOV R11, UR27 ;  /* 0x0000001b000b7c02 */ /* 0x000fe20008000f00 */
[----:B------:R-:W3:Y:S01]  /*16e0*/  @!P4 LDG.E.64 R8, desc[UR14][R8.64] ;  /* 0x0000000e0808c981 */ /* 0x000ee2000c1e1b00 */
[----:B------:R-:W-:-:S02]  /*16f0*/  MOV R12, UR24 ;  /* 0x00000018000c7c02 */ /* 0x000fc40008000f00 */
[----:B------:R-:W-:Y:S02]  /*1700*/  MOV R13, UR25 ;  /* 0x00000019000d7c02 */ /* 0x000fe40008000f00 */
[----:B------:R-:W4:Y:S04]  /*1710*/  @!P6 LDG.E.64 R10, desc[UR14][R10.64] ;  /* 0x0000000e0a0ae981 */ /* 0x000f28000c1e1b00 */
[----:B------:R-:W5:Y:S01]  /*1720*/  @!P5 LDG.E.64 R12, desc[UR14][R12.64] ;  /* 0x0000000e0c0cd981 */ /* 0x000f62000c1e1b00 */
[----:B------:R-:W-:Y:S02]  /*1730*/  UIADD3 UR5, UPT, UPT, UR5, 0x8, URZ ;  /* 0x0000000805057890 */ /* 0x000fe4000fffe0ff */
[----:B------:R-:W-:Y:S02]  /*1740*/  UIADD3 UR22, UPT, UPT, UR22, 0x8, URZ ;  /* 0x0000000816167890 */ /* 0x000fe4000fffe0ff */
[----:B------:R-:W-:-:S02]  /*1750*/  ULEA UR8, UR19, UR8, 0x3 ;  /* 0x0000000813087291 */ /* 0x000fc4000f8e18ff */
[----:B------:R-:W-:Y:S02]  /*1760*/  ULEA UR21, UR19, UR21, 0x3 ;  /* 0x0000001513157291 */ /* 0x000fe4000f8e18ff */
[----:B------:R-:W-:Y:S02]  /*1770*/  ULEA UR10, UR19, UR10, 0x3 ;  /* 0x0000000a130a7291 */ /* 0x000fe4000f8e18ff */
[----:B------:R-:W-:Y:S02]  /*1780*/  ULEA UR20, UR19, UR20, 0x3 ;  /* 0x0000001413147291 */ /* 0x000fe4000f8e18ff */
[----:B------:R-:W-:Y:S02]  /*1790*/  ULEA UR11, UR19, UR11, 0x3 ;  /* 0x0000000b130b7291 */ /* 0x000fe4000f8e18ff */
[----:B------:R-:W-:Y:S02]  /*17a0*/  ULEA UR13, UR19, UR13, 0x3 ;  /* 0x0000000d130d7291 */ /* 0x000fe4000f8e18ff */
[----:B------:R-:W-:-:S02]  /*17b0*/  ULEA UR12, UR19, UR12, 0x3 ;  /* 0x0000000c130c7291 */ /* 0x000fc4000f8e18ff */
        /* <DEDUP_REMOVED lines=12> */
.L_x_1886:
[----:B------:R-:W-:-:S13]  /*1880*/  LOP3.LUT P2, RZ, R22, 0x7, RZ, 0xc0, !PT ;  /* 0x0000000716ff7812 */ /* 0x000fda000784c0ff */
[----:B------:R-:W-:Y:S05]  /*1890*/  @!P2 BRA `(.L_x_1883) ;  /* 0x000000040070a947 */ /* 0x000fea0003800000 */
[----:B---3--:R-:W-:-:S05]  /*18a0*/  LOP3.LUT R6, R22, 0x7, RZ, 0xc0, !PT ;  /* 0x0000000716067812 */ /* 0x008fca00078ec0ff */
[----:B------:R-:W-:-:S05]  /*18b0*/  VIADD R6, R6, 0xffffffff ;  /* 0xffffffff06067836 */ /* 0x000fca0000000000 */
[----:B------:R-:W-:-:S13]  /*18c0*/  ISETP.GE.U32.AND P2, PT, R6, 0x3, PT ;  /* 0x000000030600780c */ /* 0x000fda0003f46070 */
[----:B------:R-:W-:Y:S05]  /*18d0*/  @!P2 BRA `(.L_x_1888) ;  /* 0x0000000000b8a947 */ /* 0x000fea0003800000 */
[----:B------:R-:W-:Y:S02]  /*18e0*/  UIADD3 UR10, UPT, UPT, UR5, 0x1, URZ ;  /* 0x00000001050a7890 */ /* 0x000fe4000fffe0ff */
[----:B------:R-:W-:Y:S01]  /*18f0*/  MOV R6, UR5 ;  /* 0x0000000500067c02 */ /* 0x000fe20008000f00 */
[----:B------:R-:W-:Y:S02]  /*1900*/  UIADD3 UR12, UPT, UPT, UR5, 0x2, URZ ;  /* 0x00000002050c7890 */ /* 0x000fe4000fffe0ff */
[----:B------:R-:W-:Y:S01]  /*1910*/  UIADD3 UR13, UPT, UPT, UR5, 0x3, URZ ;  /* 0x00000003050d7890 */ /* 0x000fe2000fffe0ff */
[----:B------:R-:W-:Y:S02]  /*1920*/  ISETP.EQ.OR P2, PT, R6, UR18, P3 ;  /* 0x0000001206007c0c */ /* 0x000fe40009f42670 */
[----:B------:R-:W-:Y:S02]  /*1930*/  MOV R6, UR10 ;  /* 0x0000000a00067c02 */ /* 0x000fe40008000f00 */
[----:B------:R-:W-:-:S02]  /*1940*/  MOV R7, UR12 ;  /* 0x0000000c00077c02 */ /* 0x000fc40008000f00 */
[----:B------:R-:W-:Y:S02]  /*1950*/  ISETP.EQ.OR P4, PT, R6, UR18, P3 ;  /* 0x0000001206007c0c */ /* 0x000fe40009f82670 */
[----:B------:R-:W-:Y:S02]  /*1960*/  MOV R6, UR13 ;  /* 0x0000000d00067c02 */ /* 0x000fe40008000f00 */
[----:B------:R-:W-:Y:S02]  /*1970*/  ISETP.EQ.OR P5, PT, R7, UR18, P3 ;  /* 0x0000001207007c0c */ /* 0x000fe40009fa2670 */
[----:B------:R-:W-:Y:S01]  /*1980*/  ISETP.EQ.OR P6, PT, R6, UR18, P3 ;  /* 0x0000001206007c0c */ /* 0x000fe20009fc2670 */
[----:B------:R-:W-:-:S05]  /*1990*/  VOTEU.ALL UP2, P2 ;  /* 0x0000000000ff7886 */ /* 0x000fca0001040000 */
[----:B------:R-:W-:Y:S01]  /*19a0*/  @!UP2 UIMAD UR8, UR5, UR19, UR6 ;  /* 0x000000130508a2a4 */ /* 0x000fe2000f8e0206 */
[----:B------:R-:W-:-:S03]  /*19b0*/  VOTEU.ALL UP1, P4 ;  /* 0x0000000000ff7886 */ /* 0x000fc60002020000 */
[----:B------:R-:W-:Y:S01]  /*19c0*/  @!UP2 UIMAD.WIDE.U32 UR8, UR8, 0x8, UR16 ;  /* 0x000000080808a8a5 */ /* 0x000fe2000f8e0010 */
[----:B------:R-:W-:Y:S01]  /*19d0*/  VOTEU.ALL UP0, P5 ;  /* 0x0000000000ff7886 */ /* 0x000fe20002800000 */
[----:B------:R-:W-:Y:S01]  /*19e0*/  @!UP1 UIMAD UR10, UR10, UR19, UR6 ;  /* 0x000000130a0a92a4 */ /* 0x000fe2000f8e0206 */
[----:B------:R-:W-:-:S03]  /*19f0*/  VOTEU.ALL UP2, P6 ;  /* 0x0000000000ff7886 */ /* 0x000fc60003040000 */
[----:B------:R-:W-:Y:S01]  /*1a00*/  IMAD.U32 R6, RZ, RZ, UR8 ;  /* 0x00000008ff067e24 */ /* 0x000fe2000f8e00ff */
[----:B------:R-:W-:Y:S01]  /*1a10*/  @!UP0 UIMAD UR12, UR12, UR19, UR6 ;  /* 0x000000130c0c82a4 */ /* 0x000fe2000f8e0206 */
[----:B------:R-:W-:Y:S01]  /*1a20*/  MOV R7, UR9 ;  /* 0x0000000900077c02 */ /* 0x000fe20008000f00 */
[----:B------:R-:W-:Y:S02]  /*1a30*/  @!UP1 UIMAD.WIDE.U32 UR10, UR10, 0x8, UR16 ;  /* 0x000000080a0a98a5 */ /* 0x000fe4000f8e0010 */
[----:B------:R-:W-:Y:S02]  /*1a40*/  @!UP2 UIMAD UR13, UR13, UR19, UR6 ;  /* 0x000000130d0da2a4 */ /* 0x000fe4000f8e0206 */
[----:B------:R-:W-:Y:S01]  /*1a50*/  @!UP0 UIMAD.WIDE.U32 UR8, UR12, 0x8, UR16 ;  /* 0x000000080c0888a5 */ /* 0x000fe2000f8e0010 */
[----:B------:R-:W0:Y:S01]  /*1a60*/  @!P2 LDG.E.64 R6, desc[UR14][R6.64] ;  /* 0x0000000e0606a981 */ /* 0x000e22000c1e1b00 */
        /* <DEDUP_REMOVED lines=10> */
[----:B------:R-:W-:-:S04]  /*1b10*/  MOV R14, UR5 ;  /* 0x00000005000e7c02 */ /* 0x000fc80008000f00 */
[----:B------:R-:W-:-:S04]  /*1b20*/  IADD3 R14, PT, PT, R14, 0x4, RZ ;  /* 0x000000040e0e7810 */ /* 0x000fc80007ffe0ff */
[----:B------:R-:W-:Y:S01]  /*1b30*/  R2UR UR5, R14 ;  /* 0x000000000e0572ca */ /* 0x000fe200000e0000 */
[----:B0-----:R-:W-:Y:S01]  /*1b40*/  @!P2 FADD.FTZ R4, R4, R6 ;  /* 0x000000060404a221 */ /* 0x001fe20000010000 */
[----:B------:R-:W-:-:S03]  /*1b50*/  @!P2 FADD.FTZ R5, R5, R7 ;  /* 0x000000070505a221 */ /* 0x000fc60000010000 */
[----:B---3--:R-:W-:Y:S01]  /*1b60*/  @!P4 FADD.FTZ R4, R4, R8 ;  /* 0x000000080404c221 */ /* 0x008fe20000010000 */
[----:B------:R-:W-:-:S03]  /*1b70*/  @!P4 FADD.FTZ R5, R5, R9 ;  /* 0x000000090505c221 */ /* 0x000fc60000010000 */
[----:B--2---:R-:W-:Y:S01]  /*1b80*/  @!P5 FADD.FTZ R4, R4, R10 ;  /* 0x0000000a0404d221 */ /* 0x004fe20000010000 */
[----:B------:R-:W-:-:S03]  /*1b90*/  @!P5 FADD.FTZ R5, R5, R11 ;  /* 0x0000000b0505d221 */ /* 0x000fc60000010000 */
[----:B----4-:R-:W-:Y:S01]  /*1ba0*/  @!P6 FADD.FTZ R4, R4, R12 ;  /* 0x0000000c0404e221 */ /* 0x010fe20000010000 */
[----:B------:R-:W-:-:S07]  /*1bb0*/  @!P6 FADD.FTZ R5, R5, R13 ;  /* 0x0000000d0505e221 */ /* 0x000fce0000010000 */
.L_x_1888:
[----:B------:R-:W-:-:S13]  /*1bc0*/  LOP3.LUT P2, R6, R22, 0x3, RZ, 0xc0, !PT ;  /* 0x0000000316067812 */ /* 0x000fda000784c0ff */
[----:B------:R-:W-:Y:S05]  /*1bd0*/  @!P2 BRA `(.L_x_1883) ;  /* 0x0000000000a0a947 */ /* 0x000fea0003800000 */
[----:B------:R-:W-:-:S13]  /*1be0*/  ISETP.NE.AND P2, PT, R6, 0x1, PT ;  /* 0x000000010600780c */ /* 0x000fda0003f45270 */
[----:B------:R-:W-:Y:S05]  /*1bf0*/  @!P2 BRA `(.L_x_1889) ;  /* 0x000000000060a947 */ /* 0x000fea0003800000 */
[----:B------:R-:W-:Y:S02]  /*1c00*/  UIADD3 UR8, UPT, UPT, UR5, 0x1, URZ ;  /* 0x0000000105087890 */ /* 0x000fe4000fffe0ff */
[----:B------:R-:W-:-:S05]  /*1c10*/  IMAD.U32 R6, RZ, RZ, UR5 ;  /* 0x00000005ff067e24 */ /* 0x000fca000f8e00ff */
        /* <DEDUP_REMOVED lines=8> */
[----:B------:R-:W-:Y:S01]  /*1ca0*/  MOV R6, UR10 ;  /* 0x0000000a00067c02 */ /* 0x000fe20008000f00 */
[----:B------:R-:W-:Y:S01]  /*1cb0*/  @!UP1 UIMAD.WIDE.U32 UR8, UR8, 0x8, UR16 ;  /* 0x00000008080898a5 */ /* 0x000fe2000f8e0010 */
[----:B------:R-:W-:-:S05]  /*1cc0*/  MOV R7, UR11 ;  /* 0x0000000b00077c02 */ /* 0x000fca0008000f00 */
[----:B------:R-:W-:Y:S01]  /*1cd0*/  MOV R8, UR8 ;  /* 0x0000000800087c02 */ /* 0x000fe20008000f00 */
[----:B------:R-:W-:Y:S01]  /*1ce0*/  IMAD.U32 R9, RZ, RZ, UR9 ;  /* 0x00000009ff097e24 */ /* 0x000fe2000f8e00ff */
[----:B------:R-:W0:Y:S05]  /*1cf0*/  @!P4 LDG.E.64 R6, desc[UR14][R6.64] ;  /* 0x0000000e0606c981 */ /* 0x000e2a000c1e1b00 */
[----:B------:R-:W3:Y:S01]  /*1d00*/  @!P2 LDG.E.64 R8, desc[UR14][R8.64] ;  /* 0x0000000e0808a981 */ /* 0x000ee2000c1e1b00 */
[----:B------:R-:W-:-:S04]  /*1d10*/  MOV R10, UR5 ;  /* 0x00000005000a7c02 */ /* 0x000fc80008000f00 */
[----:B------:R-:W-:-:S04]  /*1d20*/  IADD3 R10, PT, PT, R10, 0x2, RZ ;  /* 0x000000020a0a7810 */ /* 0x000fc80007ffe0ff */
[----:B------:R-:W-:Y:S01]  /*1d30*/  R2UR UR5, R10 ;  /* 0x000000000a0572ca */ /* 0x000fe200000e0000 */
[----:B0-----:R-:W-:Y:S01]  /*1d40*/  @!P4 FADD.FTZ R4, R4, R6 ;  /* 0x000000060404c221 */ /* 0x001fe20000010000 */
[----:B------:R-:W-:-:S03]  /*1d50*/  @!P4 FADD.FTZ R5, R5, R7 ;  /* 0x000000070505c221 */ /* 0x000fc60000010000 */
[----:B---3--:R-:W-:Y:S01]  /*1d60*/  @!P2 FADD.FTZ R4, R4, R8 ;  /* 0x000000080404a221 */ /* 0x008fe20000010000 */
[----:B------:R-:W-:-:S09]  /*1d70*/  @!P2 FADD.FTZ R5, R5, R9 ;  /* 0x000000090505a221 */ /* 0x000fd20000010000 */
.L_x_1889:
        /* <DEDUP_REMOVED lines=8> */
[----:B------:R-:W-:-:S04]  /*1e00*/  IMAD.U32 R6, RZ, RZ, UR8 ;  /* 0x00000008ff067e24 */ /* 0x000fc8000f8e00ff */
[----:B------:R-:W-:-:S06]  /*1e10*/  IMAD.WIDE.U32 R6, R6, R7, UR16 ;  /* 0x0000001006067e25 */ /* 0x000fcc000f8e0007 */
[----:B------:R-:W0:Y:S02]  /*1e20*/  LDG.E.64 R6, desc[UR14][R6.64] ;  /* 0x0000000e06067981 */ /* 0x000e24000c1e1b00 */
[----:B0-----:R-:W-:Y:S01]  /*1e30*/  FADD.FTZ R4, R4, R6 ;  /* 0x0000000604047221 */ /* 0x001fe20000010000 */
[----:B------:R-:W-:-:S07]  /*1e40*/  FADD.FTZ R5, R5, R7 ;  /* 0x0000000705057221 */ /* 0x000fce0000010000 */
.L_x_1890:
[----:B------:R-:W-:Y:S05]  /*1e50*/  BSYNC.RECONVERGENT B0 ;  /* 0x0000000000007941 */ /* 0x000fea0003800200 */
.L_x_1883:
[----:B------:R-:W4:Y:S01]  /*1e60*/  S2R R10, SR_TID.X ;  /* 0x00000000000a7919 */ /* 0x000f220000002100 */
[----:B------:R-:W0:Y:S01]  /*1e70*/  S2UR UR8, SR_CgaCtaId ;  /* 0x00000000000879c3 */ /* 0x000e220000008800 */
[----:B------:R-:W1:Y:S01]  /*1e80*/  LDCU UR9, c[0x0][0x414] ;  /* 0x00008280ff0977ac */ /* 0x000e620008000800 */
[----:B------:R-:W-:Y:S01]  /*1e90*/  MOV R15, UR7 ;  /* 0x00000007000f7c02 */ /* 0x000fe20008000f00 */
[----:B------:R-:W-:-:S05]  /*1ea0*/  UMOV UR5, 0x400 ;  /* 0x0000040000057882 */ /* 0x000fca0000000000 */
[----:B------:R-:W2:Y:S08]  /*1eb0*/  @P0 LDC.64 R28, c[0x0][0x388] ;  /* 0x0000e200ff1c0b82 */ /* 0x000eb00000000a00 */
[----:B---3--:R-:W3:Y:S01]  /*1ec0*/  LDC.64 R8, c[0x0][0x398] ;  /* 0x0000e600ff087b82 */ /* 0x008ee20000000a00 */
[----:B-1----:R-:W-:Y:S01]  /*1ed0*/  @P0 FMUL.FTZ R14, R4, UR9 ;  /* 0x00000009040e0c20 */ /* 0x002fe20008410000 */
[----:B0-----:R-:W-:Y:S01]  /*1ee0*/  ULEA UR5, UR8, UR5, 0x18 ;  /* 0x0000000508057291 */ /* 0x001fe2000f8ec0ff */
[----:B----4-:R-:W-:Y:S01]  /*1ef0*/  LOP3.LUT R6, R10, 0xffff, RZ, 0xc0, !PT ;  /* 0x0000ffff0a067812 */ /* 0x010fe200078ec0ff */
[----:B--2---:R-:W-:-:S04]  /*1f00*/  @P0 IMAD.WIDE R28, R15, 0x8, R28 ;  /* 0x000000080f1c0825 */ /* 0x004fc800078e021c */
[----:B------:R-:W-:-:S03]  /*1f10*/  @P0 FMUL.FTZ R15, R5, UR9 ;  /* 0x00000009050f0c20 */ /* 0x000fc60008410000 */
[----:B------:R-:W-:Y:S01]  /*1f20*/  @!P3 STS.64 [UR5+0x90], R4 ;  /* 0x00009004ff00b988 */ /* 0x000fe20008000a05 */
[----:B------:R-:W-:-:S03]  /*1f30*/  IMAD R6, R6, 0x1112, RZ ;  /* 0x0000111206067824 */ /* 0x000fc600078e02ff */
[----:B------:R-:W-:Y:S02]  /*1f40*/  @P0 STG.E.64 desc[UR14][R28.64], R14 ;  /* 0x0000000e1c000986 */ /* 0x000fe4000c101b0e */
[----:B------:R-:W-:-:S04]  /*1f50*/  SHF.R.U32.HI R6, RZ, 0x10, R6 ;  /* 0x00000010ff067819 */ /* 0x000fc80000011606 */
[----:B------:R-:W-:-:S05]  /*1f60*/  PRMT R6, R6, 0x9910, RZ ;  /* 0x0000991006067816 */ /* 0x000fca00000000ff */
[----:B------:R-:W-:-:S05]  /*1f70*/  IMAD R6, R6, 0xf, RZ ;  /* 0x0000000f06067824 */ /* 0x000fca00078e02ff */
[----:B------:R-:W-:Y:S02]  /*1f80*/  IADD3 R11, PT, PT, RZ, -R6, RZ ;  /* 0x80000006ff0b7210 */ /* 0x000fe40007ffe0ff */
[----:B------:R-:W0:Y:S02]  /*1f90*/  LDC.64 R6, c[0x0][0x3a0] ;  /* 0x0000e800ff067b82 */ /* 0x000e240000000a00 */
[----:B------:R-:W-:-:S04]  /*1fa0*/  PRMT R11, R11, 0x7710, RZ ;  /* 0x000077100b0b7816 */ /* 0x000fc800000000ff */
[----:B------:R-:W-:-:S04]  /*1fb0*/  IADD3 R11, PT, PT, R11, R10, RZ ;  /* 0x0000000a0b0b7210 */ /* 0x000fc80007ffe0ff */
[----:B------:R-:W-:-:S04]  /*1fc0*/  SHF.L.U32 R11, R11, 0x1, RZ ;  /* 0x000000010b0b7819 */ /* 0x000fc800000006ff */
[----:B------:R-:W-:-:S05]  /*1fd0*/  LOP3.LUT R13, R11, 0xffff, RZ, 0xc0, !PT ;  /* 0x0000ffff0b0d7812 */ /* 0x000fca00078ec0ff */
[----:B------:R-:W-:-:S04]  /*1fe0*/  IMAD.IADD R13, R20, 0x1, R13 ;  /* 0x00000001140d7824 */ /* 0x000fc800078e020d */
[----:B---3--:R-:W-:-:S04]  /*1ff0*/  IMAD.WIDE R10, R13, 0x4, R8 ;  /* 0x000000040d0a7825 */ /* 0x008fc800078e0208 */
[----:B0-----:R-:W-:Y:S01]  /*2000*/  IMAD.WIDE R8, R13, 0x4, R6 ;  /* 0x000000040d087825 */ /* 0x001fe200078e0206 */
[----:B------:R-:W-:Y:S06]  /*2010*/  BAR.SYNC.DEFER_BLOCKING 0x0 ;  /* 0x0000000000007b1d */ /* 0x000fec0000010000 */
[----:B------:R-:W5:Y:S04]  /*2020*/  LDG.E.64 R8, desc[UR14][R8.64] ;  /* 0x0000000e08087981 */ /* 0x000f68000c1e1b00 */
[----:B------:R0:W5:Y:S04]  /*2030*/  LDG.E.64 R6, desc[UR14][R10.64] ;  /* 0x0000000e0a067981 */ /* 0x000168000c1e1b00 */
[----:B0-----:R-:W0:Y:S01]  /*2040*/  LDS.64 R10, [UR5+0x90] ;  /* 0x00009005ff0a7984 */ /* 0x001e220008000a00 */
[----:B------:R-:W1:Y:S01]  /*2050*/  LDCU.U8 UR5, c[0x0][0x3fc] ;  /* 0x00007f80ff0577ac */ /* 0x000e620008000000 */
[----:B0-----:R-:W-:-:S04]  /*2060*/  FMUL.FTZ R12, R10, UR9 ;  /* 0x000000090a0c7c20 */ /* 0x001fc80008410000 */
[----:B------:R-:W-:-:S04]  /*2070*/  FMUL.FTZ R20, R12, R12 ;  /* 0x0000000c0c147220 */ /* 0x000fc80000410000 */
[----:B------:R-:W-:-:S05]  /*2080*/  FFMA.FTZ R20, R11, UR9, -R20 ;  /* 0x000000090b147c23 */ /* 0x000fca0008010814 */
[----:B------:R-:W-:-:S13]  /*2090*/  FSETP.GTU.FTZ.AND P2, PT, R20, RZ, PT ;  /* 0x000000ff1400720b */ /* 0x000fda0003f5c000 */
[----:B------:R-:W0:Y:S01]  /*20a0*/  @P2 LDC R13, c[0x0][0x3a8] ;  /* 0x0000ea00ff0d2b82 */ /* 0x000e220000000800 */
[----:B-1----:R-:W-:Y:S01]  /*20b0*/  UISETP.NE.AND UP0, UPT, UR5, URZ, UPT ;  /* 0x000000ff0500728c */ /* 0x002fe2000bf05270 */
[----:B------:R-:W-:Y:S01]  /*20c0*/  BSSY.RECONVERGENT B0, `(.L_x_1891) ;  /* 0x00000ee000007945 */ /* 0x000fe20003800200 */
[----:B0-----:R-:W-:Y:S01]  /*20d0*/  @P2 FADD.FTZ R20, R20, R13 ;  /* 0x0000000d14142221 */ /* 0x001fe20000010000 */
[----:B------:R-:W-:-:S06]  /*20e0*/  MOV R13, 0x3f800000 ;  /* 0x3f800000000d7802 */ /* 0x000fcc0000000f00 */
[----:B------:R0:W1:Y:S01]  /*20f0*/  @P2 MUFU.RSQ R13, R20 ;  /* 0x00000014000d2308 */ /* 0x0000620000001400 */
[----:B------:R-:W-:Y:S05]  /*2100*/  BRA.U UP0, `(.L_x_1892) ;  /* 0x0000000500887547 */ /* 0x000fea000b800000 */
[----:B------:R-:W2:Y:S01]  /*2110*/  LDCU.64 UR10, c[0x0][0x3e8] ;  /* 0x00007d00ff0a77ac */ /* 0x000ea20008000a00 */
[----:B------:R-:W-:Y:S01]  /*2120*/  SHF.R.S32.HI R28, RZ, 0x1f, R23 ;  /* 0x0000001fff1c7819 */ /* 0x000fe20000011417 */
[----:B------:R-:W-:Y:S01]  /*2130*/  BSSY.RECONVERGENT B1, `(.L_x_1893) ;  /* 0x0000019000017945 */ /* 0x000fe20003800200 */
[C---:B0-----:R-:W-:Y:S02]  /*2140*/  IADD3 R20, PT, PT, R23.reuse, 0x20, RZ ;  /* 0x0000002017147810 */ /* 0x041fe40007ffe0ff */
[C---:B------:R-:W-:Y:S02]  /*2150*/  IADD3 R14, PT, PT, R23.reuse, 0x40, RZ ;  /* 0x00000040170e7810 */ /* 0x040fe40007ffe0ff */
[C---:B------:R-:W-:Y:S02]  /*2160*/  IADD3 R15, PT, PT, R23.reuse, 0x60, RZ ;  /* 0x00000060170f7810 */ /* 0x040fe40007ffe0ff */
[----:B--2---:R-:W-:-:S04]  /*2170*/  ISETP.GE.U32.AND P1, PT, R23, UR10, PT ;  /* 0x0000000a17007c0c */ /* 0x004fc8000bf26070 */
[----:B------:R-:W-:-:S13]  /*2180*/  ISETP.GE.AND.EX P1, PT, R28, UR11, PT, P1 ;  /* 0x0000000b1c007c0c */ /* 0x000fda000bf26310 */
[----:B------:R-:W-:Y:S05]  /*2190*/  @P1 BRA `(.L_x_1894) ;  /* 0x0000000000481947 */ /* 0x000fea0003800000 */
[----:B------:R-:W0:Y:S01]  /*21a0*/  LDCU.64 UR12, c[0x0][0x3e0] ;  /* 0x00007c00ff0c77ac */ /* 0x000e220008000a00 */
[--C-:B------:R-:W-:Y:S01]  /*21b0*/  FADD.FTZ R10, R21, -R12.reuse ;  /* 0x8000000c150a7221 */ /* 0x100fe20000010000 */
[----:B------:R-:W-:Y:S01]  /*21c0*/  MOV R5, R27 ;  /* 0x0000001b00057202 */ /* 0x000fe20000000f00 */
[----:B------:R-:W-:Y:S01]  /*21d0*/  FADD.FTZ R18, R18, -R12 ;  /* 0x8000000c12127221 */ /* 0x000fe20000010000 */
[----:B------:R-:W2:Y:S01]  /*21e0*/  LDCU.64 UR8, c[0x0][0x380] ;  /* 0x00007000ff0877ac */ /* 0x000ea20008000a00 */
[----:B------:R-:W-:Y:S02]  /*21f0*/  IMAD.MOV.U32 R4, RZ, RZ, R24 ;  /* 0x000000ffff047224 */ /* 0x000fe400078e0018 */
[-C--:B-1----:R-:W-:Y:S01]  /*2200*/  FMUL.FTZ R21, R10, R13.reuse ;  /* 0x0000000d0a157220 */ /* 0x082fe20000410000 */
[----:B------:R-:W-:-:S03]  /*2210*/  FMUL.FTZ R10, R18, R13 ;  /* 0x0000000d120a7220 */ /* 0x000fc60000410000 */
[----:B-----5:R-:W-:Y:S01]  /*2220*/  FFMA.FTZ R18, R6, R21, R8 ;  /* 0x0000001506127223 */ /* 0x020fe20000010008 */
[----:B------:R-:W-:Y:S01]  /*2230*/  FFMA.FTZ R21, R7, R10, R9 ;  /* 0x0000000a07157223 */ /* 0x000fe20000010009 */
[----:B0-----:R-:W-:Y:S02]  /*2240*/  IMAD R28, R28, UR12, RZ ;  /* 0x0000000c1c1c7c24 */ /* 0x001fe4000f8e02ff */
[----:B------:R-:W-:-:S04]  /*2250*/  IMAD.WIDE.U32 R4, R23, UR12, R4 ;  /* 0x0000000c17047c25 */ /* 0x000fc8000f8e0004 */
[----:B------:R-:W-:Y:S01]  /*2260*/  IMAD R11, R23, UR13, R28 ;  /* 0x0000000d170b7c24 */ /* 0x000fe2000f8e021c */
[----:B--2---:R-:W-:-:S04]  /*2270*/  LEA R10, P1, R4, UR8, 0x1 ;  /* 0x00000008040a7c11 */ /* 0x004fc8000f8208ff */
[----:B------:R-:W-:Y:S02]  /*2280*/  IADD3 R11, PT, PT, R5, R11, RZ ;  /* 0x0000000b050b7210 */ /* 0x000fe40007ffe0ff */
[----:B------:R-:W-:Y:S02]  /*2290*/  F2FP.BF16.F32.PACK_AB R5, R21, R18 ;  /* 0x000000121505723e */ /* 0x000fe400000010ff */
[----:B------:R-:W-:-:S05]  /*22a0*/  LEA.HI.X R11, R4, UR9, R11, 0x1, P1 ;  /* 0x00000009040b7c11 */ /* 0x000fca00088f0c0b */
[----:B------:R0:W-:Y:S02]  /*22b0*/  STG.E desc[UR14][R10.64], R5 ;  /* 0x000000050a007986 */ /* 0x0001e4000c10190e */
.L_x_1894:
[----:B------:R-:W-:Y:S05]  /*22c0*/  BSYNC.RECONVERGENT B1 ;  /* 0x0000000000017941 */ /* 0x000fea0003800200 */
.L_x_1893:
[----:B------:R-:W-:Y:S01]  /*22d0*/  ISETP.GE.U32.AND P1, PT, R20, UR10, PT ;  /* 0x0000000a14007c0c */ /* 0x000fe2000bf26070 */
[----:B------:R-:W-:Y:S01]  /*22e0*/  BSSY.RECONVERGENT B1, `(.L_x_1895) ;  /* 0x000001c000017945 */ /* 0x000fe20003800200 */
[----:B0-----:R-:W-:Y:S02]  /*22f0*/  SHF.R.S32.HI R11, RZ, 0x1f, R20 ;  /* 0x0000001fff0b7819 */ /* 0x001fe40000011414 */
[----:B------:R-:W-:Y:S02]  /*2300*/  ISETP.GE.U32.AND P2, PT, R14, UR10, PT ;  /* 0x0000000a0e007c0c */ /* 0x000fe4000bf46070 */
[----:B------:R-:W-:Y:S02]  /*2310*/  ISETP.GE.AND.EX P1, PT, R11, UR11, PT, P1 ;  /* 0x0000000b0b007c0c */ /* 0x000fe4000bf26310 */
[----:B------:R-:W-:Y:S02]  /*2320*/  ISETP.GE.U32.AND P3, PT, R15, UR10, PT ;  /* 0x0000000a0f007c0c */ /* 0x000fe4000bf66070 */
[----:B------:R-:W-:-:S02]  /*2330*/  SHF.R.S32.HI R21, RZ, 0x1f, R14 ;  /* 0x0000001fff157819 */ /* 0x000fc4000001140e */
[----:B------:R-:W-:Y:S02]  /*2340*/  SHF.R.S32.HI R18, RZ, 0x1f, R15 ;  /* 0x0000001fff127819 */ /* 0x000fe4000001140f */
[----:B------:R-:W-:Y:S02]  /*2350*/  ISETP.GE.AND.EX P2, PT, R21, UR11, PT, P2 ;  /* 0x0000000b15007c0c */ /* 0x000fe4000bf46320 */
[----:B------:R-:W-:-:S03]  /*2360*/  ISETP.GE.AND.EX P3, PT, R18, UR11, PT, P3 ;  /* 0x0000000b12007c0c */ /* 0x000fc6000bf66330 */
[----:B------:R-:W-:Y:S10]  /*2370*/  @P1 BRA `(.L_x_1896) ;  /* 0x0000000000481947 */ /* 0x000ff40003800000 */
[----:B------:R-:W0:Y:S01]  /*2380*/  LDCU.64 UR8, c[0x0][0x3e0] ;  /* 0x00007c00ff0877ac */ /* 0x000e220008000a00 */
[----:B------:R-:W-:Y:S01]  /*2390*/  MOV R4, R24 ;  /* 0x0000001800047202 */ /* 0x000fe20000000f00 */
[--C-:B------:R-:W-:Y:S01]  /*23a0*/  FADD.FTZ R10, R19, -R12.reuse ;  /* 0x8000000c130a7221 */ /* 0x100fe20000010000 */
[----:B------:R-:W-:Y:S01]  /*23b0*/  MOV R5, R27 ;  /* 0x0000001b00057202 */ /* 0x000fe20000000f00 */
[----:B------:R-:W2:Y:S01]  /*23c0*/  LDCU.64 UR12, c[0x0][0x380] ;  /* 0x00007000ff0c77ac */ /* 0x000ea20008000a00 */
[----:B------:R-:W-:Y:S01]  /*23d0*/  FADD.FTZ R0, R0, -R12 ;  /* 0x8000000c00007221 */ /* 0x000fe20000010000 */
[----:B-1----:R-:W-:-:S03]  /*23e0*/  FMUL.FTZ R19, R10, R13 ;  /* 0x0000000d0a137220 */ /* 0x002fc60000410000 */
[----:B------:R-:W-:Y:S01]  /*23f0*/  FMUL.FTZ R0, R0, R13 ;  /* 0x0000000d00007220 */ /* 0x000fe20000410000 */
[----:B-----5:R-:W-:-:S03]  /*2400*/  FFMA.FTZ R19, R6, R19, R8 ;  /* 0x0000001306137223 */ /* 0x020fc60000010008 */
[----:B------:R-:W-:Y:S01]  /*2410*/  FFMA.FTZ R0, R7, R0, R9 ;  /* 0x0000000007007223 */ /* 0x000fe20000010009 */
[----:B0-----:R-:W-:Y:S02]  /*2420*/  IMAD R11, R11, UR8, RZ ;  /* 0x000000080b0b7c24 */ /* 0x001fe4000f8e02ff */
[----:B------:R-:W-:-:S04]  /*2430*/  IMAD.WIDE.U32 R4, R20, UR8, R4 ;  /* 0x0000000814047c25 */ /* 0x000fc8000f8e0004 */
[----:B------:R-:W-:Y:S01]  /*2440*/  IMAD R11, R20, UR9, R11 ;  /* 0x00000009140b7c24 */ /* 0x000fe2000f8e020b */
[----:B--2---:R-:W-:-:S03]  /*2450*/  LEA R10, P1, R4, UR12, 0x1 ;  /* 0x0000000c040a7c11 */ /* 0x004fc6000f8208ff */
[----:B------:R-:W-:Y:S01]  /*2460*/  IMAD.IADD R11, R5, 0x1, R11 ;  /* 0x00000001050b7824 */ /* 0x000fe200078e020b */
[----:B------:R-:W-:-:S04]  /*2470*/  F2FP.BF16.F32.PACK_AB R5, R0, R19 ;  /* 0x000000130005723e */ /* 0x000fc800000010ff */
[----:B------:R-:W-:-:S05]  /*2480*/  LEA.HI.X R11, R4, UR13, R11, 0x1, P1 ;  /* 0x0000000d040b7c11 */ /* 0x000fca00088f0c0b */
[----:B------:R0:W-:Y:S02]  /*2490*/  STG.E desc[UR14][R10.64], R5 ;  /* 0x000000050a007986 */ /* 0x0001e4000c10190e */
.L_x_1896:
[----:B------:R-:W-:Y:S05]  /*24a0*/  BSYNC.RECONVERGENT B1 ;  /* 0x0000000000017941 */ /* 0x000fea0003800200 */
.L_x_1895:
[----:B------:R-:W-:Y:S04]  /*24b0*/  BSSY.RECONVERGENT B1, `(.L_x_1897) ;  /* 0x0000014000017945 */ /* 0x000fe80003800200 */
[----:B------:R-:W-:Y:S05]  /*24c0*/  @P2 BRA `(.L_x_1898) ;  /* 0x0000000000482947 */ /* 0x000fea0003800000 */
[----:B------:R-:W2:Y:S01]  /*24d0*/  LDCU.64 UR8, c[0x0][0x3e0] ;  /* 0x00007c00ff0877ac */ /* 0x000ea20008000a00 */
[--C-:B------:R-:W-:Y:S01]  /*24e0*/  FADD.FTZ R0, R3, -R12.reuse ;  /* 0x8000000c03007221 */ /* 0x100fe20000010000 */
[----:B------:R-:W-:Y:S01]  /*24f0*/  FADD.FTZ R4, R2, -R12 ;  /* 0x8000000c02047221 */ /* 0x000fe20000010000 */
[----:B------:R-:W-:Y:S01]  /*2500*/  MOV R2, R24 ;  /* 0x0000001800027202 */ /* 0x000fe20000000f00 */
[----:B------:R-:W3:Y:S01]  /*2510*/  LDCU.64 UR12, c[0x0][0x380] ;  /* 0x00007000ff0c77ac */ /* 0x000ee20008000a00 */
[----:B------:R-:W-:Y:S01]  /*2520*/  MOV R3, R27 ;  /* 0x0000001b00037202 */ /* 0x000fe20000000f00 */
[-C--:B01----:R-:W-:Y:S01]  /*2530*/  FMUL.FTZ R5, R0, R13.reuse ;  /* 0x0000000d00057220 */ /* 0x083fe20000410000 */
[----:B------:R-:W-:-:S03]  /*2540*/  FMUL.FTZ R4, R4, R13 ;  /* 0x0000000d04047220 */ /* 0x000fc60000410000 */
[----:B-----5:R-:W-:Y:S01]  /*2550*/  FFMA.FTZ R0, R6, R5, R8 ;  /* 0x0000000506007223 */ /* 0x020fe20000010008 */
[----:B------:R-:W-:Y:S01]  /*2560*/  FFMA.FTZ R11, R7, R4, R9 ;  /* 0x00000004070b7223 */ /* 0x000fe20000010009 */
[----:B--2---:R-:W-:Y:S02]  /*2570*/  IMAD R21, R21, UR8, RZ ;  /* 0x0000000815157c24 */ /* 0x004fe4000f8e02ff */
[----:B------:R-:W-:-:S04]  /*2580*/  IMAD.WIDE.U32 R2, R14, UR8, R2 ;  /* 0x000000080e027c25 */ /* 0x000fc8000f8e0002 */
[----:B------:R-:W-:Y:S01]  /*2590*/  IMAD R21, R14, UR9, R21 ;  /* 0x000000090e157c24 */ /* 0x000fe2000f8e0215 */
[----:B---3--:R-:W-:-:S04]  /*25a0*/  LEA R4, P1, R2, UR12, 0x1 ;  /* 0x0000000c02047c11 */ /* 0x008fc8000f8208ff */
[----:B------:R-:W-:Y:S02]  /*25b0*/  IADD3 R21, PT, PT, R3, R21, RZ ;  /* 0x0000001503157210 */ /* 0x000fe40007ffe0ff */
[----:B------:R-:W-:Y:S02]  /*25c0*/  F2FP.BF16.F32.PACK_AB R3, R11, R0 ;  /* 0x000000000b03723e */ /* 0x000fe400000010ff */
[----:B------:R-:W-:-:S05]  /*25d0*/  LEA.HI.X R5, R2, UR13, R21, 0x1, P1 ;  /* 0x0000000d02057c11 */ /* 0x000fca00088f0c15 */
[----:B------:R2:W-:Y:S02]  /*25e0*/  STG.E desc[UR14][R4.64], R3 ;  /* 0x0000000304007986 */ /* 0x0005e4000c10190e */
.L_x_1898:
[----:B------:R-:W-:Y:S05]  /*25f0*/  BSYNC.RECONVERGENT B1 ;  /* 0x0000000000017941 */ /* 0x000fea0003800200 */
.L_x_1897:
[----:B------:R-:W-:Y:S05]  /*2600*/  @P3 BRA `(.L_x_1899) ;  /* 0x0000000800643947 */ /* 0x000fea0003800000 */
[----:B------:R-:W3:Y:S01]  /*2610*/  LDCU.64 UR8, c[0x0][0x3e0] ;  /* 0x00007c00ff0877ac */ /* 0x000ee20008000a00 */
[----:B------:R-:W-:Y:S01]  /*2620*/  MOV R25, R27 ;  /* 0x0000001b00197202 */ /* 0x000fe20000000f00 */
[--C-:B------:R-:W-:Y:S01]  /*2630*/  FADD.FTZ R0, R17, -R12.reuse ;  /* 0x8000000c11007221 */ /* 0x100fe20000010000 */
[----:B------:R-:W-:Y:S01]  /*2640*/  FADD.FTZ R12, R16, -R12 ;  /* 0x8000000c100c7221 */ /* 0x000fe20000010000 */
[----:B------:R-:W4:Y:S02]  /*2650*/  LDCU.64 UR10, c[0x0][0x380] ;  /* 0x00007000ff0a77ac */ /* 0x000f240008000a00 */
[-C--:B-12---:R-:W-:Y:S01]  /*2660*/  FMUL.FTZ R3, R0, R13.reuse ;  /* 0x0000000d00037220 */ /* 0x086fe20000410000 */
[----:B------:R-:W-:-:S03]  /*2670*/  FMUL.FTZ R12, R12, R13 ;  /* 0x0000000d0c0c7220 */ /* 0x000fc60000410000 */
[----:B0----5:R-:W-:Y:S01]  /*2680*/  FFMA.FTZ R5, R6, R3, R8 ;  /* 0x0000000306057223 */ /* 0x021fe20000010008 */
[----:B------:R-:W-:-:S05]  /*2690*/  FFMA.FTZ R12, R7, R12, R9 ;  /* 0x0000000c070c7223 */ /* 0x000fca0000010009 */
[----:B------:R-:W-:Y:S01]  /*26a0*/  F2FP.BF16.F32.PACK_AB R5, R12, R5 ;  /* 0x000000050c05723e */ /* 0x000fe200000010ff */
[----:B---3--:R-:W-:Y:S02]  /*26b0*/  IMAD R18, R18, UR8, RZ ;  /* 0x0000000812127c24 */ /* 0x008fe4000f8e02ff */
[----:B------:R-:W-:-:S04]  /*26c0*/  IMAD.WIDE.U32 R24, R15, UR8, R24 ;  /* 0x000000080f187c25 */ /* 0x000fc8000f8e0018 */
[----:B------:R-:W-:Y:S01]  /*26d0*/  IMAD R15, R15, UR9, R18 ;  /* 0x000000090f0f7c24 */ /* 0x000fe2000f8e0212 */
[----:B----4-:R-:W-:-:S03]  /*26e0*/  LEA R2, P1, R24, UR10, 0x1 ;  /* 0x0000000a18027c11 */ /* 0x010fc6000f8208ff */
[----:B------:R-:W-:-:S05]  /*26f0*/  IMAD.IADD R15, R25, 0x1, R15 ;  /* 0x00000001190f7824 */ /* 0x000fca00078e020f */
[----:B------:R-:W-:-:S05]  /*2700*/  LEA.HI.X R3, R24, UR11, R15, 0x1, P1 ;  /* 0x0000000b18037c11 */ /* 0x000fca00088f0c0f */
[----:B------:R3:W-:Y:S01]  /*2710*/  STG.E desc[UR14][R2.64], R5 ;  /* 0x0000000502007986 */ /* 0x0007e2000c10190e */
[----:B------:R-:W-:Y:S05]  /*2720*/  BRA `(.L_x_1899) ;  /* 0x00000008001c7947 */ /* 0x000fea0003800000 */
.L_x_1892:
[----:B------:R-:W2:Y:S01]  /*2730*/  LDCU.64 UR8, c[0x0][0x3e8] ;  /* 0x00007d00ff0877ac */ /* 0x000ea20008000a00 */
[----:B------:R-:W-:Y:S01]  /*2740*/  SHF.R.S32.HI R4, RZ, 0x1f, R23 ;  /* 0x0000001fff047819 */ /* 0x000fe20000011417 */
[----:B------:R-:W-:Y:S01]  /*2750*/  BSSY.RECONVERGENT B1, `(.L_x_1900) ;  /* 0x0000028000017945 */ /* 0x000fe20003800200 */
[C---:B------:R-:W-:Y:S02]  /*2760*/  IADD3 R14, PT, PT, R23.reuse, 0x40, RZ ;  /* 0x00000040170e7810 */ /* 0x040fe40007ffe0ff */
[C---:B------:R-:W-:Y:S02]  /*2770*/  IADD3 R15, PT, PT, R23.reuse, 0x60, RZ ;  /* 0x00000060170f7810 */ /* 0x040fe40007ffe0ff */
[----:B0-----:R-:W-:Y:S02]  /*2780*/  SHF.R.S32.HI R20, RZ, 0x1f, R14 ;  /* 0x0000001fff147819 */ /* 0x001fe4000001140e */
[----:B------:R-:W-:Y:S02]  /*2790*/  SHF.R.S32.HI R28, RZ, 0x1f, R15 ;  /* 0x0000001fff1c7819 */ /* 0x000fe4000001140f */
[----:B--2---:R-:W-:-:S02]  /*27a0*/  ISETP.GE.U32.AND P2, PT, R23, UR8, PT ;  /* 0x0000000817007c0c */ /* 0x004fc4000bf46070 */
[----:B------:R-:W-:Y:S02]  /*27b0*/  ISETP.GE.U32.AND P3, PT, R14, UR8, PT ;  /* 0x000000080e007c0c */ /* 0x000fe4000bf66070 */
[----:B------:R-:W-:Y:S02]  /*27c0*/  ISETP.GE.AND.EX P4, PT, R4, UR9, PT, P2 ;  /* 0x0000000904007c0c */ /* 0x000fe4000bf86320 */
[----:B------:R-:W-:Y:S02]  /*27d0*/  ISETP.GE.U32.AND P5, PT, R15, UR8, PT ;  /* 0x000000080f007c0c */ /* 0x000fe4000bfa6070 */
[----:B------:R-:W-:Y:S02]  /*27e0*/  ISETP.GE.AND.EX P2, PT, R20, UR9, PT, P3 ;  /* 0x0000000914007c0c */ /* 0x000fe4000bf46330 */
[----:B------:R-:W-:-:S07]  /*27f0*/  ISETP.GE.AND.EX P3, PT, R28, UR9, PT, P5 ;  /* 0x000000091c007c0c */ /* 0x000fce000bf66350 */
[----:B------:R-:W-:Y:S06]  /*2800*/  @P4 BRA `(.L_x_1901) ;  /* 0x0000000000704947 */ /* 0x000fec0003800000 */
[--C-:B------:R-:W-:Y:S01]  /*2810*/  FADD.FTZ R10, R21, -R12.reuse ;  /* 0x8000000c150a7221 */ /* 0x100fe20000010000 */
[----:B------:R-:W0:Y:S03]  /*2820*/  LDCU.64 UR10, c[0x0][0x3e0] ;  /* 0x00007c00ff0a77ac */ /* 0x000e260008000a00 */
[----:B-1----:R-:W-:Y:S01]  /*2830*/  FMUL.FTZ R5, R10, R13 ;  /* 0x0000000d0a057220 */ /* 0x002fe20000410000 */
[----:B------:R-:W-:Y:S01]  /*2840*/  FADD.FTZ R10, R18, -R12 ;  /* 0x8000000c120a7221 */ /* 0x000fe20000010000 */
[----:B------:R-:W1:Y:S02]  /*2850*/  LDCU.64 UR12, c[0x0][0x380] ;  /* 0x00007000ff0c77ac */ /* 0x000e640008000a00 */
[----:B-----5:R-:W-:Y:S01]  /*2860*/  FFMA.FTZ R18, R6, R5, R8 ;  /* 0x0000000506127223 */ /* 0x020fe20000010008 */
[----:B------:R-:W-:-:S03]  /*2870*/  FMUL.FTZ R10, R10, R13 ;  /* 0x0000000d0a0a7220 */ /* 0x000fc60000410000 */
[----:B------:R-:W-:Y:S01]  /*2880*/  FMUL.FTZ R5, R18, -1.4426950216293334961 ;  /* 0xbfb8aa3b12057820 */ /* 0x000fe20000410000 */
[----:B------:R-:W-:-:S04]  /*2890*/  FFMA.FTZ R21, R7, R10, R9 ;  /* 0x0000000a07157223 */ /* 0x000fc80000010009 */
[----:B------:R-:W-:Y:S01]  /*28a0*/  FMUL.FTZ R29, R21, -1.4426950216293334961 ;  /* 0xbfb8aa3b151d7820 */ /* 0x000fe20000410000 */
[----:B------:R-:W2:Y:S05]  /*28b0*/  MUFU.EX2 R5, R5 ;  /* 0x0000000500057308 */ /* 0x000eaa0000000800 */
[----:B------:R-:W3:Y:S01]  /*28c0*/  MUFU.EX2 R29, R29 ;  /* 0x0000001d001d7308 */ /* 0x000ee20000000800 */
[----:B--2---:R-:W-:Y:S01]  /*28d0*/  FADD.FTZ R10, R5, 1 ;  /* 0x3f800000050a7421 */ /* 0x004fe20000010000 */
[----:B------:R-:W-:-:S03]  /*28e0*/  MOV R5, R27 ;  /* 0x0000001b00057202 */ /* 0x000fc60000000f00 */
[----:B------:R-:W2:Y:S01]  /*28f0*/  MUFU.RCP R11, R10 ;  /* 0x0000000a000b7308 */ /* 0x000ea20000001000 */
[----:B---3--:R-:W-:-:S07]  /*2900*/  FADD.FTZ R29, R29, 1 ;  /* 0x3f8000001d1d7421 */ /* 0x008fce0000010000 */
[----:B------:R-:W3:Y:S01]  /*2910*/  MUFU.RCP R10, R29 ;  /* 0x0000001d000a7308 */ /* 0x000ee20000001000 */
[----:B--2---:R-:W-:Y:S01]  /*2920*/  FMUL.FTZ R18, R18, R11 ;  /* 0x0000000b12127220 */ /* 0x004fe20000410000 */
[----:B0-----:R-:W-:Y:S01]  /*2930*/  IMAD R11, R4, UR10, RZ ;  /* 0x0000000a040b7c24 */ /* 0x001fe2000f8e02ff */
[----:B------:R-:W-:-:S03]  /*2940*/  MOV R4, R24 ;  /* 0x0000001800047202 */ /* 0x000fc60000000f00 */
[C---:B------:R-:W-:Y:S02]  /*2950*/  IMAD R11, R23.reuse, UR11, R11 ;  /* 0x0000000b170b7c24 */ /* 0x040fe4000f8e020b */
[----:B------:R-:W-:-:S04]  /*2960*/  IMAD.WIDE.U32 R4, R23, UR10, R4 ;  /* 0x0000000a17047c25 */ /* 0x000fc8000f8e0004 */
[----:B---3--:R-:W-:Y:S01]  /*2970*/  FMUL.FTZ R21, R21, R10 ;  /* 0x0000000a15157220 */ /* 0x008fe20000410000 */
[----:B------:R-:W-:Y:S01]  /*2980*/  IMAD.IADD R11, R5, 0x1, R11 ;  /* 0x00000001050b7824 */ /* 0x000fe200078e020b */
[----:B-1----:R-:W-:-:S03]  /*2990*/  LEA R10, P4, R4, UR12, 0x1 ;  /* 0x0000000c040a7c11 */ /* 0x002fc6000f8808ff */
[----:B------:R-:W-:Y:S02]  /*29a0*/  F2FP.BF16.F32.PACK_AB R21, R21, R18 ;  /* 0x000000121515723e */ /* 0x000fe400000010ff */
[----:B------:R-:W-:-:S05]  /*29b0*/  LEA.HI.X R11, R4, UR13, R11, 0x1, P4 ;  /* 0x0000000d040b7c11 */ /* 0x000fca000a0f0c0b */
[----:B------:R0:W-:Y:S03]  /*29c0*/  STG.E desc[UR14][R10.64], R21 ;  /* 0x000000150a007986 */ /* 0x0001e6000c10190e */
.L_x_1901:
[----:B------:R-:W-:Y:S05]  /*29d0*/  BSYNC.RECONVERGENT B1 ;  /* 0x0000000000017941 */ /* 0x000fea0003800200 */
.L_x_1900:
[----:B------:R-:W-:Y:S04]  /*29e0*/  BSSY.RECONVERGENT B1, `(.L_x_1902) ;  /* 0x0000020000017945 */ /* 0x000fe80003800200 */
[----:B------:R-:W-:Y:S05]  /*29f0*/  @P1 BRA `(.L_x_1903) ;  /* 0x0000000000781947 */ /* 0x000fea0003800000 */
[--C-:B------:R-:W-:Y:S01]  /*2a00*/  FADD.FTZ R0, R0, -R12.reuse ;  /* 0x8000000c00007221 */ /* 0x100fe20000010000 */
[----:B------:R-:W-:Y:S01]  /*2a10*/  FADD.FTZ R4, R19, -R12 ;  /* 0x8000000c13047221 */ /* 0x000fe20000010000 */
[----:B------:R-:W2:Y:S01]  /*2a20*/  LDCU.64 UR10, c[0x0][0x3e0] ;  /* 0x00007c00ff0a77ac */ /* 0x000ea20008000a00 */
[----:B------:R-:W-:Y:S01]  /*2a30*/  IADD3 R29, PT, PT, R23, 0x20, RZ ;  /* 0x00000020171d7810 */ /* 0x000fe20007ffe0ff */
[-C--:B-1----:R-:W-:Y:S01]  /*2a40*/  FMUL.FTZ R0, R0, R13.reuse ;  /* 0x0000000d00007220 */ /* 0x082fe20000410000 */
[----:B------:R-:W-:Y:S01]  /*2a50*/  FMUL.FTZ R5, R4, R13 ;  /* 0x0000000d04057220 */ /* 0x000fe20000410000 */
[----:B------:R-:W1:Y:S01]  /*2a60*/  LDCU.64 UR12, c[0x0][0x380] ;  /* 0x00007000ff0c77ac */ /* 0x000e620008000a00 */
[----:B0-----:R-:W-:Y:S01]  /*2a70*/  SHF.R.S32.HI R21, RZ, 0x1f, R29 ;  /* 0x0000001fff157819 */ /* 0x001fe2000001141d */
[----:B-----5:R-:W-:Y:S01]  /*2a80*/  FFMA.FTZ R4, R7, R0, R9 ;  /* 0x0000000007047223 */ /* 0x020fe20000010009 */
[----:B------:R-:W-:-:S03]  /*2a90*/  FFMA.FTZ R5, R6, R5, R8 ;  /* 0x0000000506057223 */ /* 0x000fc60000010008 */
[----:B------:R-:W-:Y:S01]  /*2aa0*/  FMUL.FTZ R11, R4, -1.4426950216293334961 ;  /* 0xbfb8aa3b040b7820 */ /* 0x000fe20000410000 */
[----:B------:R-:W-:-:S05]  /*2ab0*/  FMUL.FTZ R10, R5, -1.4426950216293334961 ;  /* 0xbfb8aa3b050a7820 */ /* 0x000fca0000410000 */
[----:B------:R-:W0:Y:S04]  /*2ac0*/  MUFU.EX2 R11, R11 ;  /* 0x0000000b000b7308 */ /* 0x000e280000000800 */
[----:B------:R-:W3:Y:S01]  /*2ad0*/  MUFU.EX2 R10, R10 ;  /* 0x0000000a000a7308 */ /* 0x000ee20000000800 */
[----:B0-----:R-:W-:Y:S01]  /*2ae0*/  FADD.FTZ R19, R11, 1 ;  /* 0x3f8000000b137421 */ /* 0x001fe20000010000 */
[----:B------:R-:W-:Y:S01]  /*2af0*/  MOV R11, R27 ;  /* 0x0000001b000b7202 */ /* 0x000fe20000000f00 */
[----:B---3--:R-:W-:Y:S01]  /*2b00*/  FADD.FTZ R18, R10, 1 ;  /* 0x3f8000000a127421 */ /* 0x008fe20000010000 */
[----:B--2---:R-:W-:-:S03]  /*2b10*/  IMAD R10, R21, UR10, RZ ;  /* 0x0000000a150a7c24 */ /* 0x004fc6000f8e02ff */
[----:B------:R-:W0:Y:S01]  /*2b20*/  MUFU.RCP R19, R19 ;  /* 0x0000001300137308 */ /* 0x000e220000001000 */
[----:B------:R-:W-:Y:S01]  /*2b30*/  IMAD R21, R29, UR11, R10 ;  /* 0x0000000b1d157c24 */ /* 0x000fe2000f8e020a */
[----:B------:R-:W-:-:S06]  /*2b40*/  MOV R10, R24 ;  /* 0x00000018000a7202 */ /* 0x000fcc0000000f00 */
[----:B------:R-:W2:Y:S01]  /*2b50*/  MUFU.RCP R0, R18 ;  /* 0x0000001200007308 */ /* 0x000ea20000001000 */
[----:B------:R-:W-:-:S05]  /*2b60*/  IMAD.WIDE.U32 R10, R29, UR10, R10 ;  /* 0x0000000a1d0a7c25 */ /* 0x000fca000f8e000a */
[----:B------:R-:W-:Y:S01]  /*2b70*/  IADD3 R21, PT, PT, R11, R21, RZ ;  /* 0x000000150b157210 */ /* 0x000fe20007ffe0ff */
[----:B0-----:R-:W-:Y:S01]  /*2b80*/  FMUL.FTZ R29, R4, R19 ;  /* 0x00000013041d7220 */ /* 0x001fe20000410000 */
[----:B-1----:R-:W-:Y:S01]  /*2b90*/  LEA R4, P1, R10, UR12, 0x1 ;  /* 0x0000000c0a047c11 */ /* 0x002fe2000f8208ff */
[----:B--2---:R-:W-:-:S03]  /*2ba0*/  FMUL.FTZ R0, R5, R0 ;  /* 0x0000000005007220 */ /* 0x004fc60000410000 */
[----:B------:R-:W-:Y:S02]  /*2bb0*/  LEA.HI.X R5, R10, UR13, R21, 0x1, P1 ;  /* 0x0000000d0a057c11 */ /* 0x000fe400088f0c15 */
[----:B------:R-:W-:-:S05]  /*2bc0*/  F2FP.BF16.F32.PACK_AB R29, R29, R0 ;  /* 0x000000001d1d723e */ /* 0x000fca00000010ff */
[----:B------:R2:W-:Y:S02]  /*2bd0*/  STG.E desc[UR14][R4.64], R29 ;  /* 0x0000001d04007986 */ /* 0x0005e4000c10190e */
.L_x_1903:
[----:B------:R-:W-:Y:S05]  /*2be0*/  BSYNC.RECONVERGENT B1 ;  /* 0x0000000000017941 */ /* 0x000fea0003800200 */
.L_x_1902:
[----:B------:R-:W-:Y:S04]  /*2bf0*/  BSSY.RECONVERGENT B1, `(.L_x_1904) ;  /* 0x000001e000017945 */ /* 0x000fe80003800200 */
[----:B------:R-:W-:Y:S05]  /*2c00*/  @P2 BRA `(.L_x_1905) ;  /* 0x0000000000702947 */ /* 0x000fea0003800000 */
[--C-:B------:R-:W-:Y:S01]  /*2c10*/  FADD.FTZ R0, R3, -R12.reuse ;  /* 0x8000000c03007221 */ /* 0x100fe20000010000 */
[----:B------:R-:W-:Y:S01]  /*2c20*/  FADD.FTZ R2, R2, -R12 ;  /* 0x8000000c02027221 */ /* 0x000fe20000010000 */
[----:B------:R-:W3:Y:S02]  /*2c30*/  LDCU.64 UR10, c[0x0][0x3e0] ;  /* 0x00007c00ff0a77ac */ /* 0x000ee40008000a00 */
[-C--:B-1----:R-:W-:Y:S01]  /*2c40*/  FMUL.FTZ R3, R0, R13.reuse ;  /* 0x0000000d00037220 */ /* 0x082fe20000410000 */
[----:B------:R-:W-:Y:S01]  /*2c50*/  FMUL.FTZ R0, R2, R13 ;  /* 0x0000000d02007220 */ /* 0x000fe20000410000 */
[----:B------:R-:W1:Y:S02]  /*2c60*/  LDCU.64 UR12, c[0x0][0x380] ;  /* 0x00007000ff0c77ac */ /* 0x000e640008000a00 */
[----:B--2--5:R-:W-:Y:S01]  /*2c70*/  FFMA.FTZ R4, R6, R3, R8 ;  /* 0x0000000306047223 */ /* 0x024fe20000010008 */
[----:B------:R-:W-:Y:S01]  /*2c80*/  FFMA.FTZ R0, R7, R0, R9 ;  /* 0x0000000007007223 */ /* 0x000fe20000010009 */
[----:B------:R-:W-:-:S02]  /*2c90*/  MOV R3, R27 ;  /* 0x0000001b00037202 */ /* 0x000fc40000000f00 */
[----:B------:R-:W-:Y:S01]  /*2ca0*/  FMUL.FTZ R2, R4, -1.4426950216293334961 ;  /* 0xbfb8aa3b04027820 */ /* 0x000fe20000410000 */
[----:B0-----:R-:W-:-:S05]  /*2cb0*/  FMUL.FTZ R10, R0, -1.4426950216293334961 ;  /* 0xbfb8aa3b000a7820 */ /* 0x001fca0000410000 */
[----:B------:R-:W0:Y:S01]  /*2cc0*/  MUFU.EX2 R2, R2 ;  /* 0x0000000200027308 */ /* 0x000e220000000800 */
[----:B---3--:R-:W-:-:S03]  /*2cd0*/  IMAD R19, R20, UR10, RZ ;  /* 0x0000000a14137c24 */ /* 0x008fc6000f8e02ff */
[----:B------:R-:W2:Y:S01]  /*2ce0*/  MUFU.EX2 R10, R10 ;  /* 0x0000000a000a7308 */ /* 0x000ea20000000800 */
[----:B------:R-:W-:Y:S02]  /*2cf0*/  IMAD R21, R14, UR11, R19 ;  /* 0x0000000b0e157c24 */ /* 0x000fe4000f8e0213 */
[----:B0-----:R-:W-:Y:S01]  /*2d00*/  FADD.FTZ R5, R2, 1 ;  /* 0x3f80000002057421 */ /* 0x001fe20000010000 */
[----:B------:R-:W-:Y:S02]  /*2d10*/  IMAD.MOV.U32 R2, RZ, RZ, R24 ;  /* 0x000000ffff027224 */ /* 0x000fe400078e0018 */
[----:B--2---:R-:W-:Y:S02]  /*2d20*/  FADD.FTZ R11, R10, 1 ;  /* 0x3f8000000a0b7421 */ /* 0x004fe40000010000 */
[----:B------:R-:W-:Y:S01]  /*2d30*/  IMAD.WIDE.U32 R2, R14, UR10, R2 ;  /* 0x0000000a0e027c25 */ /* 0x000fe2000f8e0002 */
[----:B------:R-:W0:Y:S04]  /*2d40*/  MUFU.RCP R5, R5 ;  /* 0x0000000500057308 */ /* 0x000e280000001000 */
[----:B------:R-:W-:-:S04]  /*2d50*/  IADD3 R21, PT, PT, R3, R21, RZ ;  /* 0x0000001503157210 */ /* 0x000fc80007ffe0ff */
[----:B------:R-:W2:Y:S01]  /*2d60*/  MUFU.RCP R11, R11 ;  /* 0x0000000b000b7308 */ /* 0x000ea20000001000 */
[----:B0-----:R-:W-:Y:S01]  /*2d70*/  FMUL.FTZ R10, R4, R5 ;  /* 0x00000005040a7220 */ /* 0x001fe20000410000 */
[----:B-1----:R-:W-:-:S04]  /*2d80*/  LEA R4, P1, R2, UR12, 0x1 ;  /* 0x0000000c02047c11 */ /* 0x002fc8000f8208ff */
[----:B------:R-:W-:Y:S01]  /*2d90*/  LEA.HI.X R5, R2, UR13, R21, 0x1, P1 ;  /* 0x0000000d02057c11 */ /* 0x000fe200088f0c15 */
[----:B--2---:R-:W-:-:S05]  /*2da0*/  FMUL.FTZ R19, R0, R11 ;  /* 0x0000000b00137220 */ /* 0x004fca0000410000 */
[----:B------:R-:W-:-:S05]  /*2db0*/  F2FP.BF16.F32.PACK_AB R19, R19, R10 ;  /* 0x0000000a1313723e */ /* 0x000fca00000010ff */
[----:B------:R3:W-:Y:S02]  /*2dc0*/  STG.E desc[UR14][R4.64], R19 ;  /* 0x0000001304007986 */ /* 0x0007e4000c10190e */
.L_x_1905:
[----:B------:R-:W-:Y:S05]  /*2dd0*/  BSYNC.RECONVERGENT B1 ;  /* 0x0000000000017941 */ /* 0x000fea0003800200 */
.L_x_1904:
[----:B------:R-:W-:Y:S05]  /*2de0*/  @P3 BRA `(.L_x_1899) ;  /* 0x00000000006c3947 */ /* 0x000fea0003800000 */
[--C-:B------:R-:W-:Y:S01]  /*2df0*/  FADD.FTZ R0, R17, -R12.reuse ;  /* 0x8000000c11007221 */ /* 0x100fe20000010000 */
[----:B------:R-:W-:Y:S01]  /*2e00*/  FADD.FTZ R12, R16, -R12 ;  /* 0x8000000c100c7221 */ /* 0x000fe20000010000 */
[----:B------:R-:W4:Y:S01]  /*2e10*/  LDCU.64 UR8, c[0x0][0x3e0] ;  /* 0x00007c00ff0877ac */ /* 0x000f220008000a00 */
[----:B------:R-:W-:Y:S01]  /*2e20*/  MOV R25, R27 ;  /* 0x0000001b00197202 */ /* 0x000fe20000000f00 */
[-C--:B-1----:R-:W-:Y:S01]  /*2e30*/  FMUL.FTZ R3, R0, R13.reuse ;  /* 0x0000000d00037220 */ /* 0x082fe20000410000 */
[----:B------:R-:W-:Y:S01]  /*2e40*/  FMUL.FTZ R12, R12, R13 ;  /* 0x0000000d0c0c7220 */ /* 0x000fe20000410000 */
[----:B------:R-:W1:Y:S02]  /*2e50*/  LDCU.64 UR10, c[0x0][0x380] ;  /* 0x00007000ff0a77ac */ /* 0x000e640008000a00 */
[----:B--23-5:R-:W-:Y:S01]  /*2e60*/  FFMA.FTZ R5, R6, R3, R8 ;  /* 0x0000000306057223 */ /* 0x02cfe20000010008 */
[----:B------:R-:W-:-:S03]  /*2e70*/  FFMA.FTZ R7, R7, R12, R9 ;  /* 0x0000000c07077223 */ /* 0x000fc60000010009 */
[----:B------:R-:W-:Y:S01]  /*2e80*/  FMUL.FTZ R0, R5, -1.4426950216293334961 ;  /* 0xbfb8aa3b05007820 */ /* 0x000fe20000410000 */
[----:B------:R-:W-:-:S05]  /*2e90*/  FMUL.FTZ R3, R7, -1.4426950216293334961 ;  /* 0xbfb8aa3b07037820 */ /* 0x000fca0000410000 */
[----:B------:R-:W2:Y:S01]  /*2ea0*/  MUFU.EX2 R0, R0 ;  /* 0x0000000000007308 */ /* 0x000ea20000000800 */
[----:B----4-:R-:W-:-:S03]  /*2eb0*/  IMAD R28, R28, UR8, RZ ;  /* 0x000000081c1c7c24 */ /* 0x010fc6000f8e02ff */
[----:B------:R-:W3:Y:S01]  /*2ec0*/  MUFU.EX2 R3, R3 ;  /* 0x0000000300037308 */ /* 0x000ee20000000800 */
[----:B------:R-:W-:-:S04]  /*2ed0*/  IMAD.WIDE.U32 R24, R15, UR8, R24 ;  /* 0x000000080f187c25 */ /* 0x000fc8000f8e0018 */
[----:B------:R-:W-:Y:S02]  /*2ee0*/  IMAD R15, R15, UR9, R28 ;  /* 0x000000090f0f7c24 */ /* 0x000fe4000f8e021c */
[----:B--2---:R-:W-:-:S03]  /*2ef0*/  FADD.FTZ R2, R0, 1 ;  /* 0x3f80000000027421 */ /* 0x004fc60000010000 */
[----:B------:R-:W-:Y:S01]  /*2f00*/  IADD3 R15, PT, PT, R25, R15, RZ ;  /* 0x0000000f190f7210 */ /* 0x000fe20007ffe0ff */
[----:B---3--:R-:W-:Y:S02]  /*2f10*/  FADD.FTZ R4, R3, 1 ;  /* 0x3f80000003047421 */ /* 0x008fe40000010000 */
[----:B------:R-:W2:Y:S08]  /*2f20*/  MUFU.RCP R2, R2 ;  /* 0x0000000200027308 */ /* 0x000eb00000001000 */
[----:B------:R-:W3:Y:S01]  /*2f30*/  MUFU.RCP R4, R4 ;  /* 0x0000000400047308 */ /* 0x000ee20000001000 */
[----:B--2---:R-:W-:Y:S01]  /*2f40*/  FMUL.FTZ R0, R5, R2 ;  /* 0x0000000205007220 */ /* 0x004fe20000410000 */
[----:B-1----:R-:W-:-:S04]  /*2f50*/  LEA R2, P1, R24, UR10, 0x1 ;  /* 0x0000000a18027c11 */ /* 0x002fc8000f8208ff */
[----:B------:R-:W-:Y:S01]  /*2f60*/  LEA.HI.X R3, R24, UR11, R15, 0x1, P1 ;  /* 0x0000000b18037c11 */ /* 0x000fe200088f0c0f */
[----:B---3--:R-:W-:-:S05]  /*2f70*/  FMUL.FTZ R5, R7, R4 ;  /* 0x0000000407057220 */ /* 0x008fca0000410000 */
[----:B------:R-:W-:-:S05]  /*2f80*/  F2FP.BF16.F32.PACK_AB R5, R5, R0 ;  /* 0x000000000505723e */ /* 0x000fca00000010ff */
[----:B------:R4:W-:Y:S02]  /*2f90*/  STG.E desc[UR14][R2.64], R5 ;  /* 0x0000000502007986 */ /* 0x0009e4000c10190e */
.L_x_1899:
[----:B------:R-:W-:Y:S05]  /*2fa0*/  BSYNC.RECONVERGENT B0 ;  /* 0x0000000000007941 */ /* 0x000fea0003800200 */
.L_x_1891:
[----:B------:R-:W0:Y:S01]  /*2fb0*/  LDCU UR5, c[0x0][0x3f8] ;  /* 0x00007f00ff0577ac */ /* 0x000e220008000800 */
[----:B------:R-:W0:Y:S01]  /*2fc0*/  LDCU UR8, c[0x0][0x3c8] ;  /* 0x00007900ff0877ac */ /* 0x000e220008000800 */
[----:B------:R-:W-:Y:S02]  /*2fd0*/  UIADD3 UR7, UPT, UPT, UR19, UR7, URZ ;  /* 0x0000000713077290 */ /* 0x000fe4000fffe0ff */
[----:B------:R-:W-:Y:S02]  /*2fe0*/  UIADD3 UR4, UPT, UPT, UR4, 0x1, URZ ;  /* 0x0000000104047890 */ /* 0x000fe4000fffe0ff */
[----:B0-----:R-:W-:-:S04]  /*2ff0*/  UIMAD UR5, UR5, UR8, URZ ;  /* 0x00000008050572a4 */ /* 0x001fc8000f8e02ff */
[----:B------:R-:W-:-:S09]  /*3000*/  UISETP.GE.AND UP0, UPT, UR7, UR5, UPT ;  /* 0x000000050700728c */ /* 0x000fd2000bf06270 */
[----:B------:R-:W-:Y:S05]  /*3010*/  BRA.U !UP0, `(.L_x_1906) ;  /* 0xffffffd1085c7547 */ /* 0x000fea000b83ffff */
[----:B------:R-:W-:Y:S05]  /*3020*/  EXIT ;  /* 0x000000000000794d */ /* 0x000fea0003800000 */
.L_x_1907:
        /* <DEDUP_REMOVED lines=13> */
.L_x_3444:


//--------------------- .text._Z35group_norm_nhwc_fwd_one_pass_kernelI11Bf16IOFp32WLi256ELi30ELi480EEv26Group_norm_nhwc_fwd_params --------------------------
	.section	.text._Z35group_norm_nhwc_fwd_one_pass_kernelI11Bf16IOFp32WLi256ELi30ELi480EEv26Group_norm_nhwc_fwd_params,"ax",@progbits
	.align	128
        .global         _Z35group_norm_nhwc_fwd_one_pass_kernelI11Bf16IOFp32WLi256ELi30ELi480EEv26Group_norm_nhwc_fwd_params
        .type           _Z35group_norm_nhwc_fwd_one_pass_kernelI11Bf16IOFp32WLi256ELi30ELi480EEv26Group_norm_nhwc_fwd_params,@function
        .size           _Z35group_norm_nhwc_fwd_one_pass_kernelI11Bf16IOFp32WLi256ELi30ELi480EEv26Group_norm_nhwc_fwd_params,(.L_x_3445 - _Z35group_norm_nhwc_fwd_one_pass_kernelI11Bf16IOFp32WLi256ELi30ELi480EEv26Group_norm_nhwc_fwd_params)
        .other          _Z35group_norm_nhwc_fwd_one_pass_kernelI11Bf16IOFp32WLi256ELi30ELi480EEv26Group_norm_nhwc_fwd_params,@"STO_CUDA_ENTRY STV_DEFAULT"
_Z35group_norm_nhwc_fwd_one_pass_kernelI11Bf16IOFp32WLi256ELi30ELi480EEv26Group_norm_nhwc_fwd_params:
.text._Z35group_norm_nhwc_fwd_one_pass_kernelI11Bf16IOFp32WLi256ELi30ELi480EEv26Group_norm_nhwc_fwd_params:
        /* <DEDUP_REMOVED lines=11> */
[----:B------:R-:W3:Y:S01]  /*00b0*/  S2R R36, SR_LANEID ;  /* 0x0000000000247919 */ /* 0x000ee20000000000 */
[----:B------:R-:W4:Y:S05]  /*00c0*/  LDCU UR30, c[0x0][0x374] ;  /* 0x00006e80ff1e77ac */ /* 0x000f2a0008000800 */
[----:B------:R-:W5:Y:S01]  /*00d0*/  LDC R2, c[0x0][0x370] ;  /* 0x0000dc00ff027b82 */ /* 0x000f620000000800 */
[----:B------:R-:W1:Y:S01]  /*00e0*/  LDCU.64 UR18, c[0x0][0x388] ;  /* 0x00007100ff1277ac */ /* 0x000e620008000a00 */
[----:B------:R-:W0:Y:S06]  /*00f0*/  LDCU.U8 UR8, c[0x0][0x3fc] ;  /* 0x00007f80ff0877ac */ /* 0x000e2c0008000000 */
[----:B------:R-:W3:Y:S01]  /*0100*/  S2UR UR4, SR_CgaCtaId ;  /* 0x00000000000479c3 */ /* 0x000ee20000008800 */
[----:B------:R-:W-:Y:S01]  /*0110*/  UMOV UR16, 0x400 ;  /* 0x0000040000107882 */ /* 0x000fe20000000000 */
[----:B------:R-:W3:Y:S01]  /*0120*/  LDCU.64 UR24, c[0x0][0x358] ;  /* 0x00006b00ff1877ac */ /* 0x000ee20008000a00 */
[----:B--2---:R-:W-:Y:S01]  /*0130*/  MOV R5, UR5 ;  /* 0x0000000500057c02 */ /* 0x004fe20008000f00 */
[----:B----4-:R-:W-:-:S02]  /*0140*/  UIMAD UR15, UR30, 0x7, UR6 ;  /* 0x000000071e0f78a4 */ /* 0x010fc4000f8e0206 */
[----:B-1----:R-:W-:Y:S01]  /*0150*/  UIMAD UR32, UR31, UR30, UR6 ;  /* 0x0000001e1f2072a4 */ /* 0x002fe2000f8e0206 */
[----:B------:R-:W-:Y:S01]  /*0160*/  ISETP.NE.U32.AND P1, PT, RZ, UR18, PT ;  /* 0x00000012ff007c0c */ /* 0x000fe2000bf25070 */
[----:B------:R-:W-:Y:S02]  /*0170*/  UIMAD UR14, UR30, 0x6, UR6 ;  /* 0x000000061e0e78a4 */ /* 0x000fe4000f8e0206 */
[----:B------:R-:W-:Y:S01]  /*0180*/  UIMAD UR13, UR30, 0x5, UR6 ;  /* 0x000000051e0d78a4 */ /* 0x000fe2000f8e0206 */
[C---:B0-----:R-:W-:Y:S01]  /*0190*/  LOP3.LUT R0, R4.reuse, 0xffff, RZ, 0xc0, !PT ;  /* 0x0000ffff04007812 */ /* 0x041fe200078ec0ff */
[----:B------:R-:W-:Y:S01]  /*01a0*/  UISETP.NE.AND UP0, UPT, UR8, URZ, UPT ;  /* 0x000000ff0800728c */ /* 0x000fe2000bf05270 */
[----:B------:R-:W-:Y:S01]  /*01b0*/  LOP3.LUT P0, RZ, R4, UR31, RZ, 0xfc, !PT ;  /* 0x0000001f04ff7c12 */ /* 0x000fe2000f80fcff */
[----:B------:R-:W-:Y:S01]  /*01c0*/  ULEA UR12, UR30, UR6, 0x2 ;  /* 0x000000061e0c7291 */ /* 0x000fe2000f8e10ff */
[----:B------:R-:W-:Y:S01]  /*01d0*/  SHF.R.U32.HI R37, RZ, 0x2, R4 ;  /* 0x00000002ff257819 */ /* 0x000fe20000011604 */
[----:B------:R-:W-:Y:S01]  /*01e0*/  IMAD R0, R0, 0x1112, RZ ;  /* 0x0000111200007824 */ /* 0x000fe200078e02ff */
[----:B------:R-:W-:Y:S01]  /*01f0*/  ISETP.NE.AND.EX P0, PT, RZ, UR19, !P0, P1 ;  /* 0x00000013ff007c0c */ /* 0x000fe2000c705310 */
[----:B------:R-:W-:Y:S01]  /*0200*/  UIMAD UR11, UR30, 0x3, UR6 ;  /* 0x000000031e0b78a4 */ /* 0x000fe2000f8e0206 */
[----:B------:R-:W-:Y:S01]  /*0210*/  LOP3.LUT R37, R37, 0xf8, RZ, 0xc0, !PT ;  /* 0x000000f825257812 */ /* 0x000fe200078ec0ff */
[----:B---3--:R-:W-:Y:S01]  /*0220*/  ULEA UR16, UR4, UR16, 0x18 ;  /* 0x0000001004107291 */ /* 0x008fe2000f8ec0ff */
[----:B------:R-:W-:Y:S01]  /*0230*/  SHF.R.U32.HI R0, RZ, 0x10, R0 ;  /* 0x00000010ff007819 */ /* 0x000fe20000011600 */
[----:B------:R-:W-:Y:S01]  /*0240*/  ULEA UR10, UR30, UR6, 0x1 ;  /* 0x000000061e0a7291 */ /* 0x000fe2000f8e08ff */
[----:B-----5:R-:W-:Y:S01]  /*0250*/  LOP3.LUT R32, R2, 0x7, RZ, 0xc0, !PT ;  /* 0x0000000702207812 */ /* 0x020fe200078ec0ff */
[----:B------:R-:W-:Y:S01]  /*0260*/  UIADD3 UR9, UPT, UPT, UR6, UR30, URZ ;  /* 0x0000001e06097290 */ /* 0x000fe2000fffe0ff */
[----:B------:R-:W-:Y:S01]  /*0270*/  PRMT R3, R0, 0x9910, RZ ;  /* 0x0000991000037816 */ /* 0x000fe200000000ff */
[----:B------:R-:W-:Y:S01]  /*0280*/  IMAD R0, R5, UR31, R0 ;  /* 0x0000001f05007c24 */ /* 0x000fe2000f8e0200 */
[----:B------:R-:W-:Y:S01]  /*0290*/  LOP3.LUT R35, R2, 0x7ffffff8, RZ, 0xc0, !PT ;  /* 0x7ffffff802237812 */ /* 0x000fe200078ec0ff */
[----:B------:R-:W-:Y:S01]  /*02a0*/  UMOV UR4, URZ ;  /* 0x000000ff00047c82 */ /* 0x000fe20008000000 */
[----:B------:R-:W-:Y:S01]  /*02b0*/  UMOV UR8, UR6 ;  /* 0x0000000600087c82 */ /* 0x000fe20008000000 */
[----:B------:R-:W-:Y:S01]  /*02c0*/  IMAD R3, R3, 0xf, RZ ;  /* 0x0000000f03037824 */ /* 0x000fe200078e02ff */
[----:B------:R-:W-:-:S02]  /*02d0*/  IADD3 R30, PT, PT, R0, 0x20, RZ ;  /* 0x00000020001e7810 */ /* 0x000fc40007ffe0ff */
[----:B------:R-:W-:Y:S02]  /*02e0*/  SHF.R.S32.HI R34, RZ, 0x1f, R0 ;  /* 0x0000001fff227819 */ /* 0x000fe40000011400 */
[----:B------:R-:W-:Y:S02]  /*02f0*/  IADD3 R3, PT, PT, RZ, -R3, RZ ;  /* 0x80000003ff037210 */ /* 0x000fe40007ffe0ff */
[----:B------:R-:W-:Y:S02]  /*0300*/  SHF.R.S32.HI R33, RZ, 0x1f, R30 ;  /* 0x0000001fff217819 */ /* 0x000fe4000001141e */
[----:B------:R-:W-:-:S04]  /*0310*/  PRMT R3, R3, 0x7710, RZ ;  /* 0x0000771003037816 */ /* 0x000fc800000000ff */
[----:B------:R-:W-:-:S04]  /*0320*/  IADD3 R3, PT, PT, R3, R4, RZ ;  /* 0x0000000403037210 */ /* 0x000fc80007ffe0ff */
[----:B------:R-:W-:-:S04]  /*0330*/  SHF.L.U32 R3, R3, 0x1, RZ ;  /* 0x0000000103037819 */ /* 0x000fc800000006ff */
[----:B------:R-:W-:-:S07]  /*0340*/  LOP3.LUT R31, R3, 0xffff, RZ, 0xc0, !PT ;  /* 0x0000ffff031f7812 */ /* 0x000fce00078ec0ff */
.L_x_1951:
[----:B0-----:R-:W0:Y:S01]  /*0350*/  LDCU UR5, c[0x0][0x3f8] ;  /* 0x00007f00ff0577ac */ /* 0x001e220008000800 */
[----:B------:R-:W-:Y:S02]  /*0360*/  IABS R8, UR8 ;  /* 0x0000000800087c13 */ /* 0x000fe40008000000 */
[----:B------:R-:W-:Y:S02]  /*0370*/  CS2R R28, SRZ ;  /* 0x00000000001c7805 */ /* 0x000fe4000001ff00 */
[----:B-----5:R-:W-:Y:S01]  /*0380*/  IADD3 R15, PT, PT, R0, 0x40, RZ ;  /* 0x00000040000f7810 */ /* 0x020fe20007ffe0ff */
[----:B-1----:R-:W1:Y:S01]  /*0390*/  LDCU.64 UR20, c[0x0][0x3e8] ;  /* 0x00007d00ff1477ac */ /* 0x002e620008000a00 */
[----:B------:R-:W-:Y:S02]  /*03a0*/  R2UR UR17, R8 ;  /* 0x00000000081172ca */ /* 0x000fe400000e0000 */
[----:B------:R-:W-:Y:S01]  /*03b0*/  SHF.R.S32.HI R9, RZ, 0x1f, R15 ;  /* 0x0000001fff097819 */ /* 0x000fe2000001140f */
[----:B--2---:R-:W2:Y:S01]  /*03c0*/  LDCU.64 UR22, c[0x0][0x3f0] ;  /* 0x00007e00ff1677ac */ /* 0x004ea20008000a00 */
[----:B---3--:R-:W-:-:S04]  /*03d0*/  IADD3 R21, PT, PT, R0, 0x60, RZ ;  /* 0x0000006000157810 */ /* 0x008fc80007ffe0ff */
[----:B------:R-:W-:Y:S02]  /*03e0*/  SHF.R.S32.HI R19, RZ, 0x1f, R21 ;  /* 0x0000001fff137819 */ /* 0x000fe40000011415 */
[----:B0---4-:R-:W-:Y:S01]  /*03f0*/  MOV R3, UR5 ;  /* 0x0000000500037c02 */ /* 0x011fe20008000f00 */
[----:B------:R-:W-:-:S03]  /*0400*/  UISETP.NE.AND UP1, UPT, UR5, URZ, UPT ;  /* 0x000000ff0500728c */ /* 0x000fc6000bf25270 */
[----:B------:R-:W-:Y:S02]  /*0410*/  IABS R6, R3 ;  /* 0x0000000300067213 */ /* 0x000fe40000000000 */
[----:B-1----:R-:W-:Y:S02]  /*0420*/  ISETP.GE.U32.AND P5, PT, R15, UR20, PT ;  /* 0x000000140f007c0c */ /* 0x002fe4000bfa6070 */
[----:B------:R-:W0:Y:S01]  /*0430*/  I2F.RP R3, R6 ;  /* 0x0000000600037306 */ /* 0x000e220000209400 */
[----:B------:R-:W-:Y:S02]  /*0440*/  ISETP.GE.U32.AND P6, PT, R0, UR20, PT ;  /* 0x0000001400007c0c */ /* 0x000fe4000bfc6070 */
[----:B------:R-:W-:-:S05]  /*0450*/  ISETP.GE.AND.EX P5, PT, R9, UR21, PT, P5 ;  /* 0x0000001509007c0c */ /* 0x000fca000bfa6350 */
[----:B0-----:R-:W0:Y:S08]  /*0460*/  MUFU.RCP R3, R3 ;  /* 0x0000000300037308 */ /* 0x001e300000001000 */
[----:B------:R-:W1:Y:S08]  /*0470*/  @!P5 LDC.64 R12, c[0x0][0x3e0] ;  /* 0x0000f800ff0cdb82 */ /* 0x000e700000000a00 */
[----:B------:R-:W3:Y:S01]  /*0480*/  @!P5 LDC.64 R10, c[0x0][0x390] ;  /* 0x0000e400ff0adb82 */ /* 0x000ee20000000a00 */
[----:B0-----:R-:W-:-:S04]  /*0490*/  VIADD R4, R3, 0xffffffe ;  /* 0x0ffffffe03047836 */ /* 0x001fc80000000000 */
[----:B------:R0:W4:Y:S02]  /*04a0*/  F2I.FTZ.U32.TRUNC.NTZ R5, R4 ;  /* 0x0000000400057305 */ /* 0x000124000021f000 */
[----:B0-----:R-:W-:-:S05]  /*04b0*/  HFMA2 R4, -RZ, RZ, 0, 0 ;  /* 0x00000000ff047431 */ /* 0x001fca00000001ff */
[----:B------:R-:W-:Y:S01]  /*04c0*/  R2UR UR18, R4 ;  /* 0x00000000041272ca */ /* 0x000fe200000e0000 */
[----:B-1----:R-:W-:Y:S01]  /*04d0*/  @!P5 IMAD R4, R9, R12, RZ ;  /* 0x0000000c0904d224 */ /* 0x002fe200078e02ff */
[----:B----4-:R-:W-:Y:S02]  /*04e0*/  R2UR UR19, R5 ;  /* 0x00000000051372ca */ /* 0x010fe400000e0000 */
[----:B------:R-:W-:Y:S01]  /*04f0*/  IADD3 R7, PT, PT, RZ, -R5, RZ ;  /* 0x80000005ff077210 */ /* 0x000fe20007ffe0ff */
[----:B------:R-:W-:-:S04]  /*0500*/  @!P5 IMAD R23, R15, R13, R4 ;  /* 0x0000000d0f17d224 */ /* 0x000fc800078e0204 */
[----:B------:R-:W-:-:S06]  /*0510*/  IMAD R7, R7, R6, RZ ;  /* 0x0000000607077224 */ /* 0x000fcc00078e02ff */
[----:B------:R-:W-:Y:S01]  /*0520*/  IMAD.HI.U32 R7, R5, R7, UR18 ;  /* 0x0000001205077e27 */ /* 0x000fe2000f8e0007 */
[----:B------:R-:W-:-:S04]  /*0530*/  IADD3 R5, PT, PT, R0, 0x80, RZ ;  /* 0x0000008000057810 */ /* 0x000fc80007ffe0ff */
[----:B------:R-:W-:Y:S02]  /*0540*/  R2UR UR18, R7 ;  /* 0x00000000071272ca */ /* 0x000fe400000e0000 */
[----:B------:R-:W-:-:S11]  /*0550*/  SHF.R.S32.HI R20, RZ, 0x1f, R5 ;  /* 0x0000001fff147819 */ /* 0x000fd60000011405 */
[----:B------:R-:W-:-:S06]  /*0560*/  UIMAD.WIDE.U32 UR18, UR18, UR17, URZ ;  /* 0x00000011121272a5 */ /* 0x000fcc000f8e00ff */
[----:B------:R-:W-:-:S05]  /*0570*/  IADD3 R3, PT, PT, RZ, -UR19, RZ ;  /* 0x80000013ff037c10 */ /* 0x000fca000fffe0ff */
[----:B------:R-:W-:Y:S01]  /*0580*/  IMAD R3, R6, R3, UR17 ;  /* 0x0000001106037e24 */ /* 0x000fe2000f8e0203 */
[----:B------:R-:W-:-:S04]  /*0590*/  ULOP3.LUT UR17, UR8, UR5, URZ, 0x3c, !UPT ;  /* 0x0000000508117292 */ /* 0x000fc8000f8e3cff */
[----:B------:R-:W-:-:S13]  /*05a0*/  ISETP.GT.U32.AND P1, PT, R6, R3, PT ;  /* 0x000000030600720c */ /* 0x000fda0003f24070 */
[----:B------:R-:W-:Y:S01]  /*05b0*/  VOTEU.ANY UP3, P1 ;  /* 0x0000000000ff7886 */ /* 0x000fe20000860100 */
[----:B------:R-:W-:-:S04]  /*05c0*/  PLOP3.LUT P1, PT, PT, PT, UP3, 0x80, 0x8 ;  /* 0x000000000008781c */ /* 0x000fc80003f2f038 */
[----:B------:R-:W-:Y:S02]  /*05d0*/  @!UP3 UIADD3 UR19, UPT, UPT, UR19, 0x1, URZ ;  /* 0x000000011313b890 */ /* 0x000fe4000fffe0ff */
[----:B------:R-:W-:-:S07]  /*05e0*/  UISETP.GE.AND UP3, UPT, UR17, URZ, UPT ;  /* 0x000000ff1100728c */ /* 0x000fce000bf66270 */
[----:B------:R-:W-:-:S04]  /*05f0*/  @!P1 IADD3 R3, PT, PT, R3, -R6, RZ ;  /* 0x8000000603039210 */ /* 0x000fc80007ffe0ff */
[----:B------:R-:W-:-:S13]  /*0600*/  ISETP.GE.U32.AND P1, PT, R3, R6, PT ;  /* 0x000000060300720c */ /* 0x000fda0003f26070 */
[----:B------:R-:W-:Y:S01]  /*0610*/  VOTEU.ANY UP2, P1 ;  /* 0x0000000000ff7886 */ /* 0x000fe20000840100 */
[----:B------:R-:W-:-:S04]  /*0620*/  ISETP.GE.U32.AND P1, PT, R21, UR20, PT ;  /* 0x0000001415007c0c */ /* 0x000fc8000bf26070 */
[----:B------:R-:W-:Y:S01]  /*0630*/  @UP2 UIADD3 UR19, UPT, UPT, UR19, 0x1, URZ ;  /* 0x0000000113132890 */ /* 0x000fe2000fffe0ff */
[----:B------:R-:W-:-:S03]  /*0640*/  ISETP.GE.AND.EX P1, PT, R19, UR21, PT, P1 ;  /* 0x0000001513007c0c */ /* 0x000fc6000bf26310 */
[----:B------:R-:W-:Y:S02]  /*0650*/  @!UP3 UIADD3 UR19, UPT, UPT, -UR19, URZ, URZ ;  /* 0x000000ff1313b290 */ /* 0x000fe4000fffe1ff */
[----:B------:R-:W-:-:S04]  /*0660*/  @!UP1 ULOP3.LUT UR19, URZ, UR5, URZ, 0x33, !UPT ;  /* 0x00000005ff139292 */ /* 0x000fc8000f8e33ff */
[----:B------:R-:W-:-:S04]  /*0670*/  UIADD3 UR17, UPT, UPT, -UR19, URZ, URZ ;  /* 0x000000ff13117290 */ /* 0x000fc8000fffe1ff */
[----:B------:R-:W-:Y:S01]  /*0680*/  UIMAD UR17, UR5, UR17, UR8 ;  /* 0x00000011051172a4 */ /* 0x000fe2000f8e0208 */
[----:B------:R-:W0:Y:S01]  /*0690*/  @!P1 LDC.64 R16, c[0x0][0x3e0] ;  /* 0x0000f800ff109b82 */ /* 0x000e220000000a00 */
[----:B------:R-:W-:Y:S02]  /*06a0*/  USHF.R.S32.HI UR5, URZ, 0x1f, UR19 ;  /* 0x0000001fff057899 */ /* 0x000fe40008011413 */
[----:B------:R-:W-:Y:S02]  /*06b0*/  UIMAD UR17, UR17, 0x1e, URZ ;  /* 0x0000001e111178a4 */ /* 0x000fe4000f8e02ff */
[----:B--2---:R-:W-:-:S04]  /*06c0*/  UIMAD UR5, UR5, UR22, URZ ;  /* 0x00000016050572a4 */ /* 0x004fc8000f8e02ff */
[----:B------:R-:W-:Y:S01]  /*06d0*/  IMAD.U32 R3, RZ, RZ, UR17 ;  /* 0x00000011ff037e24 */ /* 0x000fe2000f8e00ff */
[----:B------:R-:W-:Y:S01]  /*06e0*/  IADD3 R6, P2, PT, R31, UR17, RZ ;  /* 0x000000111f067c10 */ /* 0x000fe2000ff5e0ff */
[----:B------:R-:W-:-:S03]  /*06f0*/  UIMAD UR5, UR19, UR23, UR5 ;  /* 0x00000017130572a4 */ /* 0x000fc6000f8e0205 */
[----:B------:R-:W-:Y:S02]  /*0700*/  LEA.HI.X.SX32 R7, R3, RZ, 0x1, P2 ;  /* 0x000000ff03077211 */ /* 0x000fe400010f0eff */
[----:B------:R-:W-:Y:S02]  /*0710*/  MOV R3, UR22 ;  /* 0x0000001600037c02 */ /* 0x000fe40008000f00 */
[----:B------:R-:W-:-:S03]  /*0720*/  ISETP.GE.U32.AND P2, PT, R5, UR20, PT ;  /* 0x0000001405007c0c */ /* 0x000fc6000bf46070 */
[----:B------:R-:W-:Y:S01]  /*0730*/  IMAD.WIDE.U32 R6, R3, UR19, R6 ;  /* 0x0000001303067c25 */ /* 0x000fe2000f8e0006 */
[----:B------:R-:W-:Y:S02]  /*0740*/  IADD3 R3, PT, PT, R0, 0xa0, RZ ;  /* 0x000000a000037810 */ /* 0x000fe40007ffe0ff */
[----:B------:R-:W-:Y:S01]  /*0750*/  ISETP.GE.AND.EX P2, PT, R20, UR21, PT, P2 ;  /* 0x0000001514007c0c */ /* 0x000fe2000bf46320 */
[----:B0-----:R-:W-:Y:S01]  /*0760*/  @!P1 IMAD R18, R19, R16, RZ ;  /* 0x0000001013129224 */ /* 0x001fe200078e02ff */
[----:B------:R-:W-:Y:S01]  /*0770*/  IADD3 R9, PT, PT, R7, UR5, RZ ;  /* 0x0000000507097c10 */ /* 0x000fe2000fffe0ff */
[----:B------:R-:W-:Y:S01]  /*0780*/  @!P1 IMAD.MOV.U32 R22, RZ, RZ, R6 ;  /* 0x000000ffff169224 */ /* 0x000fe200078e0006 */
[----:B------:R-:W-:Y:S01]  /*0790*/  @!P5 MOV R8, R6 ;  /* 0x000000060008d202 */ /* 0x000fe20000000f00 */
[----:B------:R-:W-:Y:S01]  /*07a0*/  @!P1 IMAD R25, R21, R17, R18 ;  /* 0x0000001115199224 */ /* 0x000fe200078e0212 */
[----:B------:R-:W-:Y:S02]  /*07b0*/  ISETP.GE.U32.AND P3, PT, R3, UR20, PT ;  /* 0x0000001403007c0c */ /* 0x000fe4000bf66070 */
[----:B------:R-:W-:Y:S01]  /*07c0*/  SHF.R.S32.HI R4, RZ, 0x1f, R3 ;  /* 0x0000001fff047819 */ /* 0x000fe20000011403 */
[----:B------:R-:W-:-:S02]  /*07d0*/  @!P5 IMAD.WIDE.U32 R12, R15, R12, R8 ;  /* 0x0000000c0f0cd225 */ /* 0x000fc400078e0008 */
[----:B------:R-:W0:Y:S01]  /*07e0*/  @!P1 LDC.64 R14, c[0x0][0x390] ;  /* 0x0000e400ff0e9b82 */ /* 0x000e220000000a00 */
[----:B------:R-:W-:Y:S02]  /*07f0*/  ISETP.GE.AND.EX P3, PT, R4, UR21, PT, P3 ;  /* 0x0000001504007c0c */ /* 0x000fe4000bf66330 */
[----:B------:R-:W-:Y:S02]  /*0800*/  @!P5 IADD3 R13, PT, PT, R13, R23, RZ ;  /* 0x000000170d0dd210 */ /* 0x000fe40007ffe0ff */
[C---:B---3--:R-:W-:Y:S02]  /*0810*/  @!P5 LEA R10, P4, R12.reuse, R10, 0x1 ;  /* 0x0000000a0c0ad211 */ /* 0x048fe400078808ff */
[----:B------:R-:W-:Y:S02]  /*0820*/  @!P1 MOV R23, R9 ;  /* 0x0000000900179202 */ /* 0x000fe40000000f00 */
[----:B------:R-:W-:Y:S02]  /*0830*/  @!P5 LEA.HI.X R11, R12, R11, R13, 0x1, P4 ;  /* 0x0000000b0c0bd211 */ /* 0x000fe400020f0c0d */
[----:B------:R-:W1:Y:S01]  /*0840*/  @!P2 LDC.64 R12, c[0x0][0x3e0] ;  /* 0x0000f800ff0cab82 */ /* 0x000e620000000a00 */
[----:B------:R-:W-:Y:S01]  /*0850*/  ISETP.GE.U32.AND P4, PT, R30, UR20, PT ;  /* 0x000000141e007c0c */ /* 0x000fe2000bf86070 */
[----:B------:R-:W-:Y:S01]  /*0860*/  @!P1 IMAD.WIDE.U32 R16, R21, R16, R22 ;  /* 0x0000001015109225 */ /* 0x000fe200078e0016 */
[----:B------:R2:W3:Y:S02]  /*0870*/  @!P5 LDG.E R29, desc[UR24][R10.64] ;  /* 0x000000180a1dd981 */ /* 0x0004e4000c1e1900 */
[----:B------:R-:W-:-:S03]  /*0880*/  ISETP.GE.AND.EX P4, PT, R33, UR21, PT, P4 ;  /* 0x0000001521007c0c */ /* 0x000fc6000bf86340 */
[----:B------:R-:W4:Y:S01]  /*0890*/  @!P3 LDC.64 R18, c[0x0][0x3e0] ;  /* 0x0000f800ff12bb82 */ /* 0x000f220000000a00 */
[----:B------:R-:W-:Y:S02]  /*08a0*/  ISETP.GE.AND.EX P5, PT, R34, UR21, PT, P6 ;  /* 0x0000001522007c0c */ /* 0x000fe4000bfa6360 */
[----:B------:R-:W-:Y:S02]  /*08b0*/  @!P1 IADD3 R17, PT, PT, R17, R25, RZ ;  /* 0x0000001911119210 */ /* 0x000fe40007ffe0ff */
[----:B0-----:R-:W-:-:S03]  /*08c0*/  @!P1 LEA R14, P6, R16, R14, 0x1 ;  /* 0x0000000e100e9211 */ /* 0x001fc600078c08ff */
[----:B--2---:R-:W0:Y:S01]  /*08d0*/  @!P2 LDC.64 R10, c[0x0][0x390] ;  /* 0x0000e400ff0aab82 */ /* 0x004e220000000a00 */
[----:B------:R-:W-:Y:S02]  /*08e0*/  @!P1 LEA.HI.X R15, R16, R15, R17, 0x1, P6 ;  /* 0x0000000f100f9211 */ /* 0x000fe400030f0c11 */
[----:B------:R-:W-:-:S03]  /*08f0*/  @!P2 MOV R21, R9 ;  /* 0x000000090015a202 */ /* 0x000fc60000000f00 */
[----:B------:R2:W5:Y:S02]  /*0900*/  @!P1 LDG.E R28, desc[UR24][R14.64] ;  /* 0x000000180e1c9981 */ /* 0x000564000c1e1900 */
[----:B------:R-:W0:Y:S01]  /*0910*/  @!P3 LDC.64 R16, c[0x0][0x390] ;  /* 0x0000e400ff10bb82 */ /* 0x000e220000000a00 */
[----:B-1----:R-:W-:Y:S01]  /*0920*/  @!P2 IMAD R24, R20, R12, RZ ;  /* 0x0000000c1418a224 */ /* 0x002fe200078e02ff */
[----:B------:R-:W-:-:S06]  /*0930*/  @!P2 MOV R20, R6 ;  /* 0x000000060014a202 */ /* 0x000fcc0000000f00 */
[----:B------:R-:W1:Y:S01]  /*0940*/  @!P4 LDC.64 R22, c[0x0][0x3e0] ;  /* 0x0000f800ff16cb82 */ /* 0x000e620000000a00 */
[----:B----4-:R-:W-:Y:S02]  /*0950*/  @!P3 IMAD R4, R4, R18, RZ ;  /* 0x000000120404b224 */ /* 0x010fe400078e02ff */
[C---:B------:R-:W-:Y:S02]  /*0960*/  @!P2 IMAD R24, R5.reuse, R13, R24 ;  /* 0x0000000d0518a224 */ /* 0x040fe400078e0218 */
[----:B------:R-:W-:Y:S01]  /*0970*/  @!P2 IMAD.WIDE.U32 R12, R5, R12, R20 ;  /* 0x0000000c050ca225 */ /* 0x000fe200078e0014 */
[----:B------:R-:W-:Y:S02]  /*0980*/  @!P3 MOV R5, R9 ;  /* 0x000000090005b202 */ /* 0x000fe40000000f00 */
[----:B--2---:R-:W2:Y:S01]  /*0990*/  @!P5 LDC.64 R14, c[0x0][0x3e0] ;  /* 0x0000f800ff0edb82 */ /* 0x004ea20000000a00 */
[----:B------:R-:W-:Y:S01]  /*09a0*/  @!P3 IMAD R20, R3, R19, R4 ;  /* 0x000000130314b224 */ /* 0x000fe200078e0204 */
[----:B------:R-:W-:Y:S01]  /*09b0*/  @!P3 MOV R4, R6 ;  /* 0x000000060004b202 */ /* 0x000fe20000000f00 */
[----:B------:R-:W-:Y:S01]  /*09c0*/  @!P2 IMAD.IADD R24, R13, 0x1, R24 ;  /* 0x000000010d18a824 */ /* 0x000fe200078e0218 */
[----:B0-----:R-:W-:-:S03]  /*09d0*/  @!P2 LEA R10, P1, R12, R10, 0x1 ;  /* 0x0000000a0c0aa211 */ /* 0x001fc600078208ff */
[----:B------:R-:W-:Y:S02]  /*09e0*/  @!P3 IMAD.WIDE.U32 R18, R3, R18, R4 ;  /* 0x000000120312b225 */ /* 0x000fe400078e0004 */
[----:B------:R-:W0:Y:S01]  /*09f0*/  @!P4 LDC.64 R4, c[0x0][0x390] ;  /* 0x0000e400ff04cb82 */ /* 0x000e220000000a00 */
[----:B------:R-:W-:Y:S02]  /*0a00*/  @!P2 LEA.HI.X R11, R12, R11, R24, 0x1, P1 ;  /* 0x0000000b0c0ba211 */ /* 0x000fe400008f0c18 */
[----:B------:R-:W-:Y:S02]  /*0a10*/  @!P3 IADD3 R20, PT, PT, R19, R20, RZ ;  /* 0x000000141314b210 */ /* 0x000fe40007ffe0ff */
[----:B------:R-:W-:-:S03]  /*0a20*/  @!P3 LEA R16, P1, R18, R16, 0x1 ;  /* 0x000000101210b211 */ /* 0x000fc600078208ff */
[----:B------:R-:W4:Y:S01]  /*0a30*/  @!P5 LDC.64 R12, c[0x0][0x390] ;  /* 0x0000e400ff0cdb82 */ /* 0x000f220000000a00 */
[----:B------:R-:W-:Y:S01]  /*0a40*/  @!P3 LEA.HI.X R17, R18, R17, R20, 0x1, P1 ;  /* 0x000000111211b211 */ /* 0x000fe200008f0c14 */
[----:B-1----:R-:W-:Y:S01]  /*0a50*/  @!P4 IMAD R3, R33, R22, RZ ;  /* 0x000000162103c224 */ /* 0x002fe200078e02ff */
[----:B------:R-:W-:Y:S02]  /*0a60*/  @!P4 MOV R20, R6 ;  /* 0x000000060014c202 */ /* 0x000fe40000000f00 */
[----:B------:R-:W-:Y:S02]  /*0a70*/  @!P4 MOV R21, R9 ;  /* 0x000000090015c202 */ /* 0x000fe40000000f00 */
[----:B------:R-:W-:Y:S01]  /*0a80*/  IADD3 R19, PT, PT, R0, 0xc0, RZ ;  /* 0x000000c000137810 */ /* 0x000fe20007ffe0ff */
[C---:B------:R-:W-:Y:S02]  /*0a90*/  @!P4 IMAD R3, R30.reuse, R23, R3 ;  /* 0x000000171e03c224 */ /* 0x040fe400078e0203 */
[----:B------:R-:W-:Y:S01]  /*0aa0*/  @!P4 IMAD.WIDE.U32 R22, R30, R22, R20 ;  /* 0x000000161e16c225 */ /* 0x000fe200078e0014 */
[----:B------:R-:W-:-:S02]  /*0ab0*/  ISETP.GE.U32.AND P1, PT, R19, UR20, PT ;  /* 0x0000001413007c0c */ /* 0x000fc4000bf26070 */
[----:B------:R-:W-:Y:S01]  /*0ac0*/  SHF.R.S32.HI R20, RZ, 0x1f, R19 ;  /* 0x0000001fff147819 */ /* 0x000fe20000011413 */
[----:B--2---:R-:W-:Y:S01]  /*0ad0*/  @!P5 IMAD R18, R34, R14, RZ ;  /* 0x0000000e2212d224 */ /* 0x004fe200078e02ff */
[----:B------:R-:W-:Y:S02]  /*0ae0*/  @!P5 MOV R24, R6 ;  /* 0x000000060018d202 */ /* 0x000fe40000000f00 */
[----:B------:R-:W-:Y:S02]  /*0af0*/  @!P5 MOV R25, R9 ;  /* 0x000000090019d202 */ /* 0x000fe40000000f00 */
[----:B------:R-:W-:Y:S01]  /*0b00*/  ISETP.GE.AND.EX P1, PT, R20, UR21, PT, P1 ;  /* 0x0000001514007c0c */ /* 0x000fe2000bf26310 */
[----:B------:R-:W-:Y:S01]  /*0b10*/  @!P5 IMAD R21, R0, R15, R18 ;  /* 0x0000000f0015d224 */ /* 0x000fe200078e0212 */
[----:B0-----:R-:W-:Y:S01]  /*0b20*/  @!P4 LEA R4, P6, R22, R4, 0x1 ;  /* 0x000000041604c211 */ /* 0x001fe200078c08ff */
[----:B------:R-:W-:Y:S02]  /*0b30*/  @!P4 IMAD.IADD R3, R23, 0x1, R3 ;  /* 0x000000011703c824 */ /* 0x000fe400078e0203 */
[----:B------:R-:W-:-:S03]  /*0b40*/  @!P5 IMAD.WIDE.U32 R14, R0, R14, R24 ;  /* 0x0000000e000ed225 */ /* 0x000fc600078e0018 */
[----:B------:R-:W-:Y:S02]  /*0b50*/  @!P4 LEA.HI.X R5, R22, R5, R3, 0x1, P6 ;  /* 0x000000051605c211 */ /* 0x000fe400030f0c03 */
[----:B------:R-:W-:Y:S02]  /*0b60*/  @!P5 IADD3 R21, PT, PT, R15, R21, RZ ;  /* 0x000000150f15d210 */ /* 0x000fe40007ffe0ff */
[----:B----4-:R-:W-:Y:S02]  /*0b70*/  @!P5 LEA R12, P6, R14, R12, 0x1 ;  /* 0x0000000c0e0cd211 */ /* 0x010fe400078c08ff */
[----:B------:R-:W-:Y:S02]  /*0b80*/  CS2R R26, SRZ ;  /* 0x00000000001a7805 */ /* 0x000fe4000001ff00 */
[----:B------:R-:W-:Y:S02]  /*0b90*/  IADD3 R3, PT, PT, R0, 0xe0, RZ ;  /* 0x000000e000037810 */ /* 0x000fe40007ffe0ff */
[----:B------:R-:W-:Y:S01]  /*0ba0*/  @!P5 LEA.HI.X R13, R14, R13, R21, 0x1, P6 ;  /* 0x0000000d0e0dd211 */ /* 0x000fe200030f0c15 */
[----:B------:R-:W-:Y:S01]  /*0bb0*/  HFMA2 R24, -RZ, RZ, 0, 0 ;  /* 0x00000000ff187431 */ /* 0x000fe200000001ff */
[----:B------:R-:W0:Y:S01]  /*0bc0*/  @!P1 LDC.64 R14, c[0x0][0x3e0] ;  /* 0x0000f800ff0e9b82 */ /* 0x000e220000000a00 */
[----:B------:R-:W-:Y:S01]  /*0bd0*/  ISETP.GE.U32.AND P6, PT, R3, UR20, PT ;  /* 0x0000001403007c0c */ /* 0x000fe2000bfc6070 */
[----:B------:R-:W2:Y:S01]  /*0be0*/  @!P4 LDG.E R27, desc[UR24][R4.64] ;  /* 0x00000018041bc981 */ /* 0x000ea2000c1e1900 */
[----:B------:R-:W-:-:S03]  /*0bf0*/  SHF.R.S32.HI R18, RZ, 0x1f, R3 ;  /* 0x0000001fff127819 */ /* 0x000fc60000011403 */
[----:B------:R1:W4:Y:S01]  /*0c00*/  @!P5 LDG.E R24, desc[UR24][R12.64] ;  /* 0x000000180c18d981 */ /* 0x000322000c1e1900 */
[----:B------:R-:W-:-:S03]  /*0c10*/  ISETP.GE.AND.EX P4, PT, R18, UR21, PT, P6 ;  /* 0x0000001512007c0c */ /* 0x000fc6000bf86360 */
[----:B------:R1:W4:Y:S02]  /*0c20*/  @!P2 LDG.E R26, desc[UR24][R10.64] ;  /* 0x000000180a1aa981 */ /* 0x000324000c1e1900 */
[----:B-1----:R-:W1:Y:S01]  /*0c30*/  @!P1 LDC.64 R12, c[0x0][0x390] ;  /* 0x0000e400ff0c9b82 */ /* 0x002e620000000a00 */
[----:B------:R-:W-:-:S07]  /*0c40*/  @!P1 MOV R10, R6 ;  /* 0x00000006000a9202 */ /* 0x000fce0000000f00 */
[----:B------:R-:W1:Y:S01]  /*0c50*/  @!P4 LDC.64 R4, c[0x0][0x3e0] ;  /* 0x0000f800ff04cb82 */ /* 0x000e620000000a00 */
[----:B0-----:R-:W-:Y:S01]  /*0c60*/  @!P1 IMAD R20, R20, R14, RZ ;  /* 0x0000000e14149224 */ /* 0x001fe200078e02ff */
[----:B------:R-:W-:-:S03]  /*0c70*/  @!P1 MOV R11, R9 ;  /* 0x00000009000b9202 */ /* 0x000fc60000000f00 */
[C---:B------:R-:W-:Y:S02]  /*0c80*/  @!P1 IMAD R23, R19.reuse, R15, R20 ;  /* 0x0000000f13179224 */ /* 0x040fe400078e0214 */
[----:B------:R-:W-:Y:S02]  /*0c90*/  @!P1 IMAD.WIDE.U32 R14, R19, R14, R10 ;  /* 0x0000000e130e9225 */ /* 0x000fe400078e000a */
[----:B------:R-:W0:Y:S01]  /*0ca0*/  @!P4 LDC.64 R10, c[0x0][0x390] ;  /* 0x0000e400ff0acb82 */ /* 0x000e220000000a00 */
[----:B------:R-:W-:Y:S02]  /*0cb0*/  CS2R R20, SRZ ;  /* 0x0000000000147805 */ /* 0x000fe4000001ff00 */
[----:B------:R-:W-:Y:S02]  /*0cc0*/  @!P1 IADD3 R15, PT, PT, R15, R23, RZ ;  /* 0x000000170f0f9210 */ /* 0x000fe40007ffe0ff */
[C---:B-1----:R-:W-:Y:S02]  /*0cd0*/  @!P1 LEA R12, P2, R14.reuse, R12, 0x1 ;  /* 0x0000000c0e0c9211 */ /* 0x042fe400078408ff */
[----:B------:R-:W4:Y:S02]  /*0ce0*/  @!P3 LDG.E R21, desc[UR24][R16.64] ;  /* 0x000000181015b981 */ /* 0x000f24000c1e1900 */
[----:B------:R-:W-:-:S05]  /*0cf0*/  @!P1 LEA.HI.X R13, R14, R13, R15, 0x1, P2 ;  /* 0x0000000d0e0d9211 */ /* 0x000fca00010f0c0f */
[----:B------:R1:W4:Y:S01]  /*0d00*/  @!P1 LDG.E R20, desc[UR24][R12.64] ;  /* 0x000000180c149981 */ /* 0x000322000c1e1900 */
[----:B------:R-:W-:-:S04]  /*0d10*/  @!P4 IMAD R18, R18, R4, RZ ;  /* 0x000000041212c224 */ /* 0x000fc800078e02ff */
[----:B------:R-:W-:Y:S01]  /*0d20*/  @!P4 IMAD R5, R3, R5, R18 ;  /* 0x000000050305c224 */ /* 0x000fe200078e0212 */
[----:B-1----:R-:W-:Y:S01]  /*0d30*/  @!P4 MOV R13, R9 ;  /* 0x00000009000dc202 */ /* 0x002fe20000000f00 */
[----:B------:R-:W-:-:S04]  /*0d40*/  @!P4 IMAD.MOV.U32 R12, RZ, RZ, R6 ;  /* 0x000000ffff0cc224 */ /* 0x000fc800078e0006 */
[----:B------:R-:W-:-:S04]  /*0d50*/  @!P4 IMAD.WIDE.U32 R12, R3, R4, R12 ;  /* 0x00000004030cc225 */ /* 0x000fc800078e000c */
[----:B------:R-:W-:Y:S01]  /*0d60*/  HFMA2 R19, -RZ, RZ, 0, 0 ;  /* 0x00000000ff137431 */ /* 0x000fe200000001ff */
[----:B------:R-:W-:Y:S02]  /*0d70*/  @!P4 IADD3 R3, PT, PT, R13, R5, RZ ;  /* 0x000000050d03c210 */ /* 0x000fe40007ffe0ff */
[----:B0-----:R-:W-:-:S04]  /*0d80*/  @!P4 LEA R10, P1, R12, R10, 0x1 ;  /* 0x0000000a0c0ac211 */ /* 0x001fc800078208ff */
[----:B------:R-:W-:-:S05]  /*0d90*/  @!P4 LEA.HI.X R11, R12, R11, R3, 0x1, P1 ;  /* 0x0000000b0c0bc211 */ /* 0x000fca00008f0c03 */
[----:B------:R0:W4:Y:S01]  /*0da0*/  @!P4 LDG.E R19, desc[UR24][R10.64] ;  /* 0x000000180a13c981 */ /* 0x000122000c1e1900 */
[----:B------:R-:W-:Y:S02]  /*0db0*/  ISETP.GT.AND P1, PT, R36, 0x1e, PT ;  /* 0x0000001e2400780c */ /* 0x000fe40003f24270 */
[----:B---3--:R-:W-:-:S04]  /*0dc0*/  PRMT R4, R29, 0x7632, R4 ;  /* 0x000076321d047816 */ /* 0x008fc80000000004 */
[----:B------:R-:W-:Y:S02]  /*0dd0*/  SHF.L.U32 R4, R4, 0x10, RZ ;  /* 0x0000001004047819 */ /* 0x000fe400000006ff */
[----:B------:R-:W-:Y:S02]  /*0de0*/  SHF.L.U32 R29, R29, 0x10, RZ ;  /* 0x000000101d1d7819 */ /* 0x000fe400000006ff */
[C---:B-----5:R-:W-:Y:S02]  /*0df0*/  PRMT R13, R28.reuse, 0x7632, R13 ;  /* 0x000076321c0d7816 */ /* 0x060fe4000000000d */
[----:B------:R-:W-:Y:S02]  /*0e00*/  SHF.L.U32 R28, R28, 0x10, RZ ;  /* 0x000000101c1c7819 */ /* 0x000fe400000006ff */
[----:B--2---:R-:W-:Y:S02]  /*0e10*/  PRMT R3, R27, 0x7632, R3 ;  /* 0x000076321b037816 */ /* 0x004fe40000000003 */
[----:B----4-:R-:W-:-:S04]  /*0e20*/  PRMT R18, R24, 0x7632, R18 ;  /* 0x0000763218127816 */ /* 0x010fc80000000012 */
[----:B------:R-:W-:Y:S02]  /*0e30*/  SHF.L.U32 R18, R18, 0x10, RZ ;  /* 0x0000001012127819 */ /* 0x000fe400000006ff */
[----:B------:R-:W-:Y:S02]  /*0e40*/  SHF.L.U32 R3, R3, 0x10, RZ ;  /* 0x0000001003037819 */ /* 0x000fe400000006ff */
[----:B------:R-:W-:Y:S01]  /*0e50*/  SHF.L.U32 R24, R24, 0x10, RZ ;  /* 0x0000001018187819 */ /* 0x000fe200000006ff */
[----:B------:R-:W-:Y:S01]  /*0e60*/  FMUL.FTZ R5, R18, R18 ;  /* 0x0000001212057220 */ /* 0x000fe20000410000 */
[----:B------:R-:W-:Y:S02]  /*0e70*/  IMAD.U32 R27, R27, 0x10000, RZ ;  /* 0x000100001b1b7824 */ /* 0x000fe400078e00ff */
[----:B------:R-:W-:Y:S01]  /*0e80*/  FMUL.FTZ R12, R3, R3 ;  /* 0x00000003030c7220 */ /* 0x000fe20000410000 */
[----:B------:R-:W-:-:S03]  /*0e90*/  FFMA.FTZ R5, R24, R24, R5 ;  /* 0x0000001818057223 */ /* 0x000fc60000010005 */
[----:B0-----:R-:W-:Y:S01]  /*0ea0*/  FFMA.FTZ R11, R27, R27, R12 ;  /* 0x0000001b1b0b7223 */ /* 0x001fe2000001000c */
[----:B------:R-:W-:Y:S01]  /*0eb0*/  FMUL.FTZ R12, R4, R4 ;  /* 0x00000004040c7220 */ /* 0x000fe20000410000 */
[----:B------:R-:W-:Y:S01]  /*0ec0*/  FADD.FTZ R10, RZ, R5 ;  /* 0x00000005ff0a7221 */ /* 0x000fe20000010000 */
[----:B------:R-:W-:Y:S02]  /*0ed0*/  SHF.L.U32 R5, R13, 0x10, RZ ;  /* 0x000000100d057819 */ /* 0x000fe400000006ff */
[----:B------:R-:W-:Y:S01]  /*0ee0*/  FFMA.FTZ R12, R29, R29, R12 ;  /* 0x0000001d1d0c7223 */ /* 0x000fe2000001000c */
[----:B------:R-:W-:Y:S01]  /*0ef0*/  FADD.FTZ R11, R10, R11 ;  /* 0x0000000b0a0b7221 */ /* 0x000fe20000010000 */
[----:B------:R-:W-:Y:S01]  /*0f00*/  PRMT R10, R26, 0x7632, R10 ;  /* 0x000076321a0a7816 */ /* 0x000fe2000000000a */
[----:B------:R-:W-:Y:S02]  /*0f10*/  FMUL.FTZ R13, R5, R5 ;  /* 0x00000005050d7220 */ /* 0x000fe40000410000 */
[----:B------:R-:W-:Y:S01]  /*0f20*/  FADD.FTZ R11, R11, R12 ;  /* 0x0000000c0b0b7221 */ /* 0x000fe20000010000 */
[----:B------:R-:W-:Y:S01]  /*0f30*/  SHF.L.U32 R10, R10, 0x10, RZ ;  /* 0x000000100a0a7819 */ /* 0x000fe200000006ff */
[----:B------:R-:W-:Y:S01]  /*0f40*/  FFMA.FTZ R12, R28, R28, R13 ;  /* 0x0000001c1c0c7223 */ /* 0x000fe2000001000d */
[----:B------:R-:W-:-:S03]  /*0f50*/  SHF.L.U32 R26, R26, 0x10, RZ ;  /* 0x000000101a1a7819 */ /* 0x000fc600000006ff */
[----:B------:R-:W-:Y:S01]  /*0f60*/  FADD.FTZ R12, R11, R12 ;  /* 0x0000000c0b0c7221 */ /* 0x000fe20000010000 */
[----:B------:R-:W-:Y:S01]  /*0f70*/  FMUL.FTZ R13, R10, R10 ;  /* 0x0000000a0a0d7220 */ /* 0x000fe20000410000 */
[----:B------:R-:W-:-:S03]  /*0f80*/  PRMT R11, R21, 0x7632, R11 ;  /* 0x00007632150b7816 */ /* 0x000fc6000000000b */
[----:B------:R-:W-:Y:S01]  /*0f90*/  FFMA.FTZ R15, R26, R26, R13 ;  /* 0x0000001a1a0f7223 */ /* 0x000fe2000001000d */
[----:B------:R-:W-:Y:S01]  /*0fa0*/  FADD.FTZ R13, R24, R18 ;  /* 0x00000012180d7221 */ /* 0x000fe20000010000 */
[----:B------:R-:W-:Y:S01]  /*0fb0*/  IMAD.U32 R11, R11, 0x10000, RZ ;  /* 0x000100000b0b7824 */ /* 0x000fe200078e00ff */
[----:B------:R-:W-:Y:S01]  /*0fc0*/  SHF.L.U32 R21, R21, 0x10, RZ ;  /* 0x0000001015157819 */ /* 0x000fe200000006ff */
[----:B------:R-:W-:Y:S01]  /*0fd0*/  FADD.FTZ R14, R27, R3 ;  /* 0x000000031b0e7221 */ /* 0x000fe20000010000 */
[----:B------:R-:W-:Y:S01]  /*0fe0*/  FADD.FTZ R13, RZ, R13 ;  /* 0x0000000dff0d7221 */ /* 0x000fe20000010000 */
[----:B------:R-:W-:Y:S01]  /*0ff0*/  FMUL.FTZ R16, R11, R11 ;  /* 0x0000000b0b107220 */ /* 0x000fe20000410000 */
[----:B------:R-:W-:Y:S01]  /*1000*/  PRMT R17, R20, 0x7632, R17 ;  /* 0x0000763214117816 */ /* 0x000fe20000000011 */
[----:B------:R-:W-:Y:S01]  /*1010*/  FADD.FTZ R12, R12, R15 ;  /* 0x0000000f0c0c7221 */ /* 0x000fe20000010000 */
[----:B------:R-:W-:Y:S01]  /*1020*/  FADD.FTZ R13, R13, R14 ;  /* 0x0000000e0d0d7221 */ /* 0x000fe20000010000 */
[----:B------:R-:W-:Y:S01]  /*1030*/  FFMA.FTZ R15, R21, R21, R16 ;  /* 0x00000015150f7223 */ /* 0x000fe20000010010 */
[----:B------:R-:W-:Y:S01]  /*1040*/  FADD.FTZ R14, R29, R4 ;  /* 0x000000041d0e7221 */ /* 0x000fe20000010000 */
[----:B------:R-:W-:-:S02]  /*1050*/  SHF.L.U32 R16, R17, 0x10, RZ ;  /* 0x0000001011107819 */ /* 0x000fc400000006ff */
[----:B------:R-:W-:Y:S01]  /*1060*/  FADD.FTZ R15, R12, R15 ;  /* 0x0000000f0c0f7221 */ /* 0x000fe20000010000 */
[----:B------:R-:W-:Y:S01]  /*1070*/  FADD.FTZ R13, R13, R14 ;  /* 0x0000000e0d0d7221 */ /* 0x000fe20000010000 */
[----:B------:R-:W-:Y:S01]  /*1080*/  SHF.L.U32 R20, R20, 0x10, RZ ;  /* 0x0000001014147819 */ /* 0x000fe200000006ff */
[----:B------:R-:W-:Y:S01]  /*1090*/  FADD.FTZ R12, R28, R5 ;  /* 0x000000051c0c7221 */ /* 0x000fe20000010000 */
[----:B------:R-:W-:Y:S01]  /*10a0*/  FMUL.FTZ R17, R16, R16 ;  /* 0x0000001010117220 */ /* 0x000fe20000410000 */
[----:B------:R-:W-:Y:S02]  /*10b0*/  FADD.FTZ R14, R26, R10 ;  /* 0x0000000a1a0e7221 */ /* 0x000fe40000010000 */
[----:B------:R-:W-:Y:S01]  /*10c0*/  FADD.FTZ R13, R13, R12 ;  /* 0x0000000c0d0d7221 */ /* 0x000fe20000010000 */
[----:B------:R-:W-:-:S03]  /*10d0*/  FFMA.FTZ R22, R20, R20, R17 ;  /* 0x0000001414167223 */ /* 0x000fc60000010011 */
[----:B------:R-:W-:Y:S01]  /*10e0*/  FADD.FTZ R13, R13, R14 ;  /* 0x0000000e0d0d7221 */ /* 0x000fe20000010000 */
[----:B------:R-:W-:Y:S01]  /*10f0*/  FADD.FTZ R14, R21, R11 ;  /* 0x0000000b150e7221 */ /* 0x000fe20000010000 */
[----:B------:R-:W-:Y:S01]  /*1100*/  FADD.FTZ R12, R15, R22 ;  /* 0x000000160f0c7221 */ /* 0x000fe20000010000 */
[----:B------:R-:W-:Y:S02]  /*1110*/  PRMT R17, R19, 0x7632, R17 ;  /* 0x0000763213117816 */ /* 0x000fe40000000011 */
[----:B------:R-:W-:Y:S02]  /*1120*/  FADD.FTZ R13, R13, R14 ;  /* 0x0000000e0d0d7221 */ /* 0x000fe40000010000 */
[----:B------:R-:W-:Y:S01]  /*1130*/  SHF.L.U32 R17, R17, 0x10, RZ ;  /* 0x0000001011117819 */ /* 0x000fe200000006ff */
[----:B------:R-:W-:Y:S01]  /*1140*/  FADD.FTZ R14, R20, R16 ;  /* 0x00000010140e7221 */ /* 0x000fe20000010000 */
[----:B------:R-:W-:-:S03]  /*1150*/  SHF.L.U32 R19, R19, 0x10, RZ ;  /* 0x0000001013137819 */ /* 0x000fc600000006ff */
[----:B------:R-:W-:Y:S01]  /*1160*/  FMUL.FTZ R22, R17, R17 ;  /* 0x0000001111167220 */ /* 0x000fe20000410000 */
[----:B------:R-:W-:Y:S01]  /*1170*/  FADD.FTZ R13, R13, R14 ;  /* 0x0000000e0d0d7221 */ /* 0x000fe20000010000 */
[C---:B------:R-:W-:Y:S02]  /*1180*/  FADD.FTZ R14, R19.reuse, R17 ;  /* 0x00000011130e7221 */ /* 0x040fe40000010000 */
[----:B------:R-:W-:Y:S02]  /*1190*/  FFMA.FTZ R15, R19, R19, R22 ;  /* 0x00000013130f7223 */ /* 0x000fe40000010016 */
[----:B------:R-:W-:Y:S02]  /*11a0*/  FADD.FTZ R13, R13, R14 ;  /* 0x0000000e0d0d7221 */ /* 0x000fe40000010000 */
[----:B------:R-:W-:-:S03]  /*11b0*/  FADD.FTZ R12, R12, R15 ;  /* 0x0000000f0c0c7221 */ /* 0x000fc60000010000 */
        /* <DEDUP_REMOVED lines=16> */
[C---:B------:R-:W-:Y:S02]  /*12c0*/  ISETP.GT.AND P2, PT, R36.reuse, 0xf, PT ;  /* 0x0000000f2400780c */ /* 0x040fe40003f44270 */
[----:B------:R-:W-:Y:S01]  /*12d0*/  ISETP.GT.AND P1, PT, R36, 0x17, PT ;  /* 0x000000172400780c */ /* 0x000fe20003f24270 */
[----:B------:R-:W-:Y:S01]  /*12e0*/  BSSY.RECONVERGENT B0, `(.L_x_1908) ;  /* 0x000000c000007945 */ /* 0x000fe20003800200 */
        /* <DEDUP_REMOVED lines=11> */
.L_x_1909:
[----:B------:R-:W-:Y:S05]  /*13a0*/  BSYNC.RECONVERGENT B0 ;  /* 0x0000000000007941 */ /* 0x000fea0003800200 */
.L_x_1908:
[----:B--2---:R-:W2:Y:S01]  /*13b0*/  S2R R12, SR_TID.X ;  /* 0x00000000000c7919 */ /* 0x004ea20000002100 */
[----:B------:R-:W-:Y:S01]  /*13c0*/  BSSY.RECONVERGENT B0, `(.L_x_1910) ;  /* 0x000002c000007945 */ /* 0x000fe20003800200 */
[----:B------:R-:W-:Y:S01]  /*13d0*/  BAR.SYNC.DEFER_BLOCKING 0x0 ;  /* 0x0000000000007b1d */ /* 0x000fe20000010000 */
[----:B------:R-:W-:Y:S02]  /*13e0*/  ISETP.GE.U32.AND P1, PT, R2, 0x2, PT ;  /* 0x000000020200780c */ /* 0x000fe40003f26070 */
[----:B--2---:R-:W-:-:S13]  /*13f0*/  ISETP.NE.AND P3, PT, R12, RZ, PT ;  /* 0x000000ff0c00720c */ /* 0x004fda0003f65270 */
[----:B------:R-:W-:Y:S05]  /*1400*/  @P3 BRA `(.L_x_1911) ;  /* 0x00000000009c3947 */ /* 0x000fea0003800000 */
[----:B------:R-:W2:Y:S01]  /*1410*/  S2UR UR18, SR_CgaCtaId ;  /* 0x00000000001279c3 */ /* 0x000ea20000008800 */
[----:B------:R-:W-:Y:S02]  /*1420*/  UMOV UR5, 0x400 ;  /* 0x0000040000057882 */ /* 0x000fe40000000000 */
[----:B--2---:R-:W-:-:S09]  /*1430*/  ULEA UR5, UR18, UR5, 0x18 ;  /* 0x0000000512057291 */ /* 0x004fd2000f8ec0ff */
[----:B------:R-:W2:Y:S02]  /*1440*/  LDS.64 R12, [UR5+0x18] ;  /* 0x00001805ff0c7984 */ /* 0x000ea40008000a00 */
[----:B--2---:R-:W-:Y:S01]  /*1450*/  FADD.FTZ R23, R14, R12 ;  /* 0x0000000c0e177221 */ /* 0x004fe20000010000 */
[----:B------:R-:W-:Y:S02]  /*1460*/  FADD.FTZ R22, R15, R13 ;  /* 0x0000000d0f167221 */ /* 0x000fe40000010000 */
[----:B0--3--:R-:W0:Y:S02]  /*1470*/  LDS.128 R12, [UR5+0x20] ;  /* 0x00002005ff0c7984 */ /* 0x009e240008000c00 */
[----:B0-----:R-:W-:Y:S01]  /*1480*/  FADD.FTZ R23, R23, R12 ;  /* 0x0000000c17177221 */ /* 0x001fe20000010000 */
[----:B------:R-:W-:-:S03]  /*1490*/  FADD.FTZ R22, R22, R13 ;  /* 0x0000000d16167221 */ /* 0x000fc60000010000 */
[----:B------:R-:W-:Y:S01]  /*14a0*/  FADD.FTZ R23, R23, R14 ;  /* 0x0000000e17177221 */ /* 0x000fe20000010000 */
[----:B------:R-:W-:Y:S02]  /*14b0*/  FADD.FTZ R22, R22, R15 ;  /* 0x0000000f16167221 */ /* 0x000fe40000010000 */
[----:B------:R-:W0:Y:S02]  /*14c0*/  LDS.128 R12, [UR5+0x30] ;  /* 0x00003005ff0c7984 */ /* 0x000e240008000c00 */
        /* <DEDUP_REMOVED lines=21> */
[----:B------:R-:W-:Y:S02]  /*1620*/  FADD.FTZ R22, R22, R13 ;  /* 0x0000000d16167221 */ /* 0x000fe40000010000 */
[----:B------:R-:W0:Y:S01]  /*1630*/  LDS.64 R12, [UR5+0x80] ;  /* 0x00008005ff0c7984 */ /* 0x000e220008000a00 */
[----:B------:R-:W-:Y:S01]  /*1640*/  FADD.FTZ R23, R23, R14 ;  /* 0x0000000e17177221 */ /* 0x000fe20000010000 */
[----:B------:R-:W-:-:S03]  /*1650*/  FADD.FTZ R22, R22, R15 ;  /* 0x0000000f16167221 */ /* 0x000fc60000010000 */
[----:B0-----:R-:W-:Y:S01]  /*1660*/  FADD.FTZ R14, R23, R12 ;  /* 0x0000000c170e7221 */ /* 0x001fe20000010000 */
[----:B------:R-:W-:-:S07]  /*1670*/  FADD.FTZ R15, R22, R13 ;  /* 0x0000000d160f7221 */ /* 0x000fce0000010000 */
.L_x_1911:
[----:B------:R-:W-:Y:S05]  /*1680*/  BSYNC.RECONVERGENT B0 ;  /* 0x0000000000007941 */ /* 0x000fea0003800200 */
.L_x_1910:
[----:B------:R-:W-:Y:S05]  /*1690*/  @!P1 BRA `(.L_x_1912) ;  /* 0x0000000c00a89947 */ /* 0x000fea0003800000 */
[----:B------:R-:W2:Y:S01]  /*16a0*/  LDC.64 R12, c[0x0][0x3b8] ;  /* 0x0000ee00ff0c7b82 */ /* 0x000ea20000000a00 */
[----:B------:R-:W-:Y:S01]  /*16b0*/  ULOP3.LUT UR5, UR4, 0x1, URZ, 0xc0, !UPT ;  /* 0x0000000104057892 */ /* 0x000fe2000f8ec0ff */
[----:B------:R-:W-:-:S03]  /*16c0*/  ISETP.GE.U32.AND P1, PT, R2, 0x8, PT ;  /* 0x000000080200780c */ /* 0x000fc60003f26070 */
[----:B------:R-:W-:-:S06]  /*16d0*/  UIMAD UR5, UR5, UR30, URZ ;  /* 0x0000001e050572a4 */ /* 0x000fcc000f8e02ff */
[----:B------:R-:W-:-:S05]  /*16e0*/  IMAD R22, R2, UR5, RZ ;  /* 0x0000000502167c24 */ /* 0x000fca000f8e02ff */
[----:B------:R-:W-:-:S05]  /*16f0*/  SHF.L.U32 R23, R22, 0x1, RZ ;  /* 0x0000000116177819 */ /* 0x000fca00000006ff */
[----:B--2---:R-:W-:-:S03]  /*1700*/  IMAD.WIDE R12, R23, 0x4, R12 ;  /* 0x00000004170c7825 */ /* 0x004fc600078e020c */
[----:B------:R-:W-:Y:S02]  /*1710*/  R2UR UR28, R12 ;  /* 0x000000000c1c72ca */ /* 0x000fe400000e0000 */
[----:B------:R-:W-:Y:S01]  /*1720*/  R2UR UR29, R13 ;  /* 0x000000000d1d72ca */ /* 0x000fe200000e0000 */
[----:B------:R-:W-:-:S14]  /*1730*/  @P3 BRA `(.L_x_1913) ;  /* 0x0000000000683947 */ /* 0x000fdc0003800000 */
[----:B------:R-:W-:-:S06]  /*1740*/  UIMAD.WIDE.U32 UR18, UR32, 0x8, UR28 ;  /* 0x00000008201278a5 */ /* 0x000fcc000f8e001c */
[----:B------:R-:W-:Y:S01]  /*1750*/  IMAD.U32 R12, RZ, RZ, UR18 ;  /* 0x00000012ff0c7e24 */ /* 0x000fe2000f8e00ff */
[----:B------:R-:W-:Y:S01]  /*1760*/  MOV R13, UR19 ;  /* 0x00000013000d7c02 */ /* 0x000fe20008000f00 */
[----:B------:R-:W-:Y:S02]  /*1770*/  UIADD3 UR19, UPT, UPT, UR5, UR6, URZ ;  /* 0x0000000605137290 */ /* 0x000fe4000fffe0ff */
[----:B------:R-:W-:Y:S02]  /*1780*/  ULOP3.LUT UP1, UR18, UR4, 0x2, URZ, 0xc0, !UPT ;  /* 0x0000000204127892 */ /* 0x000fe4000f82c0ff */
[----:B------:R2:W-:Y:S02]  /*1790*/  STG.E.64 desc[UR24][R12.64], R14 ;  /* 0x0000000e0c007986 */ /* 0x0005e4000c101b18 */
[----:B------:R-:W-:Y:S01]  /*17a0*/  MOV R23, UR19 ;  /* 0x0000001300177c02 */ /* 0x000fe20008000f00 */
[----:B------:R-:W-:Y:S01]  /*17b0*/  UIADD3 UR18, UPT, UPT, -UR18, 0x1, URZ ;  /* 0x0000000112127890 */ /* 0x000fe2000fffe1ff */
[----:B------:R-:W-:-:S05]  /*17c0*/  MOV R22, UR19 ;  /* 0x0000001300167c02 */ /* 0x000fca0008000f00 */
[----:B-1----:R-:W-:Y:S01]  /*17d0*/  MOV R25, UR18 ;  /* 0x0000001200197c02 */ /* 0x002fe20008000f00 */
[----:B--2---:R-:W1:Y:S02]  /*17e0*/  LDC.64 R12, c[0x0][0x3b0] ;  /* 0x0000ec00ff0c7b82 */ /* 0x004e640000000a00 */
[----:B-1----:R-:W-:-:S04]  /*17f0*/  LEA R12, P2, R23, R12, 0x2 ;  /* 0x0000000c170c7211 */ /* 0x002fc800078410ff */
[----:B------:R-:W-:Y:S02]  /*1800*/  LEA.HI.X R13, R22, R13, RZ, 0x2, P2 ;  /* 0x0000000d160d7211 */ /* 0x000fe400010f14ff */
[----:B------:R-:W-:Y:S01]  /*1810*/  PLOP3.LUT P2, PT, PT, PT, UP1, 0x80, 0x8 ;  /* 0x000000000008781c */ /* 0x000fe20003f4f018 */
[----:B------:R-:W-:Y:S06]  /*1820*/  MEMBAR.ALL.GPU ;  /* 0x0000000000007992 */ /* 0x000fec000000a000 */
[----:B------:R-:W-:-:S00]  /*1830*/  ERRBAR ;  /* 0x00000000000079ab */ /* 0x000fc00000000000 */
[----:B------:R-:W-:Y:S06]  /*1840*/  CGAERRBAR ;  /* 0x00000000000075ab */ /* 0x000fec0000000000 */
[----:B------:R2:W-:Y:S01]  /*1850*/  REDG.E.ADD.S32.STRONG.GPU desc[UR24][R12.64], R25 ;  /* 0x000000190c00798e */ /* 0x0005e2000c12e318 */
[----:B------:R-:W-:-:S04]  /*1860*/  SEL R23, R2, RZ, !P2 ;  /* 0x000000ff02177207 */ /* 0x000fc80005000000 */
[----:B------:R-:W-:-:S13]  /*1870*/  ISETP.NE.AND P2, PT, R23, -0x1, PT ;  /* 0xffffffff1700780c */ /* 0x000fda0003f45270 */
[----:B--2---:R-:W-:Y:S05]  /*1880*/  @!P2 BRA `(.L_x_1913) ;  /* 0x000000000014a947 */ /* 0x004fea0003800000 */
.L_x_1914:
[----:B------:R-:W2:Y:S04]  /*1890*/  LDG.E.STRONG.GPU R22, desc[UR24][R12.64] ;  /* 0x000000180c167981 */ /* 0x000ea8000c1ef900 */
[----:B--2---:R-:W-:Y:S01]  /*18a0*/  CCTL.IVALL ;  /* 0x00000000ff00798f */ /* 0x004fe20002000000 */
[----:B------:R-:W-:Y:S05]  /*18b0*/  YIELD ;  /* 0x0000000000007946 */ /* 0x000fea0003800000 */
[----:B------:R-:W-:-:S13]  /*18c0*/  ISETP.NE.AND P2, PT, R22, R23, PT ;  /* 0x000000171600720c */ /* 0x000fda0003f45270 */
[----:B------:R-:W-:Y:S05]  /*18d0*/  @P2 BRA `(.L_x_1914) ;  /* 0xfffffffc00ec2947 */ /* 0x000fea000383ffff */
.L_x_1913:
[----:B------:R-:W-:Y:S05]  /*18e0*/  WARPSYNC.ALL ;  /* 0x0000000000007948 */ /* 0x000fea0003800000 */
[----:B------:R-:W-:Y:S06]  /*18f0*/  BAR.SYNC.DEFER_BLOCKING 0x0 ;  /* 0x0000000000007b1d */ /* 0x000fec0000010000 */
[----:B------:R-:W-:Y:S01]  /*1900*/  UMOV UR5, URZ ;  /* 0x000000ff00057c82 */ /* 0x000fe20008000000 */
[----:B------:R-:W-:Y:S05]  /*1910*/  @!P1 BRA `(.L_x_1915) ;  /* 0x0000000400949947 */ /* 0x000fea0003800000 */
[----:B------:R-:W-:Y:S01]  /*1920*/  UIADD3 UR33, UPT, UPT, -UR31, URZ, URZ ;  /* 0x000000ff1f217290 */ /* 0x000fe2000fffe1ff */
[----:B------:R-:W-:Y:S01]  /*1930*/  UMOV UR5, URZ ;  /* 0x000000ff00057c82 */ /* 0x000fe20008000000 */
[----:B------:R-:W-:Y:S01]  /*1940*/  UMOV UR18, UR6 ;  /* 0x0000000600127c82 */ /* 0x000fe20008000000 */
[----:B------:R-:W-:Y:S01]  /*1950*/  UMOV UR19, UR9 ;  /* 0x0000000900137c82 */ /* 0x000fe20008000000 */
[----:B------:R-:W-:Y:S01]  /*1960*/  UMOV UR20, UR10 ;  /* 0x0000000a00147c82 */ /* 0x000fe20008000000 */
[----:B------:R-:W-:Y:S01]  /*1970*/  UMOV UR21, UR11 ;  /* 0x0000000b00157c82 */ /* 0x000fe20008000000 */
[----:B------:R-:W-:Y:S01]  /*1980*/  UMOV UR22, UR12 ;  /* 0x0000000c00167c82 */ /* 0x000fe20008000000 */
[----:B------:R-:W-:Y:S01]  /*1990*/  UMOV UR23, UR13 ;  /* 0x0000000d00177c82 */ /* 0x000fe20008000000 */
[----:B------:R-:W-:Y:S01]  /*19a0*/  UMOV UR26, UR14 ;  /* 0x0000000e001a7c82 */ /* 0x000fe20008000000 */
[----:B------:R-:W-:-:S05]  /*19b0*/  UMOV UR27, UR15 ;  /* 0x0000000f001b7c82 */ /* 0x000fca0008000000 */
.L_x_1916:
[----:B------:R-:W-:-:S13]  /*19c0*/  ISETP.EQ.OR P1, PT, RZ, UR33, P3 ;  /* 0x00000021ff007c0c */ /* 0x000fda0009f22670 */
[----:B------:R-:W-:-:S05]  /*19d0*/  VOTEU.ALL UP1, P1 ;  /* 0x0000000000ff7886 */ /* 0x000fca0000820000 */
[----:B------:R-:W-:-:S06]  /*19e0*/  @!UP1 UIMAD.WIDE.U32 UR34, UR18, 0x8, UR28 ;  /* 0x00000008122298a5 */ /* 0x000fcc000f8e001c */
[----:B------:R-:W-:Y:S01]  /*19f0*/  MOV R22, UR34 ;  /* 0x0000002200167c02 */ /* 0x000fe20008000f00 */
[----:B------:R-:W-:Y:S01]  /*1a00*/  UIADD3 UR34, UPT, UPT, UR5, 0x1, URZ ;  /* 0x0000000105227890 */ /* 0x000fe2000fffe0ff */
[----:B------:R-:W-:-:S05]  /*1a10*/  MOV R23, UR35 ;  /* 0x0000002300177c02 */ /* 0x000fca0008000f00 */
[----:B------:R-:W-:Y:S01]  /*1a20*/  IMAD.U32 R12, RZ, RZ, UR34 ;  /* 0x00000022ff0c7e24 */ /* 0x000fe2000f8e00ff */
[----:B------:R-:W0:Y:S04]  /*1a30*/  @!P1 LDG.E.64 R22, desc[UR24][R22.64] ;  /* 0x0000001816169981 */ /* 0x000e28000c1e1b00 */
[----:B------:R-:W-:-:S13]  /*1a40*/  ISETP.EQ.OR P2, PT, R12, UR31, P3 ;  /* 0x0000001f0c007c0c */ /* 0x000fda0009f42670 */
[----:B------:R-:W-:-:S05]  /*1a50*/  VOTEU.ALL UP1, P2 ;  /* 0x0000000000ff7886 */ /* 0x000fca0001020000 */
[----:B------:R-:W-:-:S06]  /*1a60*/  @!UP1 UIMAD.WIDE.U32 UR34, UR19, 0x8, UR28 ;  /* 0x00000008132298a5 */ /* 0x000fcc000f8e001c */
[----:B------:R-:W-:Y:S02]  /*1a70*/  MOV R12, UR34 ;  /* 0x00000022000c7c02 */ /* 0x000fe40008000f00 */
[----:B------:R-:W-:-:S06]  /*1a80*/  MOV R13, UR35 ;  /* 0x00000023000d7c02 */ /* 0x000fcc0008000f00 */
[----:B------:R-:W2:Y:S01]  /*1a90*/  @!P2 LDG.E.64 R12, desc[UR24][R12.64] ;  /* 0x000000180c0ca981 */ /* 0x000ea2000c1e1b00 */
[----:B------:R-:W-:Y:S01]  /*1aa0*/  UIADD3 UR34, UPT, UPT, UR5, 0x2, URZ ;  /* 0x0000000205227890 */ /* 0x000fe2000fffe0ff */
[----:B0--3--:R-:W-:-:S05]  /*1ab0*/  @!P1 FADD.FTZ R14, R14, R22 ;  /* 0x000000160e0e9221 */ /* 0x009fca0000010000 */
[----:B------:R-:W-:Y:S01]  /*1ac0*/  MOV R22, UR34 ;  /* 0x0000002200167c02 */ /* 0x000fe20008000f00 */
[----:B------:R-:W-:-:S03]  /*1ad0*/  @!P1 FADD.FTZ R15, R15, R23 ;  /* 0x000000170f0f9221 */ /* 0x000fc60000010000 */
[----:B------:R-:W-:-:S13]  /*1ae0*/  ISETP.EQ.OR P1, PT, R22, UR31, P3 ;  /* 0x0000001f16007c0c */ /* 0x000fda0009f22670 */
[----:B------:R-:W-:-:S05]  /*1af0*/  VOTEU.ALL UP1, P1 ;  /* 0x0000000000ff7886 */ /* 0x000fca0000820000 */
[----:B------:R-:W-:-:S06]  /*1b00*/  @!UP1 UIMAD.WIDE.U32 UR34, UR20, 0x8, UR28 ;  /* 0x00000008142298a5 */ /* 0x000fcc000f8e001c */
[----:B------:R-:W-:Y:S01]  /*1b10*/  MOV R22, UR34 ;  /* 0x0000002200167c02 */ /* 0x000fe20008000f00 */
[----:B------:R-:W-:Y:S01]  /*1b20*/  UIADD3 UR34, UPT, UPT, UR5, 0x3, URZ ;  /* 0x0000000305227890 */ /* 0x000fe2000fffe0ff */
[----:B------:R-:W-:Y:S01]  /*1b30*/  MOV R23, UR35 ;  /* 0x0000002300177c02 */ /* 0x000fe20008000f00 */
[----:B--2---:R-:W-:-:S05]  /*1b40*/  @!P2 FADD.FTZ R14, R14, R12 ;  /* 0x0000000c0e0ea221 */ /* 0x004fca0000010000 */
[----:B------:R-:W2:Y:S01]  /*1b50*/  @!P1 LDG.E.64 R22, desc[UR24][R22.64] ;  /* 0x0000001816169981 */ /* 0x000ea2000c1e1b00 */
[----:B------:R-:W-:Y:S01]  /*1b60*/  MOV R12, UR34 ;  /* 0x00000022000c7c02 */ /* 0x000fe20008000f00 */
[----:B------:R-:W-:-:S03]  /*1b70*/  @!P2 FADD.FTZ R15, R15, R13 ;  /* 0x0000000d0f0fa221 */ /* 0x000fc60000010000 */
[----:B------:R-:W-:-:S13]  /*1b80*/  ISETP.EQ.OR P2, PT, R12, UR31, P3 ;  /* 0x0000001f0c007c0c */ /* 0x000fda0009f42670 */
[----:B------:R-:W-:-:S05]  /*1b90*/  VOTEU.ALL UP1, P2 ;  /* 0x0000000000ff7886 */ /* 0x000fca0001020000 */
[----:B------:R-:W-:-:S06]  /*1ba0*/  @!UP1 UIMAD.WIDE.U32 UR34, UR21, 0x8, UR28 ;  /* 0x00000008152298a5 */ /* 0x000fcc000f8e001c */
[----:B------:R-:W-:Y:S01]  /*1bb0*/  IMAD.U32 R12, RZ, RZ, UR34 ;  /* 0x00000022ff0c7e24 */ /* 0x000fe2000f8e00ff */
[----:B------:R-:W-:-:S06]  /*1bc0*/  MOV R13, UR35 ;  /* 0x00000023000d7c02 */ /* 0x000fcc0008000f00 */
[----:B------:R-:W3:Y:S01]  /*1bd0*/  @!P2 LDG.E.64 R12, desc[UR24][R12.64] ;  /* 0x000000180c0ca981 */ /* 0x000ee2000c1e1b00 */
[----:B------:R-:W-:Y:S01]  /*1be0*/  UIADD3 UR34, UPT, UPT, UR5, 0x4, URZ ;  /* 0x0000000405227890 */ /* 0x000fe2000fffe0ff */
[----:B--2---:R-:W-:-:S05]  /*1bf0*/  @!P1 FADD.FTZ R14, R14, R22 ;  /* 0x000000160e0e9221 */ /* 0x004fca0000010000 */
        /* <DEDUP_REMOVED lines=8> */
[----:B---3--:R-:W-:-:S05]  /*1c80*/  @!P2 FADD.FTZ R14, R14, R12 ;  /* 0x0000000c0e0ea221 */ /* 0x008fca0000010000 */
[----:B------:R-:W2:Y:S01]  /*1c90*/  @!P1 LDG.E.64 R22, desc[UR24][R22.64] ;  /* 0x0000001816169981 */ /* 0x000ea2000c1e1b00 */
[----:B------:R-:W-:Y:S01]  /*1ca0*/  MOV R12, UR34 ;  /* 0x00000022000c7c02 */ /* 0x000fe20008000f00 */
[----:B------:R-:W-:-:S03]  /*1cb0*/  @!P2 FADD.FTZ R15, R15, R13 ;  /* 0x0000000d0f0fa221 */ /* 0x000fc60000010000 */
[----:B------:R-:W-:-:S13]  /*1cc0*/  ISETP.EQ.OR P2, PT, R12, UR31, P3 ;  /* 0x0000001f0c007c0c */ /* 0x000fda0009f42670 */
[----:B------:R-:W-:-:S05]  /*1cd0*/  VOTEU.ALL UP1, P2 ;  /* 0x0000000000ff7886 */ /* 0x000fca0001020000 */
[----:B------:R-:W-:-:S06]  /*1ce0*/  @!UP1 UIMAD.WIDE.U32 UR34, UR23, 0x8, UR28 ;  /* 0x00000008172298a5 */ /* 0x000fcc000f8e001c */
[----:B------:R-:W-:Y:S01]  /*1cf0*/  MOV R12, UR34 ;  /* 0x00000022000c7c02 */ /* 0x000fe20008000f00 */
[----:B------:R-:W-:-:S06]  /*1d00*/  IMAD.U32 R13, RZ, RZ, UR35 ;  /* 0x00000023ff0d7e24 */ /* 0x000fcc000f8e00ff */
        /* <DEDUP_REMOVED lines=10> */
[----:B---3--:R-:W-:-:S05]  /*1db0*/  @!P2 FADD.FTZ R14, R14, R12 ;  /* 0x0000000c0e0ea221 */ /* 0x008fca0000010000 */
[----:B------:R-:W-:Y:S01]  /*1dc0*/  MOV R12, UR34 ;  /* 0x00000022000c7c02 */ /* 0x000fe20008000f00 */
[----:B------:R-:W-:-:S03]  /*1dd0*/  @!P2 FADD.FTZ R15, R15, R13 ;  /* 0x0000000d0f0fa221 */ /* 0x000fc60000010000 */
[----:B------:R-:W-:Y:S02]  /*1de0*/  ISETP.EQ.OR P2, PT, R12, UR31, P3 ;  /* 0x0000001f0c007c0c */ /* 0x000fe40009f42670 */
[----:B------:R-:W-:-:S06]  /*1df0*/  MOV R23, UR35 ;  /* 0x0000002300177c02 */ /* 0x000fcc0008000f00 */
[----:B------:R-:W2:Y:S05]  /*1e00*/  @!P1 LDG.E.64 R22, desc[UR24][R22.64] ;  /* 0x0000001816169981 */ /* 0x000eaa000c1e1b00 */
[----:B------:R-:W-:-:S05]  /*1e10*/  VOTEU.ALL UP1, P2 ;  /* 0x0000000000ff7886 */ /* 0x000fca0001020000 */
[----:B------:R-:W-:-:S06]  /*1e20*/  @!UP1 UIMAD.WIDE.U32 UR34, UR27, 0x8, UR28 ;  /* 0x000000081b2298a5 */ /* 0x000fcc000f8e001c */
[----:B------:R-:W-:Y:S02]  /*1e30*/  MOV R12, UR34 ;  /* 0x00000022000c7c02 */ /* 0x000fe40008000f00 */
[----:B------:R-:W-:-:S06]  /*1e40*/  MOV R13, UR35 ;  /* 0x00000023000d7c02 */ /* 0x000fcc0008000f00 */
[----:B------:R-:W3:Y:S01]  /*1e50*/  @!P2 LDG.E.64 R12, desc[UR24][R12.64] ;  /* 0x000000180c0ca981 */ /* 0x000ee2000c1e1b00 */
[----:B------:R-:W-:Y:S02]  /*1e60*/  UIADD3 UR5, UPT, UPT, UR5, 0x8, URZ ;  /* 0x0000000805057890 */ /* 0x000fe4000fffe0ff */
        /* <DEDUP_REMOVED lines=13> */
[----:B------:R-:W-:-:S10]  /*1f40*/  @!P2 FADD.FTZ R15, R15, R13 ;  /* 0x0000000d0f0fa221 */ /* 0x000fd40000010000 */
[----:B------:R-:W-:Y:S05]  /*1f50*/  @P1 BRA `(.L_x_1916) ;  /* 0xfffffff800981947 */ /* 0x000fea000383ffff */
[----:B------:R-:W-:-:S15]  /*1f60*/  R2UR UR5, R35 ;  /* 0x00000000230572ca */ /* 0x000fde00000e0000 */
.L_x_1915:
[----:B------:R-:W-:-:S13]  /*1f70*/  ISETP.NE.AND P1, PT, R32, RZ, PT ;  /* 0x000000ff2000720c */ /* 0x000fda0003f25270 */
[----:B------:R-:W-:Y:S05]  /*1f80*/  @!P1 BRA `(.L_x_1912) ;  /* 0x00000004006c9947 */ /* 0x000fea0003800000 */
[----:B------:R-:W-:-:S05]  /*1f90*/  VIADD R12, R32, 0xffffffff ;  /* 0xffffffff200c7836 */ /* 0x000fca0000000000 */
        /* <DEDUP_REMOVED lines=8> */
[----:B------:R-:W-:Y:S01]  /*2020*/  MOV R23, UR19 ;  /* 0x0000001300177c02 */ /* 0x000fe20008000f00 */
[----:B------:R-:W-:-:S05]  /*2030*/  UIADD3 UR18, UPT, UPT, UR5, 0x1, URZ ;  /* 0x0000000105127890 */ /* 0x000fca000fffe0ff */
[----:B------:R-:W0:Y:S01]  /*2040*/  @!P1 LDG.E.64 R22, desc[UR24][R22.64] ;  /* 0x0000001816169981 */ /* 0x000e22000c1e1b00 */
[----:B------:R-:W-:-:S04]  /*2050*/  MOV R12, UR18 ;  /* 0x00000012000c7c02 */ /* 0x000fc80008000f00 */
[----:B------:R-:W-:-:S13]  /*2060*/  ISETP.EQ.OR P2, PT, R12, UR31, P3 ;  /* 0x0000001f0c007c0c */ /* 0x000fda0009f42670 */
[----:B------:R-:W-:-:S05]  /*2070*/  VOTEU.ALL UP1, P2 ;  /* 0x0000000000ff7886 */ /* 0x000fca0001020000 */
[----:B------:R-:W-:-:S04]  /*2080*/  @!UP1 UIMAD UR18, UR18, UR30, UR6 ;  /* 0x0000001e121292a4 */ /* 0x000fc8000f8e0206 */
[----:B------:R-:W-:-:S06]  /*2090*/  @!UP1 UIMAD.WIDE.U32 UR18, UR18, 0x8, UR28 ;  /* 0x00000008121298a5 */ /* 0x000fcc000f8e001c */
[----:B------:R-:W-:Y:S02]  /*20a0*/  MOV R12, UR18 ;  /* 0x00000012000c7c02 */ /* 0x000fe40008000f00 */
[----:B------:R-:W-:-:S06]  /*20b0*/  MOV R13, UR19 ;  /* 0x00000013000d7c02 */ /* 0x000fcc0008000f00 */
[----:B------:R-:W2:Y:S01]  /*20c0*/  @!P2 LDG.E.64 R12, desc[UR24][R12.64] ;  /* 0x000000180c0ca981 */ /* 0x000ea2000c1e1b00 */
[----:B------:R-:W-:Y:S01]  /*20d0*/  UIADD3 UR18, UPT, UPT, UR5, 0x2, URZ ;  /* 0x0000000205127890 */ /* 0x000fe2000fffe0ff */
[----:B0--3--:R-:W-:-:S05]  /*20e0*/  @!P1 FADD.FTZ R14, R14, R22 ;  /* 0x000000160e0e9221 */ /* 0x009fca0000010000 */
[----:B------:R-:W-:Y:S02]  /*20f0*/  IMAD.U32 R22, RZ, RZ, UR18 ;  /* 0x00000012ff167e24 */ /* 0x000fe4000f8e00ff */
[----:B------:R-:W-:-:S03]  /*2100*/  @!P1 FADD.FTZ R15, R15, R23 ;  /* 0x000000170f0f9221 */ /* 0x000fc60000010000 */
[----:B------:R-:W-:-:S13]  /*2110*/  ISETP.EQ.OR P1, PT, R22, UR31, P3 ;  /* 0x0000001f16007c0c */ /* 0x000fda0009f22670 */
[----:B------:R-:W-:-:S05]  /*2120*/  VOTEU.ALL UP1, P1 ;  /* 0x0000000000ff7886 */ /* 0x000fca0000820000 */
[----:B------:R-:W-:-:S04]  /*2130*/  @!UP1 UIMAD UR18, UR18, UR30, UR6 ;  /* 0x0000001e121292a4 */ /* 0x000fc8000f8e0206 */
[----:B------:R-:W-:-:S06]  /*2140*/  @!UP1 UIMAD.WIDE.U32 UR18, UR18, 0x8, UR28 ;  /* 0x00000008121298a5 */ /* 0x000fcc000f8e001c */
[----:B------:R-:W-:Y:S01]  /*2150*/  MOV R22, UR18 ;  /* 0x0000001200167c02 */ /* 0x000fe20008000f00 */
[----:B------:R-:W-:Y:S01]  /*2160*/  UIADD3 UR18, UPT, UPT, UR5, 0x3, URZ ;  /* 0x0000000305127890 */ /* 0x000fe2000fffe0ff */
[----:B--2---:R-:W-:-:S05]  /*2170*/  @!P2 FADD.FTZ R14, R14, R12 ;  /* 0x0000000c0e0ea221 */ /* 0x004fca0000010000 */
[----:B------:R-:W-:Y:S01]  /*2180*/  MOV R12, UR18 ;  /* 0x00000012000c7c02 */ /* 0x000fe20008000f00 */
[----:B------:R-:W-:-:S03]  /*2190*/  @!P2 FADD.FTZ R15, R15, R13 ;  /* 0x0000000d0f0fa221 */ /* 0x000fc60000010000 */
[----:B------:R-:W-:Y:S02]  /*21a0*/  ISETP.EQ.OR P2, PT, R12, UR31, P3 ;  /* 0x0000001f0c007c0c */ /* 0x000fe40009f42670 */
[----:B------:R-:W-:-:S06]  /*21b0*/  MOV R23, UR19 ;  /* 0x0000001300177c02 */ /* 0x000fcc0008000f00 */
[----:B------:R-:W2:Y:S05]  /*21c0*/  @!P1 LDG.E.64 R22, desc[UR24][R22.64] ;  /* 0x0000001816169981 */ /* 0x000eaa000c1e1b00 */
[----:B------:R-:W-:-:S05]  /*21d0*/  VOTEU.ALL UP1, P2 ;  /* 0x0000000000ff7886 */ /* 0x000fca0001020000 */
[----:B------:R-:W-:-:S04]  /*21e0*/  @!UP1 UIMAD UR18, UR18, UR30, UR6 ;  /* 0x0000001e121292a4 */ /* 0x000fc8000f8e0206 */
[----:B------:R-:W-:-:S06]  /*21f0*/  @!UP1 UIMAD.WIDE.U32 UR18, UR18, 0x8, UR28 ;  /* 0x00000008121298a5 */ /* 0x000fcc000f8e001c */
[----:B------:R-:W-:Y:S02]  /*2200*/  MOV R12, UR18 ;  /* 0x00000012000c7c02 */ /* 0x000fe40008000f00 */
[----:B------:R-:W-:-:S06]  /*2210*/  MOV R13, UR19 ;  /* 0x00000013000d7c02 */ /* 0x000fcc0008000f00 */
[----:B------:R-:W3:Y:S01]  /*2220*/  @!P2 LDG.E.64 R12, desc[UR24][R12.64] ;  /* 0x000000180c0ca981 */ /* 0x000ee2000c1e1b00 */
[----:B--2---:R-:W-:Y:S01]  /*2230*/  @!P1 FADD.FTZ R14, R14, R22 ;  /* 0x000000160e0e9221 */ /* 0x004fe20000010000 */
[----:B------:R-:W-:-:S04]  /*2240*/  MOV R22, UR5 ;  /* 0x0000000500167c02 */ /* 0x000fc80008000f00 */
[----:B------:R-:W-:-:S04]  /*2250*/  IADD3 R22, PT, PT, R22, 0x4, RZ ;  /* 0x0000000416167810 */ /* 0x000fc80007ffe0ff */
[----:B------:R-:W-:Y:S01]  /*2260*/  R2UR UR5, R22 ;  /* 0x00000000160572ca */ /* 0x000fe200000e0000 */
[----:B------:R-:W-:Y:S01]  /*2270*/  @!P1 FADD.FTZ R15, R15, R23 ;  /* 0x000000170f0f9221 */ /* 0x000fe20000010000 */
[----:B---3--:R-:W-:-:S03]  /*2280*/  @!P2 FADD.FTZ R14, R14, R12 ;  /* 0x0000000c0e0ea221 */ /* 0x008fc60000010000 */
[----:B------:R-:W-:-:S10]  /*2290*/  @!P2 FADD.FTZ R15, R15, R13 ;  /* 0x0000000d0f0fa221 */ /* 0x000fd40000010000 */
.L_x_1917:
[----:B------:R-:W-:-:S13]  /*22a0*/  LOP3.LUT P1, R12, R2, 0x3, RZ, 0xc0, !PT ;  /* 0x00000003020c7812 */ /* 0x000fda000782c0ff */
[----:B------:R-:W-:Y:S05]  /*22b0*/  @!P1 BRA `(.L_x_1912) ;  /* 0x0000000000a09947 */ /* 0x000fea0003800000 */
[----:B------:R-:W-:-:S13]  /*22c0*/  ISETP.NE.AND P1, PT, R12, 0x1, PT ;  /* 0x000000010c00780c */ /* 0x000fda0003f25270 */
[----:B------:R-:W-:Y:S05]  /*22d0*/  @!P1 BRA `(.L_x_1918) ;  /* 0x0000000000609947 */ /* 0x000fea0003800000 */
[----:B------:R-:W-:-:S05]  /*22e0*/  IMAD.U32 R12, RZ, RZ, UR5 ;  /* 0x00000005ff0c7e24 */ /* 0x000fca000f8e00ff */
[----:B------:R-:W-:-:S13]  /*22f0*/  ISETP.EQ.OR P2, PT, R12, UR31, P3 ;  /* 0x0000001f0c007c0c */ /* 0x000fda0009f42670 */
[----:B------:R-:W-:-:S05]  /*2300*/  VOTEU.ALL UP1, P2 ;  /* 0x0000000000ff7886 */ /* 0x000fca0001020000 */
[----:B------:R-:W-:-:S04]  /*2310*/  @!UP1 UIMAD UR18, UR5, UR30, UR6 ;  /* 0x0000001e051292a4 */ /* 0x000fc8000f8e0206 */
[----:B------:R-:W-:-:S06]  /*2320*/  @!UP1 UIMAD.WIDE.U32 UR18, UR18, 0x8, UR28 ;  /* 0x00000008121298a5 */ /* 0x000fcc000f8e001c */
[----:B------:R-:W-:Y:S01]  /*2330*/  MOV R12, UR18 ;  /* 0x00000012000c7c02 */ /* 0x000fe20008000f00 */
[----:B------:R-:W-:Y:S01]  /*2340*/  UIADD3 UR18, UPT, UPT, UR5, 0x1, URZ ;  /* 0x0000000105127890 */ /* 0x000fe2000fffe0ff */
[----:B------:R-:W-:-:S05]  /*2350*/  MOV R13, UR19 ;  /* 0x00000013000d7c02 */ /* 0x000fca0008000f00 */
[----:B------:R-:W-:Y:S01]  /*2360*/  MOV R22, UR18 ;  /* 0x0000001200167c02 */ /* 0x000fe20008000f00 */
[----:B------:R-:W0:Y:S03]  /*2370*/  @!P2 LDG.E.64 R12, desc[UR24][R12.64] ;  /* 0x000000180c0ca981 */ /* 0x000e26000c1e1b00 */
[----:B------:R-:W-:-:S13]  /*2380*/  ISETP.EQ.OR P1, PT, R22, UR31, P3 ;  /* 0x0000001f16007c0c */ /* 0x000fda0009f22670 */
[----:B------:R-:W-:-:S05]  /*2390*/  VOTEU.ALL UP1, P1 ;  /* 0x0000000000ff7886 */ /* 0x000fca0000820000 */
[----:B------:R-:W-:-:S04]  /*23a0*/  @!UP1 UIMAD UR18, UR18, UR30, UR6 ;  /* 0x0000001e121292a4 */ /* 0x000fc8000f8e0206 */
[----:B------:R-:W-:-:S06]  /*23b0*/  @!UP1 UIMAD.WIDE.U32 UR18, UR18, 0x8, UR28 ;  /* 0x00000008121298a5 */ /* 0x000fcc000f8e001c */
[----:B------:R-:W-:Y:S02]  /*23c0*/  MOV R22, UR18 ;  /* 0x0000001200167c02 */ /* 0x000fe40008000f00 */
[----:B------:R-:W-:-:S06]  /*23d0*/  MOV R23, UR19 ;  /* 0x0000001300177c02 */ /* 0x000fcc0008000f00 */
[----:B------:R-:W2:Y:S01]  /*23e0*/  @!P1 LDG.E.64 R22, desc[UR24][R22.64] ;  /* 0x0000001816169981 */ /* 0x000ea2000c1e1b00 */
[----:B0--3--:R-:W-:Y:S01]  /*23f0*/  @!P2 FADD.FTZ R14, R14, R12 ;  /* 0x0000000c0e0ea221 */ /* 0x009fe20000010000 */
[----:B------:R-:W-:-:S04]  /*2400*/  MOV R12, UR5 ;  /* 0x00000005000c7c02 */ /* 0x000fc80008000f00 */
[----:B------:R-:W-:-:S04]  /*2410*/  IADD3 R12, PT, PT, R12, 0x2, RZ ;  /* 0x000000020c0c7810 */ /* 0x000fc80007ffe0ff */
[----:B------:R-:W-:Y:S01]  /*2420*/  R2UR UR5, R12 ;  /* 0x000000000c0572ca */ /* 0x000fe200000e0000 */
[----:B------:R-:W-:Y:S01]  /*2430*/  @!P2 FADD.FTZ R15, R15, R13 ;  /* 0x0000000d0f0fa221 */ /* 0x000fe20000010000 */
[----:B--2---:R-:W-:-:S03]  /*2440*/  @!P1 FADD.FTZ R14, R14, R22 ;  /* 0x000000160e0e9221 */ /* 0x004fc60000010000 */
[----:B------:R-:W-:-:S10]  /*2450*/  @!P1 FADD.FTZ R15, R15, R23 ;  /* 0x000000170f0f9221 */ /* 0x000fd40000010000 */
.L_x_1918:
[----:B------:R-:W-:Y:S01]  /*2460*/  IMAD.U32 R12, RZ, RZ, UR5 ;  /* 0x00000005ff0c7e24 */ /* 0x000fe2000f8e00ff */
[----:B------:R-:W-:Y:S01]  /*2470*/  LOP3.LUT P2, RZ, R2, 0x1, RZ, 0xc0, !PT ;  /* 0x0000000102ff7812 */ /* 0x000fe2000784c0ff */
[----:B------:R-:W-:Y:S03]  /*2480*/  BSSY.RECONVERGENT B0, `(.L_x_1912) ;  /* 0x000000b000007945 */ /* 0x000fe60003800200 */
[----:B------:R-:W-:-:S04]  /*2490*/  ISETP.EQ.OR P1, PT, R12, UR31, P3 ;  /* 0x0000001f0c007c0c */ /* 0x000fc80009f22670 */
[----:B------:R-:W-:-:S13]  /*24a0*/  PLOP3.LUT P1, PT, P2, P1, PT, 0x8f, 0xf8 ;  /* 0x0000000000f8781c */ /* 0x000fda0001723177 */
[----:B------:R-:W-:Y:S05]  /*24b0*/  @P1 BRA `(.L_x_1919) ;  /* 0x00000000001c1947 */ /* 0x000fea0003800000 */
[----:B------:R-:W-:Y:S01]  /*24c0*/  UIMAD UR18, UR30, UR5, UR6 ;  /* 0x000000051e1272a4 */ /* 0x000fe2000f8e0206 */
[----:B------:R-:W-:-:S05]  /*24d0*/  HFMA2 R13, -RZ, RZ, 0, 4.76837158203125e-07 ;  /* 0x00000008ff0d7431 */ /* 0x000fca00000001ff */
[----:B------:R-:W-:-:S05]  /*24e0*/  MOV R12, UR18 ;  /* 0x00000012000c7c02 */ /* 0x000fca0008000f00 */
[----:B------:R-:W-:-:S06]  /*24f0*/  IMAD.WIDE.U32 R12, R12, R13, UR28 ;  /* 0x0000001c0c0c7e25 */ /* 0x000fcc000f8e000d */
[----:B------:R-:W0:Y:S02]  /*2500*/  LDG.E.64 R12, desc[UR24][R12.64] ;  /* 0x000000180c0c7981 */ /* 0x000e24000c1e1b00 */
[----:B0--3--:R-:W-:Y:S01]  /*2510*/  FADD.FTZ R14, R14, R12 ;  /* 0x0000000c0e0e7221 */ /* 0x009fe20000010000 */
[----:B------:R-:W-:-:S07]  /*2520*/  FADD.FTZ R15, R15, R13 ;  /* 0x0000000d0f0f7221 */ /* 0x000fce0000010000 */
.L_x_1919:
[----:B------:R-:W-:Y:S05]  /*2530*/  BSYNC.RECONVERGENT B0 ;  /* 0x0000000000007941 */ /* 0x000fea0003800200 */
.L_x_1912:
[----:B------:R-:W2:Y:S01]  /*2540*/  S2UR UR18, SR_CgaCtaId ;  /* 0x00000000001279c3 */ /* 0x000ea20000008800 */
[----:B------:R-:W0:Y:S01]  /*2550*/  LDCU UR19, c[0x0][0x414] ;  /* 0x00008280ff1377ac */ /* 0x000e220008000800 */
[----:B------:R-:W-:Y:S01]  /*2560*/  MOV R23, UR8 ;  /* 0x0000000800177c02 */ /* 0x000fe20008000f00 */
[----:B------:R-:W-:-:S05]  /*2570*/  UMOV UR5, 0x400 ;  /* 0x0000040000057882 */ /* 0x000fca0000000000 */
[----:B------:R-:W4:Y:S01]  /*2580*/  @P0 LDC.64 R12, c[0x0][0x388] ;  /* 0x0000e200ff0c0b82 */ /* 0x000f220000000a00 */
[----:B--2---:R-:W-:Y:S01]  /*2590*/  ULEA UR5, UR18, UR5, 0x18 ;  /* 0x0000000512057291 */ /* 0x004fe2000f8ec0ff */
[----:B----4-:R-:W-:-:S08]  /*25a0*/  @P0 IMAD.WIDE R12, R23, 0x8, R12 ;  /* 0x00000008170c0825 */ /* 0x010fd000078e020c */
[----:B------:R0:W-:Y:S01]  /*25b0*/  @!P3 STS.64 [UR5+0x90], R14 ;  /* 0x0000900eff00b988 */ /* 0x0001e20008000a05 */
[----:B------:R-:W-:Y:S01]  /*25c0*/  IADD3 R23, PT, PT, R31, UR17, RZ ;  /* 0x000000111f177c10 */ /* 0x000fe2000fffe0ff */
[----:B0--3--:R-:W-:Y:S01]  /*25d0*/  @P0 FMUL.FTZ R14, R14, UR19 ;  /* 0x000000130e0e0c20 */ /* 0x009fe20008410000 */
[----:B------:R-:W-:-:S05]  /*25e0*/  @P0 FMUL.FTZ R15, R15, UR19 ;  /* 0x000000130f0f0c20 */ /* 0x000fca0008410000 */
[----:B------:R0:W-:Y:S01]  /*25f0*/  @P0 STG.E.64 desc[UR24][R12.64], R14 ;  /* 0x0000000e0c000986 */ /* 0x0001e2000c101b18 */
[----:B------:R-:W-:Y:S08]  /*2600*/  BAR.SYNC.DEFER_BLOCKING 0x0 ;  /* 0x0000000000007b1d */ /* 0x000ff00000010000 */
[----:B0-----:R-:W0:Y:S01]  /*2610*/  LDC.64 R14, c[0x0][0x3a0] ;  /* 0x0000e800ff0e7b82 */ /* 0x001e220000000a00 */
[----:B------:R-:W2:Y:S01]  /*2620*/  LDS.64 R12, [UR5+0x90] ;  /* 0x00009005ff0c7984 */ /* 0x000ea20008000a00 */
[----:B0-----:R-:W-:-:S06]  /*2630*/  IMAD.WIDE R14, R23, 0x4, R14 ;  /* 0x00000004170e7825 */ /* 0x001fcc00078e020e */
[----:B------:R-:W5:Y:S01]  /*2640*/  LDG.E.64 R14, desc[UR24][R14.64] ;  /* 0x000000180e0e7981 */ /* 0x000f62000c1e1b00 */
[----:B--2---:R-:W-:-:S05]  /*2650*/  FMUL.FTZ R22, R12, UR19 ;  /* 0x000000130c167c20 */ /* 0x004fca0008410000 */
[----:B------:R-:W-:-:S13]  /*2660*/  R2UR UR5, R22 ;  /* 0x00000000160572ca */ /* 0x000fda00000e0000 */
[----:B------:R-:W-:-:S05]  /*2670*/  MOV R22, UR5 ;  /* 0x0000000500167c02 */ /* 0x000fca0008000f00 */
[----:B------:R-:W-:-:S04]  /*2680*/  FMUL.FTZ R22, R22, UR5 ;  /* 0x0000000516167c20 */ /* 0x000fc80008410000 */
[----:B------:R-:W-:Y:S02]  /*2690*/  FFMA.FTZ R22, R13, UR19, -R22 ;  /* 0x000000130d167c23 */ /* 0x000fe40008010816 */
[----:B------:R-:W0:Y:S03]  /*26a0*/  LDC.64 R12, c[0x0][0x398] ;  /* 0x0000e600ff0c7b82 */ /* 0x000e260000000a00 */
[----:B------:R-:W-:-:S13]  /*26b0*/  FSETP.GTU.FTZ.AND P1, PT, R22, RZ, PT ;  /* 0x000000ff1600720b */ /* 0x000fda0003f3c000 */
[----:B------:R-:W-:Y:S01]  /*26c0*/  VOTEU.ANY UP1, P1 ;  /* 0x0000000000ff7886 */ /* 0x000fe20000820100 */
[----:B------:R-:W-:-:S04]  /*26d0*/  PLOP3.LUT P1, PT, PT, PT, UP1, 0x80, 0x8 ;  /* 0x000000000008781c */ /* 0x000fc80003f2f018 */
[----:B------:R-:W2:Y:S01]  /*26e0*/  @UP1 LDCU UR18, c[0x0][0x3a8] ;  /* 0x00007500ff1217ac */ /* 0x000ea20008000800 */
[----:B0-----:R-:W-:-:S06]  /*26f0*/  IMAD.WIDE R12, R23, 0x4, R12 ;  /* 0x00000004170c7825 */ /* 0x001fcc00078e020c */
[----:B------:R-:W5:Y:S02]  /*2700*/  LDG.E.64 R12, desc[UR24][R12.64] ;  /* 0x000000180c0c7981 */ /* 0x000f64000c1e1b00 */
[----:B--2---:R-:W-:-:S06]  /*2710*/  @P1 FADD.FTZ R22, R22, UR18 ;  /* 0x0000001216161e21 */ /* 0x004fcc0008010000 */
[----:B------:R-:W0:Y:S01]  /*2720*/  @P1 MUFU.RSQ R22, R22 ;  /* 0x0000001600161308 */ /* 0x000e220000001400 */
[----:B------:R-:W-:Y:S01]  /*2730*/  BSSY.RECONVERGENT B0, `(.L_x_1920) ;  /* 0x00001d8000007945 */ /* 0x000fe20003800200 */
[----:B------:R-:W-:Y:S01]  /*2740*/  UMOV UR17, 0x3f800000 ;  /* 0x3f80000000117882 */ /* 0x000fe20000000000 */
[----:B0-----:R-:W-:-:S13]  /*2750*/  @P1 R2UR UR18, R22 ;  /* 0x00000000161212ca */ /* 0x001fda00000e0000 */
[----:B------:R-:W-:Y:S01]  /*2760*/  @UP1 UMOV UR17, UR18 ;  /* 0x0000001200111c82 */ /* 0x000fe20008000000 */
[----:B------:R-:W-:Y:S05]  /*2770*/  BRA.U UP0, `(.L_x_1921) ;  /* 0x0000000d000c7547 */ /* 0x000fea000b800000 */
[----:B------:R-:W0:Y:S01]  /*2780*/  LDCU.64 UR20, c[0x0][0x3e8] ;  /* 0x00007d00ff1477ac */ /* 0x000e220008000a00 */
[----:B------:R-:W-:Y:S01]  /*2790*/  BSSY.RECONVERGENT B1, `(.L_x_1922) ;  /* 0x0000018000017945 */ /* 0x000fe20003800200 */
[----:B0-----:R-:W-:Y:S02]  /*27a0*/  ISETP.GE.U32.AND P1, PT, R0, UR20, PT ;  /* 0x0000001400007c0c */ /* 0x001fe4000bf26070 */
[----:B------:R-:W-:Y:S02]  /*27b0*/  ISETP.GE.U32.AND P2, PT, R30, UR20, PT ;  /* 0x000000141e007c0c */ /* 0x000fe4000bf46070 */
[----:B------:R-:W-:Y:S02]  /*27c0*/  ISETP.GE.AND.EX P1, PT, R34, UR21, PT, P1 ;  /* 0x0000001522007c0c */ /* 0x000fe4000bf26310 */
[----:B------:R-:W-:-:S11]  /*27d0*/  ISETP.GE.AND.EX P2, PT, R33, UR21, PT, P2 ;  /* 0x0000001521007c0c */ /* 0x000fd6000bf46320 */
[----:B------:R-:W-:Y:S05]  /*27e0*/  @P1 BRA `(.L_x_1923) ;  /* 0x0000000000481947 */ /* 0x000fea0003800000 */
[----:B------:R-:W0:Y:S01]  /*27f0*/  LDCU.64 UR22, c[0x0][0x3e0] ;  /* 0x00007c00ff1677ac */ /* 0x000e220008000a00 */
[----:B------:R-:W-:Y:S01]  /*2800*/  FADD.FTZ R24, R24, -UR5 ;  /* 0x8000000518187e21 */ /* 0x000fe20008010000 */
[----:B------:R-:W-:Y:S01]  /*2810*/  FADD.FTZ R18, R18, -UR5 ;  /* 0x8000000512127e21 */ /* 0x000fe20008010000 */
[----:B------:R-:W-:Y:S01]  /*2820*/  MOV R22, R6 ;  /* 0x0000000600167202 */ /* 0x000fe20000000f00 */
[----:B------:R-:W2:Y:S01]  /*2830*/  LDCU.64 UR18, c[0x0][0x380] ;  /* 0x00007000ff1277ac */ /* 0x000ea20008000a00 */
[----:B------:R-:W-:Y:S01]  /*2840*/  FMUL.FTZ R23, R24, UR17 ;  /* 0x0000001118177c20 */ /* 0x000fe20008410000 */
[----:B------:R-:W-:-:S03]  /*2850*/  FMUL.FTZ R18, R18, UR17 ;  /* 0x0000001112127c20 */ /* 0x000fc60008410000 */
[----:B-----5:R-:W-:Y:S01]  /*2860*/  FFMA.FTZ R23, R12, R23, R14 ;  /* 0x000000170c177223 */ /* 0x020fe2000001000e */
[----:B------:R-:W-:-:S05]  /*2870*/  FFMA.FTZ R18, R13, R18, R15 ;  /* 0x000000120d127223 */ /* 0x000fca000001000f */
[----:B------:R-:W-:Y:S02]  /*2880*/  F2FP.BF16.F32.PACK_AB R18, R18, R23 ;  /* 0x000000171212723e */ /* 0x000fe400000010ff */
[----:B------:R-:W-:Y:S01]  /*2890*/  MOV R23, R9 ;  /* 0x0000000900177202 */ /* 0x000fe20000000f00 */
[----:B0-----:R-:W-:Y:S02]  /*28a0*/  IMAD R24, R34, UR22, RZ ;  /* 0x0000001622187c24 */ /* 0x001fe4000f8e02ff */
[----:B------:R-:W-:-:S04]  /*28b0*/  IMAD.WIDE.U32 R22, R0, UR22, R22 ;  /* 0x0000001600167c25 */ /* 0x000fc8000f8e0016 */
[----:B-1----:R-:W-:Y:S01]  /*28c0*/  IMAD R25, R0, UR23, R24 ;  /* 0x0000001700197c24 */ /* 0x002fe2000f8e0218 */
[----:B--2---:R-:W-:-:S03]  /*28d0*/  LEA R24, P1, R22, UR18, 0x1 ;  /* 0x0000001216187c11 */ /* 0x004fc6000f8208ff */
[----:B------:R-:W-:-:S05]  /*28e0*/  IMAD.IADD R23, R23, 0x1, R25 ;  /* 0x0000000117177824 */ /* 0x000fca00078e0219 */
[----:B------:R-:W-:-:S05]  /*28f0*/  LEA.HI.X R25, R22, UR19, R23, 0x1, P1 ;  /* 0x0000001316197c11 */ /* 0x000fca00088f0c17 */
[----:B------:R0:W-:Y:S02]  /*2900*/  STG.E desc[UR24][R24.64], R18 ;  /* 0x0000001218007986 */ /* 0x0001e4000c101918 */
.L_x_1923:
[----:B------:R-:W-:Y:S05]  /*2910*/  BSYNC.RECONVERGENT B1 ;  /* 0x0000000000017941 */ /* 0x000fea0003800200 */
.L_x_1922:
[----:B------:R-:W-:Y:S04]  /*2920*/  BSSY.RECONVERGENT B1, `(.L_x_1924) ;  /* 0x0000014000017945 */ /* 0x000fe80003800200 */
[----:B------:R-:W-:Y:S05]  /*2930*/  @P2 BRA `(.L_x_1925) ;  /* 0x0000000000482947 */ /* 0x000fea0003800000 */
[----:B------:R-:W1:Y:S01]  /*2940*/  LDCU.64 UR18, c[0x0][0x3e0] ;  /* 0x00007c00ff1277ac */ /* 0x000e620008000a00 */
[----:B------:R-:W-:Y:S01]  /*2950*/  MOV R22, R6 ;  /* 0x0000000600167202 */ /* 0x000fe20000000f00 */
[----:B------:R-:W-:Y:S01]  /*2960*/  FADD.FTZ R27, R27, -UR5 ;  /* 0x800000051b1b7e21 */ /* 0x000fe20008010000 */
[----:B------:R-:W-:Y:S01]  /*2970*/  MOV R23, R9 ;  /* 0x0000000900177202 */ /* 0x000fe20000000f00 */
[----:B------:R-:W2:Y:S01]  /*2980*/  LDCU.64 UR22, c[0x0][0x380] ;  /* 0x00007000ff1677ac */ /* 0x000ea20008000a00 */
[----:B------:R-:W-:Y:S01]  /*2990*/  FADD.FTZ R3, R3, -UR5 ;  /* 0x8000000503037e21 */ /* 0x000fe20008010000 */
[----:B------:R-:W-:-:S03]  /*29a0*/  FMUL.FTZ R27, R27, UR17 ;  /* 0x000000111b1b7c20 */ /* 0x000fc60008410000 */
[----:B0-----:R-:W-:Y:S01]  /*29b0*/  FMUL.FTZ R18, R3, UR17 ;  /* 0x0000001103127c20 */ /* 0x001fe20008410000 */
[----:B-----5:R-:W-:-:S03]  /*29c0*/  FFMA.FTZ R3, R12, R27, R14 ;  /* 0x0000001b0c037223 */ /* 0x020fc6000001000e */
[----:B------:R-:W-:Y:S01]  /*29d0*/  FFMA.FTZ R18, R13, R18, R15 ;  /* 0x000000120d127223 */ /* 0x000fe2000001000f */
[----:B-1----:R-:W-:-:S04]  /*29e0*/  IMAD R25, R33, UR18, RZ ;  /* 0x0000001221197c24 */ /* 0x002fc8000f8e02ff */
[----:B------:R-:W-:Y:S01]  /*29f0*/  F2FP.BF16.F32.PACK_AB R3, R18, R3 ;  /* 0x000000031203723e */ /* 0x000fe200000010ff */
[----:B------:R-:W-:-:S04]  /*2a00*/  IMAD.WIDE.U32 R22, R30, UR18, R22 ;  /* 0x000000121e167c25 */ /* 0x000fc8000f8e0016 */
[----:B------:R-:W-:Y:S01]  /*2a10*/  IMAD R25, R30, UR19, R25 ;  /* 0x000000131e197c24 */ /* 0x000fe2000f8e0219 */
[----:B--2---:R-:W-:-:S04]  /*2a20*/  LEA R24, P1, R22, UR22, 0x1 ;  /* 0x0000001616187c11 */ /* 0x004fc8000f8208ff */
[----:B------:R-:W-:-:S04]  /*2a30*/  IADD3 R25, PT, PT, R23, R25, RZ ;  /* 0x0000001917197210 */ /* 0x000fc80007ffe0ff */
[----:B------:R-:W-:-:S05]  /*2a40*/  LEA.HI.X R25, R22, UR23, R25, 0x1, P1 ;  /* 0x0000001716197c11 */ /* 0x000fca00088f0c19 */
[----:B------:R2:W-:Y:S02]  /*2a50*/  STG.E desc[UR24][R24.64], R3 ;  /* 0x0000000318007986 */ /* 0x0005e4000c101918 */
.L_x_1925:
[----:B------:R-:W-:Y:S05]  /*2a60*/  BSYNC.RECONVERGENT B1 ;  /* 0x0000000000017941 */ /* 0x000fea0003800200 */
.L_x_1924:
[C---:B012---:R-:W-:Y:S01]  /*2a70*/  IADD3 R25, PT, PT, R0.reuse, 0x40, RZ ;  /* 0x0000004000197810 */ /* 0x047fe20007ffe0ff */
[----:B------:R-:W-:Y:S01]  /*2a80*/  BSSY.RECONVERGENT B1, `(.L_x_1926) ;  /* 0x000001b000017945 */ /* 0x000fe20003800200 */
[----:B------:R-:W-:Y:S02]  /*2a90*/  IADD3 R18, PT, PT, R0, 0x60, RZ ;  /* 0x0000006000127810 */ /* 0x000fe40007ffe0ff */
[----:B------:R-:W-:Y:S02]  /*2aa0*/  ISETP.GE.U32.AND P1, PT, R25, UR20, PT ;  /* 0x0000001419007c0c */ /* 0x000fe4000bf26070 */
[----:B------:R-:W-:Y:S02]  /*2ab0*/  SHF.R.S32.HI R22, RZ, 0x1f, R25 ;  /* 0x0000001fff167819 */ /* 0x000fe40000011419 */
[----:B------:R-:W-:Y:S02]  /*2ac0*/  ISETP.GE.U32.AND P2, PT, R18, UR20, PT ;  /* 0x0000001412007c0c */ /* 0x000fe4000bf46070 */
[----:B------:R-:W-:-:S02]  /*2ad0*/  ISETP.GE.AND.EX P1, PT, R22, UR21, PT, P1 ;  /* 0x0000001516007c0c */ /* 0x000fc4000bf26310 */
[----:B------:R-:W-:-:S04]  /*2ae0*/  SHF.R.S32.HI R27, RZ, 0x1f, R18 ;  /* 0x0000001fff1b7819 */ /* 0x000fc80000011412 */
[----:B------:R-:W-:-:S07]  /*2af0*/  ISETP.GE.AND.EX P2, PT, R27, UR21, PT, P2 ;  /* 0x000000151b007c0c */ /* 0x000fce000bf46320 */
[----:B------:R-:W-:Y:S06]  /*2b00*/  @P1 BRA `(.L_x_1927) ;  /* 0x0000000000481947 */ /* 0x000fec0003800000 */
[----:B------:R-:W0:Y:S01]  /*2b10*/  LDCU.64 UR18, c[0x0][0x3e0] ;  /* 0x00007c00ff1277ac */ /* 0x000e220008000a00 */
[----:B------:R-:W-:Y:S01]  /*2b20*/  MOV R23, R9 ;  /* 0x0000000900177202 */ /* 0x000fe20000000f00 */
[----:B------:R-:W-:Y:S01]  /*2b30*/  FADD.FTZ R29, R29, -UR5 ;  /* 0x800000051d1d7e21 */ /* 0x000fe20008010000 */
[----:B------:R-:W-:Y:S01]  /*2b40*/  FADD.FTZ R4, R4, -UR5 ;  /* 0x8000000504047e21 */ /* 0x000fe20008010000 */
[----:B------:R-:W1:Y:S02]  /*2b50*/  LDCU.64 UR22, c[0x0][0x380] ;  /* 0x00007000ff1677ac */ /* 0x000e640008000a00 */
[----:B------:R-:W-:Y:S01]  /*2b60*/  FMUL.FTZ R29, R29, UR17 ;  /* 0x000000111d1d7c20 */ /* 0x000fe20008410000 */
[----:B------:R-:W-:-:S04]  /*2b70*/  FMUL.FTZ R4, R4, UR17 ;  /* 0x0000001104047c20 */ /* 0x000fc80008410000 */
[----:B-----5:R-:W-:Y:S01]  /*2b80*/  FFMA.FTZ R4, R13, R4, R15 ;  /* 0x000000040d047223 */ /* 0x020fe2000001000f */
[----:B0-----:R-:W-:-:S04]  /*2b90*/  IMAD R22, R22, UR18, RZ ;  /* 0x0000001216167c24 */ /* 0x001fc8000f8e02ff */
[----:B------:R-:W-:Y:S01]  /*2ba0*/  IMAD R3, R25, UR19, R22 ;  /* 0x0000001319037c24 */ /* 0x000fe2000f8e0216 */
[----:B------:R-:W-:-:S05]  /*2bb0*/  MOV R22, R6 ;  /* 0x0000000600167202 */ /* 0x000fca0000000f00 */
[----:B------:R-:W-:-:S04]  /*2bc0*/  IMAD.WIDE.U32 R22, R25, UR18, R22 ;  /* 0x0000001219167c25 */ /* 0x000fc8000f8e0016 */
[----:B------:R-:W-:Y:S01]  /*2bd0*/  IMAD.IADD R3, R23, 0x1, R3 ;  /* 0x0000000117037824 */ /* 0x000fe200078e0203 */
[----:B-1----:R-:W-:-:S04]  /*2be0*/  LEA R24, P1, R22, UR22, 0x1 ;  /* 0x0000001616187c11 */ /* 0x002fc8000f8208ff */
[----:B------:R-:W-:Y:S01]  /*2bf0*/  LEA.HI.X R25, R22, UR23, R3, 0x1, P1 ;  /* 0x0000001716197c11 */ /* 0x000fe200088f0c03 */
[----:B------:R-:W-:-:S05]  /*2c00*/  FFMA.FTZ R3, R12, R29, R14 ;  /* 0x0000001d0c037223 */ /* 0x000fca000001000e */
[----:B------:R-:W-:-:S05]  /*2c10*/  F2FP.BF16.F32.PACK_AB R3, R4, R3 ;  /* 0x000000030403723e */ /* 0x000fca00000010ff */
[----:B------:R0:W-:Y:S02]  /*2c20*/  STG.E desc[UR24][R24.64], R3 ;  /* 0x0000000318007986 */ /* 0x0001e4000c101918 */
.L_x_1927:
[----:B------:R-:W-:Y:S05]  /*2c30*/  BSYNC.RECONVERGENT B1 ;  /* 0x0000000000017941 */ /* 0x000fea0003800200 */
.L_x_1926:
[----:B------:R-:W-:Y:S01]  /*2c40*/  BSSY.RECONVERGENT B1, `(.L_x_1928) ;  /* 0x0000016000017945 */ /* 0x000fe20003800200 */
[C---:B------:R-:W-:Y:S02]  /*2c50*/  IADD3 R29, PT, PT, R0.reuse, 0x80, RZ ;  /* 0x00000080001d7810 */ /* 0x040fe40007ffe0ff */
[----:B0-----:R-:W-:Y:S01]  /*2c60*/  IADD3 R3, PT, PT, R0, 0xa0, RZ ;  /* 0x000000a000037810 */ /* 0x001fe20007ffe0ff */
[----:B------:R-:W-:Y:S06]  /*2c70*/  @P2 BRA `(.L_x_1929) ;  /* 0x0000000000482947 */ /* 0x000fec0003800000 */
[----:B------:R-:W0:Y:S01]  /*2c80*/  LDCU.64 UR18, c[0x0][0x3e0] ;  /* 0x00007c00ff1277ac */ /* 0x000e220008000a00 */
[----:B------:R-:W-:Y:S01]  /*2c90*/  FADD.FTZ R22, R5, -UR5 ;  /* 0x8000000505167e21 */ /* 0x000fe20008010000 */
[----:B------:R-:W-:Y:S01]  /*2ca0*/  MOV R4, R6 ;  /* 0x0000000600047202 */ /* 0x000fe20000000f00 */
[----:B------:R-:W-:Y:S01]  /*2cb0*/  FADD.FTZ R28, R28, -UR5 ;  /* 0x800000051c1c7e21 */ /* 0x000fe20008010000 */
[----:B------:R-:W1:Y:S01]  /*2cc0*/  LDCU.64 UR22, c[0x0][0x380] ;  /* 0x00007000ff1677ac */ /* 0x000e620008000a00 */
[----:B------:R-:W-:Y:S01]  /*2cd0*/  MOV R5, R9 ;  /* 0x0000000900057202 */ /* 0x000fe20000000f00 */
[----:B------:R-:W-:Y:S01]  /*2ce0*/  FMUL.FTZ R22, R22, UR17 ;  /* 0x0000001116167c20 */ /* 0x000fe20008410000 */
[----:B------:R-:W-:-:S04]  /*2cf0*/  FMUL.FTZ R25, R28, UR17 ;  /* 0x000000111c197c20 */ /* 0x000fc80008410000 */
[----:B-----5:R-:W-:Y:S01]  /*2d00*/  FFMA.FTZ R25, R12, R25, R14 ;  /* 0x000000190c197223 */ /* 0x020fe2000001000e */
[----:B0-----:R-:W-:Y:S02]  /*2d10*/  IMAD R23, R27, UR18, RZ ;  /* 0x000000121b177c24 */ /* 0x001fe4000f8e02ff */
[----:B------:R-:W-:-:S04]  /*2d20*/  IMAD.WIDE.U32 R4, R18, UR18, R4 ;  /* 0x0000001212047c25 */ /* 0x000fc8000f8e0004 */
[----:B------:R-:W-:Y:S02]  /*2d30*/  IMAD R23, R18, UR19, R23 ;  /* 0x0000001312177c24 */ /* 0x000fe4000f8e0217 */
[----:B------:R-:W-:Y:S01]  /*2d40*/  FFMA.FTZ R18, R13, R22, R15 ;  /* 0x000000160d127223 */ /* 0x000fe2000001000f */
[----:B-1----:R-:W-:Y:S02]  /*2d50*/  LEA R22, P1, R4, UR22, 0x1 ;  /* 0x0000001604167c11 */ /* 0x002fe4000f8208ff */
[----:B------:R-:W-:Y:S02]  /*2d60*/  IADD3 R23, PT, PT, R5, R23, RZ ;  /* 0x0000001705177210 */ /* 0x000fe40007ffe0ff */
[----:B------:R-:W-:Y:S02]  /*2d70*/  F2FP.BF16.F32.PACK_AB R5, R18, R25 ;  /* 0x000000191205723e */ /* 0x000fe400000010ff */
[----:B------:R-:W-:-:S05]  /*2d80*/  LEA.HI.X R23, R4, UR23, R23, 0x1, P1 ;  /* 0x0000001704177c11 */ /* 0x000fca00088f0c17 */
[----:B------:R0:W-:Y:S02]  /*2d90*/  STG.E desc[UR24][R22.64], R5 ;  /* 0x0000000516007986 */ /* 0x0001e4000c101918 */
.L_x_1929:
[----:B------:R-:W-:Y:S05]  /*2da0*/  BSYNC.RECONVERGENT B1 ;  /* 0x0000000000017941 */ /* 0x000fea0003800200 */
.L_x_1928:
[----:B------:R-:W-:Y:S01]  /*2db0*/  ISETP.GE.U32.AND P2, PT, R29, UR20, PT ;  /* 0x000000141d007c0c */ /* 0x000fe2000bf46070 */
[----:B------:R-:W-:Y:S01]  /*2dc0*/  BSSY.RECONVERGENT B1, `(.L_x_1930) ;  /* 0x0000021000017945 */ /* 0x000fe20003800200 */
[----:B0-----:R-:W-:Y:S02]  /*2dd0*/  SHF.R.S32.HI R22, RZ, 0x1f, R29 ;  /* 0x0000001fff167819 */ /* 0x001fe4000001141d */
[----:B------:R-:W-:Y:S02]  /*2de0*/  IADD3 R18, PT, PT, R0, 0xc0, RZ ;  /* 0x000000c000127810 */ /* 0x000fe40007ffe0ff */
[----:B------:R-:W-:Y:S02]  /*2df0*/  ISETP.GE.AND.EX P2, PT, R22, UR21, PT, P2 ;  /* 0x0000001516007c0c */ /* 0x000fe4000bf46320 */
[----:B------:R-:W-:Y:S02]  /*2e00*/  IADD3 R24, PT, PT, R0, 0xe0, RZ ;  /* 0x000000e000187810 */ /* 0x000fe40007ffe0ff */
[----:B------:R-:W-:-:S02]  /*2e10*/  ISETP.GE.U32.AND P3, PT, R3, UR20, PT ;  /* 0x0000001403007c0c */ /* 0x000fc4000bf66070 */
[----:B------:R-:W-:Y:S02]  /*2e20*/  ISETP.GE.U32.AND P4, PT, R18, UR20, PT ;  /* 0x0000001412007c0c */ /* 0x000fe4000bf86070 */
[----:B------:R-:W-:Y:S02]  /*2e30*/  ISETP.GE.U32.AND P1, PT, R24, UR20, PT ;  /* 0x0000001418007c0c */ /* 0x000fe4000bf26070 */
[----:B------:R-:W-:Y:S02]  /*2e40*/  SHF.R.S32.HI R28, RZ, 0x1f, R3 ;  /* 0x0000001fff1c7819 */ /* 0x000fe40000011403 */
[----:B------:R-:W-:Y:S02]  /*2e50*/  SHF.R.S32.HI R25, RZ, 0x1f, R18 ;  /* 0x0000001fff197819 */ /* 0x000fe40000011412 */
[----:B------:R-:W-:Y:S02]  /*2e60*/  SHF.R.S32.HI R27, RZ, 0x1f, R24 ;  /* 0x0000001fff1b7819 */ /* 0x000fe40000011418 */
[----:B------:R-:W-:-:S02]  /*2e70*/  ISETP.GE.AND.EX P3, PT, R28, UR21, PT, P3 ;  /* 0x000000151c007c0c */ /* 0x000fc4000bf66330 */
[----:B------:R-:W-:Y:S02]  /*2e80*/  ISETP.GE.AND.EX P4, PT, R25, UR21, PT, P4 ;  /* 0x0000001519007c0c */ /* 0x000fe4000bf86340 */
[----:B------:R-:W-:Y:S01]  /*2e90*/  ISETP.GE.AND.EX P1, PT, R27, UR21, PT, P1 ;  /* 0x000000151b007c0c */ /* 0x000fe2000bf26310 */
[----:B------:R-:W-:-:S12]  /*2ea0*/  @P2 BRA `(.L_x_1931) ;  /* 0x0000000000482947 */ /* 0x000fd80003800000 */
[----:B------:R-:W0:Y:S01]  /*2eb0*/  LDCU.64 UR18, c[0x0][0x3e0] ;  /* 0x00007c00ff1277ac */ /* 0x000e220008000a00 */
[----:B------:R-:W-:Y:S01]  /*2ec0*/  MOV R5, R9 ;  /* 0x0000000900057202 */ /* 0x000fe20000000f00 */
[----:B------:R-:W-:Y:S02]  /*2ed0*/  IMAD.MOV.U32 R4, RZ, RZ, R6 ;  /* 0x000000ffff047224 */ /* 0x000fe400078e0006 */
[----:B------:R-:W-:Y:S01]  /*2ee0*/  FADD.FTZ R26, R26, -UR5 ;  /* 0x800000051a1a7e21 */ /* 0x000fe20008010000 */
[----:B------:R-:W1:Y:S01]  /*2ef0*/  LDCU.64 UR22, c[0x0][0x380] ;  /* 0x00007000ff1677ac */ /* 0x000e620008000a00 */
[----:B------:R-:W-:-:S04]  /*2f00*/  FADD.FTZ R10, R10, -UR5 ;  /* 0x800000050a0a7e21 */ /* 0x000fc80008010000 */
[----:B------:R-:W-:-:S04]  /*2f10*/  FMUL.FTZ R10, R10, UR17 ;  /* 0x000000110a0a7c20 */ /* 0x000fc80008410000 */
[----:B-----5:R-:W-:Y:S01]  /*2f20*/  FFMA.FTZ R10, R13, R10, R15 ;  /* 0x0000000a0d0a7223 */ /* 0x020fe2000001000f */
[----:B0-----:R-:W-:Y:S02]  /*2f30*/  IMAD R22, R22, UR18, RZ ;  /* 0x0000001216167c24 */ /* 0x001fe4000f8e02ff */
[----:B------:R-:W-:-:S04]  /*2f40*/  IMAD.WIDE.U32 R4, R29, UR18, R4 ;  /* 0x000000121d047c25 */ /* 0x000fc8000f8e0004 */
[----:B------:R-:W-:-:S05]  /*2f50*/  IMAD R22, R29, UR19, R22 ;  /* 0x000000131d167c24 */ /* 0x000fca000f8e0216 */
[----:B------:R-:W-:Y:S02]  /*2f60*/  IADD3 R5, PT, PT, R5, R22, RZ ;  /* 0x0000001605057210 */ /* 0x000fe40007ffe0ff */
[----:B-1----:R-:W-:-:S04]  /*2f70*/  LEA R22, P2, R4, UR22, 0x1 ;  /* 0x0000001604167c11 */ /* 0x002fc8000f8408ff */
[----:B------:R-:W-:Y:S01]  /*2f80*/  LEA.HI.X R23, R4, UR23, R5, 0x1, P2 ;  /* 0x0000001704177c11 */ /* 0x000fe200090f0c05 */
[----:B------:R-:W-:-:S04]  /*2f90*/  FMUL.FTZ R5, R26, UR17 ;  /* 0x000000111a057c20 */ /* 0x000fc80008410000 */
[----:B------:R-:W-:-:S05]  /*2fa0*/  FFMA.FTZ R5, R12, R5, R14 ;  /* 0x000000050c057223 */ /* 0x000fca000001000e */
[----:B------:R-:W-:-:S05]  /*2fb0*/  F2FP.BF16.F32.PACK_AB R5, R10, R5 ;  /* 0x000000050a05723e */ /* 0x000fca00000010ff */
[----:B------:R0:W-:Y:S02]  /*2fc0*/  STG.E desc[UR24][R22.64], R5 ;  /* 0x0000000516007986 */ /* 0x0001e4000c101918 */
.L_x_1931:
[----:B------:R-:W-:Y:S05]  /*2fd0*/  BSYNC.RECONVERGENT B1 ;  /* 0x0000000000017941 */ /* 0x000fea0003800200 */
.L_x_1930:
[----:B------:R-:W-:Y:S04]  /*2fe0*/  BSSY.RECONVERGENT B1, `(.L_x_1932) ;  /* 0x0000014000017945 */ /* 0x000fe80003800200 */
[----:B------:R-:W-:Y:S05]  /*2ff0*/  @P3 BRA `(.L_x_1933) ;  /* 0x0000000000483947 */ /* 0x000fea0003800000 */
[----:B------:R-:W1:Y:S01]  /*3000*/  LDCU.64 UR18, c[0x0][0x3e0] ;  /* 0x00007c00ff1277ac */ /* 0x000e620008000a00 */
[----:B------:R-:W-:Y:S01]  /*3010*/  FADD.FTZ R11, R11, -UR5 ;  /* 0x800000050b0b7e21 */ /* 0x000fe20008010000 */
[----:B------:R-:W-:Y:S01]  /*3020*/  MOV R4, R6 ;  /* 0x0000000600047202 */ /* 0x000fe20000000f00 */
[----:B------:R-:W-:Y:S01]  /*3030*/  FADD.FTZ R21, R21, -UR5 ;  /* 0x8000000515157e21 */ /* 0x000fe20008010000 */
[----:B------:R-:W2:Y:S01]  /*3040*/  LDCU.64 UR22, c[0x0][0x380] ;  /* 0x00007000ff1677ac */ /* 0x000ea20008000a00 */
[----:B0-----:R-:W-:Y:S01]  /*3050*/  MOV R5, R9 ;  /* 0x0000000900057202 */ /* 0x001fe20000000f00 */
[----:B------:R-:W-:Y:S01]  /*3060*/  FMUL.FTZ R10, R11, UR17 ;  /* 0x000000110b0a7c20 */ /* 0x000fe20008410000 */
[----:B------:R-:W-:-:S03]  /*3070*/  FMUL.FTZ R21, R21, UR17 ;  /* 0x0000001115157c20 */ /* 0x000fc60008410000 */
        /* <DEDUP_REMOVED lines=10> */
.L_x_1933:
[----:B------:R-:W-:Y:S05]  /*3120*/  BSYNC.RECONVERGENT B1 ;  /* 0x0000000000017941 */ /* 0x000fea0003800200 */
.L_x_1932:
[----:B------:R-:W-:Y:S04]  /*3130*/  BSSY.RECONVERGENT B1, `(.L_x_1934) ;  /* 0x0000014000017945 */ /* 0x000fe80003800200 */
[----:B------:R-:W-:Y:S05]  /*3140*/  @P4 BRA `(.L_x_1935) ;  /* 0x0000000000484947 */ /* 0x000fea0003800000 */
[----:B------:R-:W2:Y:S01]  /*3150*/  LDCU.64 UR18, c[0x0][0x3e0] ;  /* 0x00007c00ff1277ac */ /* 0x000ea20008000a00 */
[----:B------:R-:W-:Y:S01]  /*3160*/  MOV R4, R6 ;  /* 0x0000000600047202 */ /* 0x000fe20000000f00 */
[----:B------:R-:W-:Y:S01]  /*3170*/  FADD.FTZ R20, R20, -UR5 ;  /* 0x8000000514147e21 */ /* 0x000fe20008010000 */
[----:B0-----:R-:W-:Y:S01]  /*3180*/  MOV R5, R9 ;  /* 0x0000000900057202 */ /* 0x001fe20000000f00 */
[----:B------:R-:W0:Y:S01]  /*3190*/  LDCU.64 UR22, c[0x0][0x380] ;  /* 0x00007000ff1677ac */ /* 0x000e220008000a00 */
[----:B------:R-:W-:Y:S01]  /*31a0*/  FADD.FTZ R16, R16, -UR5 ;  /* 0x8000000510107e21 */ /* 0x000fe20008010000 */
[----:B-1----:R-:W-:-:S03]  /*31b0*/  FMUL.FTZ R3, R20, UR17 ;  /* 0x0000001114037c20 */ /* 0x002fc60008410000 */
[----:B------:R-:W-:Y:S01]  /*31c0*/  FMUL.FTZ R16, R16, UR17 ;  /* 0x0000001110107c20 */ /* 0x000fe20008410000 */
[----:B-----5:R-:W-:-:S03]  /*31d0*/  FFMA.FTZ R3, R12, R3, R14 ;  /* 0x000000030c037223 */ /* 0x020fc6000001000e */
[----:B------:R-:W-:Y:S01]  /*31e0*/  FFMA.FTZ R16, R13, R16, R15 ;  /* 0x000000100d107223 */ /* 0x000fe2000001000f */
[----:B--2---:R-:W-:-:S04]  /*31f0*/  IMAD R25, R25, UR18, RZ ;  /* 0x0000001219197c24 */ /* 0x004fc8000f8e02ff */
[----:B------:R-:W-:Y:S01]  /*3200*/  F2FP.BF16.F32.PACK_AB R3, R16, R3 ;  /* 0x000000031003723e */ /* 0x000fe200000010ff */
[----:B------:R-:W-:-:S04]  /*3210*/  IMAD.WIDE.U32 R4, R18, UR18, R4 ;  /* 0x0000001212047c25 */ /* 0x000fc8000f8e0004 */
[----:B------:R-:W-:Y:S01]  /*3220*/  IMAD R25, R18, UR19, R25 ;  /* 0x0000001312197c24 */ /* 0x000fe2000f8e0219 */
[----:B0-----:R-:W-:-:S03]  /*3230*/  LEA R10, P2, R4, UR22, 0x1 ;  /* 0x00000016040a7c11 */ /* 0x001fc6000f8408ff */
[----:B------:R-:W-:-:S05]  /*3240*/  IMAD.IADD R25, R5, 0x1, R25 ;  /* 0x0000000105197824 */ /* 0x000fca00078e0219 */
[----:B------:R-:W-:-:S05]  /*3250*/  LEA.HI.X R11, R4, UR23, R25, 0x1, P2 ;  /* 0x00000017040b7c11 */ /* 0x000fca00090f0c19 */
[----:B------:R2:W-:Y:S02]  /*3260*/  STG.E desc[UR24][R10.64], R3 ;  /* 0x000000030a007986 */ /* 0x0005e4000c101918 */
.L_x_1935:
[----:B------:R-:W-:Y:S05]  /*3270*/  BSYNC.RECONVERGENT B1 ;  /* 0x0000000000017941 */ /* 0x000fea0003800200 */
.L_x_1934:
[----:B------:R-:W-:Y:S05]  /*3280*/  @P1 BRA `(.L_x_1936) ;  /* 0x0000001000881947 */ /* 0x000fea0003800000 */
[----:B------:R-:W3:Y:S01]  /*3290*/  LDCU.64 UR18, c[0x0][0x3e0] ;  /* 0x00007c00ff1277ac */ /* 0x000ee20008000a00 */
[----:B------:R-:W-:Y:S01]  /*32a0*/  MOV R7, R9 ;  /* 0x0000000900077202 */ /* 0x000fe20000000f00 */
[----:B------:R-:W-:Y:S01]  /*32b0*/  FADD.FTZ R19, R19, -UR5 ;  /* 0x8000000513137e21 */ /* 0x000fe20008010000 */
[----:B------:R-:W-:Y:S01]  /*32c0*/  FADD.FTZ R17, R17, -UR5 ;  /* 0x8000000511117e21 */ /* 0x000fe20008010000 */
[----:B------:R-:W4:Y:S02]  /*32d0*/  LDCU.64 UR20, c[0x0][0x380] ;  /* 0x00007000ff1477ac */ /* 0x000f240008000a00 */
[----:B------:R-:W-:Y:S01]  /*32e0*/  FMUL.FTZ R19, R19, UR17 ;  /* 0x0000001113137c20 */ /* 0x000fe20008410000 */
[----:B------:R-:W-:-:S03]  /*32f0*/  FMUL.FTZ R4, R17, UR17 ;  /* 0x0000001111047c20 */ /* 0x000fc60008410000 */
[----:B-12--5:R-:W-:Y:S01]  /*3300*/  FFMA.FTZ R3, R12, R19, R14 ;  /* 0x000000130c037223 */ /* 0x026fe2000001000e */
[----:B------:R-:W-:-:S05]  /*3310*/  FFMA.FTZ R8, R13, R4, R15 ;  /* 0x000000040d087223 */ /* 0x000fca000001000f */
[----:B------:R-:W-:Y:S01]  /*3320*/  F2FP.BF16.F32.PACK_AB R3, R8, R3 ;  /* 0x000000030803723e */ /* 0x000fe200000010ff */
[----:B---3--:R-:W-:Y:S02]  /*3330*/  IMAD R27, R27, UR18, RZ ;  /* 0x000000121b1b7c24 */ /* 0x008fe4000f8e02ff */
[----:B------:R-:W-:-:S04]  /*3340*/  IMAD.WIDE.U32 R6, R24, UR18, R6 ;  /* 0x0000001218067c25 */ /* 0x000fc8000f8e0006 */
[----:B------:R-:W-:Y:S01]  /*3350*/  IMAD R27, R24, UR19, R27 ;  /* 0x00000013181b7c24 */ /* 0x000fe2000f8e021b */
[----:B----4-:R-:W-:-:S04]  /*3360*/  LEA R4, P1, R6, UR20, 0x1 ;  /* 0x0000001406047c11 */ /* 0x010fc8000f8208ff */
[----:B------:R-:W-:-:S04]  /*3370*/  IADD3 R27, PT, PT, R7, R27, RZ ;  /* 0x0000001b071b7210 */ /* 0x000fc80007ffe0ff */
[----:B0-----:R-:W-:-:S05]  /*3380*/  LEA.HI.X R5, R6, UR21, R27, 0x1, P1 ;  /* 0x0000001506057c11 */ /* 0x001fca00088f0c1b */
[----:B------:R3:W-:Y:S01]  /*3390*/  STG.E desc[UR24][R4.64], R3 ;  /* 0x0000000304007986 */ /* 0x0007e2000c101918 */
[----:B------:R-:W-:Y:S05]  /*33a0*/  BRA `(.L_x_1936) ;  /* 0x0000001000407947 */ /* 0x000fea0003800000 */
.L_x_1921:
[----:B------:R-:W0:Y:S01]  /*33b0*/  LDCU.64 UR22, c[0x0][0x3e8] ;  /* 0x00007d00ff1677ac */ /* 0x000e220008000a00 */
[----:B------:R-:W-:Y:S01]  /*33c0*/  BSSY.RECONVERGENT B1, `(.L_x_1937) ;  /* 0x0000020000017945 */ /* 0x000fe20003800200 */
[----:B0-----:R-:W-:-:S04]  /*33d0*/  ISETP.GE.U32.AND P1, PT, R30, UR22, PT ;  /* 0x000000161e007c0c */ /* 0x001fc8000bf26070 */
[----:B------:R-:W-:Y:S01]  /*33e0*/  ISETP.GE.AND.EX P1, PT, R33, UR23, PT, P1 ;  /* 0x0000001721007c0c */ /* 0x000fe2000bf26310 */
[----:B------:R-:W-:-:S12]  /*33f0*/  @P5 BRA `(.L_x_1938) ;  /* 0x0000000000705947 */ /* 0x000fd80003800000 */
[----:B------:R-:W-:Y:S01]  /*3400*/  FADD.FTZ R24, R24, -UR5 ;  /* 0x8000000518187e21 */ /* 0x000fe20008010000 */
[----:B------:R-:W-:Y:S01]  /*3410*/  FADD.FTZ R18, R18, -UR5 ;  /* 0x8000000512127e21 */ /* 0x000fe20008010000 */
[----:B------:R-:W0:Y:S02]  /*3420*/  LDCU.64 UR18, c[0x0][0x3e0] ;  /* 0x00007c00ff1277ac */ /* 0x000e240008000a00 */
[----:B------:R-:W-:Y:S01]  /*3430*/  FMUL.FTZ R23, R24, UR17 ;  /* 0x0000001118177c20 */ /* 0x000fe20008410000 */
[----:B------:R-:W-:Y:S01]  /*3440*/  FMUL.FTZ R18, R18, UR17 ;  /* 0x0000001112127c20 */ /* 0x000fe20008410000 */
[----:B------:R-:W2:Y:S02]  /*3450*/  LDCU.64 UR20, c[0x0][0x380] ;  /* 0x00007000ff1477ac */ /* 0x000ea40008000a00 */
[----:B-----5:R-:W-:Y:S01]  /*3460*/  FFMA.FTZ R22, R12, R23, R14 ;  /* 0x000000170c167223 */ /* 0x020fe2000001000e */
[----:B------:R-:W-:-:S03]  /*3470*/  FFMA.FTZ R18, R13, R18, R15 ;  /* 0x000000120d127223 */ /* 0x000fc6000001000f */
[----:B------:R-:W-:Y:S01]  /*3480*/  FMUL.FTZ R24, R22, -1.4426950216293334961 ;  /* 0xbfb8aa3b16187820 */ /* 0x000fe20000410000 */
[----:B-1----:R-:W-:-:S05]  /*3490*/  FMUL.FTZ R25, R18, -1.4426950216293334961 ;  /* 0xbfb8aa3b12197820 */ /* 0x002fca0000410000 */
[----:B------:R-:W1:Y:S04]  /*34a0*/  MUFU.EX2 R24, R24 ;  /* 0x0000001800187308 */ /* 0x000e680000000800 */
[----:B------:R-:W3:Y:S01]  /*34b0*/  MUFU.EX2 R25, R25 ;  /* 0x0000001900197308 */ /* 0x000ee20000000800 */
[----:B-1----:R-:W-:Y:S01]  /*34c0*/  FADD.FTZ R23, R24, 1 ;  /* 0x3f80000018177421 */ /* 0x002fe20000010000 */
[----:B0-----:R-:W-:Y:S02]  /*34d0*/  IMAD R24, R34, UR18, RZ ;  /* 0x0000001222187c24 */ /* 0x001fe4000f8e02ff */
[----:B---3--:R-:W-:Y:S02]  /*34e0*/  FADD.FTZ R25, R25, 1 ;  /* 0x3f80000019197421 */ /* 0x008fe40000010000 */
[----:B------:R-:W-:Y:S01]  /*34f0*/  IMAD R24, R0, UR19, R24 ;  /* 0x0000001300187c24 */ /* 0x000fe2000f8e0218 */
[----:B------:R-:W0:Y:S08]  /*3500*/  MUFU.RCP R23, R23 ;  /* 0x0000001700177308 */ /* 0x000e300000001000 */
[----:B------:R-:W1:Y:S01]  /*3510*/  MUFU.RCP R25, R25 ;  /* 0x0000001900197308 */ /* 0x000e620000001000 */
[----:B0-----:R-:W-:Y:S01]  /*3520*/  FMUL.FTZ R22, R22, R23 ;  /* 0x0000001716167220 */ /* 0x001fe20000410000 */
[----:B------:R-:W-:Y:S01]  /*3530*/  MOV R23, R9 ;  /* 0x0000000900177202 */ /* 0x000fe20000000f00 */
[----:B-1----:R-:W-:-:S05]  /*3540*/  FMUL.FTZ R18, R18, R25 ;  /* 0x0000001912127220 */ /* 0x002fca0000410000 */
[----:B------:R-:W-:Y:S02]  /*3550*/  F2FP.BF16.F32.PACK_AB R18, R18, R22 ;  /* 0x000000161212723e */ /* 0x000fe400000010ff */
[----:B------:R-:W-:-:S05]  /*3560*/  MOV R22, R6 ;  /* 0x0000000600167202 */ /* 0x000fca0000000f00 */
[----:B------:R-:W-:-:S05]  /*3570*/  IMAD.WIDE.U32 R22, R0, UR18, R22 ;  /* 0x0000001200167c25 */ /* 0x000fca000f8e0016 */
[----:B------:R-:W-:Y:S02]  /*3580*/  IADD3 R23, PT, PT, R23, R24, RZ ;  /* 0x0000001817177210 */ /* 0x000fe40007ffe0ff */
[----:B--2---:R-:W-:-:S04]  /*3590*/  LEA R24, P2, R22, UR20, 0x1 ;  /* 0x0000001416187c11 */ /* 0x004fc8000f8408ff */
[----:B------:R-:W-:-:S05]  /*35a0*/  LEA.HI.X R25, R22, UR21, R23, 0x1, P2 ;  /* 0x0000001516197c11 */ /* 0x000fca00090f0c17 */
[----:B------:R0:W-:Y:S04]  /*35b0*/  STG.E desc[UR24][R24.64], R18 ;  /* 0x0000001218007986 */ /* 0x0001e8000c101918 */
.L_x_1938:
[----:B------:R-:W-:Y:S05]  /*35c0*/  BSYNC.RECONVERGENT B1 ;  /* 0x0000000000017941 */ /* 0x000fea0003800200 */
.L_x_1937:
[----:B------:R-:W-:Y:S04]  /*35d0*/  BSSY.RECONVERGENT B1, `(.L_x_1939) ;  /* 0x000001e000017945 */ /* 0x000fe80003800200 */
[----:B------:R-:W-:Y:S05]  /*35e0*/  @P1 BRA `(.L_x_1940) ;  /* 0x0000000000701947 */ /* 0x000fea0003800000 */
[----:B------:R-:W-:Y:S01]  /*35f0*/  FADD.FTZ R27, R27, -UR5 ;  /* 0x800000051b1b7e21 */ /* 0x000fe20008010000 */
[----:B0-----:R-:W-:Y:S01]  /*3600*/  FADD.FTZ R18, R3, -UR5 ;  /* 0x8000000503127e21 */ /* 0x001fe20008010000 */
[----:B------:R-:W1:Y:S02]  /*3610*/  LDCU.64 UR18, c[0x0][0x3e0] ;  /* 0x00007c00ff1277ac */ /* 0x000e640008000a00 */
[----:B------:R-:W-:Y:S01]  /*3620*/  FMUL.FTZ R27, R27, UR17 ;  /* 0x000000111b1b7c20 */ /* 0x000fe20008410000 */
[----:B------:R-:W-:Y:S01]  /*3630*/  FMUL.FTZ R18, R18, UR17 ;  /* 0x0000001112127c20 */ /* 0x000fe20008410000 */
[----:B------:R-:W0:Y:S02]  /*3640*/  LDCU.64 UR20, c[0x0][0x380] ;  /* 0x00007000ff1477ac */ /* 0x000e240008000a00 */
[----:B-----5:R-:W-:Y:S01]  /*3650*/  FFMA.FTZ R3, R12, R27, R14 ;  /* 0x0000001b0c037223 */ /* 0x020fe2000001000e */
[----:B------:R-:W-:-:S03]  /*3660*/  FFMA.FTZ R18, R13, R18, R15 ;  /* 0x000000120d127223 */ /* 0x000fc6000001000f */
[----:B------:R-:W-:Y:S01]  /*3670*/  FMUL.FTZ R22, R3, -1.4426950216293334961 ;  /* 0xbfb8aa3b03167820 */ /* 0x000fe20000410000 */
[----:B------:R-:W-:-:S05]  /*3680*/  FMUL.FTZ R23, R18, -1.4426950216293334961 ;  /* 0xbfb8aa3b12177820 */ /* 0x000fca0000410000 */
[----:B------:R-:W2:Y:S01]  /*3690*/  MUFU.EX2 R22, R22 ;  /* 0x0000001600167308 */ /* 0x000ea20000000800 */
[----:B-1----:R-:W-:-:S03]  /*36a0*/  IMAD R25, R33, UR18, RZ ;  /* 0x0000001221197c24 */ /* 0x002fc6000f8e02ff */
[----:B------:R-:W1:Y:S01]  /*36b0*/  MUFU.EX2 R23, R23 ;  /* 0x0000001700177308 */ /* 0x000e620000000800 */
[----:B------:R-:W-:Y:S02]  /*36c0*/  IMAD R25, R30, UR19, R25 ;  /* 0x000000131e197c24 */ /* 0x000fe4000f8e0219 */
[----:B--2---:R-:W-:Y:S01]  /*36d0*/  FADD.FTZ R24, R22, 1 ;  /* 0x3f80000016187421 */ /* 0x004fe20000010000 */
[----:B------:R-:W-:Y:S01]  /*36e0*/  MOV R22, R6 ;  /* 0x0000000600167202 */ /* 0x000fe20000000f00 */
[----:B-1----:R-:W-:Y:S01]  /*36f0*/  FADD.FTZ R27, R23, 1 ;  /* 0x3f800000171b7421 */ /* 0x002fe20000010000 */
[----:B------:R-:W-:-:S03]  /*3700*/  MOV R23, R9 ;  /* 0x0000000900177202 */ /* 0x000fc60000000f00 */
[----:B------:R-:W1:Y:S01]  /*3710*/  MUFU.RCP R24, R24 ;  /* 0x0000001800187308 */ /* 0x000e620000001000 */
[----:B------:R-:W-:-:S07]  /*3720*/  IMAD.WIDE.U32 R22, R30, UR18, R22 ;  /* 0x000000121e167c25 */ /* 0x000fce000f8e0016 */
[----:B------:R-:W2:Y:S01]  /*3730*/  MUFU.RCP R27, R27 ;  /* 0x0000001b001b7308 */ /* 0x000ea20000001000 */
[----:B------:R-:W-:Y:S02]  /*3740*/  IMAD.IADD R25, R23, 0x1, R25 ;  /* 0x0000000117197824 */ /* 0x000fe400078e0219 */
[----:B-1----:R-:W-:Y:S01]  /*3750*/  FMUL.FTZ R3, R3, R24 ;  /* 0x0000001803037220 */ /* 0x002fe20000410000 */
[----:B0-----:R-:W-:-:S04]  /*3760*/  LEA R24, P1, R22, UR20, 0x1 ;  /* 0x0000001416187c11 */ /* 0x001fc8000f8208ff */
[----:B------:R-:W-:Y:S01]  /*3770*/  LEA.HI.X R25, R22, UR21, R25, 0x1, P1 ;  /* 0x0000001516197c11 */ /* 0x000fe200088f0c19 */
[----:B--2---:R-:W-:-:S05]  /*3780*/  FMUL.FTZ R18, R18, R27 ;  /* 0x0000001b12127220 */ /* 0x004fca0000410000 */
[----:B------:R-:W-:-:S05]  /*3790*/  F2FP.BF16.F32.PACK_AB R3, R18, R3 ;  /* 0x000000031203723e */ /* 0x000fca00000010ff */
[----:B------:R2:W-:Y:S02]  /*37a0*/  STG.E desc[UR24][R24.64], R3 ;  /* 0x0000000318007986 */ /* 0x0005e4000c101918 */
.L_x_1940:
[----:B------:R-:W-:Y:S05]  /*37b0*/  BSYNC.RECONVERGENT B1 ;  /* 0x0000000000017941 */ /* 0x000fea0003800200 */
.L_x_1939:
[C---:B0-2---:R-:W-:Y:S01]  /*37c0*/  IADD3 R24, PT, PT, R0.reuse, 0x40, RZ ;  /* 0x0000004000187810 */ /* 0x045fe20007ffe0ff */
        /* <DEDUP_REMOVED lines=17> */
[----:B-1----:R-:W-:Y:S01]  /*38e0*/  FMUL.FTZ R25, R3, -1.4426950216293334961 ;  /* 0xbfb8aa3b03197820 */ /* 0x002fe20000410000 */
[----:B------:R-:W-:-:S05]  /*38f0*/  FMUL.FTZ R29, R4, -1.4426950216293334961 ;  /* 0xbfb8aa3b041d7820 */ /* 0x000fca0000410000 */
[----:B------:R-:W1:Y:S04]  /*3900*/  MUFU.EX2 R25, R25 ;  /* 0x0000001900197308 */ /* 0x000e680000000800 */
[----:B------:R-:W3:Y:S01]  /*3910*/  MUFU.EX2 R29, R29 ;  /* 0x0000001d001d7308 */ /* 0x000ee20000000800 */
[----:B-1----:R-:W-:Y:S01]  /*3920*/  FADD.FTZ R23, R25, 1 ;  /* 0x3f80000019177421 */ /* 0x002fe20000010000 */
[----:B---3--:R-:W-:-:S05]  /*3930*/  FADD.FTZ R29, R29, 1 ;  /* 0x3f8000001d1d7421 */ /* 0x008fca0000010000 */
[----:B------:R-:W1:Y:S08]  /*3940*/  MUFU.RCP R23, R23 ;  /* 0x0000001700177308 */ /* 0x000e700000001000 */
[----:B------:R-:W3:Y:S01]  /*3950*/  MUFU.RCP R25, R29 ;  /* 0x0000001d00197308 */ /* 0x000ee20000001000 */
[----:B-1----:R-:W-:Y:S01]  /*3960*/  FMUL.FTZ R3, R3, R23 ;  /* 0x0000001703037220 */ /* 0x002fe20000410000 */
[----:B0-----:R-:W-:Y:S01]  /*3970*/  IMAD R23, R22, UR18, RZ ;  /* 0x0000001216177c24 */ /* 0x001fe2000f8e02ff */
[----:B------:R-:W-:Y:S01]  /*3980*/  MOV R22, R6 ;  /* 0x0000000600167202 */ /* 0x000fe20000000f00 */
[----:B---3--:R-:W-:-:S02]  /*3990*/  FMUL.FTZ R4, R4, R25 ;  /* 0x0000001904047220 */ /* 0x008fc40000410000 */
[----:B------:R-:W-:Y:S01]  /*39a0*/  IMAD R25, R24, UR19, R23 ;  /* 0x0000001318197c24 */ /* 0x000fe2000f8e0217 */
[----:B------:R-:W-:Y:S02]  /*39b0*/  MOV R23, R9 ;  /* 0x0000000900177202 */ /* 0x000fe40000000f00 */
[----:B------:R-:W-:Y:S01]  /*39c0*/  F2FP.BF16.F32.PACK_AB R3, R4, R3 ;  /* 0x000000030403723e */ /* 0x000fe200000010ff */
[----:B------:R-:W-:-:S05]  /*39d0*/  IMAD.WIDE.U32 R22, R24, UR18, R22 ;  /* 0x0000001218167c25 */ /* 0x000fca000f8e0016 */
[----:B------:R-:W-:Y:S02]  /*39e0*/  IADD3 R25, PT, PT, R23, R25, RZ ;  /* 0x0000001917197210 */ /* 0x000fe40007ffe0ff */
[----:B--2---:R-:W-:-:S04]  /*39f0*/  LEA R24, P1, R22, UR20, 0x1 ;  /* 0x0000001416187c11 */ /* 0x004fc8000f8208ff */
[----:B------:R-:W-:-:S05]  /*3a00*/  LEA.HI.X R25, R22, UR21, R25, 0x1, P1 ;  /* 0x0000001516197c11 */ /* 0x000fca00088f0c19 */
[----:B------:R0:W-:Y:S04]  /*3a10*/  STG.E desc[UR24][R24.64], R3 ;  /* 0x0000000318007986 */ /* 0x0001e8000c101918 */
.L_x_1942:
[----:B------:R-:W-:Y:S05]  /*3a20*/  BSYNC.RECONVERGENT B1 ;  /* 0x0000000000017941 */ /* 0x000fea0003800200 */
.L_x_1941:
[----:B------:R-:W-:Y:S01]  /*3a30*/  BSSY.RECONVERGENT B1, `(.L_x_1943) ;  /* 0x0000020000017945 */ /* 0x000fe20003800200 */
[C---:B0-----:R-:W-:Y:S02]  /*3a40*/  IADD3 R24, PT, PT, R0.reuse, 0x80, RZ ;  /* 0x0000008000187810 */ /* 0x041fe40007ffe0ff */
[----:B------:R-:W-:Y:S01]  /*3a50*/  IADD3 R3, PT, PT, R0, 0xa0, RZ ;  /* 0x000000a000037810 */ /* 0x000fe20007ffe0ff */
[----:B------:R-:W-:Y:S06]  /*3a60*/  @P2 BRA `(.L_x_1944) ;  /* 0x0000000000702947 */ /* 0x000fec0003800000 */
[----:B------:R-:W-:Y:S01]  /*3a70*/  FADD.FTZ R28, R28, -UR5 ;  /* 0x800000051c1c7e21 */ /* 0x000fe20008010000 */
[----:B------:R-:W-:Y:S01]  /*3a80*/  FADD.FTZ R5, R5, -UR5 ;  /* 0x8000000505057e21 */ /* 0x000fe20008010000 */
[----:B------:R-:W0:Y:S02]  /*3a90*/  LDCU.64 UR18, c[0x0][0x3e0] ;  /* 0x00007c00ff1277ac */ /* 0x000e240008000a00 */
[----:B------:R-:W-:Y:S01]  /*3aa0*/  FMUL.FTZ R23, R28, UR17 ;  /* 0x000000111c177c20 */ /* 0x000fe20008410000 */
[----:B------:R-:W-:Y:S01]  /*3ab0*/  FMUL.FTZ R22, R5, UR17 ;  /* 0x0000001105167c20 */ /* 0x000fe20008410000 */
[----:B------:R-:W2:Y:S01]  /*3ac0*/  LDCU.64 UR20, c[0x0][0x380] ;  /* 0x00007000ff1477ac */ /* 0x000ea20008000a00 */
[----:B------:R-:W-:Y:S01]  /*3ad0*/  MOV R5, R9 ;  /* 0x0000000900057202 */ /* 0x000fe20000000f00 */
[----:B-----5:R-:W-:Y:S01]  /*3ae0*/  FFMA.FTZ R28, R12, R23, R14 ;  /* 0x000000170c1c7223 */ /* 0x020fe2000001000e */
[----:B-1----:R-:W-:-:S03]  /*3af0*/  FFMA.FTZ R25, R13, R22, R15 ;  /* 0x000000160d197223 */ /* 0x002fc6000001000f */
[----:B------:R-:W-:Y:S01]  /*3b00*/  FMUL.FTZ R4, R28, -1.4426950216293334961 ;  /* 0xbfb8aa3b1c047820 */ /* 0x000fe20000410000 */
[----:B------:R-:W-:-:S05]  /*3b10*/  FMUL.FTZ R29, R25, -1.4426950216293334961 ;  /* 0xbfb8aa3b191d7820 */ /* 0x000fca0000410000 */
[----:B------:R-:W1:Y:S01]  /*3b20*/  MUFU.EX2 R4, R4 ;  /* 0x0000000400047308 */ /* 0x000e620000000800 */
[----:B0-----:R-:W-:-:S03]  /*3b30*/  IMAD R27, R27, UR18, RZ ;  /* 0x000000121b1b7c24 */ /* 0x001fc6000f8e02ff */
[----:B------:R-:W0:Y:S01]  /*3b40*/  MUFU.EX2 R29, R29 ;  /* 0x0000001d001d7308 */ /* 0x000e220000000800 */
[----:B------:R-:W-:Y:S02]  /*3b50*/  IMAD R27, R18, UR19, R27 ;  /* 0x00000013121b7c24 */ /* 0x000fe4000f8e021b */
[----:B-1----:R-:W-:Y:S01]  /*3b60*/  FADD.FTZ R22, R4, 1 ;  /* 0x3f80000004167421 */ /* 0x002fe20000010000 */
[----:B------:R-:W-:Y:S02]  /*3b70*/  IMAD.MOV.U32 R4, RZ, RZ, R6 ;  /* 0x000000ffff047224 */ /* 0x000fe400078e0006 */
[----:B0-----:R-:W-:Y:S02]  /*3b80*/  FADD.FTZ R29, R29, 1 ;  /* 0x3f8000001d1d7421 */ /* 0x001fe40000010000 */
[----:B------:R-:W-:Y:S01]  /*3b90*/  IMAD.WIDE.U32 R4, R18, UR18, R4 ;  /* 0x0000001212047c25 */ /* 0x000fe2000f8e0004 */
[----:B------:R-:W0:Y:S04]  /*3ba0*/  MUFU.RCP R22, R22 ;  /* 0x0000001600167308 */ /* 0x000e280000001000 */
[----:B------:R-:W-:-:S04]  /*3bb0*/  IADD3 R27, PT, PT, R5, R27, RZ ;  /* 0x0000001b051b7210 */ /* 0x000fc80007ffe0ff */
[----:B------:R-:W1:Y:S01]  /*3bc0*/  MUFU.RCP R23, R29 ;  /* 0x0000001d00177308 */ /* 0x000e620000001000 */
[----:B0-----:R-:W-:Y:S01]  /*3bd0*/  FMUL.FTZ R28, R28, R22 ;  /* 0x000000161c1c7220 */ /* 0x001fe20000410000 */
[----:B--2---:R-:W-:Y:S01]  /*3be0*/  LEA R22, P1, R4, UR20, 0x1 ;  /* 0x0000001404167c11 */ /* 0x004fe2000f8208ff */
[----:B-1----:R-:W-:-:S03]  /*3bf0*/  FMUL.FTZ R25, R25, R23 ;  /* 0x0000001719197220 */ /* 0x002fc60000410000 */
[----:B------:R-:W-:Y:S02]  /*3c00*/  LEA.HI.X R23, R4, UR21, R27, 0x1, P1 ;  /* 0x0000001504177c11 */ /* 0x000fe400088f0c1b */
[----:B------:R-:W-:-:S05]  /*3c10*/  F2FP.BF16.F32.PACK_AB R25, R25, R28 ;  /* 0x0000001c1919723e */ /* 0x000fca00000010ff */
[----:B------:R0:W-:Y:S02]  /*3c20*/  STG.E desc[UR24][R22.64], R25 ;  /* 0x0000001916007986 */ /* 0x0001e4000c101918 */
.L_x_1944:
[----:B------:R-:W-:Y:S05]  /*3c30*/  BSYNC.RECONVERGENT B1 ;  /* 0x0000000000017941 */ /* 0x000fea0003800200 */
.L_x_1943:
        /* <DEDUP_REMOVED lines=24> */
[----:B------:R-:W-:-:S06]  /*3dc0*/  FMUL.FTZ R29, R23, -1.4426950216293334961 ;  /* 0xbfb8aa3b171d7820 */ /* 0x000fcc0000410000 */
[----:B------:R-:W1:Y:S02]  /*3dd0*/  MUFU.EX2 R29, R29 ;  /* 0x0000001d001d7308 */ /* 0x000e640000000800 */
[----:B-1----:R-:W-:-:S06]  /*3de0*/  FADD.FTZ R25, R29, 1 ;  /* 0x3f8000001d197421 */ /* 0x002fcc0000010000 */
[----:B------:R-:W1:Y:S02]  /*3df0*/  MUFU.RCP R25, R25 ;  /* 0x0000001900197308 */ /* 0x000e640000001000 */
[----:B-1----:R-:W-:Y:S01]  /*3e00*/  FMUL.FTZ R10, R23, R25 ;  /* 0x00000019170a7220 */ /* 0x002fe20000410000 */
[----:B------:R-:W-:Y:S01]  /*3e10*/  FMUL.FTZ R23, R26, -1.4426950216293334961 ;  /* 0xbfb8aa3b1a177820 */ /* 0x000fe20000410000 */
[----:B0-----:R-:W-:Y:S01]  /*3e20*/  IMAD R25, R22, UR18, RZ ;  /* 0x0000001216197c24 */ /* 0x001fe2000f8e02ff */
[----:B------:R-:W-:-:S03]  /*3e30*/  MOV R22, R6 ;  /* 0x0000000600167202 */ /* 0x000fc60000000f00 */
[----:B------:R-:W-:Y:S01]  /*3e40*/  IMAD R25, R24, UR19, R25 ;  /* 0x0000001318197c24 */ /* 0x000fe2000f8e0219 */
[----:B------:R-:W0:Y:S02]  /*3e50*/  MUFU.EX2 R23, R23 ;  /* 0x0000001700177308 */ /* 0x000e240000000800 */
[----:B0-----:R-:W-:Y:S01]  /*3e60*/  FADD.FTZ R29, R23, 1 ;  /* 0x3f800000171d7421 */ /* 0x001fe20000010000 */
[----:B------:R-:W-:-:S05]  /*3e70*/  MOV R23, R9 ;  /* 0x0000000900177202 */ /* 0x000fca0000000f00 */
[----:B------:R-:W0:Y:S01]  /*3e80*/  MUFU.RCP R29, R29 ;  /* 0x0000001d001d7308 */ /* 0x000e220000001000 */
[----:B------:R-:W-:-:S05]  /*3e90*/  IMAD.WIDE.U32 R22, R24, UR18, R22 ;  /* 0x0000001218167c25 */ /* 0x000fca000f8e0016 */
[----:B------:R-:W-:Y:S02]  /*3ea0*/  IADD3 R25, PT, PT, R23, R25, RZ ;  /* 0x0000001917197210 */ /* 0x000fe40007ffe0ff */
[----:B--2---:R-:W-:-:S04]  /*3eb0*/  LEA R24, P2, R22, UR20, 0x1 ;  /* 0x0000001416187c11 */ /* 0x004fc8000f8408ff */
[----:B------:R-:W-:Y:S01]  /*3ec0*/  LEA.HI.X R25, R22, UR21, R25, 0x1, P2 ;  /* 0x0000001516197c11 */ /* 0x000fe200090f0c19 */
[----:B0-----:R-:W-:-:S05]  /*3ed0*/  FMUL.FTZ R26, R26, R29 ;  /* 0x0000001d1a1a7220 */ /* 0x001fca0000410000 */
[----:B------:R-:W-:-:S05]  /*3ee0*/  F2FP.BF16.F32.PACK_AB R23, R26, R10 ;  /* 0x0000000a1a17723e */ /* 0x000fca00000010ff */
[----:B------:R0:W-:Y:S02]  /*3ef0*/  STG.E desc[UR24][R24.64], R23 ;  /* 0x0000001718007986 */ /* 0x0001e4000c101918 */
.L_x_1946:
[----:B------:R-:W-:Y:S05]  /*3f00*/  BSYNC.RECONVERGENT B1 ;  /* 0x0000000000017941 */ /* 0x000fea0003800200 */
.L_x_1945:
[----:B------:R-:W-:Y:S04]  /*3f10*/  BSSY.RECONVERGENT B1, `(.L_x_1947) ;  /* 0x000001e000017945 */ /* 0x000fe80003800200 */
[----:B------:R-:W-:Y:S05]  /*3f20*/  @P3 BRA `(.L_x_1948) ;  /* 0x0000000000703947 */ /* 0x000fea0003800000 */
[----:B------:R-:W-:Y:S01]  /*3f30*/  FADD.FTZ R21, R21, -UR5 ;  /* 0x8000000515157e21 */ /* 0x000fe20008010000 */
[----:B------:R-:W-:Y:S01]  /*3f40*/  FADD.FTZ R11, R11, -UR5 ;  /* 0x800000050b0b7e21 */ /* 0x000fe20008010000 */
[----:B------:R-:W2:Y:S02]  /*3f50*/  LDCU.64 UR18, c[0x0][0x3e0] ;  /* 0x00007c00ff1277ac */ /* 0x000ea40008000a00 */
[----:B------:R-:W-:Y:S01]  /*3f60*/  FMUL.FTZ R21, R21, UR17 ;  /* 0x0000001115157c20 */ /* 0x000fe20008410000 */
[----:B0-----:R-:W-:Y:S01]  /*3f70*/  FMUL.FTZ R24, R11, UR17 ;  /* 0x000000110b187c20 */ /* 0x001fe20008410000 */
[----:B------:R-:W0:Y:S01]  /*3f80*/  LDCU.64 UR20, c[0x0][0x380] ;  /* 0x00007000ff1477ac */ /* 0x000e220008000a00 */
[----:B------:R-:W-:Y:S01]  /*3f90*/  MOV R11, R9 ;  /* 0x00000009000b7202 */ /* 0x000fe20000000f00 */
[----:B-----5:R-:W-:Y:S01]  /*3fa0*/  FFMA.FTZ R22, R12, R21, R14 ;  /* 0x000000150c167223 */ /* 0x020fe2000001000e */
[----:B------:R-:W-:-:S03]  /*3fb0*/  FFMA.FTZ R21, R13, R24, R15 ;  /* 0x000000180d157223 */ /* 0x000fc6000001000f */
[----:B------:R-:W-:Y:S01]  /*3fc0*/  FMUL.FTZ R10, R22, -1.4426950216293334961 ;  /* 0xbfb8aa3b160a7820 */ /* 0x000fe20000410000 */
[----:B-1----:R-:W-:-:S05]  /*3fd0*/  FMUL.FTZ R25, R21, -1.4426950216293334961 ;  /* 0xbfb8aa3b15197820 */ /* 0x002fca0000410000 */
[----:B------:R-:W1:Y:S01]  /*3fe0*/  MUFU.EX2 R10, R10 ;  /* 0x0000000a000a7308 */ /* 0x000e620000000800 */
[----:B--2---:R-:W-:-:S03]  /*3ff0*/  IMAD R28, R28, UR18, RZ ;  /* 0x000000121c1c7c24 */ /* 0x004fc6000f8e02ff */
[----:B------:R-:W2:Y:S01]  /*4000*/  MUFU.EX2 R25, R25 ;  /* 0x0000001900197308 */ /* 0x000ea20000000800 */
[----:B------:R-:W-:Y:S02]  /*4010*/  IMAD R29, R3, UR19, R28 ;  /* 0x00000013031d7c24 */ /* 0x000fe4000f8e021c */
[----:B-1----:R-:W-:Y:S01]  /*4020*/  FADD.FTZ R23, R10, 1 ;  /* 0x3f8000000a177421 */ /* 0x002fe20000010000 */
[----:B------:R-:W-:Y:S02]  /*4030*/  IMAD.MOV.U32 R10, RZ, RZ, R6 ;  /* 0x000000ffff0a7224 */ /* 0x000fe400078e0006 */
[----:B--2---:R-:W-:Y:S02]  /*4040*/  FADD.FTZ R24, R25, 1 ;  /* 0x3f80000019187421 */ /* 0x004fe40000010000 */
[----:B------:R-:W-:Y:S01]  /*4050*/  IMAD.WIDE.U32 R10, R3, UR18, R10 ;  /* 0x00000012030a7c25 */ /* 0x000fe2000f8e000a */
[----:B------:R-:W1:Y:S04]  /*4060*/  MUFU.RCP R23, R23 ;  /* 0x0000001700177308 */ /* 0x000e680000001000 */
[----:B------:R-:W-:-:S04]  /*4070*/  IADD3 R29, PT, PT, R11, R29, RZ ;  /* 0x0000001d0b1d7210 */ /* 0x000fc80007ffe0ff */
[----:B------:R-:W2:Y:S01]  /*4080*/  MUFU.RCP R24, R24 ;  /* 0x0000001800187308 */ /* 0x000ea20000001000 */
[----:B-1----:R-:W-:Y:S01]  /*4090*/  FMUL.FTZ R3, R22, R23 ;  /* 0x0000001716037220 */ /* 0x002fe20000410000 */
[----:B0-----:R-:W-:-:S04]  /*40a0*/  LEA R22, P2, R10, UR20, 0x1 ;  /* 0x000000140a167c11 */ /* 0x001fc8000f8408ff */
[----:B------:R-:W-:Y:S01]  /*40b0*/  LEA.HI.X R23, R10, UR21, R29, 0x1, P2 ;  /* 0x000000150a177c11 */ /* 0x000fe200090f0c1d */
[----:B--2---:R-:W-:-:S05]  /*40c0*/  FMUL.FTZ R26, R21, R24 ;  /* 0x00000018151a7220 */ /* 0x004fca0000410000 */
[----:B------:R-:W-:-:S05]  /*40d0*/  F2FP.BF16.F32.PACK_AB R3, R26, R3 ;  /* 0x000000031a03723e */ /* 0x000fca00000010ff */
[----:B------:R2:W-:Y:S02]  /*40e0*/  STG.E desc[UR24][R22.64], R3 ;  /* 0x0000000316007986 */ /* 0x0005e4000c101918 */
.L_x_1948:
[----:B------:R-:W-:Y:S05]  /*40f0*/  BSYNC.RECONVERGENT B1 ;  /* 0x0000000000017941 */ /* 0x000fea0003800200 */
.L_x_1947:
[----:B------:R-:W-:Y:S04]  /*4100*/  BSSY.RECONVERGENT B1, `(.L_x_1949) ;  /* 0x000001e000017945 */ /* 0x000fe80003800200 */
[----:B------:R-:W-:Y:S05]  /*4110*/  @P4 BRA `(.L_x_1950) ;  /* 0x0000000000704947 */ /* 0x000fea0003800000 */
[----:B------:R-:W-:Y:S01]  /*4120*/  FADD.FTZ R20, R20, -UR5 ;  /* 0x8000000514147e21 */ /* 0x000fe20008010000 */
[----:B------:R-:W-:Y:S01]  /*4130*/  FADD.FTZ R10, R16, -UR5 ;  /* 0x80000005100a7e21 */ /* 0x000fe20008010000 */
[----:B------:R-:W0:Y:S01]  /*4140*/  LDCU.64 UR18, c[0x0][0x3e0] ;  /* 0x00007c00ff1277ac */ /* 0x000e220008000a00 */
[----:B------:R-:W-:Y:S01]  /*4150*/  MOV R11, R9 ;  /* 0x00000009000b7202 */ /* 0x000fe20000000f00 */
[----:B--2---:R-:W-:Y:S01]  /*4160*/  FMUL.FTZ R3, R20, UR17 ;  /* 0x0000001114037c20 */ /* 0x004fe20008410000 */
[----:B------:R-:W-:Y:S01]  /*4170*/  FMUL.FTZ R20, R10, UR17 ;  /* 0x000000110a147c20 */ /* 0x000fe20008410000 */
[----:B------:R-:W2:Y:S02]  /*4180*/  LDCU.64 UR20, c[0x0][0x380] ;  /* 0x00007000ff1477ac */ /* 0x000ea40008000a00 */
[----:B-----5:R-:W-:Y:S01]  /*4190*/  FFMA.FTZ R16, R12, R3, R14 ;  /* 0x000000030c107223 */ /* 0x020fe2000001000e */
[----:B------:R-:W-:-:S03]  /*41a0*/  FFMA.FTZ R3, R13, R20, R15 ;  /* 0x000000140d037223 */ /* 0x000fc6000001000f */
[----:B------:R-:W-:Y:S01]  /*41b0*/  FMUL.FTZ R10, R16, -1.4426950216293334961 ;  /* 0xbfb8aa3b100a7820 */ /* 0x000fe20000410000 */
[----:B------:R-:W-:-:S05]  /*41c0*/  FMUL.FTZ R22, R3, -1.4426950216293334961 ;  /* 0xbfb8aa3b03167820 */ /* 0x000fca0000410000 */
[----:B------:R-:W3:Y:S01]  /*41d0*/  MUFU.EX2 R10, R10 ;  /* 0x0000000a000a7308 */ /* 0x000ee20000000800 */
[----:B01----:R-:W-:-:S03]  /*41e0*/  IMAD R25, R18, UR18, RZ ;  /* 0x0000001212197c24 */ /* 0x003fc6000f8e02ff */
[----:B------:R-:W0:Y:S01]  /*41f0*/  MUFU.EX2 R22, R22 ;  /* 0x0000001600167308 */ /* 0x000e220000000800 */
[----:B------:R-:W-:Y:S02]  /*4200*/  IMAD R25, R4, UR19, R25 ;  /* 0x0000001304197c24 */ /* 0x000fe4000f8e0219 */
[----:B---3--:R-:W-:Y:S01]  /*4210*/  FADD.FTZ R20, R10, 1 ;  /* 0x3f8000000a147421 */ /* 0x008fe20000010000 */
[----:B------:R-:W-:Y:S01]  /*4220*/  MOV R10, R6 ;  /* 0x00000006000a7202 */ /* 0x000fe20000000f00 */
[----:B0-----:R-:W-:Y:S02]  /*4230*/  FADD.FTZ R23, R22, 1 ;  /* 0x3f80000016177421 */ /* 0x001fe40000010000 */
[----:B------:R2:W0:Y:S02]  /*4240*/  MUFU.RCP R21, R20 ;  /* 0x0000001400157308 */ /* 0x0004240000001000 */
[----:B------:R-:W-:-:S05]  /*4250*/  IMAD.WIDE.U32 R10, R4, UR18, R10 ;  /* 0x00000012040a7c25 */ /* 0x000fca000f8e000a */
[----:B------:R-:W-:Y:S01]  /*4260*/  IADD3 R25, PT, PT, R11, R25, RZ ;  /* 0x000000190b197210 */ /* 0x000fe20007ffe0ff */
[----:B------:R-:W1:Y:S01]  /*4270*/  MUFU.RCP R24, R23 ;  /* 0x0000001700187308 */ /* 0x000e620000001000 */
[----:B--2---:R-:W-:Y:S01]  /*4280*/  LEA R20, P2, R10, UR20, 0x1 ;  /* 0x000000140a147c11 */ /* 0x004fe2000f8408ff */
[----:B0-----:R-:W-:-:S03]  /*4290*/  FMUL.FTZ R16, R16, R21 ;  /* 0x0000001510107220 */ /* 0x001fc60000410000 */
[----:B------:R-:W-:Y:S01]  /*42a0*/  LEA.HI.X R21, R10, UR21, R25, 0x1, P2 ;  /* 0x000000150a157c11 */ /* 0x000fe200090f0c19 */
[----:B-1----:R-:W-:-:S05]  /*42b0*/  FMUL.FTZ R3, R3, R24 ;  /* 0x0000001803037220 */ /* 0x002fca0000410000 */
[----:B------:R-:W-:-:S05]  /*42c0*/  F2FP.BF16.F32.PACK_AB R3, R3, R16 ;  /* 0x000000100303723e */ /* 0x000fca00000010ff */
[----:B------:R3:W-:Y:S02]  /*42d0*/  STG.E desc[UR24][R20.64], R3 ;  /* 0x0000000314007986 */ /* 0x0007e4000c101918 */
.L_x_1950:
[----:B------:R-:W-:Y:S05]  /*42e0*/  BSYNC.RECONVERGENT B1 ;  /* 0x0000000000017941 */ /* 0x000fea0003800200 */
.L_x_1949:
[----:B------:R-:W-:Y:S05]  /*42f0*/  @P1 BRA `(.L_x_1936) ;  /* 0x00000000006c1947 */ /* 0x000fea0003800000 */
[----:B------:R-:W-:Y:S01]  /*4300*/  FADD.FTZ R19, R19, -UR5 ;  /* 0x8000000513137e21 */ /* 0x000fe20008010000 */
[----:B------:R-:W-:Y:S01]  /*4310*/  FADD.FTZ R17, R17, -UR5 ;  /* 0x8000000511117e21 */ /* 0x000fe20008010000 */
[----:B------:R-:W4:Y:S01]  /*4320*/  LDCU.64 UR18, c[0x0][0x3e0] ;  /* 0x00007c00ff1277ac */ /* 0x000f220008000a00 */
[----:B------:R-:W-:Y:S01]  /*4330*/  MOV R7, R9 ;  /* 0x0000000900077202 */ /* 0x000fe20000000f00 */
[----:B------:R-:W-:Y:S01]  /*4340*/  FMUL.FTZ R19, R19, UR17 ;  /* 0x0000001113137c20 */ /* 0x000fe20008410000 */
[----:B------:R-:W-:Y:S01]  /*4350*/  FMUL.FTZ R4, R17, UR17 ;  /* 0x0000001111047c20 */ /* 0x000fe20008410000 */
[----:B------:R-:W0:Y:S02]  /*4360*/  LDCU.64 UR20, c[0x0][0x380] ;  /* 0x00007000ff1477ac */ /* 0x000e240008000a00 */
[----:B-----5:R-:W-:Y:S01]  /*4370*/  FFMA.FTZ R19, R12, R19, R14 ;  /* 0x000000130c137223 */ /* 0x020fe2000001000e */
[----:B------:R-:W-:-:S03]  /*4380*/  FFMA.FTZ R13, R13, R4, R15 ;  /* 0x000000040d0d7223 */ /* 0x000fc6000001000f */
[----:B--23--:R-:W-:Y:S01]  /*4390*/  FMUL.FTZ R3, R19, -1.4426950216293334961 ;  /* 0xbfb8aa3b13037820 */ /* 0x00cfe20000410000 */
        /* <DEDUP_REMOVED lines=12> */
[----:B0-----:R-:W-:-:S04]  /*4460*/  LEA R4, P1, R6, UR20, 0x1 ;  /* 0x0000001406047c11 */ /* 0x001fc8000f8208ff */
[----:B------:R-:W-:Y:S01]  /*4470*/  LEA.HI.X R5, R6, UR21, R5, 0x1, P1 ;  /* 0x0000001506057c11 */ /* 0x000fe200088f0c05 */
[----:B---3--:R-:W-:-:S05]  /*4480*/  FMUL.FTZ R8, R13, R10 ;  /* 0x0000000a0d087220 */ /* 0x008fca0000410000 */
[----:B------:R-:W-:-:S05]  /*4490*/  F2FP.BF16.F32.PACK_AB R3, R8, R3 ;  /* 0x000000030803723e */ /* 0x000fca00000010ff */
[----:B------:R4:W-:Y:S02]  /*44a0*/  STG.E desc[UR24][R4.64], R3 ;  /* 0x0000000304007986 */ /* 0x0009e4000c101918 */
.L_x_1936:
[----:B------:R-:W-:Y:S05]  /*44b0*/  BSYNC.RECONVERGENT B0 ;  /* 0x0000000000007941 */ /* 0x000fea0003800200 */
.L_x_1920:
[----:B------:R-:W-:Y:S02]  /*44c0*/  UIADD3 UR8, UPT, UPT, UR30, UR8, URZ ;  /* 0x000000081e087290 */ /* 0x000fe4000fffe0ff */
[----:B------:R-:W-:Y:S02]  /*44d0*/  UIADD3 UR4, UPT, UPT, UR4, 0x1, URZ ;  /* 0x0000000104047890 */ /* 0x000fe4000fffe0ff */
[----:B------:R-:W-:-:S09]  /*44e0*/  UISETP.GE.AND UP1, UPT, UR8, UR7, UPT ;  /* 0x000000070800728c */ /* 0x000fd2000bf26270 */
[----:B------:R-:W-:Y:S05]  /*44f0*/  BRA.U !UP1, `(.L_x_1951) ;  /* 0xffffffbd09947547 */ /* 0x000fea000b83ffff */
[----:B------:R-:W-:Y:S05]  /*4500*/  EXIT ;  /* 0x000000000000794d */ /* 0x000fea0003800000 */
.L_x_1952:
        /* <DEDUP_REMOVED lines=15> */
.L_x_3445:


//--------------------- .text._Z35group_norm_nhwc_fwd_one_pass_kernelI11Bf16IOFp32WLi512ELi30ELi480EEv26Group_norm_nhwc_fwd_params --------------------------
	.section	.text._Z35group_norm_nhwc_fwd_one_pass_kernelI11Bf16IOFp32WLi512ELi30ELi480EEv26Group_norm_nhwc_fwd_params,"ax",@progbits
	.align	128
        .global         _Z35group_norm_nhwc_fwd_one_pass_kernelI11Bf16IOFp32WLi512ELi30ELi480EEv26Group_norm_nhwc_fwd_params
        .type           _Z35group_norm_nhwc_fwd_one_pass_kernelI11Bf16IOFp32WLi512ELi30ELi480EEv26Group_norm_nhwc_fwd_params,@function
        .size           _Z35group_norm_nhwc_fwd_one_pass_kernelI11Bf16IOFp32WLi512ELi30ELi480EEv26Group_norm_nhwc_fwd_params,(.L_x_3446 - _Z35group_norm_nhwc_fwd_one_pass_kernelI11Bf16IOFp32WLi512ELi30ELi480EEv26Group_norm_nhwc_fwd_params)
        .other          _Z35group_norm_nhwc_fwd_one_pass_kernelI11Bf16IOFp32WLi512ELi30ELi480EEv26Group_norm_nhwc_fwd_params,@"STO_CUDA_ENTRY STV_DEFAULT"
_Z35group_norm_nhwc_fwd_one_pass_kernelI11Bf16IOFp32WLi512ELi30ELi480EEv26Group_norm_nhwc_fwd_params:
.text._Z35group_norm_nhwc_fwd_one_pass_kernelI11Bf16IOFp32WLi512ELi30ELi480EEv26Group_norm_nhwc_fwd_params:
[----:B------:R-:W-:Y:S01]  /*0000*/  LDC R1, c[0x0][0x37c] ;  /* 0x0000df00ff017b82 */ /* 0x000fe20000000800 */
[----:B------:R-:W0:Y:S01]  /*0010*/  S2R R0, SR_CTAID.Y ;  /* 0x0000000000007919 */ /* 0x000e220000002600 */
[----:B------:R-:W1:Y:S01]  /*0020*/  LDCU UR4, c[0x0][0x3f8] ;  /* 0x00007f00ff0477ac */ /* 0x000e620008000800 */
[----:B------:R-:W1:Y:S02]  /*0030*/  LDCU UR5, c[0x0][0x3c8] ;  /* 0x00007900ff0577ac */ /* 0x000e640008000800 */
[----:B-1----:R-:W-:-:S06]  /*0040*/  UIMAD UR4, UR4, UR5, URZ ;  /* 0x00000005040472a4 */ /* 0x002fcc000f8e02ff */
[----:B0-----:R-:W-:-:S13]  /*0050*/  ISETP.GE.AND P0, PT, R0, UR4, PT ;  /* 0x0000000400007c0c */ /* 0x001fda000bf06270 */
[----:B------:R-:W-:Y:S05]  /*0060*/  @P0 EXIT ;  /* 0x000000000000094d */ /* 0x000fea0003800000 */
[----:B------:R-:W0:Y:S01]  /*0070*/  S2R R2, SR_TID.X ;  /* 0x0000000000027919 */ /* 0x000e220000002100 */
[----:B------:R-:W1:Y:S01]  /*0080*/  LDCU UR4, c[0x0][0x404] ;  /* 0x00008080ff0477ac */ /* 0x000e620008000800 */
[----:B------:R-:W2:Y:S01]  /*0090*/  LDC R5, c[0x0][0x374] ;  /* 0x0000dd00ff057b82 */ /* 0x000ea20000000800 */
[----:B------:R-:W-:Y:S01]  /*00a0*/  MOV R8, R0 ;  /* 0x0000000000087202 */ /* 0x000fe20000000f00 */
[----:B------:R-:W3:Y:S01]  /*00b0*/  S2R R3, SR_CTAID.X ;  /* 0x0000000000037919 */ /* 0x000ee20000002500 */
[----:B------:R-:W4:Y:S05]  /*00c0*/  LDCU.64 UR6, c[0x0][0x388] ;  /* 0x00007100ff0677ac */ /* 0x000f2a0008000a00 */
[----:B------:R-:W2:Y:S01]  /*00d0*/  LDC R7, c[0x0][0x370] ;  /* 0x0000dc00ff077b82 */ /* 0x000ea20000000800 */
[----:B----4-:R-:W-:-:S02]  /*00e0*/  ISETP.NE.U32.AND P1, PT, RZ, UR6, PT ;  /* 0x00000006ff007c0c */ /* 0x010fc4000bf25070 */
[C---:B0-----:R-:W-:Y:S02]  /*00f0*/  LOP3.LUT R4, R2.reuse, 0xffff, RZ, 0xc0, !PT ;  /* 0x0000ffff02047812 */ /* 0x041fe400078ec0ff */
[----:B---3--:R-:W-:-:S03]  /*0100*/  LOP3.LUT P0, RZ, R2, R3, RZ, 0xfc, !PT ;  /* 0x0000000302ff7212 */ /* 0x008fc6000780fcff */
[----:B------:R-:W-:Y:S01]  /*0110*/  IMAD R4, R4, 0x1112, RZ ;  /* 0x0000111204047824 */ /* 0x000fe200078e02ff */
[----:B------:R-:W-:Y:S01]  /*0120*/  ISETP.NE.AND.EX P0, PT, RZ, UR7, !P0, P1 ;  /* 0x00000007ff007c0c */ /* 0x000fe2000c705310 */
[----:B------:R-:W0:Y:S03]  /*0130*/  LDCU.64 UR6, c[0x0][0x358] ;  /* 0x00006b00ff0677ac */ /* 0x000e260008000a00 */
[----:B------:R-:W-:Y:S02]  /*0140*/  SHF.R.U32.HI R6, RZ, 0x10, R4 ;  /* 0x00000010ff067819 */ /* 0x000fe40000011604 */
[----:B------:R-:W3:Y:S02]  /*0150*/  S2R R4, SR_LANEID ;  /* 0x0000000000047919 */ /* 0x000ee40000000000 */
[----:B------:R-:W-:Y:S01]  /*0160*/  PRMT R14, R6, 0x9910, RZ ;  /* 0x00009910060e7816 */ /* 0x000fe200000000ff */
[----:B-1----:R-:W-:-:S02]  /*0170*/  IMAD R96, R3, UR4, R6 ;  /* 0x0000000403607c24 */ /* 0x002fc4000f8e0206 */
[----:B------:R-:W-:Y:S01]  /*0180*/  HFMA2 R6, -RZ, RZ, 0, 0 ;  /* 0x00000000ff067431 */ /* 0x000fe200000001ff */
        /* <DEDUP_REMOVED lines=12> */
[C---:B------:R-:W-:Y:S02]  /*0250*/  IADD3 R76, PT, PT, R96.reuse, 0x140, RZ ;  /* 0x00000140604c7810 */ /* 0x040fe40007ffe0ff */
[C---:B------:R-:W-:Y:S02]  /*0260*/  IADD3 R74, PT, PT, R96.reuse, 0x160, RZ ;  /* 0x00000160604a7810 */ /* 0x040fe40007ffe0ff */
[C---:B------:R-:W-:Y:S02]  /*0270*/  IADD3 R72, PT, PT, R96.reuse, 0x180, RZ ;  /* 0x0000018060487810 */ /* 0x040fe40007ffe0ff */
[C---:B------:R-:W-:Y:S02]  /*0280*/  IADD3 R10, PT, PT, R96.reuse, 0x1a0, RZ ;  /* 0x000001a0600a7810 */ /* 0x040fe40007ffe0ff */
[C---:B------:R-:W-:Y:S02]  /*0290*/  IADD3 R11, PT, PT, R96.reuse, 0x1c0, RZ ;  /* 0x000001c0600b7810 */ /* 0x040fe40007ffe0ff */
[----:B------:R-:W-:-:S02]  /*02a0*/  IADD3 R12, PT, PT, R96, 0x1e0, RZ ;  /* 0x000001e0600c7810 */ /* 0x000fc40007ffe0ff */
[----:B------:R-:W-:Y:S02]  /*02b0*/  IADD3 R14, PT, PT, R37, R2, RZ ;  /* 0x00000002250e7210 */ /* 0x000fe40007ffe0ff */
[----:B------:R-:W-:Y:S02]  /*02c0*/  SHF.R.S32.HI R9, RZ, 0x1f, R96 ;  /* 0x0000001fff097819 */ /* 0x000fe40000011460 */
[----:B------:R-:W-:Y:S02]  /*02d0*/  SHF.R.S32.HI R13, RZ, 0x1f, R94 ;  /* 0x0000001fff0d7819 */ /* 0x000fe4000001145e */
        /* <DEDUP_REMOVED lines=14> */
[----:B0-23--:R-:W-:-:S07]  /*03c0*/  SHF.L.U32 R14, R14, 0x1, RZ ;  /* 0x000000010e0e7819 */ /* 0x00dfce00000006ff */
.L_x_2028:
[----:B01-34-:R-:W0:Y:S01]  /*03d0*/  LDC R43, c[0x0][0x3f8] ;  /* 0x0000fe00ff2b7b82 */ /* 0x01be220000000800 */
[----:B------:R-:W1:Y:S01]  /*03e0*/  LDCU.64 UR4, c[0x0][0x3e8] ;  /* 0x00007d00ff0477ac */ /* 0x000e620008000a00 */
[----:B------:R-:W-:Y:S01]  /*03f0*/  LOP3.LUT R103, R14, 0xffff, RZ, 0xc0, !PT ;  /* 0x0000ffff0e677812 */ /* 0x000fe200078ec0ff */
[----:B------:R-:W2:Y:S01]  /*0400*/  LDCU.64 UR8, c[0x0][0x3f0] ;  /* 0x00007e00ff0877ac */ /* 0x000ea20008000a00 */
[----:B-1----:R-:W-:Y:S02]  /*0410*/  ISETP.GE.U32.AND P4, PT, R94, UR4, PT ;  /* 0x000000045e007c0c */ /* 0x002fe4000bf86070 */
[----:B------:R-:W-:Y:S02]  /*0420*/  ISETP.GE.U32.AND P5, PT, R92, UR4, PT ;  /* 0x000000045c007c0c */ /* 0x000fe4000bfa6070 */
[----:B------:R-:W-:Y:S02]  /*0430*/  ISETP.GE.AND.EX P4, PT, R13, UR5, PT, P4 ;  /* 0x000000050d007c0c */ /* 0x000fe4000bf86340 */
[----:B0----5:R-:W-:-:S02]  /*0440*/  IABS R39, R43 ;  /* 0x0000002b00277213 */ /* 0x021fc40000000000 */
[----:B------:R-:W-:Y:S02]  /*0450*/  ISETP.GE.AND.EX P5, PT, R15, UR5, PT, P5 ;  /* 0x000000050f007c0c */ /* 0x000fe4000bfa6350 */
        /* <DEDUP_REMOVED lines=10> */
[----:B------:R-:W-:-:S06]  /*0500*/  IMAD.HI.U32 R37, R37, R41, R36 ;  /* 0x0000002925257227 */ /* 0x000fcc00078e0024 */
[----:B------:R-:W-:-:S05]  /*0510*/  IMAD.HI.U32 R37, R37, R18, RZ ;  /* 0x0000001225257227 */ /* 0x000fca00078e00ff */
[----:B------:R-:W-:-:S05]  /*0520*/  IADD3 R16, PT, PT, -R37, RZ, RZ ;  /* 0x000000ff25107210 */ /* 0x000fca0007ffe1ff */
[----:B------:R-:W-:-:S05]  /*0530*/  IMAD R16, R39, R16, R18 ;  /* 0x0000001027107224 */ /* 0x000fca00078e0212 */
[----:B------:R-:W-:-:S13]  /*0540*/  ISETP.GT.U32.AND P2, PT, R39, R16, PT ;  /* 0x000000102700720c */ /* 0x000fda0003f44070 */
[-C--:B------:R-:W-:Y:S02]  /*0550*/  @!P2 IADD3 R16, PT, PT, R16, -R39.reuse, RZ ;  /* 0x800000271010a210 */ /* 0x080fe40007ffe0ff */
[----:B------:R-:W-:Y:S02]  /*0560*/  @!P2 IADD3 R37, PT, PT, R37, 0x1, RZ ;  /* 0x000000012525a810 */ /* 0x000fe40007ffe0ff */
[----:B------:R-:W-:Y:S02]  /*0570*/  ISETP.GE.U32.AND P1, PT, R16, R39, PT ;  /* 0x000000271000720c */ /* 0x000fe40003f26070 */
[----:B------:R-:W-:Y:S02]  /*0580*/  LOP3.LUT R16, R8, R43, RZ, 0x3c, !PT ;  /* 0x0000002b08107212 */ /* 0x000fe400078e3cff */
[----:B------:R-:W-:Y:S02]  /*0590*/  ISETP.NE.AND P2, PT, R43, RZ, PT ;  /* 0x000000ff2b00720c */ /* 0x000fe40003f45270 */
[----:B------:R-:W-:-:S07]  /*05a0*/  ISETP.GE.AND P3, PT, R16, RZ, PT ;  /* 0x000000ff1000720c */ /* 0x000fce0003f66270 */
[----:B------:R-:W-:-:S04]  /*05b0*/  @P1 IADD3 R37, PT, PT, R37, 0x1, RZ ;  /* 0x0000000125251810 */ /* 0x000fc80007ffe0ff */
[----:B------:R-:W-:-:S04]  /*05c0*/  MOV R39, R37 ;  /* 0x0000002500277202 */ /* 0x000fc80000000f00 */
[----:B------:R-:W-:Y:S02]  /*05d0*/  @!P3 IADD3 R39, PT, PT, -R39, RZ, RZ ;  /* 0x000000ff2727b210 */ /* 0x000fe40007ffe1ff */
[----:B------:R-:W-:Y:S02]  /*05e0*/  @!P2 LOP3.LUT R39, RZ, R43, RZ, 0x33, !PT ;  /* 0x0000002bff27a212 */ /* 0x000fe400078e33ff */
[----:B------:R-:W-:Y:S02]  /*05f0*/  ISETP.GE.U32.AND P3, PT, R90, UR4, PT ;  /* 0x000000045a007c0c */ /* 0x000fe4000bf66070 */
[----:B------:R-:W-:Y:S02]  /*0600*/  IADD3 R37, PT, PT, -R39, RZ, RZ ;  /* 0x000000ff27257210 */ /* 0x000fe40007ffe1ff */
[----:B------:R-:W-:Y:S02]  /*0610*/  SHF.R.S32.HI R16, RZ, 0x1f, R39 ;  /* 0x0000001fff107819 */ /* 0x000fe40000011427 */
[----:B------:R-:W-:Y:S01]  /*0620*/  ISETP.GE.AND.EX P3, PT, R17, UR5, PT, P3 ;  /* 0x0000000511007c0c */ /* 0x000fe2000bf66330 */
[----:B------:R-:W-:Y:S01]  /*0630*/  IMAD R98, R43, R37, R8 ;  /* 0x000000252b627224 */ /* 0x000fe200078e0208 */
[----:B------:R-:W-:Y:S01]  /*0640*/  ISETP.GE.U32.AND P2, PT, R86, UR4, PT ;  /* 0x0000000456007c0c */ /* 0x000fe2000bf46070 */
[----:B--2---:R-:W-:Y:S01]  /*0650*/  IMAD R16, R16, UR8, RZ ;  /* 0x0000000810107c24 */ /* 0x004fe2000f8e02ff */
[----:B------:R-:W0:Y:S01]  /*0660*/  @!P5 LDC.64 R36, c[0x0][0x3e0] ;  /* 0x0000f800ff24db82 */ /* 0x000e220000000a00 */
[----:B------:R-:W-:Y:S01]  /*0670*/  IMAD R98, R98, 0x1e, RZ ;  /* 0x0000001e62627824 */ /* 0x000fe200078e02ff */
[----:B------:R-:W-:Y:S01]  /*0680*/  ISETP.GE.AND.EX P2, PT, R21, UR5, PT, P2 ;  /* 0x0000000515007c0c */ /* 0x000fe2000bf46320 */
[----:B------:R-:W-:-:S02]  /*0690*/  IMAD R101, R39, UR9, R16 ;  /* 0x0000000927657c24 */ /* 0x000fc4000f8e0210 */
[----:B-1----:R-:W-:Y:S01]  /*06a0*/  @!P4 IMAD R16, R13, R44, RZ ;  /* 0x0000002c0d10c224 */ /* 0x002fe200078e02ff */
[----:B------:R-:W-:Y:S02]  /*06b0*/  IADD3 R102, P1, PT, R98, R103, RZ ;  /* 0x0000006762667210 */ /* 0x000fe40007f3e0ff */
[----:B------:R-:W1:Y:S01]  /*06c0*/  @!P5 LDC.64 R42, c[0x0][0x390] ;  /* 0x0000e400ff2adb82 */ /* 0x000e620000000a00 */
[----:B------:R-:W-:Y:S01]  /*06d0*/  @!P4 IMAD R45, R94, R45, R16 ;  /* 0x0000002d5e2dc224 */ /* 0x000fe200078e0210 */
[----:B------:R-:W-:Y:S02]  /*06e0*/  LEA.HI.X.SX32 R103, R98, RZ, 0x1, P1 ;  /* 0x000000ff62677211 */ /* 0x000fe400008f0eff */
[----:B------:R-:W-:Y:S01]  /*06f0*/  ISETP.GE.U32.AND P1, PT, R88, UR4, PT ;  /* 0x0000000458007c0c */ /* 0x000fe2000bf26070 */
[----:B------:R-:W-:-:S03]  /*0700*/  IMAD.WIDE.U32 R102, R39, UR8, R102 ;  /* 0x0000000827667c25 */ /* 0x000fc6000f8e0066 */
[----:B------:R-:W2:Y:S01]  /*0710*/  @!P3 LDC.64 R40, c[0x0][0x3e0] ;  /* 0x0000f800ff28bb82 */ /* 0x000ea20000000a00 */
[----:B------:R-:W-:Y:S02]  /*0720*/  ISETP.GE.AND.EX P1, PT, R19, UR5, PT, P1 ;  /* 0x0000000513007c0c */ /* 0x000fe4000bf26310 */
[----:B------:R-:W-:Y:S02]  /*0730*/  IADD3 R101, PT, PT, R103, R101, RZ ;  /* 0x0000006567657210 */ /* 0x000fe40007ffe0ff */
[----:B------:R-:W-:-:S03]  /*0740*/  @!P4 MOV R100, R102 ;  /* 0x000000660064c202 */ /* 0x000fc60000000f00 */
[----:B------:R-:W4:Y:S01]  /*0750*/  @!P3 LDC.64 R46, c[0x0][0x390] ;  /* 0x0000e400ff2ebb82 */ /* 0x000f220000000a00 */
[----:B0-----:R-:W-:Y:S02]  /*0760*/  @!P5 IMAD R18, R15, R36, RZ ;  /* 0x000000240f12d224 */ /* 0x001fe400078e02ff */
[----:B------:R-:W-:Y:S01]  /*0770*/  @!P4 IMAD.WIDE.U32 R38, R94, R44, R100 ;  /* 0x0000002c5e26c225 */ /* 0x000fe200078e0064 */
[----:B------:R-:W-:-:S03]  /*0780*/  @!P5 MOV R44, R102 ;  /* 0x00000066002cd202 */ /* 0x000fc60000000f00 */
[----:B------:R-:W-:Y:S01]  /*0790*/  @!P5 IMAD R51, R92, R37, R18 ;  /* 0x000000255c33d224 */ /* 0x000fe200078e0212 */
[----:B------:R-:W-:Y:S02]  /*07a0*/  @!P4 IADD3 R16, PT, PT, R39, R45, RZ ;  /* 0x0000002d2710c210 */ /* 0x000fe40007ffe0ff */
[C---:B---3--:R-:W-:Y:S02]  /*07b0*/  @!P4 LEA R48, P6, R38.reuse, R48, 0x1 ;  /* 0x000000302630c211 */ /* 0x048fe400078c08ff */
[----:B------:R-:W-:Y:S02]  /*07c0*/  @!P5 MOV R45, R101 ;  /* 0x00000065002dd202 */ /* 0x000fe40000000f00 */
[----:B------:R-:W-:Y:S02]  /*07d0*/  @!P4 LEA.HI.X R49, R38, R49, R16, 0x1, P6 ;  /* 0x000000312631c211 */ /* 0x000fe400030f0c10 */
[----:B------:R-:W-:Y:S01]  /*07e0*/  MOV R16, RZ ;  /* 0x000000ff00107202 */ /* 0x000fe20000000f00 */
[----:B------:R-:W-:Y:S01]  /*07f0*/  @!P5 IMAD.WIDE.U32 R36, R92, R36, R44 ;  /* 0x000000245c24d225 */ /* 0x000fe200078e002c */
[----:B------:R-:W0:Y:S04]  /*0800*/  @!P1 LDC.64 R38, c[0x0][0x3e0] ;  /* 0x0000f800ff269b82 */ /* 0x000e280000000a00 */
[----:B------:R3:W5:Y:S01]  /*0810*/  @!P4 LDG.E R16, desc[UR6][R48.64] ;  /* 0x000000063010c981 */ /* 0x000762000c1e1900 */
[----:B------:R-:W-:Y:S01]  /*0820*/  ISETP.GE.U32.AND P4, PT, R84, UR4, PT ;  /* 0x0000000454007c0c */ /* 0x000fe2000bf86070 */
[----:B--2---:R-:W-:Y:S01]  /*0830*/  @!P3 IMAD R20, R17, R40, RZ ;  /* 0x000000281114b224 */ /* 0x004fe200078e02ff */
[----:B------:R-:W-:Y:S01]  /*0840*/  @!P5 IADD3 R18, PT, PT, R37, R51, RZ ;  /* 0x000000332512d210 */ /* 0x000fe20007ffe0ff */
[----:B------:R-:W2:Y:S01]  /*0850*/  @!P2 LDC.64 R44, c[0x0][0x3e0] ;  /* 0x0000f800ff2cab82 */ /* 0x000ea20000000a00 */
[----:B------:R-:W-:-:S02]  /*0860*/  ISETP.GE.AND.EX P4, PT, R23, UR5, PT, P4 ;  /* 0x0000000517007c0c */ /* 0x000fc4000bf86340 */
[C---:B-1----:R-:W-:Y:S02]  /*0870*/  @!P5 LEA R50, P6, R36.reuse, R42, 0x1 ;  /* 0x0000002a2432d211 */ /* 0x042fe400078c08ff */
[----:B---3--:R-:W-:Y:S02]  /*0880*/  @!P3 MOV R48, R102 ;  /* 0x000000660030b202 */ /* 0x008fe40000000f00 */
[----:B------:R-:W-:Y:S02]  /*0890*/  @!P3 MOV R49, R101 ;  /* 0x000000650031b202 */ /* 0x000fe40000000f00 */
[----:B------:R-:W-:Y:S01]  /*08a0*/  @!P5 LEA.HI.X R51, R36, R43, R18, 0x1, P6 ;  /* 0x0000002b2433d211 */ /* 0x000fe200030f0c12 */
[C---:B------:R-:W-:Y:S01]  /*08b0*/  @!P3 IMAD R43, R90.reuse, R41, R20 ;  /* 0x000000295a2bb224 */ /* 0x040fe200078e0214 */
[----:B------:R-:W1:Y:S01]  /*08c0*/  @!P1 LDC.64 R36, c[0x0][0x390] ;  /* 0x0000e400ff249b82 */ /* 0x000e620000000a00 */
[----:B------:R-:W-:Y:S01]  /*08d0*/  @!P3 IMAD.WIDE.U32 R48, R90, R40, R48 ;  /* 0x000000285a30b225 */ /* 0x000fe200078e0030 */
[----:B------:R-:W-:-:S04]  /*08e0*/  MOV R20, RZ ;  /* 0x000000ff00147202 */ /* 0x000fc80000000f00 */
[----:B------:R-:W-:Y:S02]  /*08f0*/  @!P3 IADD3 R18, PT, PT, R49, R43, RZ ;  /* 0x0000002b3112b210 */ /* 0x000fe40007ffe0ff */
[----:B------:R-:W3:Y:S01]  /*0900*/  @!P4 LDC.64 R42, c[0x0][0x3e0] ;  /* 0x0000f800ff2acb82 */ /* 0x000ee20000000a00 */
[----:B------:R2:W5:Y:S01]  /*0910*/  @!P5 LDG.E R20, desc[UR6][R50.64] ;  /* 0x000000063214d981 */ /* 0x000562000c1e1900 */
[----:B----4-:R-:W-:Y:S01]  /*0920*/  @!P3 LEA R46, P6, R48, R46, 0x1 ;  /* 0x0000002e302eb211 */ /* 0x010fe200078c08ff */
[----:B0-----:R-:W-:Y:S01]  /*0930*/  @!P1 IMAD R22, R19, R38, RZ ;  /* 0x0000002613169224 */ /* 0x001fe200078e02ff */
[----:B------:R-:W-:Y:S02]  /*0940*/  ISETP.GE.U32.AND P5, PT, R82, UR4, PT ;  /* 0x0000000452007c0c */ /* 0x000fe4000bfa6070 */
[----:B------:R-:W-:Y:S01]  /*0950*/  MOV R73, RZ ;  /* 0x000000ff00497202 */ /* 0x000fe20000000f00 */
[----:B------:R-:W-:Y:S01]  /*0960*/  @!P1 IMAD R39, R88, R39, R22 ;  /* 0x0000002758279224 */ /* 0x000fe200078e0216 */
[----:B------:R-:W0:Y:S01]  /*0970*/  @!P2 LDC.64 R40, c[0x0][0x390] ;  /* 0x0000e400ff28ab82 */ /* 0x000e220000000a00 */
[----:B------:R-:W-:Y:S01]  /*0980*/  @!P3 LEA.HI.X R47, R48, R47, R18, 0x1, P6 ;  /* 0x0000002f302fb211 */ /* 0x000fe200030f0c12 */
[----:B--2---:R-:W-:Y:S01]  /*0990*/  @!P2 IMAD R18, R21, R44, RZ ;  /* 0x0000002c1512a224 */ /* 0x004fe200078e02ff */
[----:B------:R-:W-:-:S02]  /*09a0*/  ISETP.GE.AND.EX P5, PT, R25, UR5, PT, P5 ;  /* 0x0000000519007c0c */ /* 0x000fc4000bfa6350 */
[-C--:B------:R-:W-:Y:S01]  /*09b0*/  @!P1 MOV R48, R102.reuse ;  /* 0x0000006600309202 */ /* 0x080fe20000000f00 */
[----:B------:R2:W4:Y:S01]  /*09c0*/  @!P3 LDG.E R73, desc[UR6][R46.64] ;  /* 0x000000062e49b981 */ /* 0x000522000c1e1900 */
[-C--:B------:R-:W-:Y:S02]  /*09d0*/  @!P1 MOV R49, R101.reuse ;  /* 0x0000006500319202 */ /* 0x080fe40000000f00 */
[----:B------:R-:W-:Y:S02]  /*09e0*/  ISETP.GE.U32.AND P3, PT, R96, UR4, PT ;  /* 0x0000000460007c0c */ /* 0x000fe4000bf66070 */
[----:B------:R-:W-:Y:S01]  /*09f0*/  @!P2 MOV R50, R102 ;  /* 0x000000660032a202 */ /* 0x000fe20000000f00 */
[----:B------:R-:W-:Y:S01]  /*0a00*/  @!P1 IMAD.WIDE.U32 R48, R88, R38, R48 ;  /* 0x0000002658309225 */ /* 0x000fe200078e0030 */
[----:B------:R-:W-:Y:S02]  /*0a10*/  @!P2 MOV R51, R101 ;  /* 0x000000650033a202 */ /* 0x000fe40000000f00 */
[----:B------:R-:W-:Y:S01]  /*0a20*/  ISETP.GE.AND.EX P3, PT, R9, UR5, PT, P3 ;  /* 0x0000000509007c0c */ /* 0x000fe2000bf66330 */
[C---:B------:R-:W-:Y:S01]  /*0a30*/  @!P2 IMAD R53, R86.reuse, R45, R18 ;  /* 0x0000002d5635a224 */ /* 0x040fe200078e0212 */
[----:B------:R-:W-:Y:S01]  /*0a40*/  @!P1 IADD3 R18, PT, PT, R49, R39, RZ ;  /* 0x0000002731129210 */ /* 0x000fe20007ffe0ff */
[----:B------:R-:W-:Y:S01]  /*0a50*/  @!P2 IMAD.WIDE.U32 R50, R86, R44, R50 ;  /* 0x0000002c5632a225 */ /* 0x000fe200078e0032 */
[----:B-1----:R-:W-:Y:S01]  /*0a60*/  @!P1 LEA R36, P6, R48, R36, 0x1 ;  /* 0x0000002430249211 */ /* 0x002fe200078c08ff */
[----:B------:R-:W1:Y:S01]  /*0a70*/  @!P4 LDC.64 R44, c[0x0][0x390] ;  /* 0x0000e400ff2ccb82 */ /* 0x000e620000000a00 */
[----:B------:R-:W-:-:S02]  /*0a80*/  @!P4 MOV R49, R101 ;  /* 0x000000650031c202 */ /* 0x000fc40000000f00 */
[----:B------:R-:W-:-:S05]  /*0a90*/  @!P1 LEA.HI.X R37, R48, R37, R18, 0x1, P6 ;  /* 0x0000002530259211 */ /* 0x000fca00030f0c12 */
[----:B------:R-:W1:Y:S01]  /*0aa0*/  @!P5 LDC.64 R38, c[0x0][0x3e0] ;  /* 0x0000f800ff26db82 */ /* 0x000e620000000a00 */
[----:B------:R-:W-:Y:S01]  /*0ab0*/  @!P4 MOV R48, R102 ;  /* 0x000000660030c202 */ /* 0x000fe20000000f00 */
[-C--:B---3--:R-:W-:Y:S01]  /*0ac0*/  @!P4 IMAD R22, R23, R42.reuse, RZ ;  /* 0x0000002a1716c224 */ /* 0x088fe200078e02ff */
[----:B------:R-:W-:Y:S02]  /*0ad0*/  MOV R75, RZ ;  /* 0x000000ff004b7202 */ /* 0x000fe40000000f00 */
[----:B------:R-:W-:Y:S01]  /*0ae0*/  @!P2 IADD3 R18, PT, PT, R51, R53, RZ ;  /* 0x000000353312a210 */ /* 0x000fe20007ffe0ff */
[C---:B------:R-:W-:Y:S02]  /*0af0*/  @!P4 IMAD R51, R84.reuse, R43, R22 ;  /* 0x0000002b5433c224 */ /* 0x040fe400078e0216 */
[----:B------:R-:W-:Y:S01]  /*0b00*/  @!P4 IMAD.WIDE.U32 R48, R84, R42, R48 ;  /* 0x0000002a5430c225 */ /* 0x000fe200078e0030 */
[----:B--2---:R-:W2:Y:S01]  /*0b10*/  @!P5 LDC.64 R46, c[0x0][0x390] ;  /* 0x0000e400ff2edb82 */ /* 0x004ea20000000a00 */
[----:B0-----:R-:W-:Y:S01]  /*0b20*/  @!P2 LEA R40, P6, R50, R40, 0x1 ;  /* 0x000000283228a211 */ /* 0x001fe200078c08ff */
[----:B------:R0:W3:Y:S01]  /*0b30*/  @!P1 LDG.E R75, desc[UR6][R36.64] ;  /* 0x00000006244b9981 */ /* 0x0000e2000c1e1900 */
[----:B------:R-:W-:-:S05]  /*0b40*/  ISETP.GE.U32.AND P1, PT, R80, UR4, PT ;  /* 0x0000000450007c0c */ /* 0x000fca000bf26070 */
[----:B------:R-:W2:Y:S01]  /*0b50*/  @!P3 LDC.64 R42, c[0x0][0x3e0] ;  /* 0x0000f800ff2abb82 */ /* 0x000ea20000000a00 */
[----:B------:R-:W-:Y:S02]  /*0b60*/  MOV R26, RZ ;  /* 0x000000ff001a7202 */ /* 0x000fe40000000f00 */
[----:B------:R-:W-:Y:S02]  /*0b70*/  @!P2 LEA.HI.X R41, R50, R41, R18, 0x1, P6 ;  /* 0x000000293229a211 */ /* 0x000fe400030f0c12 */
[----:B------:R-:W-:Y:S02]  /*0b80*/  ISETP.GE.U32.AND P6, PT, R78, UR4, PT ;  /* 0x000000044e007c0c */ /* 0x000fe4000bfc6070 */
[----:B------:R-:W-:Y:S01]  /*0b90*/  ISETP.GE.AND.EX P1, PT, R27, UR5, PT, P1 ;  /* 0x000000051b007c0c */ /* 0x000fe2000bf26310 */
[----:B------:R0:W3:Y:S01]  /*0ba0*/  @!P2 LDG.E R26, desc[UR6][R40.64] ;  /* 0x00000006281aa981 */ /* 0x0000e2000c1e1900 */
[----:B------:R-:W-:Y:S01]  /*0bb0*/  ISETP.GE.AND.EX P2, PT, R29, UR5, PT, P6 ;  /* 0x000000051d007c0c */ /* 0x000fe2000bf46360 */
[----:B-1----:R-:W-:Y:S01]  /*0bc0*/  @!P5 IMAD R22, R25, R38, RZ ;  /* 0x000000261916d224 */ /* 0x002fe200078e02ff */
[----:B------:R-:W-:Y:S01]  /*0bd0*/  @!P4 IADD3 R18, PT, PT, R49, R51, RZ ;  /* 0x000000333112c210 */ /* 0x000fe20007ffe0ff */
[----:B0-----:R-:W0:Y:S01]  /*0be0*/  @!P3 LDC.64 R36, c[0x0][0x390] ;  /* 0x0000e400ff24bb82 */ /* 0x001e220000000a00 */
[----:B------:R-:W-:Y:S01]  /*0bf0*/  @!P4 LEA R50, P6, R48, R44, 0x1 ;  /* 0x0000002c3032c211 */ /* 0x000fe200078c08ff */
[----:B------:R-:W-:Y:S01]  /*0c00*/  @!P5 IMAD R49, R82, R39, R22 ;  /* 0x000000275231d224 */ /* 0x000fe200078e0216 */
[----:B------:R-:W-:-:S02]  /*0c10*/  MOV R28, RZ ;  /* 0x000000ff001c7202 */ /* 0x000fc40000000f00 */
[-C--:B------:R-:W-:Y:S02]  /*0c20*/  @!P5 MOV R40, R102.reuse ;  /* 0x000000660028d202 */ /* 0x080fe40000000f00 */
[----:B------:R-:W-:Y:S02]  /*0c30*/  @!P5 MOV R41, R101 ;  /* 0x000000650029d202 */ /* 0x000fe40000000f00 */
[----:B------:R-:W-:Y:S02]  /*0c40*/  @!P4 LEA.HI.X R51, R48, R45, R18, 0x1, P6 ;  /* 0x0000002d3033c211 */ /* 0x000fe400030f0c12 */
[----:B------:R-:W-:Y:S01]  /*0c50*/  @!P3 MOV R52, R102 ;  /* 0x000000660034b202 */ /* 0x000fe20000000f00 */
[----:B------:R-:W-:Y:S01]  /*0c60*/  @!P5 IMAD.WIDE.U32 R38, R82, R38, R40 ;  /* 0x000000265226d225 */ /* 0x000fe200078e0028 */
[----:B------:R-:W-:Y:S01]  /*0c70*/  @!P3 MOV R53, R101 ;  /* 0x000000650035b202 */ /* 0x000fe20000000f00 */
[----:B------:R-:W1:Y:S01]  /*0c80*/  @!P1 LDC.64 R40, c[0x0][0x3e0] ;  /* 0x0000f800ff289b82 */ /* 0x000e620000000a00 */
[----:B------:R0:W3:Y:S01]  /*0c90*/  @!P4 LDG.E R28, desc[UR6][R50.64] ;  /* 0x00000006321cc981 */ /* 0x0000e2000c1e1900 */
[----:B--2---:R-:W-:Y:S01]  /*0ca0*/  @!P3 IMAD R22, R9, R42, RZ ;  /* 0x0000002a0916b224 */ /* 0x004fe200078e02ff */
[----:B------:R-:W-:-:S02]  /*0cb0*/  @!P5 IADD3 R18, PT, PT, R39, R49, RZ ;  /* 0x000000312712d210 */ /* 0x000fc40007ffe0ff */
[----:B------:R-:W-:Y:S02]  /*0cc0*/  @!P5 LEA R48, P6, R38, R46, 0x1 ;  /* 0x0000002e2630d211 */ /* 0x000fe400078c08ff */
[----:B------:R-:W-:Y:S01]  /*0cd0*/  ISETP.GE.U32.AND P4, PT, R76, UR4, PT ;  /* 0x000000044c007c0c */ /* 0x000fe2000bf86070 */
[----:B------:R-:W2:Y:S01]  /*0ce0*/  @!P2 LDC.64 R44, c[0x0][0x3e0] ;  /* 0x0000f800ff2cab82 */ /* 0x000ea20000000a00 */
[----:B------:R-:W-:Y:S01]  /*0cf0*/  @!P5 LEA.HI.X R49, R38, R47, R18, 0x1, P6 ;  /* 0x0000002f2631d211 */ /* 0x000fe200030f0c12 */
[C---:B------:R-:W-:Y:S01]  /*0d00*/  @!P3 IMAD R43, R96.reuse, R43, R22 ;  /* 0x0000002b602bb224 */ /* 0x040fe200078e0216 */
[----:B------:R-:W-:Y:S01]  /*0d10*/  ISETP.GE.AND.EX P4, PT, R31, UR5, PT, P4 ;  /* 0x000000051f007c0c */ /* 0x000fe2000bf86340 */
[----:B------:R-:W-:Y:S01]  /*0d20*/  @!P3 IMAD.WIDE.U32 R52, R96, R42, R52 ;  /* 0x0000002a6034b225 */ /* 0x000fe200078e0034 */
[----:B------:R-:W-:-:S03]  /*0d30*/  MOV R30, RZ ;  /* 0x000000ff001e7202 */ /* 0x000fc60000000f00 */
[----:B------:R-:W2:Y:S01]  /*0d40*/  @!P1 LDC.64 R46, c[0x0][0x390] ;  /* 0x0000e400ff2e9b82 */ /* 0x000ea20000000a00 */
[----:B------:R-:W-:Y:S02]  /*0d50*/  ISETP.GE.U32.AND P6, PT, R74, UR4, PT ;  /* 0x000000044a007c0c */ /* 0x000fe4000bfc6070 */
[----:B------:R-:W-:Y:S01]  /*0d60*/  @!P3 IADD3 R18, PT, PT, R53, R43, RZ ;  /* 0x0000002b3512b210 */ /* 0x000fe20007ffe0ff */
[----:B------:R0:W3:Y:S01]  /*0d70*/  @!P5 LDG.E R30, desc[UR6][R48.64] ;  /* 0x00000006301ed981 */ /* 0x0000e2000c1e1900 */
[----:B------:R-:W-:-:S03]  /*0d80*/  ISETP.GE.AND.EX P5, PT, R33, UR5, PT, P6 ;  /* 0x0000000521007c0c */ /* 0x000fc6000bfa6360 */
[----:B------:R-:W2:Y:S01]  /*0d90*/  @!P2 LDC.64 R42, c[0x0][0x390] ;  /* 0x0000e400ff2aab82 */ /* 0x000ea20000000a00 */
[C---:B0-----:R-:W-:Y:S02]  /*0da0*/  @!P3 LEA R50, P6, R52.reuse, R36, 0x1 ;  /* 0x000000243432b211 */ /* 0x041fe400078c08ff */
[----:B------:R-:W-:Y:S02]  /*0db0*/  MOV R69, RZ ;  /* 0x000000ff00457202 */ /* 0x000fe40000000f00 */
[----:B------:R-:W-:-:S03]  /*0dc0*/  @!P3 LEA.HI.X R51, R52, R37, R18, 0x1, P6 ;  /* 0x000000253433b211 */ /* 0x000fc600030f0c12 */
[----:B------:R-:W0:Y:S01]  /*0dd0*/  @!P4 LDC.64 R38, c[0x0][0x3e0] ;  /* 0x0000f800ff26cb82 */ /* 0x000e220000000a00 */
[----:B------:R-:W-:Y:S01]  /*0de0*/  @!P1 MOV R48, R102 ;  /* 0x0000006600309202 */ /* 0x000fe20000000f00 */
[----:B-1----:R-:W-:Y:S01]  /*0df0*/  @!P1 IMAD R22, R27, R40, RZ ;  /* 0x000000281b169224 */ /* 0x002fe200078e02ff */
[----:B------:R-:W-:Y:S01]  /*0e00*/  @!P1 MOV R49, R101 ;  /* 0x0000006500319202 */ /* 0x000fe20000000f00 */
[----:B------:R1:W3:Y:S01]  /*0e10*/  @!P3 LDG.E R69, desc[UR6][R50.64] ;  /* 0x000000063245b981 */ /* 0x0002e2000c1e1900 */
[----:B--2---:R-:W-:Y:S02]  /*0e20*/  @!P2 IMAD R18, R29, R44, RZ ;  /* 0x0000002c1d12a224 */ /* 0x004fe400078e02ff */
[C---:B------:R-:W-:Y:S01]  /*0e30*/  @!P1 IMAD R53, R80.reuse, R41, R22 ;  /* 0x0000002950359224 */ /* 0x040fe200078e0216 */
[----:B------:R-:W2:Y:S01]  /*0e40*/  @!P5 LDC.64 R36, c[0x0][0x3e0] ;  /* 0x0000f800ff24db82 */ /* 0x000ea20000000a00 */
[----:B------:R-:W-:Y:S01]  /*0e50*/  @!P1 IMAD.WIDE.U32 R48, R80, R40, R48 ;  /* 0x0000002850309225 */ /* 0x000fe200078e0030 */
[----:B-1----:R-:W-:-:S02]  /*0e60*/  @!P2 MOV R50, R102 ;  /* 0x000000660032a202 */ /* 0x002fc40000000f00 */
[----:B------:R-:W-:-:S04]  /*0e70*/  @!P2 MOV R51, R101 ;  /* 0x000000650033a202 */ /* 0x000fc80000000f00 */
[----:B------:R-:W1:Y:S01]  /*0e80*/  @!P4 LDC.64 R40, c[0x0][0x390] ;  /* 0x0000e400ff28cb82 */ /* 0x000e620000000a00 */
[----:B------:R-:W-:Y:S01]  /*0e90*/  @!P2 IMAD R55, R78, R45, R18 ;  /* 0x0000002d4e37a224 */ /* 0x000fe200078e0212 */
[----:B------:R-:W-:Y:S02]  /*0ea0*/  @!P1 IADD3 R18, PT, PT, R49, R53, RZ ;  /* 0x0000003531129210 */ /* 0x000fe40007ffe0ff */
[----:B------:R-:W-:Y:S01]  /*0eb0*/  @!P1 LEA R46, P6, R48, R46, 0x1 ;  /* 0x0000002e302e9211 */ /* 0x000fe200078c08ff */
[----:B------:R-:W-:Y:S01]  /*0ec0*/  @!P2 IMAD.WIDE.U32 R44, R78, R44, R50 ;  /* 0x0000002c4e2ca225 */ /* 0x000fe200078e0032 */
[----:B------:R-:W-:Y:S02]  /*0ed0*/  MOV R32, RZ ;  /* 0x000000ff00207202 */ /* 0x000fe40000000f00 */
[----:B------:R-:W-:Y:S02]  /*0ee0*/  @!P1 LEA.HI.X R47, R48, R47, R18, 0x1, P6 ;  /* 0x0000002f302f9211 */ /* 0x000fe400030f0c12 */
[----:B------:R-:W-:Y:S01]  /*0ef0*/  MOV R34, RZ ;  /* 0x000000ff00227202 */ /* 0x000fe20000000f00 */
[----:B0-----:R-:W-:Y:S01]  /*0f00*/  @!P4 IMAD R22, R31, R38, RZ ;  /* 0x000000261f16c224 */ /* 0x001fe200078e02ff */
[----:B------:R-:W-:Y:S01]  /*0f10*/  @!P2 IADD3 R18, PT, PT, R45, R55, RZ ;  /* 0x000000372d12a210 */ /* 0x000fe20007ffe0ff */
[----:B------:R0:W3:Y:S01]  /*0f20*/  @!P1 LDG.E R32, desc[UR6][R46.64] ;  /* 0x000000062e209981 */ /* 0x0000e2000c1e1900 */
[----:B------:R-:W-:Y:S01]  /*0f30*/  @!P2 LEA R42, P6, R44, R42, 0x1 ;  /* 0x0000002a2c2aa211 */ /* 0x000fe200078c08ff */
[----:B------:R-:W0:Y:S01]  /*0f40*/  @!P5 LDC.64 R50, c[0x0][0x390] ;  /* 0x0000e400ff32db82 */ /* 0x000e220000000a00 */
[----:B------:R-:W-:-:S02]  /*0f50*/  ISETP.GE.U32.AND P1, PT, R72, UR4, PT ;  /* 0x0000000448007c0c */ /* 0x000fc4000bf26070 */
[----:B------:R-:W-:Y:S02]  /*0f60*/  @!P2 LEA.HI.X R43, R44, R43, R18, 0x1, P6 ;  /* 0x0000002b2c2ba211 */ /* 0x000fe400030f0c12 */
[----:B------:R-:W-:Y:S02]  /*0f70*/  @!P4 MOV R44, R102 ;  /* 0x00000066002cc202 */ /* 0x000fe40000000f00 */
[----:B------:R-:W-:Y:S01]  /*0f80*/  @!P4 MOV R45, R101 ;  /* 0x00000065002dc202 */ /* 0x000fe20000000f00 */
[----:B------:R0:W3:Y:S01]  /*0f90*/  @!P2 LDG.E R34, desc[UR6][R42.64] ;  /* 0x000000062a22a981 */ /* 0x0000e2000c1e1900 */
[----:B------:R-:W-:Y:S01]  /*0fa0*/  ISETP.GE.AND.EX P2, PT, R35, UR5, PT, P1 ;  /* 0x0000000523007c0c */ /* 0x000fe2000bf46310 */
[----:B------:R-:W-:Y:S01]  /*0fb0*/  @!P4 IMAD R49, R76, R39, R22 ;  /* 0x000000274c31c224 */ /* 0x000fe200078e0216 */
[----:B------:R-:W-:Y:S01]  /*0fc0*/  ISETP.GE.U32.AND P1, PT, R10, UR4, PT ;  /* 0x000000040a007c0c */ /* 0x000fe2000bf26070 */
[----:B------:R-:W-:-:S03]  /*0fd0*/  @!P4 IMAD.WIDE.U32 R38, R76, R38, R44 ;  /* 0x000000264c26c225 */ /* 0x000fc600078e002c */
[----:B------:R-:W-:Y:S02]  /*0fe0*/  ISETP.GE.AND.EX P1, PT, R61, UR5, PT, P1 ;  /* 0x000000053d007c0c */ /* 0x000fe4000bf26310 */
[----:B------:R-:W-:Y:S02]  /*0ff0*/  @!P4 IADD3 R18, PT, PT, R39, R49, RZ ;  /* 0x000000312712c210 */ /* 0x000fe40007ffe0ff */
[C---:B-1----:R-:W-:Y:S01]  /*1000*/  @!P4 LEA R40, P6, R38.reuse, R40, 0x1 ;  /* 0x000000282628c211 */ /* 0x042fe200078c08ff */
[----:B--2---:R-:W-:Y:S01]  /*1010*/  @!P5 IMAD R22, R33, R36, RZ ;  /* 0x000000242116d224 */ /* 0x004fe200078e02ff */
[----:B------:R-:W-:Y:S01]  /*1020*/  @!P5 MOV R39, R101 ;  /* 0x000000650027d202 */ /* 0x000fe20000000f00 */
[----:B------:R-:W1:Y:S01]  /*1030*/  @!P2 LDC.64 R48, c[0x0][0x3e0] ;  /* 0x0000f800ff30ab82 */ /* 0x000e620000000a00 */
[----:B------:R-:W-:Y:S02]  /*1040*/  @!P4 LEA.HI.X R41, R38, R41, R18, 0x1, P6 ;  /* 0x000000292629c211 */ /* 0x000fe400030f0c12 */
[----:B------:R-:W-:Y:S01]  /*1050*/  @!P5 MOV R38, R102 ;  /* 0x000000660026d202 */ /* 0x000fe20000000f00 */
[----:B------:R-:W-:Y:S01]  /*1060*/  @!P5 IMAD R45, R74, R37, R22 ;  /* 0x000000254a2dd224 */ /* 0x000fe200078e0216 */
[----:B------:R-:W-:-:S03]  /*1070*/  MOV R87, RZ ;  /* 0x000000ff00577202 */ /* 0x000fc60000000f00 */
[----:B------:R-:W-:Y:S01]  /*1080*/  @!P5 IMAD.WIDE.U32 R36, R74, R36, R38 ;  /* 0x000000244a24d225 */ /* 0x000fe200078e0026 */
[----:B0-----:R-:W0:Y:S01]  /*1090*/  @!P1 LDC.64 R46, c[0x0][0x3e0] ;  /* 0x0000f800ff2e9b82 */ /* 0x001e220000000a00 */
[----:B------:R-:W-:Y:S01]  /*10a0*/  ISETP.GE.U32.AND P6, PT, R11, UR4, PT ;  /* 0x000000040b007c0c */ /* 0x000fe2000bfc6070 */
[----:B------:R2:W3:Y:S02]  /*10b0*/  @!P4 LDG.E R87, desc[UR6][R40.64] ;  /* 0x000000062857c981 */ /* 0x0004e4000c1e1900 */
[----:B------:R-:W-:Y:S02]  /*10c0*/  @!P5 IADD3 R18, PT, PT, R37, R45, RZ ;  /* 0x0000002d2512d210 */ /* 0x000fe40007ffe0ff */
[C---:B------:R-:W-:Y:S02]  /*10d0*/  @!P5 LEA R50, P4, R36.reuse, R50, 0x1 ;  /* 0x000000322432d211 */ /* 0x040fe400078808ff */
[----:B------:R-:W-:Y:S01]  /*10e0*/  ISETP.GE.AND.EX P6, PT, R63, UR5, PT, P6 ;  /* 0x000000053f007c0c */ /* 0x000fe2000bfc6360 */
[----:B------:R-:W5:Y:S01]  /*10f0*/  @!P2 LDC.64 R44, c[0x0][0x390] ;  /* 0x0000e400ff2cab82 */ /* 0x000f620000000a00 */
[----:B------:R-:W-:-:S02]  /*1100*/  @!P5 LEA.HI.X R51, R36, R51, R18, 0x1, P4 ;  /* 0x000000332433d211 */ /* 0x000fc400020f0c12 */
[----:B------:R-:W-:-:S04]  /*1110*/  ISETP.GE.U32.AND P4, PT, R12, UR4, PT ;  /* 0x000000040c007c0c */ /* 0x000fc8000bf86070 */
[----:B------:R-:W-:Y:S01]  /*1120*/  ISETP.GE.AND.EX P4, PT, R65, UR5, PT, P4 ;  /* 0x0000000541007c0c */ /* 0x000fe2000bf86340 */
[----:B-1----:R-:W-:Y:S01]  /*1130*/  @!P2 IMAD R18, R35, R48, RZ ;  /* 0x000000302312a224 */ /* 0x002fe200078e02ff */
[----:B------:R-:W-:Y:S01]  /*1140*/  @!P2 MOV R42, R102 ;  /* 0x00000066002aa202 */ /* 0x000fe20000000f00 */
[----:B------:R-:W1:Y:S01]  /*1150*/  @!P1 LDC.64 R38, c[0x0][0x390] ;  /* 0x0000e400ff269b82 */ /* 0x000e620000000a00 */
[----:B------:R-:W-:Y:S01]  /*1160*/  @!P2 MOV R43, R101 ;  /* 0x00000065002ba202 */ /* 0x000fe20000000f00 */
[----:B------:R-:W-:-:S06]  /*1170*/  @!P2 IMAD R53, R72, R49, R18 ;  /* 0x000000314835a224 */ /* 0x000fcc00078e0212 */
[----:B--2---:R-:W2:Y:S01]  /*1180*/  @!P6 LDC.64 R40, c[0x0][0x3e0] ;  /* 0x0000f800ff28eb82 */ /* 0x004ea20000000a00 */
[----:B0-----:R-:W-:Y:S02]  /*1190*/  @!P1 IMAD R18, R61, R46, RZ ;  /* 0x0000002e3d129224 */ /* 0x001fe400078e02ff */
[----:B------:R-:W-:Y:S01]  /*11a0*/  @!P2 IMAD.WIDE.U32 R48, R72, R48, R42 ;  /* 0x000000304830a225 */ /* 0x000fe200078e002a */
[----:B------:R-:W-:-:S04]  /*11b0*/  MOV R89, RZ ;  /* 0x000000ff00597202 */ /* 0x000fc80000000f00 */
[----:B------:R-:W0:Y:S01]  /*11c0*/  @!P4 LDC.64 R36, c[0x0][0x3e0] ;  /* 0x0000f800ff24cb82 */ /* 0x000e220000000a00 */
[----:B------:R-:W-:Y:S01]  /*11d0*/  @!P1 IMAD R55, R10, R47, R18 ;  /* 0x0000002f0a379224 */ /* 0x000fe200078e0212 */
[----:B------:R-:W-:Y:S01]  /*11e0*/  @!P2 IADD3 R18, PT, PT, R49, R53, RZ ;  /* 0x000000353112a210 */ /* 0x000fe20007ffe0ff */
[----:B------:R-:W3:Y:S01]  /*11f0*/  @!P5 LDG.E R89, desc[UR6][R50.64] ;  /* 0x000000063259d981 */ /* 0x000ee2000c1e1900 */
[----:B------:R-:W-:Y:S02]  /*1200*/  @!P1 MOV R52, R102 ;  /* 0x0000006600349202 */ /* 0x000fe40000000f00 */
[----:B------:R-:W-:Y:S02]  /*1210*/  @!P1 MOV R53, R101 ;  /* 0x0000006500359202 */ /* 0x000fe40000000f00 */
[----:B------:R-:W4:Y:S01]  /*1220*/  @!P6 LDC.64 R42, c[0x0][0x390] ;  /* 0x0000e400ff2aeb82 */ /* 0x000f220000000a00 */
[----:B-----5:R-:W-:Y:S01]  /*1230*/  @!P2 LEA R44, P5, R48, R44, 0x1 ;  /* 0x0000002c302ca211 */ /* 0x020fe200078a08ff */
[----:B------:R-:W-:Y:S01]  /*1240*/  @!P1 IMAD.WIDE.U32 R52, R10, R46, R52 ;  /* 0x0000002e0a349225 */ /* 0x000fe200078e0034 */
[----:B------:R-:W-:-:S02]  /*1250*/  MOV R64, RZ ;  /* 0x000000ff00407202 */ /* 0x000fc40000000f00 */
[----:B------:R-:W-:-:S03]  /*1260*/  @!P2 LEA.HI.X R45, R48, R45, R18, 0x1, P5 ;  /* 0x0000002d302da211 */ /* 0x000fc600028f0c12 */
[----:B------:R-:W5:Y:S01]  /*1270*/  @!P4 LDC.64 R46, c[0x0][0x390] ;  /* 0x0000e400ff2ecb82 */ /* 0x000f620000000a00 */
[----:B--2---:R-:W-:Y:S01]  /*1280*/  @!P6 IMAD R22, R63, R40, RZ ;  /* 0x000000283f16e224 */ /* 0x004fe200078e02ff */
[----:B------:R2:W3:Y:S01]  /*1290*/  @!P2 LDG.E R64, desc[UR6][R44.64] ;  /* 0x000000062c40a981 */ /* 0x0004e2000c1e1900 */
[----:B------:R-:W-:Y:S02]  /*12a0*/  @!P1 IADD3 R18, PT, PT, R53, R55, RZ ;  /* 0x0000003735129210 */ /* 0x000fe40007ffe0ff */
[C---:B-1----:R-:W-:Y:S01]  /*12b0*/  @!P1 LEA R38, P5, R52.reuse, R38, 0x1 ;  /* 0x0000002634269211 */ /* 0x042fe200078a08ff */
[----:B------:R-:W-:Y:S01]  /*12c0*/  @!P6 IMAD R49, R11, R41, R22 ;  /* 0x000000290b31e224 */ /* 0x000fe200078e0216 */
[----:B--2---:R-:W-:Y:S02]  /*12d0*/  @!P6 MOV R44, R102 ;  /* 0x00000066002ce202 */ /* 0x004fe40000000f00 */
[----:B------:R-:W-:Y:S02]  /*12e0*/  @!P6 MOV R45, R101 ;  /* 0x00000065002de202 */ /* 0x000fe40000000f00 */
[----:B------:R-:W-:Y:S01]  /*12f0*/  @!P1 LEA.HI.X R39, R52, R39, R18, 0x1, P5 ;  /* 0x0000002734279211 */ /* 0x000fe200028f0c12 */
[----:B0-----:R-:W-:-:S02]  /*1300*/  @!P4 IMAD R18, R65, R36, RZ ;  /* 0x000000244112c224 */ /* 0x001fc400078e02ff */
[----:B------:R-:W-:Y:S01]  /*1310*/  @!P6 IMAD.WIDE.U32 R40, R11, R40, R44 ;  /* 0x000000280b28e225 */ /* 0x000fe200078e002c */
[----:B------:R-:W-:Y:S02]  /*1320*/  @!P4 MOV R44, R102 ;  /* 0x00000066002cc202 */ /* 0x000fe40000000f00 */
[----:B------:R-:W-:Y:S01]  /*1330*/  @!P4 MOV R45, R101 ;  /* 0x00000065002dc202 */ /* 0x000fe20000000f00 */
[C---:B------:R-:W-:Y:S01]  /*1340*/  @!P4 IMAD R51, R12.reuse, R37, R18 ;  /* 0x000000250c33c224 */ /* 0x040fe200078e0212 */
[----:B------:R-:W-:Y:S02]  /*1350*/  MOV R93, RZ ;  /* 0x000000ff005d7202 */ /* 0x000fe40000000f00 */
[----:B------:R-:W-:Y:S01]  /*1360*/  @!P6 IADD3 R18, PT, PT, R41, R49, RZ ;  /* 0x000000312912e210 */ /* 0x000fe20007ffe0ff */
[----:B------:R-:W-:Y:S01]  /*1370*/  @!P4 IMAD.WIDE.U32 R36, R12, R36, R44 ;  /* 0x000000240c24c225 */ /* 0x000fe200078e002c */
[C---:B----4-:R-:W-:Y:S02]  /*1380*/  @!P6 LEA R42, P2, R40.reuse, R42, 0x1 ;  /* 0x0000002a282ae211 */ /* 0x050fe400078408ff */
[----:B------:R-:W-:Y:S01]  /*1390*/  MOV R95, RZ ;  /* 0x000000ff005f7202 */ /* 0x000fe20000000f00 */
[----:B------:R0:W2:Y:S01]  /*13a0*/  @!P1 LDG.E R93, desc[UR6][R38.64] ;  /* 0x00000006265d9981 */ /* 0x0000a2000c1e1900 */
[----:B------:R-:W-:-:S02]  /*13b0*/  @!P6 LEA.HI.X R43, R40, R43, R18, 0x1, P2 ;  /* 0x0000002b282be211 */ /* 0x000fc400010f0c12 */
[----:B------:R-:W-:Y:S02]  /*13c0*/  @!P4 IADD3 R18, PT, PT, R37, R51, RZ ;  /* 0x000000332512c210 */ /* 0x000fe40007ffe0ff */
[C---:B-----5:R-:W-:Y:S01]  /*13d0*/  @!P4 LEA R46, P1, R36.reuse, R46, 0x1 ;  /* 0x0000002e242ec211 */ /* 0x060fe200078208ff */
[----:B------:R-:W4:Y:S01]  /*13e0*/  @!P6 LDG.E R95, desc[UR6][R42.64] ;  /* 0x000000062a5fe981 */ /* 0x000f22000c1e1900 */
[----:B------:R-:W-:Y:S02]  /*13f0*/  MOV R97, RZ ;  /* 0x000000ff00617202 */ /* 0x000fe40000000f00 */
[----:B------:R-:W-:-:S05]  /*1400*/  @!P4 LEA.HI.X R47, R36, R47, R18, 0x1, P1 ;  /* 0x0000002f242fc211 */ /* 0x000fca00008f0c12 */
[----:B------:R-:W5:Y:S01]  /*1410*/  @!P4 LDG.E R97, desc[UR6][R46.64] ;  /* 0x000000062e61c981 */ /* 0x000f62000c1e1900 */
[----:B------:R-:W-:-:S04]  /*1420*/  PRMT R67, R16, 0x7632, R67 ;  /* 0x0000763210437816 */ /* 0x000fc80000000043 */
[----:B------:R-:W-:Y:S02]  /*1430*/  SHF.L.U32 R67, R67, 0x10, RZ ;  /* 0x0000001043437819 */ /* 0x000fe400000006ff */
[----:B------:R-:W-:-:S03]  /*1440*/  SHF.L.U32 R16, R16, 0x10, RZ ;  /* 0x0000001010107819 */ /* 0x000fc600000006ff */
[----:B0-----:R-:W-:Y:S02]  /*1450*/  FMUL.FTZ R39, R67, R67 ;  /* 0x0000004343277220 */ /* 0x001fe40000410000 */
[C---:B------:R-:W-:Y:S02]  /*1460*/  FADD.FTZ R37, R16.reuse, R67 ;  /* 0x0000004310257221 */ /* 0x040fe40000010000 */
[----:B------:R-:W-:Y:S01]  /*1470*/  FFMA.FTZ R39, R16, R16, R39 ;  /* 0x0000001010277223 */ /* 0x000fe20000010027 */
[----:B------:R-:W-:-:S04]  /*1480*/  PRMT R71, R20, 0x7632, R71 ;  /* 0x0000763214477816 */ /* 0x000fc80000000047 */
[----:B------:R-:W-:Y:S02]  /*1490*/  SHF.L.U32 R71, R71, 0x10, RZ ;  /* 0x0000001047477819 */ /* 0x000fe400000006ff */
[----:B------:R-:W-:Y:S02]  /*14a0*/  SHF.L.U32 R20, R20, 0x10, RZ ;  /* 0x0000001014147819 */ /* 0x000fe400000006ff */
[----:B------:R-:W-:-:S04]  /*14b0*/  PRMT R22, R73, 0x7632, R22 ;  /* 0x0000763249167816 */ /* 0x000fc80000000016 */
[----:B------:R-:W-:Y:S02]  /*14c0*/  SHF.L.U32 R22, R22, 0x10, RZ ;  /* 0x0000001016167819 */ /* 0x000fe400000006ff */
[----:B------:R-:W-:-:S03]  /*14d0*/  SHF.L.U32 R73, R73, 0x10, RZ ;  /* 0x0000001049497819 */ /* 0x000fc600000006ff */
[----:B------:R-:W-:Y:S01]  /*14e0*/  FMUL.FTZ R40, R22, R22 ;  /* 0x0000001616287220 */ /* 0x000fe20000410000 */
[----:B------:R-:W-:Y:S01]  /*14f0*/  FADD.FTZ R38, R20, R71 ;  /* 0x0000004714267221 */ /* 0x000fe20000010000 */
[----:B---3--:R-:W-:-:S04]  /*1500*/  PRMT R77, R26, 0x7632, R77 ;  /* 0x000076321a4d7816 */ /* 0x008fc8000000004d */
[----:B------:R-:W-:Y:S02]  /*1510*/  SHF.L.U32 R77, R77, 0x10, RZ ;  /* 0x000000104d4d7819 */ /* 0x000fe400000006ff */
[----:B------:R-:W-:Y:S02]  /*1520*/  SHF.L.U32 R26, R26, 0x10, RZ ;  /* 0x000000101a1a7819 */ /* 0x000fe400000006ff */
[----:B------:R-:W-:-:S04]  /*1530*/  PRMT R18, R69, 0x7632, R18 ;  /* 0x0000763245127816 */ /* 0x000fc80000000012 */
[----:B------:R-:W-:Y:S02]  /*1540*/  SHF.L.U32 R18, R18, 0x10, RZ ;  /* 0x0000001012127819 */ /* 0x000fe400000006ff */
[----:B------:R-:W-:-:S03]  /*1550*/  SHF.L.U32 R69, R69, 0x10, RZ ;  /* 0x0000001045457819 */ /* 0x000fc600000006ff */
[----:B------:R-:W-:Y:S02]  /*1560*/  FMUL.FTZ R36, R18, R18 ;  /* 0x0000001212247220 */ /* 0x000fe40000410000 */
[C---:B------:R-:W-:Y:S02]  /*1570*/  FADD.FTZ R24, R69.reuse, R18 ;  /* 0x0000001245187221 */ /* 0x040fe40000010000 */
[----:B------:R-:W-:Y:S02]  /*1580*/  FFMA.FTZ R36, R69, R69, R36 ;  /* 0x0000004545247223 */ /* 0x000fe40000010024 */
[----:B------:R-:W-:Y:S02]  /*1590*/  FADD.FTZ R24, RZ, R24 ;  /* 0x00000018ff187221 */ /* 0x000fe40000010000 */
[----:B------:R-:W-:Y:S02]  /*15a0*/  FADD.FTZ R36, RZ, R36 ;  /* 0x00000024ff247221 */ /* 0x000fe40000010000 */
[----:B------:R-:W-:-:S02]  /*15b0*/  FADD.FTZ R37, R24, R37 ;  /* 0x0000002518257221 */ /* 0x000fc40000010000 */
[----:B------:R-:W-:Y:S01]  /*15c0*/  FADD.FTZ R36, R36, R39 ;  /* 0x0000002724247221 */ /* 0x000fe20000010000 */
[----:B------:R-:W-:Y:S01]  /*15d0*/  FMUL.FTZ R39, R71, R71 ;  /* 0x0000004747277220 */ /* 0x000fe20000410000 */
[----:B------:R-:W-:-:S03]  /*15e0*/  PRMT R24, R75, 0x7632, R24 ;  /* 0x000076324b187816 */ /* 0x000fc60000000018 */
[----:B------:R-:W-:Y:S01]  /*15f0*/  FFMA.FTZ R39, R20, R20, R39 ;  /* 0x0000001414277223 */ /* 0x000fe20000010027 */
[----:B------:R-:W-:Y:S02]  /*1600*/  SHF.L.U32 R24, R24, 0x10, RZ ;  /* 0x0000001018187819 */ /* 0x000fe400000006ff */
[----:B------:R-:W-:Y:S01]  /*1610*/  SHF.L.U32 R75, R75, 0x10, RZ ;  /* 0x000000104b4b7819 */ /* 0x000fe200000006ff */
[----:B------:R-:W-:Y:S01]  /*1620*/  FADD.FTZ R36, R36, R39 ;  /* 0x0000002724247221 */ /* 0x000fe20000010000 */
[----:B------:R-:W-:Y:S01]  /*1630*/  FFMA.FTZ R39, R73, R73, R40 ;  /* 0x0000004949277223 */ /* 0x000fe20000010028 */
[----:B------:R-:W-:Y:S01]  /*1640*/  FMUL.FTZ R40, R24, R24 ;  /* 0x0000001818287220 */ /* 0x000fe20000410000 */
[----:B------:R-:W-:Y:S02]  /*1650*/  FADD.FTZ R37, R37, R38 ;  /* 0x0000002625257221 */ /* 0x000fe40000010000 */
[----:B------:R-:W-:Y:S01]  /*1660*/  FADD.FTZ R36, R36, R39 ;  /* 0x0000002724247221 */ /* 0x000fe20000010000 */
[----:B------:R-:W-:Y:S01]  /*1670*/  FFMA.FTZ R39, R75, R75, R40 ;  /* 0x0000004b4b277223 */ /* 0x000fe20000010028 */
[----:B------:R-:W-:Y:S01]  /*1680*/  FADD.FTZ R38, R73, R22 ;  /* 0x0000001649267221 */ /* 0x000fe20000010000 */
[----:B------:R-:W-:-:S02]  /*1690*/  PRMT R79, R28, 0x7632, R79 ;  /* 0x000076321c4f7816 */ /* 0x000fc4000000004f */
[----:B------:R-:W-:Y:S01]  /*16a0*/  FADD.FTZ R36, R36, R39 ;  /* 0x0000002724247221 */ /* 0x000fe20000010000 */
[----:B------:R-:W-:Y:S01]  /*16b0*/  FADD.FTZ R37, R37, R38 ;  /* 0x0000002625257221 */ /* 0x000fe20000010000 */
[----:B------:R-:W-:Y:S01]  /*16c0*/  PRMT R81, R30, 0x7632, R81 ;  /* 0x000076321e517816 */ /* 0x000fe20000000051 */
[----:B------:R-:W-:Y:S01]  /*16d0*/  FMUL.FTZ R39, R77, R77 ;  /* 0x0000004d4d277220 */ /* 0x000fe20000410000 */
[----:B------:R-:W-:Y:S01]  /*16e0*/  SHF.L.U32 R79, R79, 0x10, RZ ;  /* 0x000000104f4f7819 */ /* 0x000fe200000006ff */
[----:B------:R-:W-:Y:S01]  /*16f0*/  FADD.FTZ R38, R75, R24 ;  /* 0x000000184b267221 */ /* 0x000fe20000010000 */
[----:B------:R-:W-:Y:S01]  /*1700*/  SHF.L.U32 R28, R28, 0x10, RZ ;  /* 0x000000101c1c7819 */ /* 0x000fe200000006ff */
[----:B------:R-:W-:Y:S01]  /*1710*/  FFMA.FTZ R39, R26, R26, R39 ;  /* 0x0000001a1a277223 */ /* 0x000fe20000010027 */
[----:B------:R-:W-:Y:S01]  /*1720*/  SHF.L.U32 R81, R81, 0x10, RZ ;  /* 0x0000001051517819 */ /* 0x000fe200000006ff */
[----:B------:R-:W-:Y:S01]  /*1730*/  FADD.FTZ R37, R37, R38 ;  /* 0x0000002625257221 */ /* 0x000fe20000010000 */
[----:B------:R-:W-:Y:S01]  /*1740*/  FMUL.FTZ R41, R79, R79 ;  /* 0x0000004f4f297220 */ /* 0x000fe20000410000 */
[----:B------:R-:W-:Y:S01]  /*1750*/  PRMT R83, R32, 0x7632, R83 ;  /* 0x0000763220537816 */ /* 0x000fe20000000053 */
[----:B------:R-:W-:Y:S01]  /*1760*/  FADD.FTZ R38, R26, R77 ;  /* 0x0000004d1a267221 */ /* 0x000fe20000010000 */
[----:B------:R-:W-:Y:S01]  /*1770*/  SHF.L.U32 R30, R30, 0x10, RZ ;  /* 0x000000101e1e7819 */ /* 0x000fe200000006ff */
[----:B------:R-:W-:Y:S01]  /*1780*/  FADD.FTZ R36, R36, R39 ;  /* 0x0000002724247221 */ /* 0x000fe20000010000 */
[----:B------:R-:W-:Y:S01]  /*1790*/  FFMA.FTZ R41, R28, R28, R41 ;  /* 0x0000001c1c297223 */ /* 0x000fe20000010029 */
[----:B------:R-:W-:Y:S01]  /*17a0*/  SHF.L.U32 R83, R83, 0x10, RZ ;  /* 0x0000001053537819 */ /* 0x000fe200000006ff */
[----:B------:R-:W-:Y:S01]  /*17b0*/  FMUL.FTZ R39, R81, R81 ;  /* 0x0000005151277220 */ /* 0x000fe20000410000 */
[----:B------:R-:W-:Y:S01]  /*17c0*/  PRMT R85, R34, 0x7632, R85 ;  /* 0x0000763222557816 */ /* 0x000fe20000000055 */
[----:B------:R-:W-:Y:S01]  /*17d0*/  FADD.FTZ R37, R37, R38 ;  /* 0x0000002625257221 */ /* 0x000fe20000010000 */
[----:B------:R-:W-:Y:S01]  /*17e0*/  FADD.FTZ R38, R28, R79 ;  /* 0x0000004f1c267221 */ /* 0x000fe20000010000 */
[----:B------:R-:W-:Y:S01]  /*17f0*/  FADD.FTZ R36, R36, R41 ;  /* 0x0000002924247221 */ /* 0x000fe20000010000 */
[----:B------:R-:W-:Y:S01]  /*1800*/  SHF.L.U32 R32, R32, 0x10, RZ ;  /* 0x0000001020207819 */ /* 0x000fe200000006ff */
[C---:B------:R-:W-:Y:S01]  /*1810*/  FFMA.FTZ R39, R30.reuse, R30, R39 ;  /* 0x0000001e1e277223 */ /* 0x040fe20000010027 */
[----:B------:R-:W-:Y:S01]  /*1820*/  SHF.L.U32 R85, R85, 0x10, RZ ;  /* 0x0000001055557819 */ /* 0x000fe200000006ff */
[----:B------:R-:W-:Y:S01]  /*1830*/  FMUL.FTZ R41, R83, R83 ;  /* 0x0000005353297220 */ /* 0x000fe20000410000 */
[----:B------:R-:W-:Y:S01]  /*1840*/  PRMT R60, R87, 0x7632, R60 ;  /* 0x00007632573c7816 */ /* 0x000fe2000000003c */
[----:B------:R-:W-:Y:S01]  /*1850*/  FADD.FTZ R37, R37, R38 ;  /* 0x0000002625257221 */ /* 0x000fe20000010000 */
[----:B------:R-:W-:Y:S01]  /*1860*/  FADD.FTZ R38, R30, R81 ;  /* 0x000000511e267221 */ /* 0x000fe20000010000 */
[----:B------:R-:W-:Y:S01]  /*1870*/  SHF.L.U32 R34, R34, 0x10, RZ ;  /* 0x0000001022227819 */ /* 0x000fe200000006ff */
[----:B------:R-:W-:Y:S01]  /*1880*/  FADD.FTZ R36, R36, R39 ;  /* 0x0000002724247221 */ /* 0x000fe20000010000 */
[----:B------:R-:W-:Y:S01]  /*1890*/  FFMA.FTZ R41, R32, R32, R41 ;  /* 0x0000002020297223 */ /* 0x000fe20000010029 */
[----:B------:R-:W-:Y:S01]  /*18a0*/  SHF.L.U32 R60, R60, 0x10, RZ ;  /* 0x000000103c3c7819 */ /* 0x000fe200000006ff */
[----:B------:R-:W-:Y:S01]  /*18b0*/  FMUL.FTZ R39, R85, R85 ;  /* 0x0000005555277220 */ /* 0x000fe20000410000 */
[----:B------:R-:W-:Y:S01]  /*18c0*/  FADD.FTZ R37, R37, R38 ;  /* 0x0000002625257221 */ /* 0x000fe20000010000 */
[----:B------:R-:W-:Y:S01]  /*18d0*/  FADD.FTZ R38, R32, R83 ;  /* 0x0000005320267221 */ /* 0x000fe20000010000 */
[----:B------:R-:W-:Y:S01]  /*18e0*/  FADD.FTZ R36, R36, R41 ;  /* 0x0000002924247221 */ /* 0x000fe20000010000 */
[----:B------:R-:W-:Y:S01]  /*18f0*/  SHF.L.U32 R87, R87, 0x10, RZ ;  /* 0x0000001057577819 */ /* 0x000fe200000006ff */
[----:B------:R-:W-:Y:S01]  /*1900*/  FFMA.FTZ R39, R34, R34, R39 ;  /* 0x0000002222277223 */ /* 0x000fe20000010027 */
[----:B------:R-:W-:Y:S01]  /*1910*/  FMUL.FTZ R40, R60, R60 ;  /* 0x0000003c3c287220 */ /* 0x000fe20000410000 */
[----:B------:R-:W-:Y:S01]  /*1920*/  FADD.FTZ R37, R37, R38 ;  /* 0x0000002625257221 */ /* 0x000fe20000010000 */
[----:B------:R-:W-:Y:S01]  /*1930*/  FADD.FTZ R38, R34, R85 ;  /* 0x0000005522267221 */ /* 0x000fe20000010000 */
[----:B------:R-:W-:Y:S01]  /*1940*/  FADD.FTZ R36, R36, R39 ;  /* 0x0000002724247221 */ /* 0x000fe20000010000 */
[----:B------:R-:W-:-:S02]  /*1950*/  FFMA.FTZ R39, R87, R87, R40 ;  /* 0x0000005757277223 */ /* 0x000fc40000010028 */
[----:B------:R-:W-:Y:S01]  /*1960*/  FADD.FTZ R37, R37, R38 ;  /* 0x0000002625257221 */ /* 0x000fe20000010000 */
[----:B------:R-:W-:-:S04]  /*1970*/  PRMT R62, R89, 0x7632, R62 ;  /* 0x00007632593e7816 */ /* 0x000fc8000000003e */
[----:B------:R-:W-:Y:S02]  /*1980*/  SHF.L.U32 R62, R62, 0x10, RZ ;  /* 0x000000103e3e7819 */ /* 0x000fe400000006ff */
[----:B------:R-:W-:-:S03]  /*1990*/  SHF.L.U32 R89, R89, 0x10, RZ ;  /* 0x0000001059597819 */ /* 0x000fc600000006ff */
[----:B------:R-:W-:Y:S01]  /*19a0*/  FMUL.FTZ R40, R62, R62 ;  /* 0x0000003e3e287220 */ /* 0x000fe20000410000 */
[----:B------:R-:W-:Y:S01]  /*19b0*/  FADD.FTZ R38, R87, R60 ;  /* 0x0000003c57267221 */ /* 0x000fe20000010000 */
[----:B------:R-:W-:Y:S01]  /*19c0*/  FADD.FTZ R36, R36, R39 ;  /* 0x0000002724247221 */ /* 0x000fe20000010000 */
[----:B------:R-:W-:Y:S01]  /*19d0*/  PRMT R91, R64, 0x7632, R91 ;  /* 0x00007632405b7816 */ /* 0x000fe2000000005b */
[----:B------:R-:W-:-:S03]  /*19e0*/  FFMA.FTZ R39, R89, R89, R40 ;  /* 0x0000005959277223 */ /* 0x000fc60000010028 */
[----:B------:R-:W-:Y:S01]  /*19f0*/  SHF.L.U32 R91, R91, 0x10, RZ ;  /* 0x000000105b5b7819 */ /* 0x000fe200000006ff */
[----:B------:R-:W-:Y:S01]  /*1a00*/  FADD.FTZ R37, R37, R38 ;  /* 0x0000002625257221 */ /* 0x000fe20000010000 */
[----:B------:R-:W-:Y:S01]  /*1a10*/  SHF.L.U32 R64, R64, 0x10, RZ ;  /* 0x0000001040407819 */ /* 0x000fe200000006ff */
[----:B------:R-:W-:Y:S01]  /*1a20*/  FADD.FTZ R38, R89, R62 ;  /* 0x0000003e59267221 */ /* 0x000fe20000010000 */
[----:B------:R-:W-:Y:S01]  /*1a30*/  FADD.FTZ R36, R36, R39 ;  /* 0x0000002724247221 */ /* 0x000fe20000010000 */
[----:B------:R-:W-:Y:S02]  /*1a40*/  FMUL.FTZ R39, R91, R91 ;  /* 0x0000005b5b277220 */ /* 0x000fe40000410000 */
[----:B------:R-:W-:Y:S01]  /*1a50*/  FADD.FTZ R37, R37, R38 ;  /* 0x0000002625257221 */ /* 0x000fe20000010000 */
[C---:B------:R-:W-:Y:S01]  /*1a60*/  FADD.FTZ R38, R64.reuse, R91 ;  /* 0x0000005b40267221 */ /* 0x040fe20000010000 */
[----:B------:R-:W-:-:S03]  /*1a70*/  FFMA.FTZ R39, R64, R64, R39 ;  /* 0x0000004040277223 */ /* 0x000fc60000010027 */
[----:B------:R-:W-:Y:S01]  /*1a80*/  FADD.FTZ R37, R37, R38 ;  /* 0x0000002625257221 */ /* 0x000fe20000010000 */
[----:B------:R-:W-:Y:S01]  /*1a90*/  FADD.FTZ R36, R36, R39 ;  /* 0x0000002724247221 */ /* 0x000fe20000010000 */
[----:B--2---:R-:W-:-:S04]  /*1aa0*/  PRMT R66, R93, 0x7632, R66 ;  /* 0x000076325d427816 */ /* 0x004fc80000000042 */
[----:B------:R-:W-:Y:S02]  /*1ab0*/  SHF.L.U32 R66, R66, 0x10, RZ ;  /* 0x0000001042427819 */ /* 0x000fe400000006ff */
[----:B----4-:R-:W-:Y:S02]  /*1ac0*/  PRMT R68, R95, 0x7632, R68 ;  /* 0x000076325f447816 */ /* 0x010fe40000000044 */
[----:B------:R-:W-:Y:S01]  /*1ad0*/  SHF.L.U32 R93, R93, 0x10, RZ ;  /* 0x000000105d5d7819 */ /* 0x000fe200000006ff */
[----:B------:R-:W-:Y:S01]  /*1ae0*/  FMUL.FTZ R40, R66, R66 ;  /* 0x0000004242287220 */ /* 0x000fe20000410000 */
[----:B------:R-:W-:Y:S02]  /*1af0*/  SHF.L.U32 R68, R68, 0x10, RZ ;  /* 0x0000001044447819 */ /* 0x000fe400000006ff */
[----:B-----5:R-:W-:Y:S01]  /*1b00*/  PRMT R70, R97, 0x7632, R70 ;  /* 0x0000763261467816 */ /* 0x020fe20000000046 */
[C---:B------:R-:W-:Y:S01]  /*1b10*/  FADD.FTZ R38, R93.reuse, R66 ;  /* 0x000000425d267221 */ /* 0x040fe20000010000 */
[----:B------:R-:W-:Y:S01]  /*1b20*/  FFMA.FTZ R39, R93, R93, R40 ;  /* 0x0000005d5d277223 */ /* 0x000fe20000010028 */
[----:B------:R-:W-:Y:S01]  /*1b30*/  SHF.L.U32 R95, R95, 0x10, RZ ;  /* 0x000000105f5f7819 */ /* 0x000fe200000006ff */
[----:B------:R-:W-:Y:S01]  /*1b40*/  FMUL.FTZ R40, R68, R68 ;  /* 0x0000004444287220 */ /* 0x000fe20000410000 */
[----:B------:R-:W-:Y:S01]  /*1b50*/  SHF.L.U32 R70, R70, 0x10, RZ ;  /* 0x0000001046467819 */ /* 0x000fe200000006ff */
[----:B------:R-:W-:Y:S01]  /*1b60*/  FADD.FTZ R37, R37, R38 ;  /* 0x0000002625257221 */ /* 0x000fe20000010000 */
[----:B------:R-:W-:Y:S01]  /*1b70*/  FADD.FTZ R36, R36, R39 ;  /* 0x0000002724247221 */ /* 0x000fe20000010000 */
[----:B------:R-:W-:Y:S01]  /*1b80*/  SHF.L.U32 R97, R97, 0x10, RZ ;  /* 0x0000001061617819 */ /* 0x000fe200000006ff */
        /* <DEDUP_REMOVED lines=39> */
[----:B------:R-:W0:Y:S01]  /*1e00*/  @!P1 S2R R38, SR_CgaCtaId ;  /* 0x0000000000269919 */ /* 0x000e220000008800 */
[----:B------:R-:W-:Y:S02]  /*1e10*/  @!P1 MOV R37, 0x400 ;  /* 0x0000040000259802 */ /* 0x000fe40000000f00 */
[----:B------:R-:W-:-:S04]  /*1e20*/  @!P1 SHF.R.U32.HI R36, RZ, 0x2, R2 ;  /* 0x00000002ff249819 */ /* 0x000fc80000011602 */
[----:B------:R-:W-:Y:S02]  /*1e30*/  @!P1 LOP3.LUT R36, R36, 0xf8, RZ, 0xc0, !PT ;  /* 0x000000f824249812 */ /* 0x000fe400078ec0ff */
[----:B0-----:R-:W-:-:S04]  /*1e40*/  @!P1 LEA R37, R38, R37, 0x18 ;  /* 0x0000002526259211 */ /* 0x001fc800078ec0ff */
[----:B------:R-:W-:-:S05]  /*1e50*/  @!P1 IADD3 R36, PT, PT, R36, R37, RZ ;  /* 0x0000002524249210 */ /* 0x000fca0007ffe0ff */
[----:B------:R3:W-:Y:S02]  /*1e60*/  @!P1 STS.64 [R36+0x10], R56 ;  /* 0x0000103824009388 */ /* 0x0007e40000000a00 */
.L_x_1954:
[----:B------:R-:W-:Y:S05]  /*1e70*/  BSYNC.RECONVERGENT B0 ;  /* 0x0000000000007941 */ /* 0x000fea0003800200 */
.L_x_1953:
        /* <DEDUP_REMOVED lines=8> */
[----:B------:R-:W4:Y:S04]  /*1f00*/  LDS.64 R58, [UR4+0x18] ;  /* 0x00001804ff3a7984 */ /* 0x000f280008000a00 */
[----:B---3--:R-:W3:Y:S04]  /*1f10*/  LDS.128 R36, [UR4+0x20] ;  /* 0x00002004ff247984 */ /* 0x008ee80008000c00 */
[----:B-12---:R-:W1:Y:S04]  /*1f20*/  LDS.128 R40, [UR4+0x30] ;  /* 0x00003004ff287984 */ /* 0x006e680008000c00 */
[----:B------:R-:W2:Y:S04]  /*1f30*/  LDS.128 R44, [UR4+0x40] ;  /* 0x00004004ff2c7984 */ /* 0x000ea80008000c00 */
[----:B------:R-:W5:Y:S04]  /*1f40*/  LDS.128 R48, [UR4+0x50] ;  /* 0x00005004ff307984 */ /* 0x000f680008000c00 */
[----:B------:R-:W5:Y:S01]  /*1f50*/  LDS.128 R52, [UR4+0x60] ;  /* 0x00006004ff347984 */ /* 0x000f620008000c00 */
[----:B----4-:R-:W-:Y:S01]  /*1f60*/  FADD.FTZ R99, R56, R58 ;  /* 0x0000003a38637221 */ /* 0x010fe20000010000 */
[----:B------:R-:W-:-:S02]  /*1f70*/  FADD.FTZ R104, R57, R59 ;  /* 0x0000003b39687221 */ /* 0x000fc40000010000 */
[----:B0-----:R-:W0:Y:S01]  /*1f80*/  LDS.128 R56, [UR4+0x70] ;  /* 0x00007004ff387984 */ /* 0x001e220008000c00 */
[----:B---3--:R-:W-:Y:S01]  /*1f90*/  FADD.FTZ R99, R99, R36 ;  /* 0x0000002463637221 */ /* 0x008fe20000010000 */
[----:B------:R-:W-:Y:S02]  /*1fa0*/  FADD.FTZ R104, R104, R37 ;  /* 0x0000002568687221 */ /* 0x000fe40000010000 */
[----:B------:R-:W3:Y:S01]  /*1fb0*/  LDS.64 R36, [UR4+0x80] ;  /* 0x00008004ff247984 */ /* 0x000ee20008000a00 */
[----:B------:R-:W-:Y:S01]  /*1fc0*/  FADD.FTZ R99, R99, R38 ;  /* 0x0000002663637221 */ /* 0x000fe20000010000 */
[----:B------:R-:W-:-:S03]  /*1fd0*/  FADD.FTZ R104, R104, R39 ;  /* 0x0000002768687221 */ /* 0x000fc60000010000 */
[----:B-1----:R-:W-:Y:S01]  /*1fe0*/  FADD.FTZ R99, R99, R40 ;  /* 0x0000002863637221 */ /* 0x002fe20000010000 */
[----:B------:R-:W-:-:S03]  /*1ff0*/  FADD.FTZ R104, R104, R41 ;  /* 0x0000002968687221 */ /* 0x000fc60000010000 */
        /* <DEDUP_REMOVED lines=18> */
[----:B---3--:R-:W-:Y:S01]  /*2120*/  FADD.FTZ R56, R99, R36 ;  /* 0x0000002463387221 */ /* 0x008fe20000010000 */
[----:B------:R-:W-:-:S07]  /*2130*/  FADD.FTZ R57, R104, R37 ;  /* 0x0000002568397221 */ /* 0x000fce0000010000 */
.L_x_1956:
[----:B------:R-:W-:Y:S05]  /*2140*/  BSYNC.RECONVERGENT B0 ;  /* 0x0000000000007941 */ /* 0x000fea0003800200 */
.L_x_1955:
[----:B------:R-:W-:Y:S05]  /*2150*/  @!P1 BRA `(.L_x_1957) ;  /* 0x0000000800989947 */ /* 0x000fea0003800000 */
[----:B------:R-:W4:Y:S01]  /*2160*/  LDC.64 R44, c[0x0][0x3b8] ;  /* 0x0000ee00ff2c7b82 */ /* 0x000f220000000a00 */
[----:B------:R-:W-:Y:S02]  /*2170*/  LOP3.LUT R38, R6, 0x1, RZ, 0xc0, !PT ;  /* 0x0000000106267812 */ /* 0x000fe400078ec0ff */
[----:B------:R-:W-:-:S03]  /*2180*/  ISETP.GE.U32.AND P4, PT, R7, 0x8, PT ;  /* 0x000000080700780c */ /* 0x000fc60003f86070 */
[----:B---3--:R-:W-:-:S04]  /*2190*/  IMAD R36, R38, R5, RZ ;  /* 0x0000000526247224 */ /* 0x008fc800078e02ff */
[----:B------:R-:W-:-:S05]  /*21a0*/  IMAD R36, R36, R7, RZ ;  /* 0x0000000724247224 */ /* 0x000fca00078e02ff */
[----:B------:R-:W-:-:S05]  /*21b0*/  SHF.L.U32 R37, R36, 0x1, RZ ;  /* 0x0000000124257819 */ /* 0x000fca00000006ff */
[----:B----4-:R-:W-:Y:S01]  /*21c0*/  IMAD.WIDE R44, R37, 0x4, R44 ;  /* 0x00000004252c7825 */ /* 0x010fe200078e022c */
[----:B------:R-:W-:Y:S06]  /*21d0*/  @P2 BRA `(.L_x_1958) ;  /* 0x0000000000502947 */ /* 0x000fec0003800000 */
[----:B------:R-:W3:Y:S01]  /*21e0*/  LDC.64 R36, c[0x0][0x3b0] ;  /* 0x0000ec00ff247b82 */ /* 0x000ee20000000a00 */
[----:B------:R-:W-:Y:S01]  /*21f0*/  LOP3.LUT P1, R40, R6, 0x2, RZ, 0xc0, !PT ;  /* 0x0000000206287812 */ /* 0x000fe2000782c0ff */
[-CC-:B------:R-:W-:Y:S02]  /*2200*/  IMAD R39, R38, R5.reuse, R0.reuse ;  /* 0x0000000526277224 */ /* 0x180fe400078e0200 */
[----:B-1----:R-:W-:Y:S01]  /*2210*/  IMAD R41, R3, R5, R0 ;  /* 0x0000000503297224 */ /* 0x002fe200078e0200 */
[----:B------:R-:W-:-:S04]  /*2220*/  SEL R43, R7, RZ, !P1 ;  /* 0x000000ff072b7207 */ /* 0x000fc80004800000 */
[----:B------:R-:W-:Y:S01]  /*2230*/  ISETP.NE.AND P1, PT, R43, -0x1, PT ;  /* 0xffffffff2b00780c */ /* 0x000fe20003f25270 */
[----:B---3--:R-:W-:-:S04]  /*2240*/  IMAD.WIDE.U32 R36, R39, 0x4, R36 ;  /* 0x0000000427247825 */ /* 0x008fc800078e0024 */
        /* <DEDUP_REMOVED lines=8> */
.L_x_1959:
[----:B---3--:R-:W3:Y:S04]  /*22d0*/  LDG.E.STRONG.GPU R38, desc[UR6][R36.64] ;  /* 0x0000000624267981 */ /* 0x008ee8000c1ef900 */
[----:B---3--:R-:W-:Y:S01]  /*22e0*/  CCTL.IVALL ;  /* 0x00000000ff00798f */ /* 0x008fe20002000000 */
[----:B------:R-:W-:Y:S05]  /*22f0*/  YIELD ;  /* 0x0000000000007946 */ /* 0x000fea0003800000 */
[----:B------:R-:W-:-:S13]  /*2300*/  ISETP.NE.AND P1, PT, R38, R43, PT ;  /* 0x0000002b2600720c */ /* 0x000fda0003f25270 */
[----:B------:R-:W-:Y:S05]  /*2310*/  @P1 BRA `(.L_x_1959) ;  /* 0xfffffffc00ec1947 */ /* 0x000fea000383ffff */
.L_x_1958:
[----:B------:R-:W-:Y:S05]  /*2320*/  WARPSYNC.ALL ;  /* 0x0000000000007948 */ /* 0x000fea0003800000 */
[----:B------:R-:W-:Y:S01]  /*2330*/  BAR.SYNC.DEFER_BLOCKING 0x0 ;  /* 0x0000000000007b1d */ /* 0x000fe20000010000 */
[----:B--2---:R-:W-:-:S05]  /*2340*/  HFMA2 R42, -RZ, RZ, 0, 0 ;  /* 0x00000000ff2a7431 */ /* 0x004fca00000001ff */
[----:B------:R-:W-:Y:S05]  /*2350*/  @!P4 BRA `(.L_x_1960) ;  /* 0x00000004001cc947 */ /* 0x000fea0003800000 */
[CC--:B------:R-:W-:Y:S01]  /*2360*/  LEA R46, R5.reuse, R0.reuse, 0x1 ;  /* 0x00000000052e7211 */ /* 0x0c0fe200078e08ff */
[C-C-:B------:R-:W-:Y:S01]  /*2370*/  IMAD R48, R5.reuse, 0x6, R0.reuse ;  /* 0x0000000605307824 */ /* 0x140fe200078e0200 */
[CC--:B------:R-:W-:Y:S01]  /*2380*/  LEA R47, R5.reuse, R0.reuse, 0x2 ;  /* 0x00000000052f7211 */ /* 0x0c0fe200078e10ff */
[C-C-:B------:R-:W-:Y:S01]  /*2390*/  IMAD R49, R5.reuse, 0x5, R0.reuse ;  /* 0x0000000505317824 */ /* 0x140fe200078e0200 */
[----:B------:R-:W-:Y:S01]  /*23a0*/  IADD3 R52, PT, PT, R0, R5, RZ ;  /* 0x0000000500347210 */ /* 0x000fe20007ffe0ff */
[--C-:B------:R-:W-:Y:S01]  /*23b0*/  IMAD R50, R5, 0x3, R0.reuse ;  /* 0x0000000305327824 */ /* 0x100fe200078e0200 */
[----:B------:R-:W-:Y:S01]  /*23c0*/  IADD3 R53, PT, PT, -R3, RZ, RZ ;  /* 0x000000ff03357210 */ /* 0x000fe20007ffe1ff */
[----:B------:R-:W-:Y:S01]  /*23d0*/  IMAD R51, R5, 0x7, R0 ;  /* 0x0000000705337824 */ /* 0x000fe200078e0200 */
[----:B------:R-:W-:Y:S01]  /*23e0*/  MOV R54, R0 ;  /* 0x0000000000367202 */ /* 0x000fe20000000f00 */
[----:B------:R-:W-:Y:S01]  /*23f0*/  UMOV UR4, URZ ;  /* 0x000000ff00047c82 */ /* 0x000fe20008000000 */
[----:B------:R-:W-:-:S07]  /*2400*/  LOP3.LUT R55, R7, 0x7ffffff8, RZ, 0xc0, !PT ;  /* 0x7ffffff807377812 */ /* 0x000fce00078ec0ff */
.L_x_1961:
[----:B------:R-:W-:Y:S01]  /*2410*/  UIADD3 UR5, UPT, UPT, UR4, 0x1, URZ ;  /* 0x0000000104057890 */ /* 0x000fe2000fffe0ff */
[----:B------:R-:W-:Y:S01]  /*2420*/  ISETP.EQ.OR P5, PT, R53, RZ, P2 ;  /* 0x000000ff3500720c */ /* 0x000fe200017a2670 */
[----:B------:R-:W-:-:S04]  /*2430*/  UIADD3 UR8, UPT, UPT, UR4, 0x2, URZ ;  /* 0x0000000204087890 */ /* 0x000fc8000fffe0ff */
[C---:B------:R-:W-:Y:S01]  /*2440*/  ISETP.EQ.OR P6, PT, R3.reuse, UR5, P2 ;  /* 0x0000000503007c0c */ /* 0x040fe200097c2670 */
[----:B------:R-:W-:Y:S01]  /*2450*/  UIADD3 UR5, UPT, UPT, UR4, 0x3, URZ ;  /* 0x0000000304057890 */ /* 0x000fe2000fffe0ff */
[----:B------:R-:W-:-:S05]  /*2460*/  ISETP.EQ.OR P1, PT, R3, UR8, P2 ;  /* 0x0000000803007c0c */ /* 0x000fca0009722670 */
[----:B------:R-:W-:Y:S01]  /*2470*/  ISETP.EQ.OR P4, PT, R3, UR5, P2 ;  /* 0x0000000503007c0c */ /* 0x000fe20009782670 */
[----:B---3--:R-:W-:-:S05]  /*2480*/  @!P5 IMAD.WIDE.U32 R36, R54, 0x8, R44 ;  /* 0x000000083624d825 */ /* 0x008fca00078e002c */
[--C-:B------:R-:W-:Y:S01]  /*2490*/  @!P6 IMAD.WIDE.U32 R38, R52, 0x8, R44.reuse ;  /* 0x000000083426e825 */ /* 0x100fe200078e002c */
[----:B------:R-:W0:Y:S03]  /*24a0*/  @!P5 LDG.E.64 R36, desc[UR6][R36.64] ;  /* 0x000000062424d981 */ /* 0x000e26000c1e1b00 */
[--C-:B-1----:R-:W-:Y:S02]  /*24b0*/  @!P1 IMAD.WIDE.U32 R40, R46, 0x8, R44.reuse ;  /* 0x000000082e289825 */ /* 0x102fe400078e002c */
[----:B------:R-:W2:Y:S02]  /*24c0*/  @!P6 LDG.E.64 R38, desc[UR6][R38.64] ;  /* 0x000000062626e981 */ /* 0x000ea4000c1e1b00 */
[----:B------:R-:W-:Y:S02]  /*24d0*/  @!P4 IMAD.WIDE.U32 R42, R50, 0x8, R44 ;  /* 0x00000008322ac825 */ /* 0x000fe400078e002c */
[----:B------:R-:W3:Y:S04]  /*24e0*/  @!P1 LDG.E.64 R40, desc[UR6][R40.64] ;  /* 0x0000000628289981 */ /* 0x000ee8000c1e1b00 */
[----:B------:R-:W4:Y:S01]  /*24f0*/  @!P4 LDG.E.64 R42, desc[UR6][R42.64] ;  /* 0x000000062a2ac981 */ /* 0x000f22000c1e1b00 */
[----:B------:R-:W-:-:S02]  /*2500*/  UIADD3 UR5, UPT, UPT, UR4, 0x4, URZ ;  /* 0x0000000404057890 */ /* 0x000fc4000fffe0ff */
[----:B------:R-:W-:Y:S01]  /*2510*/  UIADD3 UR8, UPT, UPT, UR4, 0x5, URZ ;  /* 0x0000000504087890 */ /* 0x000fe2000fffe0ff */
[----:B0-----:R-:W-:Y:S01]  /*2520*/  @!P5 FADD.FTZ R56, R56, R36 ;  /* 0x000000243838d221 */ /* 0x001fe20000010000 */
[----:B------:R-:W-:Y:S02]  /*2530*/  @!P5 FADD.FTZ R57, R57, R37 ;  /* 0x000000253939d221 */ /* 0x000fe40000010000 */
[----:B------:R-:W-:Y:S01]  /*2540*/  ISETP.EQ.OR P5, PT, R3, UR5, P2 ;  /* 0x0000000503007c0c */ /* 0x000fe200097a2670 */
[----:B------:R-:W-:Y:S01]  /*2550*/  UIADD3 UR5, UPT, UPT, UR4, 0x6, URZ ;  /* 0x0000000604057890 */ /* 0x000fe2000fffe0ff */
[----:B--2---:R-:W-:Y:S01]  /*2560*/  @!P6 FADD.FTZ R56, R56, R38 ;  /* 0x000000263838e221 */ /* 0x004fe20000010000 */
[----:B------:R-:W-:Y:S01]  /*2570*/  @!P6 FADD.FTZ R57, R57, R39 ;  /* 0x000000273939e221 */ /* 0x000fe20000010000 */
[----:B------:R-:W-:Y:S01]  /*2580*/  ISETP.EQ.OR P6, PT, R3, UR8, P2 ;  /* 0x0000000803007c0c */ /* 0x000fe200097c2670 */
[----:B------:R-:W-:Y:S01]  /*2590*/  UIADD3 UR8, UPT, UPT, UR4, 0x7, URZ ;  /* 0x0000000704087890 */ /* 0x000fe2000fffe0ff */
[----:B---3--:R-:W-:Y:S01]  /*25a0*/  @!P1 FADD.FTZ R56, R56, R40 ;  /* 0x0000002838389221 */ /* 0x008fe20000010000 */
[----:B------:R-:W-:Y:S01]  /*25b0*/  @!P1 FADD.FTZ R57, R57, R41 ;  /* 0x0000002939399221 */ /* 0x000fe20000010000 */
[----:B------:R-:W-:-:S02]  /*25c0*/  ISETP.EQ.OR P1, PT, R3, UR5, P2 ;  /* 0x0000000503007c0c */ /* 0x000fc40009722670 */
[----:B----4-:R-:W-:Y:S01]  /*25d0*/  @!P4 FADD.FTZ R56, R56, R42 ;  /* 0x0000002a3838c221 */ /* 0x010fe20000010000 */
[----:B------:R-:W-:Y:S02]  /*25e0*/  @!P4 FADD.FTZ R57, R57, R43 ;  /* 0x0000002b3939c221 */ /* 0x000fe40000010000 */
[----:B------:R-:W-:Y:S01]  /*25f0*/  @!P5 IMAD.WIDE.U32 R36, R47, 0x8, R44 ;  /* 0x000000082f24d825 */ /* 0x000fe200078e002c */
[----:B------:R-:W-:-:S03]  /*2600*/  ISETP.EQ.OR P4, PT, R3, UR8, P2 ;  /* 0x0000000803007c0c */ /* 0x000fc60009782670 */
[--C-:B------:R-:W-:Y:S02]  /*2610*/  @!P6 IMAD.WIDE.U32 R38, R49, 0x8, R44.reuse ;  /* 0x000000083126e825 */ /* 0x100fe400078e002c */
[----:B------:R-:W2:Y:S02]  /*2620*/  @!P5 LDG.E.64 R36, desc[UR6][R36.64] ;  /* 0x000000062424d981 */ /* 0x000ea4000c1e1b00 */
[--C-:B------:R-:W-:Y:S02]  /*2630*/  @!P1 IMAD.WIDE.U32 R40, R48, 0x8, R44.reuse ;  /* 0x0000000830289825 */ /* 0x100fe400078e002c */
[----:B------:R-:W3:Y:S04]  /*2640*/  @!P6 LDG.E.64 R38, desc[UR6][R38.64] ;  /* 0x000000062626e981 */ /* 0x000ee8000c1e1b00 */
[----:B------:R-:W-:Y:S01]  /*2650*/  @!P4 IMAD.WIDE.U32 R42, R51, 0x8, R44 ;  /* 0x00000008332ac825 */ /* 0x000fe200078e002c */
[----:B------:R-:W4:Y:S05]  /*2660*/  @!P1 LDG.E.64 R40, desc[UR6][R40.64] ;  /* 0x0000000628289981 */ /* 0x000f2a000c1e1b00 */
[----:B------:R-:W5:Y:S01]  /*2670*/  @!P4 LDG.E.64 R42, desc[UR6][R42.64] ;  /* 0x000000062a2ac981 */ /* 0x000f62000c1e1b00 */
[----:B------:R-:W-:Y:S01]  /*2680*/  UIADD3 UR4, UPT, UPT, UR4, 0x8, URZ ;  /* 0x0000000804047890 */ /* 0x000fe2000fffe0ff */
[----:B------:R-:W-:-:S02]  /*2690*/  IADD3 R53, PT, PT, R53, 0x8, RZ ;  /* 0x0000000835357810 */ /* 0x000fc40007ffe0ff */
[C---:B------:R-:W-:Y:S02]  /*26a0*/  LEA R54, R5.reuse, R54, 0x3 ;  /* 0x0000003605367211 */ /* 0x040fe400078e18ff */
[C---:B------:R-:W-:Y:S02]  /*26b0*/  LEA R52, R5.reuse, R52, 0x3 ;  /* 0x0000003405347211 */ /* 0x040fe400078e18ff */
[C---:B------:R-:W-:Y:S02]  /*26c0*/  LEA R46, R5.reuse, R46, 0x3 ;  /* 0x0000002e052e7211 */ /* 0x040fe400078e18ff */
[C---:B------:R-:W-:Y:S02]  /*26d0*/  LEA R50, R5.reuse, R50, 0x3 ;  /* 0x0000003205327211 */ /* 0x040fe400078e18ff */
[C---:B------:R-:W-:Y:S02]  /*26e0*/  LEA R47, R5.reuse, R47, 0x3 ;  /* 0x0000002f052f7211 */ /* 0x040fe400078e18ff */
[----:B------:R-:W-:-:S02]  /*26f0*/  LEA R49, R5, R49, 0x3 ;  /* 0x0000003105317211 */ /* 0x000fc400078e18ff */
[C---:B------:R-:W-:Y:S02]  /*2700*/  LEA R48, R5.reuse, R48, 0x3 ;  /* 0x0000003005307211 */ /* 0x040fe400078e18ff */
[----:B------:R-:W-:Y:S01]  /*2710*/  LEA R51, R5, R51, 0x3 ;  /* 0x0000003305337211 */ /* 0x000fe200078e18ff */
[----:B--2---:R-:W-:Y:S01]  /*2720*/  @!P5 FADD.FTZ R56, R56, R36 ;  /* 0x000000243838d221 */ /* 0x004fe20000010000 */
[----:B------:R-:W-:-:S03]  /*2730*/  @!P5 FADD.FTZ R57, R57, R37 ;  /* 0x000000253939d221 */ /* 0x000fc60000010000 */
[----:B---3--:R-:W-:Y:S01]  /*2740*/  @!P6 FADD.FTZ R56, R56, R38 ;  /* 0x000000263838e221 */ /* 0x008fe20000010000 */
[----:B------:R-:W-:-:S03]  /*2750*/  @!P6 FADD.FTZ R57, R57, R39 ;  /* 0x000000273939e221 */ /* 0x000fc60000010000 */
[----:B----4-:R-:W-:Y:S01]  /*2760*/  @!P1 FADD.FTZ R56, R56, R40 ;  /* 0x0000002838389221 */ /* 0x010fe20000010000 */
[----:B------:R-:W-:Y:S01]  /*2770*/  @!P1 FADD.FTZ R57, R57, R41 ;  /* 0x0000002939399221 */ /* 0x000fe20000010000 */
[----:B------:R-:W-:Y:S02]  /*2780*/  ISETP.NE.AND P1, PT, R55, UR4, PT ;  /* 0x0000000437007c0c */ /* 0x000fe4000bf25270 */
[----:B-----5:R-:W-:Y:S01]  /*2790*/  @!P4 FADD.FTZ R56, R56, R42 ;  /* 0x0000002a3838c221 */ /* 0x020fe20000010000 */
[----:B------:R-:W-:-:S10]  /*27a0*/  @!P4 FADD.FTZ R57, R57, R43 ;  /* 0x0000002b3939c221 */ /* 0x000fd40000010000 */
[----:B------:R-:W-:Y:S05]  /*27b0*/  @P1 BRA `(.L_x_1961) ;  /* 0xfffffffc00141947 */ /* 0x000fea000383ffff */
[----:B------:R-:W-:-:S07]  /*27c0*/  MOV R42, R55 ;  /* 0x00000037002a7202 */ /* 0x000fce0000000f00 */
.L_x_1960:
[----:B------:R-:W-:-:S13]  /*27d0*/  LOP3.LUT P1, RZ, R7, 0x7, RZ, 0xc0, !PT ;  /* 0x0000000707ff7812 */ /* 0x000fda000782c0ff */
[----:B------:R-:W-:Y:S05]  /*27e0*/  @!P1 BRA `(.L_x_1957) ;  /* 0x0000000000f49947 */ /* 0x000fea0003800000 */
[C---:B---3--:R-:W-:Y:S02]  /*27f0*/  LOP3.LUT R36, R7.reuse, 0x7, RZ, 0xc0, !PT ;  /* 0x0000000707247812 */ /* 0x048fe400078ec0ff */
[----:B------:R-:W-:Y:S02]  /*2800*/  LOP3.LUT P1, R47, R7, 0x3, RZ, 0xc0, !PT ;  /* 0x00000003072f7812 */ /* 0x000fe4000782c0ff */
[----:B------:R-:W-:-:S04]  /*2810*/  IADD3 R36, PT, PT, R36, -0x1, RZ ;  /* 0xffffffff24247810 */ /* 0x000fc80007ffe0ff */
[----:B------:R-:W-:-:S13]  /*2820*/  ISETP.GE.U32.AND P4, PT, R36, 0x3, PT ;  /* 0x000000032400780c */ /* 0x000fda0003f86070 */
[----:B------:R-:W-:Y:S05]  /*2830*/  @!P4 BRA `(.L_x_1962) ;  /* 0x000000000070c947 */ /* 0x000fea0003800000 */
[----:B------:R-:W-:-:S13]  /*2840*/  ISETP.EQ.OR P6, PT, R42, R3, P2 ;  /* 0x000000032a00720c */ /* 0x000fda00017c2670 */
[----:B------:R-:W-:-:S04]  /*2850*/  @!P6 IMAD R37, R42, R5, R0 ;  /* 0x000000052a25e224 */ /* 0x000fc800078e0200 */
[----:B------:R-:W-:-:S06]  /*2860*/  @!P6 IMAD.WIDE.U32 R36, R37, 0x8, R44 ;  /* 0x000000082524e825 */ /* 0x000fcc00078e002c */
[----:B------:R-:W0:Y:S01]  /*2870*/  @!P6 LDG.E.64 R36, desc[UR6][R36.64] ;  /* 0x000000062424e981 */ /* 0x000e22000c1e1b00 */
[C---:B------:R-:W-:Y:S02]  /*2880*/  IADD3 R38, PT, PT, R42.reuse, 0x1, RZ ;  /* 0x000000012a267810 */ /* 0x040fe40007ffe0ff */
[----:B------:R-:W-:Y:S02]  /*2890*/  IADD3 R40, PT, PT, R42, 0x2, RZ ;  /* 0x000000022a287810 */ /* 0x000fe40007ffe0ff */
[-C--:B------:R-:W-:Y:S02]  /*28a0*/  ISETP.EQ.OR P5, PT, R38, R3.reuse, P2 ;  /* 0x000000032600720c */ /* 0x080fe400017a2670 */
[----:B------:R-:W-:Y:S02]  /*28b0*/  IADD3 R46, PT, PT, R42, 0x3, RZ ;  /* 0x000000032a2e7810 */ /* 0x000fe40007ffe0ff */
[----:B------:R-:W-:-:S09]  /*28c0*/  ISETP.EQ.OR P4, PT, R40, R3, P2 ;  /* 0x000000032800720c */ /* 0x000fd20001782670 */
[----:B------:R-:W-:-:S04]  /*28d0*/  @!P5 IMAD R39, R38, R5, R0 ;  /* 0x000000052627d224 */ /* 0x000fc800078e0200 */
[----:B-1----:R-:W-:Y:S02]  /*28e0*/  @!P4 IMAD R41, R40, R5, R0 ;  /* 0x000000052829c224 */ /* 0x002fe400078e0200 */
[----:B0-----:R-:W-:Y:S01]  /*28f0*/  @!P6 FADD.FTZ R56, R56, R36 ;  /* 0x000000243838e221 */ /* 0x001fe20000010000 */
[----:B------:R-:W-:Y:S01]  /*2900*/  @!P6 FADD.FTZ R57, R57, R37 ;  /* 0x000000253939e221 */ /* 0x000fe20000010000 */
[----:B------:R-:W-:Y:S01]  /*2910*/  ISETP.EQ.OR P6, PT, R46, R3, P2 ;  /* 0x000000032e00720c */ /* 0x000fe200017c2670 */
        /* <DEDUP_REMOVED lines=14> */
.L_x_1962:
        /* <DEDUP_REMOVED lines=18> */
.L_x_1963:
        /* <DEDUP_REMOVED lines=9> */
.L_x_1964:
[----:B------:R-:W-:Y:S05]  /*2bb0*/  BSYNC.RECONVERGENT B0 ;  /* 0x0000000000007941 */ /* 0x000fea0003800200 */
.L_x_1957:
[----:B------:R-:W4:Y:S01]  /*2bc0*/  S2UR UR5, SR_CgaCtaId ;  /* 0x00000000000579c3 */ /* 0x000f220000008800 */
[----:B------:R-:W2:Y:S01]  /*2bd0*/  LDCU UR8, c[0x0][0x414] ;  /* 0x00008280ff0877ac */ /* 0x000ea20008000800 */
[----:B-1-3--:R-:W-:Y:S01]  /*2be0*/  LOP3.LUT R41, R14, 0xffff, RZ, 0xc0, !PT ;  /* 0x0000ffff0e297812 */ /* 0x00afe200078ec0ff */
[----:B------:R-:W-:-:S03]  /*2bf0*/  UMOV UR4, 0x400 ;  /* 0x0000040000047882 */ /* 0x000fc60000000000 */
[----:B------:R-:W-:Y:S02]  /*2c00*/  IADD3 R41, PT, PT, R98, R41, RZ ;  /* 0x0000002962297210 */ /* 0x000fe40007ffe0ff */
[----:B------:R-:W1:Y:S08]  /*2c10*/  @P0 LDC.64 R44, c[0x0][0x388] ;  /* 0x0000e200ff2c0b82 */ /* 0x000e700000000a00 */
[----:B------:R-:W3:Y:S01]  /*2c20*/  LDC.64 R38, c[0x0][0x398] ;  /* 0x0000e600ff267b82 */ /* 0x000ee20000000a00 */
[----:B--2---:R-:W-:Y:S01]  /*2c30*/  @P0 FMUL.FTZ R42, R56, UR8 ;  /* 0x00000008382a0c20 */ /* 0x004fe20008410000 */
[----:B------:R-:W-:Y:S01]  /*2c40*/  @P0 FMUL.FTZ R43, R57, UR8 ;  /* 0x00000008392b0c20 */ /* 0x000fe20008410000 */
[----:B----4-:R-:W-:-:S05]  /*2c50*/  ULEA UR4, UR5, UR4, 0x18 ;  /* 0x0000000405047291 */ /* 0x010fca000f8ec0ff */
[----:B------:R-:W2:Y:S01]  /*2c60*/  LDC.64 R36, c[0x0][0x3a0] ;  /* 0x0000e800ff247b82 */ /* 0x000ea20000000a00 */
[----:B-1----:R-:W-:-:S03]  /*2c70*/  @P0 IMAD.WIDE R44, R8, 0x8, R44 ;  /* 0x00000008082c0825 */ /* 0x002fc600078e022c */
[----:B------:R-:W-:Y:S04]  /*2c80*/  @!P2 STS.64 [UR4+0x90], R56 ;  /* 0x00009038ff00a988 */ /* 0x000fe80008000a04 */
[----:B------:R1:W-:Y:S01]  /*2c90*/  @P0 STG.E.64 desc[UR6][R44.64], R42 ;  /* 0x0000002a2c000986 */ /* 0x0003e2000c101b06 */
[----:B---3--:R-:W-:-:S04]  /*2ca0*/  IMAD.WIDE R46, R41, 0x4, R38 ;  /* 0x00000004292e7825 */ /* 0x008fc800078e0226 */
[----:B--2---:R-:W-:Y:S01]  /*2cb0*/  IMAD.WIDE R38, R41, 0x4, R36 ;  /* 0x0000000429267825 */ /* 0x004fe200078e0224 */
[----:B------:R-:W-:Y:S06]  /*2cc0*/  BAR.SYNC.DEFER_BLOCKING 0x0 ;  /* 0x0000000000007b1d */ /* 0x000fec0000010000 */
[----:B------:R2:W5:Y:S04]  /*2cd0*/  LDG.E.64 R36, desc[UR6][R46.64] ;  /* 0x000000062e247981 */ /* 0x000568000c1e1b00 */
[----:B------:R-:W5:Y:S01]  /*2ce0*/  LDG.E.64 R38, desc[UR6][R38.64] ;  /* 0x0000000626267981 */ /* 0x000f62000c1e1b00 */
[----:B-1----:R-:W-:Y:S01]  /*2cf0*/  HFMA2 R44, -RZ, RZ, 1.875, 0 ;  /* 0x3f800000ff2c7431 */ /* 0x002fe200000001ff */
[----:B------:R-:W-:Y:S02]  /*2d00*/  BSSY.RECONVERGENT B0, `(.L_x_1965) ;  /* 0x0000387000007945 */ /* 0x000fe40003800200 */
[----:B------:R-:W1:Y:S01]  /*2d10*/  LDS.64 R40, [UR4+0x90] ;  /* 0x00009004ff287984 */ /* 0x000e620008000a00 */
[----:B------:R-:W3:Y:S02]  /*2d20*/  LDCU.U8 UR4, c[0x0][0x3fc] ;  /* 0x00007f80ff0477ac */ /* 0x000ee40008000000 */
[----:B---3--:R-:W-:Y:S01]  /*2d30*/  UISETP.NE.AND UP0, UPT, UR4, URZ, UPT ;  /* 0x000000ff0400728c */ /* 0x008fe2000bf05270 */
[----:B-1----:R-:W-:-:S04]  /*2d40*/  FMUL.FTZ R48, R40, UR8 ;  /* 0x0000000828307c20 */ /* 0x002fc80008410000 */
[----:B------:R-:W-:-:S04]  /*2d50*/  FMUL.FTZ R40, R48, R48 ;  /* 0x0000003030287220 */ /* 0x000fc80000410000 */
[----:B------:R-:W-:-:S05]  /*2d60*/  FFMA.FTZ R40, R41, UR8, -R40 ;  /* 0x0000000829287c23 */ /* 0x000fca0008010828 */
[----:B------:R-:W-:-:S13]  /*2d70*/  FSETP.GTU.FTZ.AND P1, PT, R40, RZ, PT ;  /* 0x000000ff2800720b */ /* 0x000fda0003f3c000 */
[----:B------:R-:W1:Y:S02]  /*2d80*/  @P1 LDC R41, c[0x0][0x3a8] ;  /* 0x0000ea00ff291b82 */ /* 0x000e640000000800 */
[----:B-1----:R-:W-:-:S04]  /*2d90*/  @P1 FADD.FTZ R40, R40, R41 ;  /* 0x0000002928281221 */ /* 0x002fc80000010000 */
[----:B------:R2:W1:Y:S01]  /*2da0*/  @P1 MUFU.RSQ R44, R40 ;  /* 0x00000028002c1308 */ /* 0x0004620000001400 */
[----:B------:R-:W-:Y:S05]  /*2db0*/  BRA.U UP0, `(.L_x_1966) ;  /* 0x0000001500bc7547 */ /* 0x000fea000b800000 */
[----:B------:R-:W3:Y:S01]  /*2dc0*/  LDCU.64 UR8, c[0x0][0x3e8] ;  /* 0x00007d00ff0877ac */ /* 0x000ee20008000a00 */
[----:B------:R-:W-:Y:S01]  /*2dd0*/  BSSY.RECONVERGENT B1, `(.L_x_1967) ;  /* 0x000001a000017945 */ /* 0x000fe20003800200 */
[----:B---3--:R-:W-:Y:S02]  /*2de0*/  ISETP.GE.U32.AND P1, PT, R96, UR8, PT ;  /* 0x0000000860007c0c */ /* 0x008fe4000bf26070 */
[----:B------:R-:W-:Y:S02]  /*2df0*/  ISETP.GE.U32.AND P2, PT, R94, UR8, PT ;  /* 0x000000085e007c0c */ /* 0x000fe4000bf46070 */
[----:B------:R-:W-:Y:S02]  /*2e00*/  ISETP.GE.AND.EX P1, PT, R9, UR9, PT, P1 ;  /* 0x0000000909007c0c */ /* 0x000fe4000bf26310 */
[----:B------:R-:W-:Y:S02]  /*2e10*/  ISETP.GE.U32.AND P5, PT, R92, UR8, PT ;  /* 0x000000085c007c0c */ /* 0x000fe4000bfa6070 */
[----:B------:R-:W-:-:S02]  /*2e20*/  ISETP.GE.U32.AND P6, PT, R90, UR8, PT ;  /* 0x000000085a007c0c */ /* 0x000fc4000bfc6070 */
[----:B------:R-:W-:-:S07]  /*2e30*/  ISETP.GE.AND.EX P2, PT, R13, UR9, PT, P2 ;  /* 0x000000090d007c0c */ /* 0x000fce000bf46320 */
[----:B------:R-:W-:Y:S06]  /*2e40*/  @P1 BRA `(.L_x_1968) ;  /* 0x0000000000481947 */ /* 0x000fec0003800000 */
[----:B------:R-:W3:Y:S01]  /*2e50*/  LDCU.64 UR10, c[0x0][0x3e0] ;  /* 0x00007c00ff0a77ac */ /* 0x000ee20008000a00 */
[----:B--2---:R-:W-:Y:S01]  /*2e60*/  MOV R40, R102 ;  /* 0x0000006600287202 */ /* 0x004fe20000000f00 */
        /* <DEDUP_REMOVED lines=8> */
[----:B---3--:R-:W-:Y:S02]  /*2ef0*/  IMAD R45, R9, UR10, RZ ;  /* 0x0000000a092d7c24 */ /* 0x008fe4000f8e02ff */
[----:B------:R-:W-:-:S04]  /*2f00*/  IMAD.WIDE.U32 R40, R96, UR10, R40 ;  /* 0x0000000a60287c25 */ /* 0x000fc8000f8e0028 */
[----:B------:R-:W-:Y:S01]  /*2f10*/  IMAD R45, R96, UR11, R45 ;  /* 0x0000000b602d7c24 */ /* 0x000fe2000f8e022d */
[----:B--2---:R-:W-:-:S04]  /*2f20*/  LEA R42, P1, R40, UR4, 0x1 ;  /* 0x00000004282a7c11 */ /* 0x004fc8000f8208ff */
[----:B------:R-:W-:Y:S02]  /*2f30*/  IADD3 R45, PT, PT, R41, R45, RZ ;  /* 0x0000002d292d7210 */ /* 0x000fe40007ffe0ff */
[----:B------:R-:W-:Y:S02]  /*2f40*/  F2FP.BF16.F32.PACK_AB R41, R18, R69 ;  /* 0x000000451229723e */ /* 0x000fe400000010ff */
[----:B------:R-:W-:-:S05]  /*2f50*/  LEA.HI.X R43, R40, UR5, R45, 0x1, P1 ;  /* 0x00000005282b7c11 */ /* 0x000fca00088f0c2d */
[----:B------:R3:W-:Y:S02]  /*2f60*/  STG.E desc[UR6][R42.64], R41 ;  /* 0x000000292a007986 */ /* 0x0007e4000c101906 */
.L_x_1968:
[----:B------:R-:W-:Y:S05]  /*2f70*/  BSYNC.RECONVERGENT B1 ;  /* 0x0000000000017941 */ /* 0x000fea0003800200 */
.L_x_1967:
[----:B------:R-:W-:Y:S04]  /*2f80*/  BSSY.RECONVERGENT B1, `(.L_x_1969) ;  /* 0x0000014000017945 */ /* 0x000fe80003800200 */
[----:B------:R-:W-:Y:S05]  /*2f90*/  @P2 BRA `(.L_x_1970) ;  /* 0x0000000000482947 */ /* 0x000fea0003800000 */
[----:B------:R-:W4:Y:S01]  /*2fa0*/  LDCU.64 UR4, c[0x0][0x3e0] ;  /* 0x00007c00ff0477ac */ /* 0x000f220008000a00 */
[----:B--2---:R-:W-:Y:S01]  /*2fb0*/  MOV R40, R102 ;  /* 0x0000006600287202 */ /* 0x004fe20000000f00 */
[--C-:B---3--:R-:W-:Y:S01]  /*2fc0*/  FADD.FTZ R43, R16, -R48.reuse ;  /* 0x80000030102b7221 */ /* 0x108fe20000010000 */
[----:B------:R-:W-:Y:S01]  /*2fd0*/  MOV R41, R101 ;  /* 0x0000006500297202 */ /* 0x000fe20000000f00 */
[----:B------:R-:W2:Y:S01]  /*2fe0*/  LDCU.64 UR10, c[0x0][0x380] ;  /* 0x00007000ff0a77ac */ /* 0x000ea20008000a00 */
[----:B------:R-:W-:Y:S01]  /*2ff0*/  FADD.FTZ R67, R67, -R48 ;  /* 0x8000003043437221 */ /* 0x000fe20000010000 */
[----:B-1----:R-:W-:-:S03]  /*3000*/  FMUL.FTZ R43, R43, R44 ;  /* 0x0000002c2b2b7220 */ /* 0x002fc60000410000 */
[----:B------:R-:W-:Y:S01]  /*3010*/  FMUL.FTZ R16, R67, R44 ;  /* 0x0000002c43107220 */ /* 0x000fe20000410000 */
[----:B-----5:R-:W-:Y:S01]  /*3020*/  FFMA.FTZ R18, R36, R43, R38 ;  /* 0x0000002b24127223 */ /* 0x020fe20000010026 */
[----:B----4-:R-:W-:Y:S02]  /*3030*/  IMAD R45, R13, UR4, RZ ;  /* 0x000000040d2d7c24 */ /* 0x010fe4000f8e02ff */
[----:B------:R-:W-:-:S04]  /*3040*/  IMAD.WIDE.U32 R40, R94, UR4, R40 ;  /* 0x000000045e287c25 */ /* 0x000fc8000f8e0028 */
[----:B------:R-:W-:Y:S02]  /*3050*/  IMAD R47, R94, UR5, R45 ;  /* 0x000000055e2f7c24 */ /* 0x000fe4000f8e022d */
[----:B------:R-:W-:Y:S01]  /*3060*/  FFMA.FTZ R45, R37, R16, R39 ;  /* 0x00000010252d7223 */ /* 0x000fe20000010027 */
[C---:B--2---:R-:W-:Y:S02]  /*3070*/  LEA R42, P1, R40.reuse, UR10, 0x1 ;  /* 0x0000000a282a7c11 */ /* 0x044fe4000f8208ff */
[----:B------:R-:W-:Y:S02]  /*3080*/  IADD3 R47, PT, PT, R41, R47, RZ ;  /* 0x0000002f292f7210 */ /* 0x000fe40007ffe0ff */
[----:B------:R-:W-:Y:S02]  /*3090*/  F2FP.BF16.F32.PACK_AB R41, R45, R18 ;  /* 0x000000122d29723e */ /* 0x000fe400000010ff */
[----:B------:R-:W-:-:S05]  /*30a0*/  LEA.HI.X R43, R40, UR11, R47, 0x1, P1 ;  /* 0x0000000b282b7c11 */ /* 0x000fca00088f0c2f */
[----:B------:R4:W-:Y:S02]  /*30b0*/  STG.E desc[UR6][R42.64], R41 ;  /* 0x000000292a007986 */ /* 0x0009e4000c101906 */
.L_x_1970:
[----:B------:R-:W-:Y:S05]  /*30c0*/  BSYNC.RECONVERGENT B1 ;  /* 0x0000000000017941 */ /* 0x000fea0003800200 */
.L_x_1969:
[----:B------:R-:W-:Y:S01]  /*30d0*/  ISETP.GE.AND.EX P5, PT, R15, UR9, PT, P5 ;  /* 0x000000090f007c0c */ /* 0x000fe2000bfa6350 */
[----:B------:R-:W-:Y:S01]  /*30e0*/  BSSY.RECONVERGENT B1, `(.L_x_1971) ;  /* 0x000001b000017945 */ /* 0x000fe20003800200 */
[----:B------:R-:W-:Y:S02]  /*30f0*/  ISETP.GE.U32.AND P1, PT, R88, UR8, PT ;  /* 0x0000000858007c0c */ /* 0x000fe4000bf26070 */
[----:B------:R-:W-:Y:S02]  /*3100*/  ISETP.GE.U32.AND P2, PT, R86, UR8, PT ;  /* 0x0000000856007c0c */ /* 0x000fe4000bf46070 */
[----:B------:R-:W-:Y:S02]  /*3110*/  ISETP.GE.U32.AND P4, PT, R84, UR8, PT ;  /* 0x0000000854007c0c */ /* 0x000fe4000bf86070 */
[----:B------:R-:W-:Y:S02]  /*3120*/  ISETP.GE.U32.AND P3, PT, R82, UR8, PT ;  /* 0x0000000852007c0c */ /* 0x000fe4000bf66070 */
[----:B------:R-:W-:-:S02]  /*3130*/  ISETP.GE.AND.EX P6, PT, R17, UR9, PT, P6 ;  /* 0x0000000911007c0c */ /* 0x000fc4000bfc6360 */
[----:B------:R-:W-:Y:S02]  /*3140*/  ISETP.GE.AND.EX P1, PT, R19, UR9, PT, P1 ;  /* 0x0000000913007c0c */ /* 0x000fe4000bf26310 */
[----:B------:R-:W-:Y:S01]  /*3150*/  ISETP.GE.AND.EX P2, PT, R21, UR9, PT, P2 ;  /* 0x0000000915007c0c */ /* 0x000fe2000bf46320 */
[----:B------:R-:W-:-:S12]  /*3160*/  @P5 BRA `(.L_x_1972) ;  /* 0x0000000000485947 */ /* 0x000fd80003800000 */
[----:B------:R-:W0:Y:S01]  /*3170*/  LDCU.64 UR4, c[0x0][0x3e0] ;  /* 0x00007c00ff0477ac */ /* 0x000e220008000a00 */
[----:B--2---:R-:W-:Y:S01]  /*3180*/  MOV R40, R102 ;  /* 0x0000006600287202 */ /* 0x004fe20000000f00 */
[--C-:B---34-:R-:W-:Y:S01]  /*3190*/  FADD.FTZ R43, R20, -R48.reuse ;  /* 0x80000030142b7221 */ /* 0x118fe20000010000 */
[----:B------:R-:W-:Y:S01]  /*31a0*/  MOV R41, R101 ;  /* 0x0000006500297202 */ /* 0x000fe20000000f00 */
[----:B------:R-:W2:Y:S01]  /*31b0*/  LDCU.64 UR10, c[0x0][0x380] ;  /* 0x00007000ff0a77ac */ /* 0x000ea20008000a00 */
[----:B------:R-:W-:Y:S01]  /*31c0*/  FADD.FTZ R71, R71, -R48 ;  /* 0x8000003047477221 */ /* 0x000fe20000010000 */
[----:B-1----:R-:W-:-:S03]  /*31d0*/  FMUL.FTZ R43, R43, R44 ;  /* 0x0000002c2b2b7220 */ /* 0x002fc60000410000 */
[----:B------:R-:W-:Y:S01]  /*31e0*/  FMUL.FTZ R16, R71, R44 ;  /* 0x0000002c47107220 */ /* 0x000fe20000410000 */
[----:B-----5:R-:W-:Y:S01]  /*31f0*/  FFMA.FTZ R18, R36, R43, R38 ;  /* 0x0000002b24127223 */ /* 0x020fe20000010026 */
[----:B0-----:R-:W-:Y:S02]  /*3200*/  IMAD R45, R15, UR4, RZ ;  /* 0x000000040f2d7c24 */ /* 0x001fe4000f8e02ff */
        /* <DEDUP_REMOVED lines=8> */
.L_x_1972:
[----:B------:R-:W-:Y:S05]  /*3290*/  BSYNC.RECONVERGENT B1 ;  /* 0x0000000000017941 */ /* 0x000fea0003800200 */
.L_x_1971:
[----:B------:R-:W-:Y:S04]  /*32a0*/  BSSY.RECONVERGENT B1, `(.L_x_1973) ;  /* 0x0000014000017945 */ /* 0x000fe80003800200 */
[----:B------:R-:W-:Y:S05]  /*32b0*/  @P6 BRA `(.L_x_1974) ;  /* 0x0000000000486947 */ /* 0x000fea0003800000 */
[----:B------:R-:W1:Y:S01]  /*32c0*/  LDCU.64 UR4, c[0x0][0x3e0] ;  /* 0x00007c00ff0477ac */ /* 0x000e620008000a00 */
[----:B--2---:R-:W-:Y:S01]  /*32d0*/  MOV R40, R102 ;  /* 0x0000006600287202 */ /* 0x004fe20000000f00 */
[--C-:B------:R-:W-:Y:S01]  /*32e0*/  FADD.FTZ R73, R73, -R48.reuse ;  /* 0x8000003049497221 */ /* 0x100fe20000010000 */
[----:B0--34-:R-:W-:Y:S01]  /*32f0*/  MOV R41, R101 ;  /* 0x0000006500297202 */ /* 0x019fe20000000f00 */
[----:B------:R-:W0:Y:S01]  /*3300*/  LDCU.64 UR10, c[0x0][0x380] ;  /* 0x00007000ff0a77ac */ /* 0x000e220008000a00 */
[----:B------:R-:W-:Y:S01]  /*3310*/  FADD.FTZ R43, R22, -R48 ;  /* 0x80000030162b7221 */ /* 0x000fe20000010000 */
[----:B-1----:R-:W-:-:S03]  /*3320*/  FMUL.FTZ R73, R73, R44 ;  /* 0x0000002c49497220 */ /* 0x002fc60000410000 */
[----:B------:R-:W-:Y:S01]  /*3330*/  FMUL.FTZ R16, R43, R44 ;  /* 0x0000002c2b107220 */ /* 0x000fe20000410000 */
[----:B-----5:R-:W-:-:S03]  /*3340*/  FFMA.FTZ R73, R36, R73, R38 ;  /* 0x0000004924497223 */ /* 0x020fc60000010026 */
[----:B------:R-:W-:Y:S01]  /*3350*/  FFMA.FTZ R16, R37, R16, R39 ;  /* 0x0000001025107223 */ /* 0x000fe20000010027 */
[----:B------:R-:W-:Y:S02]  /*3360*/  IMAD R45, R17, UR4, RZ ;  /* 0x00000004112d7c24 */ /* 0x000fe4000f8e02ff */
[----:B------:R-:W-:-:S04]  /*3370*/  IMAD.WIDE.U32 R40, R90, UR4, R40 ;  /* 0x000000045a287c25 */ /* 0x000fc8000f8e0028 */
[----:B------:R-:W-:Y:S01]  /*3380*/  IMAD R45, R90, UR5, R45 ;  /* 0x000000055a2d7c24 */ /* 0x000fe2000f8e022d */
[----:B0-----:R-:W-:-:S04]  /*3390*/  LEA R42, P5, R40, UR10, 0x1 ;  /* 0x0000000a282a7c11 */ /* 0x001fc8000f8a08ff */
[----:B------:R-:W-:Y:S02]  /*33a0*/  IADD3 R45, PT, PT, R41, R45, RZ ;  /* 0x0000002d292d7210 */ /* 0x000fe40007ffe0ff */
[----:B------:R-:W-:Y:S02]  /*33b0*/  F2FP.BF16.F32.PACK_AB R41, R16, R73 ;  /* 0x000000491029723e */ /* 0x000fe400000010ff */
[----:B------:R-:W-:-:S05]  /*33c0*/  LEA.HI.X R43, R40, UR11, R45, 0x1, P5 ;  /* 0x0000000b282b7c11 */ /* 0x000fca000a8f0c2d */
[----:B------:R0:W-:Y:S02]  /*33d0*/  STG.E desc[UR6][R42.64], R41 ;  /* 0x000000292a007986 */ /* 0x0001e4000c101906 */
.L_x_1974:
[----:B------:R-:W-:Y:S05]  /*33e0*/  BSYNC.RECONVERGENT B1 ;  /* 0x0000000000017941 */ /* 0x000fea0003800200 */
.L_x_1973:
        /* <DEDUP_REMOVED lines=20> */
.L_x_1976:
[----:B------:R-:W-:Y:S05]  /*3530*/  BSYNC.RECONVERGENT B1 ;  /* 0x0000000000017941 */ /* 0x000fea0003800200 */
.L_x_1975:
[----:B------:R-:W-:Y:S04]  /*3540*/  BSSY.RECONVERGENT B1, `(.L_x_1977) ;  /* 0x0000014000017945 */ /* 0x000fe80003800200 */
[----:B------:R-:W-:Y:S05]  /*3550*/  @P2 BRA `(.L_x_1978) ;  /* 0x0000000000482947 */ /* 0x000fea0003800000 */
[----:B------:R-:W1:Y:S01]  /*3560*/  LDCU.64 UR4, c[0x0][0x3e0] ;  /* 0x00007c00ff0477ac */ /* 0x000e620008000a00 */
[----:B--2---:R-:W-:Y:S01]  /*3570*/  MOV R40, R102 ;  /* 0x0000006600287202 */ /* 0x004fe20000000f00 */
[--C-:B0--34-:R-:W-:Y:S01]  /*3580*/  FADD.FTZ R43, R26, -R48.reuse ;  /* 0x800000301a2b7221 */ /* 0x119fe20000010000 */
[----:B------:R-:W-:Y:S01]  /*3590*/  MOV R41, R101 ;  /* 0x0000006500297202 */ /* 0x000fe20000000f00 */
[----:B------:R-:W0:Y:S01]  /*35a0*/  LDCU.64 UR10, c[0x0][0x380] ;  /* 0x00007000ff0a77ac */ /* 0x000e220008000a00 */
[----:B------:R-:W-:Y:S01]  /*35b0*/  FADD.FTZ R77, R77, -R48 ;  /* 0x800000304d4d7221 */ /* 0x000fe20000010000 */
[----:B-1----:R-:W-:-:S03]  /*35c0*/  FMUL.FTZ R43, R43, R44 ;  /* 0x0000002c2b2b7220 */ /* 0x002fc60000410000 */
[----:B------:R-:W-:Y:S01]  /*35d0*/  FMUL.FTZ R16, R77, R44 ;  /* 0x0000002c4d107220 */ /* 0x000fe20000410000 */
[----:B-----5:R-:W-:Y:S01]  /*35e0*/  FFMA.FTZ R18, R36, R43, R38 ;  /* 0x0000002b24127223 */ /* 0x020fe20000010026 */
[----:B------:R-:W-:Y:S02]  /*35f0*/  IMAD R45, R21, UR4, RZ ;  /* 0x00000004152d7c24 */ /* 0x000fe4000f8e02ff */
[----:B------:R-:W-:-:S04]  /*3600*/  IMAD.WIDE.U32 R40, R86, UR4, R40 ;  /* 0x0000000456287c25 */ /* 0x000fc8000f8e0028 */
[----:B------:R-:W-:Y:S02]  /*3610*/  IMAD R47, R86, UR5, R45 ;  /* 0x00000005562f7c24 */ /* 0x000fe4000f8e022d */
[----:B------:R-:W-:Y:S01]  /*3620*/  FFMA.FTZ R45, R37, R16, R39 ;  /* 0x00000010252d7223 */ /* 0x000fe20000010027 */
[C---:B0-----:R-:W-:Y:S02]  /*3630*/  LEA R42, P1, R40.reuse, UR10, 0x1 ;  /* 0x0000000a282a7c11 */ /* 0x041fe4000f8208ff */
[----:B------:R-:W-:Y:S02]  /*3640*/  IADD3 R47, PT, PT, R41, R47, RZ ;  /* 0x0000002f292f7210 */ /* 0x000fe40007ffe0ff */
[----:B------:R-:W-:Y:S02]  /*3650*/  F2FP.BF16.F32.PACK_AB R41, R45, R18 ;  /* 0x000000122d29723e */ /* 0x000fe400000010ff */
[----:B------:R-:W-:-:S05]  /*3660*/  LEA.HI.X R43, R40, UR11, R47, 0x1, P1 ;  /* 0x0000000b282b7c11 */ /* 0x000fca00088f0c2f */
[----:B------:R0:W-:Y:S02]  /*3670*/  STG.E desc[UR6][R42.64], R41 ;  /* 0x000000292a007986 */ /* 0x0001e4000c101906 */
.L_x_1978:
[----:B------:R-:W-:Y:S05]  /*3680*/  BSYNC.RECONVERGENT B1 ;  /* 0x0000000000017941 */ /* 0x000fea0003800200 */
.L_x_1977:
        /* <DEDUP_REMOVED lines=28> */
.L_x_1980:
[----:B------:R-:W-:Y:S05]  /*3850*/  BSYNC.RECONVERGENT B1 ;  /* 0x0000000000017941 */ /* 0x000fea0003800200 */
.L_x_1979:
        /* <DEDUP_REMOVED lines=20> */
.L_x_1982:
[----:B------:R-:W-:Y:S05]  /*39a0*/  BSYNC.RECONVERGENT B1 ;  /* 0x0000000000017941 */ /* 0x000fea0003800200 */
.L_x_1981:
        /* <DEDUP_REMOVED lines=20> */
.L_x_1984:
[----:B------:R-:W-:Y:S05]  /*3af0*/  BSYNC.RECONVERGENT B1 ;  /* 0x0000000000017941 */ /* 0x000fea0003800200 */
.L_x_1983:
        /* <DEDUP_REMOVED lines=20> */
.L_x_1986:
[----:B------:R-:W-:Y:S05]  /*3c40*/  BSYNC.RECONVERGENT B1 ;  /* 0x0000000000017941 */ /* 0x000fea0003800200 */
.L_x_1985:
        /* <DEDUP_REMOVED lines=8> */
[----:B------:R-:W-:Y:S02]  /*3cd0*/  ISETP.GE.AND.EX P2, PT, R61, UR9, PT, P2 ;  /* 0x000000093d007c0c */ /* 0x000fe4000bf46320 */
[----:B------:R-:W-:Y:S02]  /*3ce0*/  ISETP.GE.AND.EX P3, PT, R63, UR9, PT, P3 ;  /* 0x000000093f007c0c */ /* 0x000fe4000bf66330 */
[----:B------:R-:W-:Y:S01]  /*3cf0*/  ISETP.GE.AND.EX P4, PT, R65, UR9, PT, P4 ;  /* 0x0000000941007c0c */ /* 0x000fe2000bf86340 */
[----:B------:R-:W-:-:S12]  /*3d00*/  @P6 BRA `(.L_x_1988) ;  /* 0x0000000000486947 */ /* 0x000fd80003800000 */
        /* <DEDUP_REMOVED lines=18> */
.L_x_1988:
[----:B------:R-:W-:Y:S05]  /*3e30*/  BSYNC.RECONVERGENT B1 ;  /* 0x0000000000017941 */ /* 0x000fea0003800200 */
.L_x_1987:
        /* <DEDUP_REMOVED lines=20> */
.L_x_1990:
[----:B------:R-:W-:Y:S05]  /*3f80*/  BSYNC.RECONVERGENT B1 ;  /* 0x0000000000017941 */ /* 0x000fea0003800200 */
.L_x_1989:
[----:B------:R-:W-:Y:S04]  /*3f90*/  BSSY.RECONVERGENT B1, `(.L_x_1991) ;  /* 0x0000014000017945 */ /* 0x000fe80003800200 */
[----:B------:R-:W-:Y:S05]  /*3fa0*/  @P1 BRA `(.L_x_1992) ;  /* 0x0000000000481947 */ /* 0x000fea0003800000 */
[----:B------:R-:W1:Y:S01]  /*3fb0*/  LDCU.64 UR4, c[0x0][0x3e0] ;  /* 0x00007c00ff0477ac */ /* 0x000e620008000a00 */
[--C-:B0--34-:R-:W-:Y:S01]  /*3fc0*/  FADD.FTZ R43, R64, -R48.reuse ;  /* 0x80000030402b7221 */ /* 0x119fe20000010000 */
[----:B--2---:R-:W-:Y:S01]  /*3fd0*/  MOV R40, R102 ;  /* 0x0000006600287202 */ /* 0x004fe20000000f00 */
[----:B------:R-:W-:Y:S01]  /*3fe0*/  FADD.FTZ R91, R91, -R48 ;  /* 0x800000305b5b7221 */ /* 0x000fe20000010000 */
[----:B------:R-:W0:Y:S01]  /*3ff0*/  LDCU.64 UR10, c[0x0][0x380] ;  /* 0x00007000ff0a77ac */ /* 0x000e220008000a00 */
[----:B------:R-:W-:Y:S01]  /*4000*/  MOV R41, R101 ;  /* 0x0000006500297202 */ /* 0x000fe20000000f00 */
[-C--:B-1----:R-:W-:Y:S01]  /*4010*/  FMUL.FTZ R45, R43, R44.reuse ;  /* 0x0000002c2b2d7220 */ /* 0x082fe20000410000 */
[----:B------:R-:W-:-:S03]  /*4020*/  FMUL.FTZ R16, R91, R44 ;  /* 0x0000002c5b107220 */ /* 0x000fc60000410000 */
[----:B-----5:R-:W-:Y:S01]  /*4030*/  FFMA.FTZ R45, R36, R45, R38 ;  /* 0x0000002d242d7223 */ /* 0x020fe20000010026 */
        /* <DEDUP_REMOVED lines=9> */
.L_x_1992:
[----:B------:R-:W-:Y:S05]  /*40d0*/  BSYNC.RECONVERGENT B1 ;  /* 0x0000000000017941 */ /* 0x000fea0003800200 */
.L_x_1991:
        /* <DEDUP_REMOVED lines=20> */
.L_x_1994:
[----:B------:R-:W-:Y:S05]  /*4220*/  BSYNC.RECONVERGENT B1 ;  /* 0x0000000000017941 */ /* 0x000fea0003800200 */
.L_x_1993:
        /* <DEDUP_REMOVED lines=20> */
.L_x_1996:
[----:B------:R-:W-:Y:S05]  /*4370*/  BSYNC.RECONVERGENT B1 ;  /* 0x0000000000017941 */ /* 0x000fea0003800200 */
.L_x_1995:
[----:B------:R-:W-:Y:S05]  /*4380*/  @P4 BRA `(.L_x_1997) ;  /* 0x0000002000784947 */ /* 0x000fea0003800000 */
[----:B------:R-:W2:Y:S01]  /*4390*/  LDCU.64 UR4, c[0x0][0x3e0] ;  /* 0x00007c00ff0477ac */ /* 0x000ea20008000a00 */
[--C-:B------:R-:W-:Y:S01]  /*43a0*/  FADD.FTZ R97, R97, -R48.reuse ;  /* 0x8000003061617221 */ /* 0x100fe20000010000 */
[----:B------:R-:W-:Y:S01]  /*43b0*/  MOV R100, R102 ;  /* 0x0000006600647202 */ /* 0x000fe20000000f00 */
[----:B0--34-:R-:W-:Y:S01]  /*43c0*/  FADD.FTZ R41, R70, -R48 ;  /* 0x8000003046297221 */ /* 0x019fe20000010000 */
[----:B------:R-:W0:Y:S01]  /*43d0*/  LDCU.64 UR8, c[0x0][0x380] ;  /* 0x00007000ff0877ac */ /* 0x000e220008000a00 */
[-C--:B-1----:R-:W-:Y:S02]  /*43e0*/  FMUL.FTZ R97, R97, R44.reuse ;  /* 0x0000002c61617220 */ /* 0x082fe40000410000 */
[----:B------:R-:W-:Y:S02]  /*43f0*/  FMUL.FTZ R44, R41, R44 ;  /* 0x0000002c292c7220 */ /* 0x000fe40000410000 */
[----:B-----5:R-:W-:Y:S02]  /*4400*/  FFMA.FTZ R97, R36, R97, R38 ;  /* 0x0000006124617223 */ /* 0x020fe40000010026 */
[----:B------:R-:W-:-:S05]  /*4410*/  FFMA.FTZ R44, R37, R44, R39 ;  /* 0x0000002c252c7223 */ /* 0x000fca0000010027 */
[----:B------:R-:W-:Y:S01]  /*4420*/  F2FP.BF16.F32.PACK_AB R39, R44, R97 ;  /* 0x000000612c27723e */ /* 0x000fe200000010ff */
[----:B--2---:R-:W-:Y:S02]  /*4430*/  IMAD R43, R65, UR4, RZ ;  /* 0x00000004412b7c24 */ /* 0x004fe4000f8e02ff */
[----:B------:R-:W-:-:S04]  /*4440*/  IMAD.WIDE.U32 R100, R12, UR4, R100 ;  /* 0x000000040c647c25 */ /* 0x000fc8000f8e0064 */
[----:B------:R-:W-:Y:S01]  /*4450*/  IMAD R43, R12, UR5, R43 ;  /* 0x000000050c2b7c24 */ /* 0x000fe2000f8e022b */
[----:B0-----:R-:W-:-:S04]  /*4460*/  LEA R36, P1, R100, UR8, 0x1 ;  /* 0x0000000864247c11 */ /* 0x001fc8000f8208ff */
[----:B------:R-:W-:-:S04]  /*4470*/  IADD3 R43, PT, PT, R101, R43, RZ ;  /* 0x0000002b652b7210 */ /* 0x000fc80007ffe0ff */
[----:B------:R-:W-:-:S05]  /*4480*/  LEA.HI.X R37, R100, UR9, R43, 0x1, P1 ;  /* 0x0000000964257c11 */ /* 0x000fca00088f0c2b */
[----:B------:R0:W-:Y:S01]  /*4490*/  STG.E desc[UR6][R36.64], R39 ;  /* 0x0000002724007986 */ /* 0x0001e2000c101906 */
[----:B------:R-:W-:Y:S05]  /*44a0*/  BRA `(.L_x_1997) ;  /* 0x0000002000307947 */ /* 0x000fea0003800000 */
.L_x_1966:
[----:B------:R-:W3:Y:S01]  /*44b0*/  LDCU.64 UR10, c[0x0][0x3e8] ;  /* 0x00007d00ff0a77ac */ /* 0x000ee20008000a00 */
[----:B------:R-:W-:Y:S01]  /*44c0*/  BSSY.RECONVERGENT B1, `(.L_x_1998) ;  /* 0x0000022000017945 */ /* 0x000fe20003800200 */
[----:B---3--:R-:W-:Y:S02]  /*44d0*/  ISETP.GE.U32.AND P4, PT, R94, UR10, PT ;  /* 0x0000000a5e007c0c */ /* 0x008fe4000bf86070 */
[----:B------:R-:W-:Y:S02]  /*44e0*/  ISETP.GE.U32.AND P2, PT, R92, UR10, PT ;  /* 0x0000000a5c007c0c */ /* 0x000fe4000bf46070 */
[----:B------:R-:W-:Y:S02]  /*44f0*/  ISETP.GE.U32.AND P1, PT, R90, UR10, PT ;  /* 0x0000000a5a007c0c */ /* 0x000fe4000bf26070 */
[----:B------:R-:W-:Y:S01]  /*4500*/  ISETP.GE.AND.EX P4, PT, R13, UR11, PT, P4 ;  /* 0x0000000b0d007c0c */ /* 0x000fe2000bf86340 */
[----:B------:R-:W-:-:S12]  /*4510*/  @P3 BRA `(.L_x_1999) ;  /* 0x0000000000703947 */ /* 0x000fd80003800000 */
[--C-:B------:R-:W-:Y:S01]  /*4520*/  FADD.FTZ R69, R69, -R48.reuse ;  /* 0x8000003045457221 */ /* 0x100fe20000010000 */
[----:B------:R-:W-:Y:S01]  /*4530*/  FADD.FTZ R41, R18, -R48 ;  /* 0x8000003012297221 */ /* 0x000fe20000010000 */
[----:B------:R-:W3:Y:S01]  /*4540*/  LDCU.64 UR4, c[0x0][0x3e0] ;  /* 0x00007c00ff0477ac */ /* 0x000ee20008000a00 */
[----:B------:R-:W-:Y:S01]  /*4550*/  MOV R42, R102 ;  /* 0x00000066002a7202 */ /* 0x000fe20000000f00 */
[-C--:B-1----:R-:W-:Y:S01]  /*4560*/  FMUL.FTZ R69, R69, R44.reuse ;  /* 0x0000002c45457220 */ /* 0x082fe20000410000 */
[----:B--2---:R-:W-:Y:S01]  /*4570*/  FMUL.FTZ R40, R41, R44 ;  /* 0x0000002c29287220 */ /* 0x004fe20000410000 */
[----:B------:R-:W1:Y:S01]  /*4580*/  LDCU.64 UR8, c[0x0][0x380] ;  /* 0x00007000ff0877ac */ /* 0x000e620008000a00 */
[----:B------:R-:W-:Y:S01]  /*4590*/  MOV R43, R101 ;  /* 0x00000065002b7202 */ /* 0x000fe20000000f00 */
[----:B-----5:R-:W-:Y:S01]  /*45a0*/  FFMA.FTZ R69, R36, R69, R38 ;  /* 0x0000004524457223 */ /* 0x020fe20000010026 */
[----:B------:R-:W-:-:S03]  /*45b0*/  FFMA.FTZ R46, R37, R40, R39 ;  /* 0x00000028252e7223 */ /* 0x000fc60000010027 */
[----:B------:R-:W-:Y:S01]  /*45c0*/  FMUL.FTZ R18, R69, -1.4426950216293334961 ;  /* 0xbfb8aa3b45127820 */ /* 0x000fe20000410000 */
[----:B------:R-:W-:-:S05]  /*45d0*/  FMUL.FTZ R41, R46, -1.4426950216293334961 ;  /* 0xbfb8aa3b2e297820 */ /* 0x000fca0000410000 */
[----:B------:R-:W2:Y:S01]  /*45e0*/  MUFU.EX2 R18, R18 ;  /* 0x0000001200127308 */ /* 0x000ea20000000800 */
[----:B---3--:R-:W-:-:S03]  /*45f0*/  IMAD R47, R9, UR4, RZ ;  /* 0x00000004092f7c24 */ /* 0x008fc6000f8e02ff */
        /* <DEDUP_REMOVED lines=14> */
.L_x_1999:
[----:B------:R-:W-:Y:S05]  /*46e0*/  BSYNC.RECONVERGENT B1 ;  /* 0x0000000000017941 */ /* 0x000fea0003800200 */
.L_x_1998:
[----:B------:R-:W-:Y:S04]  /*46f0*/  BSSY.RECONVERGENT B1, `(.L_x_2000) ;  /* 0x000001e000017945 */ /* 0x000fe80003800200 */
[----:B------:R-:W-:Y:S05]  /*4700*/  @P4 BRA `(.L_x_2001) ;  /* 0x0000000000704947 */ /* 0x000fea0003800000 */
[--C-:B---3--:R-:W-:Y:S01]  /*4710*/  FADD.FTZ R41, R16, -R48.reuse ;  /* 0x8000003010297221 */ /* 0x108fe20000010000 */
[----:B------:R-:W-:Y:S01]  /*4720*/  FADD.FTZ R67, R67, -R48 ;  /* 0x8000003043437221 */ /* 0x000fe20000010000 */
[----:B------:R-:W3:Y:S01]  /*4730*/  LDCU.64 UR4, c[0x0][0x3e0] ;  /* 0x00007c00ff0477ac */ /* 0x000ee20008000a00 */
[----:B------:R-:W-:Y:S01]  /*4740*/  MOV R42, R102 ;  /* 0x00000066002a7202 */ /* 0x000fe20000000f00 */
[-C--:B-1----:R-:W-:Y:S01]  /*4750*/  FMUL.FTZ R41, R41, R44.reuse ;  /* 0x0000002c29297220 */ /* 0x082fe20000410000 */
[----:B------:R-:W-:Y:S01]  /*4760*/  FMUL.FTZ R18, R67, R44 ;  /* 0x0000002c43127220 */ /* 0x000fe20000410000 */
[----:B------:R-:W1:Y:S01]  /*4770*/  LDCU.64 UR8, c[0x0][0x380] ;  /* 0x00007000ff0877ac */ /* 0x000e620008000a00 */
[----:B------:R-:W-:Y:S01]  /*4780*/  MOV R43, R101 ;  /* 0x00000065002b7202 */ /* 0x000fe20000000f00 */
[----:B-----5:R-:W-:Y:S01]  /*4790*/  FFMA.FTZ R41, R36, R41, R38 ;  /* 0x0000002924297223 */ /* 0x020fe20000010026 */
[----:B--2---:R-:W-:-:S03]  /*47a0*/  FFMA.FTZ R46, R37, R18, R39 ;  /* 0x00000012252e7223 */ /* 0x004fc60000010027 */
        /* <DEDUP_REMOVED lines=9> */
[----:B---3--:R-:W-:Y:S01]  /*4840*/  FADD.FTZ R45, R40, 1 ;  /* 0x3f800000282d7421 */ /* 0x008fe20000010000 */
[C---:B-1----:R-:W-:Y:S01]  /*4850*/  LEA R40, P3, R42.reuse, UR8, 0x1 ;  /* 0x000000082a287c11 */ /* 0x042fe2000f8608ff */
[----:B------:R-:W1:Y:S08]  /*4860*/  MUFU.RCP R18, R18 ;  /* 0x0000001200127308 */ /* 0x000e700000001000 */
[----:B------:R-:W2:Y:S01]  /*4870*/  MUFU.RCP R45, R45 ;  /* 0x0000002d002d7308 */ /* 0x000ea20000001000 */
[----:B-1----:R-:W-:Y:S01]  /*4880*/  FMUL.FTZ R16, R41, R18 ;  /* 0x0000001229107220 */ /* 0x002fe20000410000 */
[----:B------:R-:W-:Y:S01]  /*4890*/  LEA.HI.X R41, R42, UR9, R49, 0x1, P3 ;  /* 0x000000092a297c11 */ /* 0x000fe200098f0c31 */
[----:B--2---:R-:W-:-:S05]  /*48a0*/  FMUL.FTZ R47, R46, R45 ;  /* 0x0000002d2e2f7220 */ /* 0x004fca0000410000 */
[----:B------:R-:W-:-:S05]  /*48b0*/  F2FP.BF16.F32.PACK_AB R47, R47, R16 ;  /* 0x000000102f2f723e */ /* 0x000fca00000010ff */
[----:B------:R4:W-:Y:S02]  /*48c0*/  STG.E desc[UR6][R40.64], R47 ;  /* 0x0000002f28007986 */ /* 0x0009e4000c101906 */
.L_x_2001:
[----:B------:R-:W-:Y:S05]  /*48d0*/  BSYNC.RECONVERGENT B1 ;  /* 0x0000000000017941 */ /* 0x000fea0003800200 */
.L_x_2000:
        /* <DEDUP_REMOVED lines=10> */
[--C-:B---34-:R-:W-:Y:S01]  /*4980*/  FADD.FTZ R41, R20, -R48.reuse ;  /* 0x8000003014297221 */ /* 0x118fe20000010000 */
        /* <DEDUP_REMOVED lines=22> */
[----:B---3--:R-:W-:Y:S01]  /*4af0*/  FMUL.FTZ R47, R40, R45 ;  /* 0x0000002d282f7220 */ /* 0x008fe20000410000 */
[----:B-1----:R-:W-:-:S04]  /*4b00*/  LEA R40, P2, R42, UR8, 0x1 ;  /* 0x000000082a287c11 */ /* 0x002fc8000f8408ff */
[----:B------:R-:W-:Y:S02]  /*4b10*/  LEA.HI.X R41, R42, UR9, R49, 0x1, P2 ;  /* 0x000000092a297c11 */ /* 0x000fe400090f0c31 */
[----:B------:R-:W-:-:S05]  /*4b20*/  F2FP.BF16.F32.PACK_AB R47, R47, R16 ;  /* 0x000000102f2f723e */ /* 0x000fca00000010ff */
[----:B------:R1:W-:Y:S02]  /*4b30*/  STG.E desc[UR6][R40.64], R47 ;  /* 0x0000002f28007986 */ /* 0x0003e4000c101906 */
.L_x_2003:
[----:B------:R-:W-:Y:S05]  /*4b40*/  BSYNC.RECONVERGENT B1 ;  /* 0x0000000000017941 */ /* 0x000fea0003800200 */
.L_x_2002:
[----:B------:R-:W-:Y:S04]  /*4b50*/  BSSY.RECONVERGENT B1, `(.L_x_2004) ;  /* 0x000001e000017945 */ /* 0x000fe80003800200 */
[----:B------:R-:W-:Y:S05]  /*4b60*/  @P1 BRA `(.L_x_2005) ;  /* 0x0000000000701947 */ /* 0x000fea0003800000 */
[--C-:B------:R-:W-:Y:S01]  /*4b70*/  FADD.FTZ R73, R73, -R48.reuse ;  /* 0x8000003049497221 */ /* 0x100fe20000010000 */
[----:B-1-34-:R-:W-:Y:S01]  /*4b80*/  FADD.FTZ R41, R22, -R48 ;  /* 0x8000003016297221 */ /* 0x01afe20000010000 */
[----:B------:R-:W1:Y:S01]  /*4b90*/  LDCU.64 UR4, c[0x0][0x3e0] ;  /* 0x00007c00ff0477ac */ /* 0x000e620008000a00 */
[----:B------:R-:W-:Y:S01]  /*4ba0*/  MOV R42, R102 ;  /* 0x00000066002a7202 */ /* 0x000fe20000000f00 */
[-C--:B------:R-:W-:Y:S01]  /*4bb0*/  FMUL.FTZ R73, R73, R44.reuse ;  /* 0x0000002c49497220 */ /* 0x080fe20000410000 */
[----:B------:R-:W-:Y:S01]  /*4bc0*/  FMUL.FTZ R18, R41, R44 ;  /* 0x0000002c29127220 */ /* 0x000fe20000410000 */
[----:B------:R-:W2:Y:S01]  /*4bd0*/  LDCU.64 UR8, c[0x0][0x380] ;  /* 0x00007000ff0877ac */ /* 0x000ea20008000a00 */
[----:B------:R-:W-:Y:S01]  /*4be0*/  MOV R43, R101 ;  /* 0x00000065002b7202 */ /* 0x000fe20000000f00 */
[----:B-----5:R-:W-:Y:S01]  /*4bf0*/  FFMA.FTZ R73, R36, R73, R38 ;  /* 0x0000004924497223 */ /* 0x020fe20000010026 */
[----:B------:R-:W-:-:S03]  /*4c00*/  FFMA.FTZ R45, R37, R18, R39 ;  /* 0x00000012252d7223 */ /* 0x000fc60000010027 */
[----:B------:R-:W-:Y:S01]  /*4c10*/  FMUL.FTZ R16, R73, -1.4426950216293334961 ;  /* 0xbfb8aa3b49107820 */ /* 0x000fe20000410000 */
[----:B------:R-:W-:-:S05]  /*4c20*/  FMUL.FTZ R20, R45, -1.4426950216293334961 ;  /* 0xbfb8aa3b2d147820 */ /* 0x000fca0000410000 */
[----:B------:R-:W3:Y:S01]  /*4c30*/  MUFU.EX2 R16, R16 ;  /* 0x0000001000107308 */ /* 0x000ee20000000800 */
[----:B-1----:R-:W-:-:S03]  /*4c40*/  IMAD R41, R17, UR4, RZ ;  /* 0x0000000411297c24 */ /* 0x002fc6000f8e02ff */
[----:B------:R-:W1:Y:S01]  /*4c50*/  MUFU.EX2 R20, R20 ;  /* 0x0000001400147308 */ /* 0x000e620000000800 */
[----:B------:R-:W-:-:S04]  /*4c60*/  IMAD.WIDE.U32 R42, R90, UR4, R42 ;  /* 0x000000045a2a7c25 */ /* 0x000fc8000f8e002a */
[----:B------:R-:W-:Y:S01]  /*4c70*/  IMAD R41, R90, UR5, R41 ;  /* 0x000000055a297c24 */ /* 0x000fe2000f8e0229 */
[----:B--2---:R-:W-:Y:S01]  /*4c80*/  LEA R40, P1, R42, UR8, 0x1 ;  /* 0x000000082a287c11 */ /* 0x004fe2000f8208ff */
[----:B---3--:R-:W-:-:S03]  /*4c90*/  FADD.FTZ R18, R16, 1 ;  /* 0x3f80000010127421 */ /* 0x008fc60000010000 */
[----:B------:R-:W-:Y:S01]  /*4ca0*/  IADD3 R41, PT, PT, R43, R41, RZ ;  /* 0x000000292b297210 */ /* 0x000fe20007ffe0ff */
[----:B-1----:R-:W-:-:S03]  /*4cb0*/  FADD.FTZ R22, R20, 1 ;  /* 0x3f80000014167421 */ /* 0x002fc60000010000 */
[----:B------:R-:W-:Y:S01]  /*4cc0*/  LEA.HI.X R41, R42, UR9, R41, 0x1, P1 ;  /* 0x000000092a297c11 */ /* 0x000fe200088f0c29 */
[----:B------:R-:W1:Y:S08]  /*4cd0*/  MUFU.RCP R18, R18 ;  /* 0x0000001200127308 */ /* 0x000e700000001000 */
[----:B------:R-:W2:Y:S01]  /*4ce0*/  MUFU.RCP R22, R22 ;  /* 0x0000001600167308 */ /* 0x000ea20000001000 */
[----:B-1----:R-:W-:Y:S01]  /*4cf0*/  FMUL.FTZ R16, R73, R18 ;  /* 0x0000001249107220 */ /* 0x002fe20000410000 */
[----:B--2---:R-:W-:-:S05]  /*4d00*/  FMUL.FTZ R45, R45, R22 ;  /* 0x000000162d2d7220 */ /* 0x004fca0000410000 */
[----:B------:R-:W-:-:S05]  /*4d10*/  F2FP.BF16.F32.PACK_AB R45, R45, R16 ;  /* 0x000000102d2d723e */ /* 0x000fca00000010ff */
[----:B------:R1:W-:Y:S02]  /*4d20*/  STG.E desc[UR6][R40.64], R45 ;  /* 0x0000002d28007986 */ /* 0x0003e4000c101906 */
.L_x_2005:
[----:B------:R-:W-:Y:S05]  /*4d30*/  BSYNC.RECONVERGENT B1 ;  /* 0x0000000000017941 */ /* 0x000fea0003800200 */
.L_x_2004:
        /* <DEDUP_REMOVED lines=30> */
.L_x_2007:
[----:B------:R-:W-:Y:S05]  /*4f20*/  BSYNC.RECONVERGENT B1 ;  /* 0x0000000000017941 */ /* 0x000fea0003800200 */
.L_x_2006:
[----:B------:R-:W-:Y:S04]  /*4f30*/  BSSY.RECONVERGENT B1, `(.L_x_2008) ;  /* 0x000001e000017945 */ /* 0x000fe80003800200 */
[----:B------:R-:W-:Y:S05]  /*4f40*/  @P6 BRA `(.L_x_2009) ;  /* 0x0000000000706947 */ /* 0x000fea0003800000 */
[--C-:B-1-34-:R-:W-:Y:S01]  /*4f50*/  FADD.FTZ R41, R26, -R48.reuse ;  /* 0x800000301a297221 */ /* 0x11afe20000010000 */
[----:B------:R-:W-:Y:S01]  /*4f60*/  FADD.FTZ R77, R77, -R48 ;  /* 0x800000304d4d7221 */ /* 0x000fe20000010000 */
[----:B------:R-:W2:Y:S01]  /*4f70*/  LDCU.64 UR4, c[0x0][0x3e0] ;  /* 0x00007c00ff0477ac */ /* 0x000ea20008000a00 */
[----:B------:R-:W-:Y:S01]  /*4f80*/  MOV R42, R102 ;  /* 0x00000066002a7202 */ /* 0x000fe20000000f00 */
[-C--:B------:R-:W-:Y:S01]  /*4f90*/  FMUL.FTZ R41, R41, R44.reuse ;  /* 0x0000002c29297220 */ /* 0x080fe20000410000 */
[----:B------:R-:W-:Y:S01]  /*4fa0*/  FMUL.FTZ R18, R77, R44 ;  /* 0x0000002c4d127220 */ /* 0x000fe20000410000 */
[----:B------:R-:W1:Y:S01]  /*4fb0*/  LDCU.64 UR8, c[0x0][0x380] ;  /* 0x00007000ff0877ac */ /* 0x000e620008000a00 */
[----:B------:R-:W-:Y:S01]  /*4fc0*/  MOV R43, R101 ;  /* 0x00000065002b7202 */ /* 0x000fe20000000f00 */
[----:B-----5:R-:W-:Y:S01]  /*4fd0*/  FFMA.FTZ R41, R36, R41, R38 ;  /* 0x0000002924297223 */ /* 0x020fe20000010026 */
[----:B------:R-:W-:-:S03]  /*4fe0*/  FFMA.FTZ R45, R37, R18, R39 ;  /* 0x00000012252d7223 */ /* 0x000fc60000010027 */
[----:B------:R-:W-:Y:S01]  /*4ff0*/  FMUL.FTZ R16, R41, -1.4426950216293334961 ;  /* 0xbfb8aa3b29107820 */ /* 0x000fe20000410000 */
[----:B------:R-:W-:-:S05]  /*5000*/  FMUL.FTZ R20, R45, -1.4426950216293334961 ;  /* 0xbfb8aa3b2d147820 */ /* 0x000fca0000410000 */
[----:B------:R-:W3:Y:S01]  /*5010*/  MUFU.EX2 R16, R16 ;  /* 0x0000001000107308 */ /* 0x000ee20000000800 */
[----:B--2---:R-:W-:-:S03]  /*5020*/  IMAD R47, R21, UR4, RZ ;  /* 0x00000004152f7c24 */ /* 0x004fc6000f8e02ff */
[----:B------:R-:W2:Y:S01]  /*5030*/  MUFU.EX2 R20, R20 ;  /* 0x0000001400147308 */ /* 0x000ea20000000800 */
[----:B------:R-:W-:-:S04]  /*5040*/  IMAD.WIDE.U32 R42, R86, UR4, R42 ;  /* 0x00000004562a7c25 */ /* 0x000fc8000f8e002a */
[----:B------:R-:W-:Y:S01]  /*5050*/  IMAD R47, R86, UR5, R47 ;  /* 0x00000005562f7c24 */ /* 0x000fe2000f8e022f */
[----:B-1----:R-:W-:Y:S01]  /*5060*/  LEA R40, P1, R42, UR8, 0x1 ;  /* 0x000000082a287c11 */ /* 0x002fe2000f8208ff */
[----:B---3--:R-:W-:-:S03]  /*5070*/  FADD.FTZ R18, R16, 1 ;  /* 0x3f80000010127421 */ /* 0x008fc60000010000 */
[----:B------:R-:W-:Y:S01]  /*5080*/  IADD3 R47, PT, PT, R43, R47, RZ ;  /* 0x0000002f2b2f7210 */ /* 0x000fe20007ffe0ff */
[----:B--2---:R-:W-:Y:S02]  /*5090*/  FADD.FTZ R22, R20, 1 ;  /* 0x3f80000014167421 */ /* 0x004fe40000010000 */
[----:B------:R-:W1:Y:S08]  /*50a0*/  MUFU.RCP R18, R18 ;  /* 0x0000001200127308 */ /* 0x000e700000001000 */
[----:B------:R-:W2:Y:S01]  /*50b0*/  MUFU.RCP R22, R22 ;  /* 0x0000001600167308 */ /* 0x000ea20000001000 */
[----:B-1----:R-:W-:Y:S01]  /*50c0*/  FMUL.FTZ R16, R41, R18 ;  /* 0x0000001229107220 */ /* 0x002fe20000410000 */
[----:B------:R-:W-:Y:S01]  /*50d0*/  LEA.HI.X R41, R42, UR9, R47, 0x1, P1 ;  /* 0x000000092a297c11 */ /* 0x000fe200088f0c2f */
[----:B--2---:R-:W-:-:S05]  /*50e0*/  FMUL.FTZ R45, R45, R22 ;  /* 0x000000162d2d7220 */ /* 0x004fca0000410000 */
[----:B------:R-:W-:-:S05]  /*50f0*/  F2FP.BF16.F32.PACK_AB R45, R45, R16 ;  /* 0x000000102d2d723e */ /* 0x000fca00000010ff */
[----:B------:R1:W-:Y:S02]  /*5100*/  STG.E desc[UR6][R40.64], R45 ;  /* 0x0000002d28007986 */ /* 0x0003e4000c101906 */
.L_x_2009:
[----:B------:R-:W-:Y:S05]  /*5110*/  BSYNC.RECONVERGENT B1 ;  /* 0x0000000000017941 */ /* 0x000fea0003800200 */
.L_x_2008:
        /* <DEDUP_REMOVED lines=38> */
.L_x_2011:
[----:B------:R-:W-:Y:S05]  /*5380*/  BSYNC.RECONVERGENT B1 ;  /* 0x0000000000017941 */ /* 0x000fea0003800200 */
.L_x_2010:
        /* <DEDUP_REMOVED lines=30> */
.L_x_2013:
[----:B------:R-:W-:Y:S05]  /*5570*/  BSYNC.RECONVERGENT B1 ;  /* 0x0000000000017941 */ /* 0x000fea0003800200 */
.L_x_2012:
        /* <DEDUP_REMOVED lines=30> */
.L_x_2015:
[----:B------:R-:W-:Y:S05]  /*5760*/  BSYNC.RECONVERGENT B1 ;  /* 0x0000000000017941 */ /* 0x000fea0003800200 */
.L_x_2014:
[----:B------:R-:W-:Y:S04]  /*5770*/  BSSY.RECONVERGENT B1, `(.L_x_2016) ;  /* 0x000001e000017945 */ /* 0x000fe80003800200 */
[----:B------:R-:W-:Y:S05]  /*5780*/  @P6 BRA `(.L_x_2017) ;  /* 0x0000000000706947 */ /* 0x000fea0003800000 */
[--C-:B-1-34-:R-:W-:Y:S01]  /*5790*/  FADD.FTZ R41, R34, -R48.reuse ;  /* 0x8000003022297221 */ /* 0x11afe20000010000 */
[----:B------:R-:W-:Y:S01]  /*57a0*/  FADD.FTZ R85, R85, -R48 ;  /* 0x8000003055557221 */ /* 0x000fe20000010000 */
[----:B------:R-:W1:Y:S01]  /*57b0*/  LDCU.64 UR4, c[0x0][0x3e0] ;  /* 0x00007c00ff0477ac */ /* 0x000e620008000a00 */
[----:B--2---:R-:W-:Y:S01]  /*57c0*/  MOV R40, R102 ;  /* 0x0000006600287202 */ /* 0x004fe20000000f00 */
[-C--:B------:R-:W-:Y:S01]  /*57d0*/  FMUL.FTZ R41, R41, R44.reuse ;  /* 0x0000002c29297220 */ /* 0x080fe20000410000 */
[----:B------:R-:W-:Y:S01]  /*57e0*/  FMUL.FTZ R18, R85, R44 ;  /* 0x0000002c55127220 */ /* 0x000fe20000410000 */
[----:B------:R-:W2:Y:S02]  /*57f0*/  LDCU.64 UR8, c[0x0][0x380] ;  /* 0x00007000ff0877ac */ /* 0x000ea40008000a00 */
[----:B-----5:R-:W-:Y:S01]  /*5800*/  FFMA.FTZ R43, R36, R41, R38 ;  /* 0x00000029242b7223 */ /* 0x020fe20000010026 */
[----:B------:R-:W-:Y:S01]  /*5810*/  FFMA.FTZ R45, R37, R18, R39 ;  /* 0x00000012252d7223 */ /* 0x000fe20000010027 */
[----:B------:R-:W-:-:S02]  /*5820*/  MOV R41, R101 ;  /* 0x0000006500297202 */ /* 0x000fc40000000f00 */
        /* <DEDUP_REMOVED lines=10> */
[----:B-1----:R-:W-:Y:S02]  /*58d0*/  FADD.FTZ R22, R20, 1 ;  /* 0x3f80000014167421 */ /* 0x002fe40000010000 */
[----:B------:R-:W1:Y:S08]  /*58e0*/  MUFU.RCP R18, R18 ;  /* 0x0000001200127308 */ /* 0x000e700000001000 */
[----:B------:R-:W2:Y:S01]  /*58f0*/  MUFU.RCP R22, R22 ;  /* 0x0000001600167308 */ /* 0x000ea20000001000 */
[----:B-1----:R-:W-:Y:S01]  /*5900*/  FMUL.FTZ R16, R43, R18 ;  /* 0x000000122b107220 */ /* 0x002fe20000410000 */
[----:B------:R-:W-:Y:S01]  /*5910*/  LEA.HI.X R43, R40, UR9, R47, 0x1, P3 ;  /* 0x00000009282b7c11 */ /* 0x000fe200098f0c2f */
[----:B--2---:R-:W-:-:S05]  /*5920*/  FMUL.FTZ R45, R45, R22 ;  /* 0x000000162d2d7220 */ /* 0x004fca0000410000 */
[----:B------:R-:W-:-:S05]  /*5930*/  F2FP.BF16.F32.PACK_AB R45, R45, R16 ;  /* 0x000000102d2d723e */ /* 0x000fca00000010ff */
[----:B------:R1:W-:Y:S02]  /*5940*/  STG.E desc[UR6][R42.64], R45 ;  /* 0x0000002d2a007986 */ /* 0x0003e4000c101906 */
.L_x_2017:
[----:B------:R-:W-:Y:S05]  /*5950*/  BSYNC.RECONVERGENT B1 ;  /* 0x0000000000017941 */ /* 0x000fea0003800200 */
.L_x_2016:
        /* <DEDUP_REMOVED lines=12> */
[--C-:B------:R-:W-:Y:S01]  /*5a20*/  FADD.FTZ R87, R87, -R48.reuse ;  /* 0x8000003057577221 */ /* 0x100fe20000010000 */
[----:B-1-34-:R-:W-:Y:S01]  /*5a30*/  FADD.FTZ R41, R60, -R48 ;  /* 0x800000303c297221 */ /* 0x01afe20000010000 */
[----:B------:R-:W1:Y:S01]  /*5a40*/  LDCU.64 UR4, c[0x0][0x3e0] ;  /* 0x00007c00ff0477ac */ /* 0x000e620008000a00 */
[----:B--2---:R-:W-:Y:S01]  /*5a50*/  MOV R40, R102 ;  /* 0x0000006600287202 */ /* 0x004fe20000000f00 */
        /* <DEDUP_REMOVED lines=24> */
.L_x_2019:
[----:B------:R-:W-:Y:S05]  /*5be0*/  BSYNC.RECONVERGENT B1 ;  /* 0x0000000000017941 */ /* 0x000fea0003800200 */
.L_x_2018:
[----:B------:R-:W-:Y:S04]  /*5bf0*/  BSSY.RECONVERGENT B1, `(.L_x_2020) ;  /* 0x000001e000017945 */ /* 0x000fe80003800200 */
[----:B------:R-:W-:Y:S05]  /*5c00*/  @P2 BRA `(.L_x_2021) ;  /* 0x0000000000702947 */ /* 0x000fea0003800000 */
        /* <DEDUP_REMOVED lines=28> */
.L_x_2021:
[----:B------:R-:W-:Y:S05]  /*5dd0*/  BSYNC.RECONVERGENT B1 ;  /* 0x0000000000017941 */ /* 0x000fea0003800200 */
.L_x_2020:
        /* <DEDUP_REMOVED lines=30> */
.L_x_2023:
[----:B------:R-:W-:Y:S05]  /*5fc0*/  BSYNC.RECONVERGENT B1 ;  /* 0x0000000000017941 */ /* 0x000fea0003800200 */
.L_x_2022:
        /* <DEDUP_REMOVED lines=30> */
.L_x_2025:
[----:B------:R-:W-:Y:S05]  /*61b0*/  BSYNC.RECONVERGENT B1 ;  /* 0x0000000000017941 */ /* 0x000fea0003800200 */
.L_x_2024:
        /* <DEDUP_REMOVED lines=30> */
.L_x_2027:
[----:B------:R-:W-:Y:S05]  /*63a0*/  BSYNC.RECONVERGENT B1 ;  /* 0x0000000000017941 */ /* 0x000fea0003800200 */
.L_x_2026:
[----:B------:R-:W-:Y:S05]  /*63b0*/  @P6 BRA `(.L_x_1997) ;  /* 0x00000000006c6947 */ /* 0x000fea0003800000 */
[--C-:B------:R-:W-:Y:S01]  /*63c0*/  FADD.FTZ R97, R97, -R48.reuse ;  /* 0x8000003061617221 */ /* 0x100fe20000010000 */
[----:B-1-34-:R-:W-:Y:S01]  /*63d0*/  FADD.FTZ R41, R70, -R48 ;  /* 0x8000003046297221 */ /* 0x01afe20000010000 */
[----:B------:R-:W1:Y:S01]  /*63e0*/  LDCU.64 UR4, c[0x0][0x3e0] ;  /* 0x00007c00ff0477ac */ /* 0x000e620008000a00 */
[----:B------:R-:W-:Y:S01]  /*63f0*/  MOV R100, R102 ;  /* 0x0000006600647202 */ /* 0x000fe20000000f00 */
[-C--:B------:R-:W-:Y:S01]  /*6400*/  FMUL.FTZ R97, R97, R44.reuse ;  /* 0x0000002c61617220 */ /* 0x080fe20000410000 */
[----:B------:R-:W-:Y:S01]  /*6410*/  FMUL.FTZ R44, R41, R44 ;  /* 0x0000002c292c7220 */ /* 0x000fe20000410000 */
[----:B------:R-:W3:Y:S02]  /*6420*/  LDCU.64 UR8, c[0x0][0x380] ;  /* 0x00007000ff0877ac */ /* 0x000ee40008000a00 */
[----:B-----5:R-:W-:Y:S01]  /*6430*/  FFMA.FTZ R97, R36, R97, R38 ;  /* 0x0000006124617223 */ /* 0x020fe20000010026 */
[----:B------:R-:W-:-:S03]  /*6440*/  FFMA.FTZ R39, R37, R44, R39 ;  /* 0x0000002c25277223 */ /* 0x000fc60000010027 */
[----:B------:R-:W-:Y:S01]  /*6450*/  FMUL.FTZ R16, R97, -1.4426950216293334961 ;  /* 0xbfb8aa3b61107820 */ /* 0x000fe20000410000 */
[----:B------:R-:W-:-:S05]  /*6460*/  FMUL.FTZ R20, R39, -1.4426950216293334961 ;  /* 0xbfb8aa3b27147820 */ /* 0x000fca0000410000 */
[----:B------:R-:W4:Y:S01]  /*6470*/  MUFU.EX2 R16, R16 ;  /* 0x0000001000107308 */ /* 0x000f220000000800 */
[----:B-1----:R-:W-:-:S03]  /*6480*/  IMAD R37, R65, UR4, RZ ;  /* 0x0000000441257c24 */ /* 0x002fc6000f8e02ff */
[----:B------:R-:W1:Y:S01]  /*6490*/  MUFU.EX2 R20, R20 ;  /* 0x0000001400147308 */ /* 0x000e620000000800 */
[----:B------:R-:W-:-:S04]  /*64a0*/  IMAD.WIDE.U32 R100, R12, UR4, R100 ;  /* 0x000000040c647c25 */ /* 0x000fc8000f8e0064 */
[----:B------:R-:W-:Y:S01]  /*64b0*/  IMAD R37, R12, UR5, R37 ;  /* 0x000000050c257c24 */ /* 0x000fe2000f8e0225 */
[----:B---3--:R-:W-:Y:S01]  /*64c0*/  LEA R36, P1, R100, UR8, 0x1 ;  /* 0x0000000864247c11 */ /* 0x008fe2000f8208ff */
[----:B----4-:R-:W-:-:S03]  /*64d0*/  FADD.FTZ R18, R16, 1 ;  /* 0x3f80000010127421 */ /* 0x010fc60000010000 */
[----:B------:R-:W-:Y:S01]  /*64e0*/  IADD3 R37, PT, PT, R101, R37, RZ ;  /* 0x0000002565257210 */ /* 0x000fe20007ffe0ff */
[----:B-1----:R-:W-:-:S03]  /*64f0*/  FADD.FTZ R22, R20, 1 ;  /* 0x3f80000014167421 */ /* 0x002fc60000010000 */
[----:B------:R-:W-:Y:S01]  /*6500*/  LEA.HI.X R37, R100, UR9, R37, 0x1, P1 ;  /* 0x0000000964257c11 */ /* 0x000fe200088f0c25 */
[----:B------:R-:W1:Y:S08]  /*6510*/  MUFU.RCP R18, R18 ;  /* 0x0000001200127308 */ /* 0x000e700000001000 */
[----:B------:R-:W3:Y:S01]  /*6520*/  MUFU.RCP R22, R22 ;  /* 0x0000001600167308 */ /* 0x000ee20000001000 */
[----:B-1----:R-:W-:Y:S01]  /*6530*/  FMUL.FTZ R16, R97, R18 ;  /* 0x0000001261107220 */ /* 0x002fe20000410000 */
[----:B---3--:R-:W-:-:S05]  /*6540*/  FMUL.FTZ R39, R39, R22 ;  /* 0x0000001627277220 */ /* 0x008fca0000410000 */
[----:B------:R-:W-:-:S05]  /*6550*/  F2FP.BF16.F32.PACK_AB R39, R39, R16 ;  /* 0x000000102727723e */ /* 0x000fca00000010ff */
[----:B------:R1:W-:Y:S02]  /*6560*/  STG.E desc[UR6][R36.64], R39 ;  /* 0x0000002724007986 */ /* 0x0003e4000c101906 */
.L_x_1997:
[----:B------:R-:W-:Y:S05]  /*6570*/  BSYNC.RECONVERGENT B0 ;  /* 0x0000000000007941 */ /* 0x000fea0003800200 */
.L_x_1965:
[----:B------:R-:W2:Y:S01]  /*6580*/  LDCU UR4, c[0x0][0x3f8] ;  /* 0x00007f00ff0477ac */ /* 0x000ea20008000800 */
[----:B------:R-:W-:Y:S02]  /*6590*/  IADD3 R8, PT, PT, R5, R8, RZ ;  /* 0x0000000805087210 */ /* 0x000fe40007ffe0ff */
[----:B------:R-:W-:Y:S01]  /*65a0*/  IADD3 R6, PT, PT, R6, 0x1, RZ ;  /* 0x0000000106067810 */ /* 0x000fe20007ffe0ff */
[----:B------:R-:W2:Y:S02]  /*65b0*/  LDCU UR5, c[0x0][0x3c8] ;  /* 0x00007900ff0577ac */ /* 0x000ea40008000800 */
[----:B--2---:R-:W-:-:S06]  /*65c0*/  UIMAD UR4, UR4, UR5, URZ ;  /* 0x00000005040472a4 */ /* 0x004fcc000f8e02ff */
[----:B------:R-:W-:-:S13]  /*65d0*/  ISETP.GE.AND P1, PT, R8, UR4, PT ;  /* 0x0000000408007c0c */ /* 0x000fda000bf26270 */
[----:B------:R-:W-:Y:S05]  /*65e0*/  @!P1 BRA `(.L_x_2028) ;  /* 0xffffff9c00789947 */ /* 0x000fea000383ffff */
[----:B------:R-:W-:Y:S05]  /*65f0*/  EXIT ;  /* 0x000000000000794d */ /* 0x000fea0003800000 */
.L_x_2029:
        /* <DEDUP_REMOVED lines=16> */
.L_x_3446:


//--------------------- .text._Z35group_norm_nhwc_fwd_one_pass_kernelI11Bf16IOBf16WLi64ELi30ELi480EEv26Group_norm_nhwc_fwd_params --------------------------
	.section	.text._Z35group_norm_nhwc_fwd_one_pass_kernelI11Bf16IOBf16WLi64ELi30ELi480EEv26Group_norm_nhwc_fwd_params,"ax",@progbits
	.align	128
        .global         _Z35group_norm_nhwc_fwd_one_pass_kernelI11Bf16IOBf16WLi64ELi30ELi480EEv26Group_norm_nhwc_fwd_params
        .type           _Z35group_norm_nhwc_fwd_one_pass_kernelI11Bf16IOBf16WLi64ELi30ELi480EEv26Group_norm_nhwc_fwd_params,@function
        .size           _Z35group_norm_nhwc_fwd_one_pass_kernelI11Bf16IOBf16WLi64ELi30ELi480EEv26Group_norm_nhwc_fwd_params,(.L_x_3447 - _Z35group_norm_nhwc_fwd_one_pass_kernelI11Bf16IOBf16WLi64ELi30ELi480EEv26Group_norm_nhwc_fwd_params)
        .other          _Z35group_norm_nhwc_fwd_one_pass_kernelI11Bf16IOBf16WLi64ELi30ELi480EEv26Group_norm_nhwc_fwd_params,@"STO_CUDA_ENTRY STV_DEFAULT"
_Z35group_norm_nhwc_fwd_one_pass_kernelI11Bf16IOBf16WLi64ELi30ELi480EEv26Group_norm_nhwc_fwd_params:
.text._Z35group_norm_nhwc_fwd_one_pass_kernelI11Bf16IOBf16WLi64ELi30ELi480EEv26Group_norm_nhwc_fwd_params:
        /* <DEDUP_REMOVED lines=25> */
.L_x_2049:
[----:B0-----:R-:W0:Y:S01]  /*0190*/  LDC R0, c[0x0][0x3f8] ;  /* 0x0000fe00ff007b82 */ /* 0x001e220000000800 */
[----:B------:R-:W-:Y:S01]  /*01a0*/  IABS R8, UR8 ;  /* 0x0000000800087c13 */ /* 0x000fe20008000000 */
[----:B-1----:R-:W1:Y:S01]  /*01b0*/  LDCU.64 UR10, c[0x0][0x3e8] ;  /* 0x00007d00ff0a77ac */ /* 0x002e620008000a00 */
[----:B------:R-:W-:Y:S01]  /*01c0*/  SHF.R.S32.HI R15, RZ, 0x1f, R23 ;  /* 0x0000001fff0f7819 */ /* 0x000fe20000011417 */
[----:B------:R-:W-:Y:S01]  /*01d0*/  IMAD.MOV.U32 R21, RZ, RZ, RZ ;  /* 0x000000ffff157224 */ /* 0x000fe200078e00ff */
[----:B0-2---:R-:W-:Y:S02]  /*01e0*/  IABS R5, R0 ;  /* 0x0000000000057213 */ /* 0x005fe40000000000 */
        /* <DEDUP_REMOVED lines=9> */
[----:B------:R-:W-:Y:S01]  /*0280*/  IMAD.HI.U32 R3, R3, R7, R2 ;  /* 0x0000000703037227 */ /* 0x000fe200078e0002 */
[----:B------:R-:W-:-:S04]  /*0290*/  IADD3 R7, PT, PT, R23, 0x20, RZ ;  /* 0x0000002017077810 */ /* 0x000fc80007ffe0ff */
[----:B------:R-:W-:Y:S01]  /*02a0*/  SHF.R.S32.HI R13, RZ, 0x1f, R7 ;  /* 0x0000001fff0d7819 */ /* 0x000fe20000011407 */
[----:B------:R-:W-:-:S05]  /*02b0*/  IMAD.HI.U32 R17, R3, R8, RZ ;  /* 0x0000000803117227 */ /* 0x000fca00078e00ff */
[----:B------:R-:W-:-:S05]  /*02c0*/  IADD3 R3, PT, PT, -R17, RZ, RZ ;  /* 0x000000ff11037210 */ /* 0x000fca0007ffe1ff */
[----:B------:R-:W-:-:S05]  /*02d0*/  IMAD R2, R5, R3, R8 ;  /* 0x0000000305027224 */ /* 0x000fca00078e0208 */
[----:B------:R-:W-:Y:S02]  /*02e0*/  ISETP.GT.U32.AND P2, PT, R5, R2, PT ;  /* 0x000000020500720c */ /* 0x000fe40003f44070 */
[----:B0-----:R-:W-:-:S11]  /*02f0*/  LOP3.LUT R3, R6, 0xffff, RZ, 0xc0, !PT ;  /* 0x0000ffff06037812 */ /* 0x001fd600078ec0ff */
[-C--:B------:R-:W-:Y:S01]  /*0300*/  @!P2 IADD3 R2, PT, PT, R2, -R5.reuse, RZ ;  /* 0x800000050202a210 */ /* 0x080fe20007ffe0ff */
[----:B------:R-:W-:Y:S02]  /*0310*/  IMAD R3, R3, 0x1112, RZ ;  /* 0x0000111203037824 */ /* 0x000fe400078e02ff */
[----:B------:R-:W-:Y:S01]  /*0320*/  @!P2 VIADD R17, R17, 0x1 ;  /* 0x000000011111a836 */ /* 0x000fe20000000000 */
        /* <DEDUP_REMOVED lines=11> */
[----:B------:R-:W-:Y:S01]  /*03e0*/  @!P4 IMAD.MOV R17, RZ, RZ, -R17 ;  /* 0x000000ffff11c224 */ /* 0x000fe200078e0a11 */
[----:B------:R-:W-:Y:S01]  /*03f0*/  IADD3 R2, PT, PT, RZ, -R2, RZ ;  /* 0x80000002ff027210 */ /* 0x000fe20007ffe0ff */
[----:B------:R-:W0:Y:S01]  /*0400*/  LDCU.64 UR10, c[0x0][0x3f0] ;  /* 0x00007e00ff0a77ac */ /* 0x000e220008000a00 */
[----:B------:R-:W-:-:S02]  /*0410*/  @!P3 LOP3.LUT R17, RZ, R0, RZ, 0x33, !PT ;  /* 0x00000000ff11b212 */ /* 0x000fc400078e33ff */
[----:B------:R-:W-:Y:S02]  /*0420*/  PRMT R5, R2, 0x7710, RZ ;  /* 0x0000771002057816 */ /* 0x000fe400000000ff */
[----:B------:R-:W-:Y:S02]  /*0430*/  IADD3 R3, PT, PT, -R17, RZ, RZ ;  /* 0x000000ff11037210 */ /* 0x000fe40007ffe1ff */
[----:B------:R-:W-:Y:S01]  /*0440*/  IADD3 R5, PT, PT, R5, R6, RZ ;  /* 0x0000000605057210 */ /* 0x000fe20007ffe0ff */
[----:B------:R-:W1:Y:S01]  /*0450*/  @!P2 LDC.64 R8, c[0x0][0x3e0] ;  /* 0x0000f800ff08ab82 */ /* 0x000e620000000a00 */
[----:B------:R-:W-:Y:S01]  /*0460*/  SHF.R.S32.HI R2, RZ, 0x1f, R17 ;  /* 0x0000001fff027819 */ /* 0x000fe20000011411 */
[----:B------:R-:W-:Y:S02]  /*0470*/  IMAD R0, R0, R3, UR8 ;  /* 0x0000000800007e24 */ /* 0x000fe4000f8e0203 */
[----:B------:R-:W-:Y:S02]  /*0480*/  IMAD.SHL.U32 R5, R5, 0x2, RZ ;  /* 0x0000000205057824 */ /* 0x000fe400078e00ff */
[----:B------:R-:W-:-:S02]  /*0490*/  IMAD R0, R0, 0x1e, RZ ;  /* 0x0000001e00007824 */ /* 0x000fc400078e02ff */
[----:B------:R-:W2:Y:S01]  /*04a0*/  @!P1 LDC.64 R10, c[0x0][0x3e0] ;  /* 0x0000f800ff0a9b82 */ /* 0x000ea20000000a00 */
[----:B------:R-:W-:Y:S01]  /*04b0*/  LOP3.LUT R25, R5, 0xffff, RZ, 0xc0, !PT ;  /* 0x0000ffff05197812 */ /* 0x000fe200078ec0ff */
[----:B0-----:R-:W-:-:S03]  /*04c0*/  IMAD R12, R2, UR10, RZ ;  /* 0x0000000a020c7c24 */ /* 0x001fc6000f8e02ff */
[C---:B------:R-:W-:Y:S01]  /*04d0*/  IADD3 R24, P3, PT, R0.reuse, R25, RZ ;  /* 0x0000001900187210 */ /* 0x040fe20007f7e0ff */
[----:B------:R-:W-:Y:S02]  /*04e0*/  IMAD R27, R17, UR11, R12 ;  /* 0x0000000b111b7c24 */ /* 0x000fe4000f8e020c */
[----:B------:R-:W0:Y:S01]  /*04f0*/  @!P1 LDC.64 R4, c[0x0][0x390] ;  /* 0x0000e400ff049b82 */ /* 0x000e220000000a00 */
[----:B------:R-:W-:-:S03]  /*0500*/  LEA.HI.X.SX32 R25, R0, RZ, 0x1, P3 ;  /* 0x000000ff00197211 */ /* 0x000fc600018f0eff */
[----:B------:R-:W-:-:S04]  /*0510*/  IMAD.WIDE.U32 R24, R17, UR10, R24 ;  /* 0x0000000a11187c25 */ /* 0x000fc8000f8e0018 */
[----:B------:R-:W3:Y:S01]  /*0520*/  @!P2 LDC.64 R2, c[0x0][0x390] ;  /* 0x0000e400ff02ab82 */ /* 0x000ee20000000a00 */
[----:B-1----:R-:W-:Y:S01]  /*0530*/  @!P2 IMAD R14, R13, R8, RZ ;  /* 0x000000080d0ea224 */ /* 0x002fe200078e02ff */
[----:B------:R-:W-:Y:S02]  /*0540*/  IADD3 R27, PT, PT, R25, R27, RZ ;  /* 0x0000001b191b7210 */ /* 0x000fe40007ffe0ff */
[----:B------:R-:W-:Y:S01]  /*0550*/  @!P1 MOV R26, R24 ;  /* 0x00000018001a9202 */ /* 0x000fe20000000f00 */
[----:B------:R-:W-:Y:S02]  /*0560*/  @!P2 IMAD R17, R7, R9, R14 ;  /* 0x000000090711a224 */ /* 0x000fe400078e020e */
[----:B--2---:R-:W-:Y:S02]  /*0570*/  @!P1 IMAD R12, R15, R10, RZ ;  /* 0x0000000a0f0c9224 */ /* 0x004fe400078e02ff */
[--C-:B------:R-:W-:Y:S02]  /*0580*/  @!P2 IMAD.MOV.U32 R13, RZ, RZ, R27.reuse ;  /* 0x000000ffff0da224 */ /* 0x100fe400078e001b */
[C---:B------:R-:W-:Y:S01]  /*0590*/  @!P1 IMAD R15, R23.reuse, R11, R12 ;  /* 0x0000000b170f9224 */ /* 0x040fe200078e020c */
[----:B------:R-:W-:Y:S01]  /*05a0*/  @!P2 MOV R12, R24 ;  /* 0x00000018000ca202 */ /* 0x000fe20000000f00 */
[----:B------:R-:W-:-:S04]  /*05b0*/  @!P1 IMAD.WIDE.U32 R10, R23, R10, R26 ;  /* 0x0000000a170a9225 */ /* 0x000fc800078e001a */
[----:B------:R-:W-:Y:S01]  /*05c0*/  @!P2 IMAD.WIDE.U32 R12, R7, R8, R12 ;  /* 0x00000008070ca225 */ /* 0x000fe200078e000c */
[----:B------:R-:W-:Y:S02]  /*05d0*/  @!P1 IADD3 R9, PT, PT, R11, R15, RZ ;  /* 0x0000000f0b099210 */ /* 0x000fe40007ffe0ff */
[C---:B0-----:R-:W-:Y:S02]  /*05e0*/  @!P1 LEA R4, P3, R10.reuse, R4, 0x1 ;  /* 0x000000040a049211 */ /* 0x041fe400078608ff */
[----:B------:R-:W-:Y:S02]  /*05f0*/  @!P2 IADD3 R7, PT, PT, R13, R17, RZ ;  /* 0x000000110d07a210 */ /* 0x000fe40007ffe0ff */
        /* <DEDUP_REMOVED lines=10> */
[C---:B--2---:R-:W-:Y:S02]  /*06a0*/  PRMT R2, R10.reuse, 0x7632, R2 ;  /* 0x000076320a027816 */ /* 0x044fe40000000002 */
[----:B------:R-:W-:Y:S02]  /*06b0*/  SHF.L.U32 R3, R10, 0x10, RZ ;  /* 0x000000100a037819 */ /* 0x000fe400000006ff */
[C---:B---3--:R-:W-:Y:S01]  /*06c0*/  PRMT R20, R21.reuse, 0x7632, R20 ;  /* 0x0000763215147816 */ /* 0x048fe20000000014 */
[----:B------:R-:W-:Y:S01]  /*06d0*/  IMAD.U32 R21, R21, 0x10000, RZ ;  /* 0x0001000015157824 */ /* 0x000fe200078e00ff */
[----:B------:R-:W-:Y:S02]  /*06e0*/  SHF.L.U32 R2, R2, 0x10, RZ ;  /* 0x0000001002027819 */ /* 0x000fe400000006ff */
[----:B------:R-:W-:-:S03]  /*06f0*/  SHF.L.U32 R20, R20, 0x10, RZ ;  /* 0x0000001014147819 */ /* 0x000fc600000006ff */
[----:B------:R-:W-:Y:S01]  /*0700*/  FMUL.FTZ R12, R2, R2 ;  /* 0x00000002020c7220 */ /* 0x000fe20000410000 */
[----:B------:R-:W-:Y:S01]  /*0710*/  FADD.FTZ R10, R3, R2 ;  /* 0x00000002030a7221 */ /* 0x000fe20000010000 */
[----:B------:R-:W-:Y:S01]  /*0720*/  FMUL.FTZ R4, R20, R20 ;  /* 0x0000001414047220 */ /* 0x000fe20000410000 */
[----:B------:R-:W-:Y:S01]  /*0730*/  FADD.FTZ R5, R21, R20 ;  /* 0x0000001415057221 */ /* 0x000fe20000010000 */
[----:B------:R-:W-:Y:S01]  /*0740*/  FFMA.FTZ R12, R3, R3, R12 ;  /* 0x00000003030c7223 */ /* 0x000fe2000001000c */
[----:B------:R-:W-:Y:S01]  /*0750*/  FADD.FTZ R10, RZ, R10 ;  /* 0x0000000aff0a7221 */ /* 0x000fe20000010000 */
[----:B------:R-:W-:Y:S02]  /*0760*/  FFMA.FTZ R9, R21, R21, R4 ;  /* 0x0000001515097223 */ /* 0x000fe40000010004 */
[----:B------:R-:W-:Y:S01]  /*0770*/  FADD.FTZ R12, RZ, R12 ;  /* 0x0000000cff0c7221 */ /* 0x000fe20000010000 */
[----:B------:R-:W-:-:S03]  /*0780*/  FADD.FTZ R10, R10, R5 ;  /* 0x000000050a0a7221 */ /* 0x000fc60000010000 */
[----:B------:R-:W-:Y:S02]  /*0790*/  FADD.FTZ R9, R12, R9 ;  /* 0x000000090c097221 */ /* 0x000fe40000010000 */
        /* <DEDUP_REMOVED lines=34> */
.L_x_2031:
[----:B----4-:R-:W-:Y:S05]  /*09c0*/  BSYNC.RECONVERGENT B0 ;  /* 0x0000000000007941 */ /* 0x010fea0003800200 */
.L_x_2030:
        /* <DEDUP_REMOVED lines=44> */
.L_x_2033:
[----:B------:R-:W-:Y:S05]  /*0c90*/  BSYNC.RECONVERGENT B0 ;  /* 0x0000000000007941 */ /* 0x000fea0003800200 */
.L_x_2032:
        /* <DEDUP_REMOVED lines=20> */
[----:B--2---:R-:W-:Y:S02]  /*0de0*/  MOV R13, UR5 ;  /* 0x00000005000d7c02 */ /* 0x004fe40008000f00 */
[----:B------:R-:W-:Y:S01]  /*0df0*/  ISETP.NE.AND P2, PT, R11, -0x1, PT ;  /* 0xffffffff0b00780c */ /* 0x000fe20003f45270 */
[----:B------:R-:W-:Y:S02]  /*0e00*/  IMAD.U32 R8, RZ, RZ, UR10 ;  /* 0x0000000aff087e24 */ /* 0x000fe4000f8e00ff */
        /* <DEDUP_REMOVED lines=8> */
.L_x_2036:
[----:B---3--:R-:W2:Y:S04]  /*0e90*/  LDG.E.STRONG.GPU R8, desc[UR14][R6.64] ;  /* 0x0000000e06087981 */ /* 0x008ea8000c1ef900 */
[----:B--2---:R-:W-:Y:S01]  /*0ea0*/  CCTL.IVALL ;  /* 0x00000000ff00798f */ /* 0x004fe20002000000 */
[----:B------:R-:W-:Y:S05]  /*0eb0*/  YIELD ;  /* 0x0000000000007946 */ /* 0x000fea0003800000 */
[----:B------:R-:W-:-:S13]  /*0ec0*/  ISETP.NE.AND P2, PT, R8, R11, PT ;  /* 0x0000000b0800720c */ /* 0x000fda0003f45270 */
[----:B------:R-:W-:Y:S05]  /*0ed0*/  @P2 BRA `(.L_x_2036) ;  /* 0xfffffffc00ec2947 */ /* 0x000fea000383ffff */
.L_x_2035:
        /* <DEDUP_REMOVED lines=15> */
.L_x_2038:
[----:B------:R-:W-:Y:S01]  /*0fd0*/  UIADD3 UR24, UPT, UPT, UR5, 0x1, URZ ;  /* 0x0000000105187890 */ /* 0x000fe2000fffe0ff */
[----:B------:R-:W-:Y:S01]  /*0fe0*/  ISETP.EQ.OR P2, PT, RZ, UR23, P3 ;  /* 0x00000017ff007c0c */ /* 0x000fe20009f42670 */
[----:B------:R-:W-:-:S04]  /*0ff0*/  UIADD3 UR25, UPT, UPT, UR5, 0x2, URZ ;  /* 0x0000000205197890 */ /* 0x000fc8000fffe0ff */
[----:B---3--:R-:W-:Y:S01]  /*1000*/  MOV R6, UR24 ;  /* 0x0000001800067c02 */ /* 0x008fe20008000f00 */
[----:B------:R-:W-:Y:S01]  /*1010*/  UIADD3 UR24, UPT, UPT, UR5, 0x3, URZ ;  /* 0x0000000305187890 */ /* 0x000fe2000fffe0ff */
[----:B------:R-:W-:Y:S02]  /*1020*/  IMAD.U32 R7, RZ, RZ, UR25 ;  /* 0x00000019ff077e24 */ /* 0x000fe4000f8e00ff */
[----:B------:R-:W-:-:S03]  /*1030*/  ISETP.EQ.OR P4, PT, R6, UR18, P3 ;  /* 0x0000001206007c0c */ /* 0x000fc60009f82670 */
[----:B------:R-:W-:Y:S01]  /*1040*/  ISETP.EQ.OR P6, PT, R7, UR18, P3 ;  /* 0x0000001207007c0c */ /* 0x000fe20009fc2670 */
[----:B------:R-:W-:Y:S01]  /*1050*/  VOTEU.ALL UP0, P2 ;  /* 0x0000000000ff7886 */ /* 0x000fe20001000000 */
[----:B------:R-:W-:-:S04]  /*1060*/  MOV R6, UR24 ;  /* 0x0000001800067c02 */ /* 0x000fc80008000f00 */
[----:B------:R-:W-:Y:S01]  /*1070*/  ISETP.EQ.OR P5, PT, R6, UR18, P3 ;  /* 0x0000001206007c0c */ /* 0x000fe20009fa2670 */
[----:B------:R-:W-:-:S03]  /*1080*/  @!UP0 UIMAD.WIDE.U32 UR24, UR9, 0x8, UR16 ;  /* 0x00000008091888a5 */ /* 0x000fc6000f8e0010 */
[----:B------:R-:W-:-:S03]  /*1090*/  VOTEU.ALL UP0, P4 ;  /* 0x0000000000ff7886 */ /* 0x000fc60002000000 */
[----:B------:R-:W-:Y:S01]  /*10a0*/  MOV R6, UR24 ;  /* 0x0000001800067c02 */ /* 0x000fe20008000f00 */
[----:B------:R-:W-:Y:S01]  /*10b0*/  VOTEU.ALL UP1, P6 ;  /* 0x0000000000ff7886 */ /* 0x000fe20003020000 */
[----:B------:R-:W-:Y:S01]  /*10c0*/  MOV R7, UR25 ;  /* 0x0000001900077c02 */ /* 0x000fe20008000f00 */
[----:B------:R-:W-:-:S03]  /*10d0*/  @!UP0 UIMAD.WIDE.U32 UR24, UR22, 0x8, UR16 ;  /* 0x00000008161888a5 */ /* 0x000fc6000f8e0010 */
[----:B------:R-:W-:Y:S01]  /*10e0*/  VOTEU.ALL UP0, P5 ;  /* 0x0000000000ff7886 */ /* 0x000fe20002800000 */
[----:B------:R-:W-:Y:S01]  /*10f0*/  @!UP1 UIMAD.WIDE.U32 UR26, UR10, 0x8, UR16 ;  /* 0x000000080a1a98a5 */ /* 0x000fe2000f8e0010 */
[----:B------:R-:W0:Y:S01]  /*1100*/  @!P2 LDG.E.64 R6, desc[UR14][R6.64] ;  /* 0x0000000e0606a981 */ /* 0x000e22000c1e1b00 */
[----:B------:R-:W-:Y:S01]  /*1110*/  IMAD.U32 R8, RZ, RZ, UR24 ;  /* 0x00000018ff087e24 */ /* 0x000fe2000f8e00ff */
[----:B------:R-:W-:Y:S01]  /*1120*/  MOV R9, UR25 ;  /* 0x0000001900097c02 */ /* 0x000fe20008000f00 */
[----:B------:R-:W-:Y:S02]  /*1130*/  @!UP0 UIMAD.WIDE.U32 UR24, UR21, 0x8, UR16 ;  /* 0x00000008151888a5 */ /* 0x000fe4000f8e0010 */
[----:B------:R-:W-:Y:S02]  /*1140*/  MOV R10, UR26 ;  /* 0x0000001a000a7c02 */ /* 0x000fe40008000f00 */
[----:B------:R-:W-:Y:S01]  /*1150*/  MOV R11, UR27 ;  /* 0x0000001b000b7c02 */ /* 0x000fe20008000f00 */
[----:B------:R-:W3:Y:S01]  /*1160*/  @!P4 LDG.E.64 R8, desc[UR14][R8.64] ;  /* 0x0000000e0808c981 */ /* 0x000ee2000c1e1b00 */
[----:B------:R-:W-:Y:S01]  /*1170*/  IMAD.U32 R12, RZ, RZ, UR24 ;  /* 0x00000018ff0c7e24 */ /* 0x000fe2000f8e00ff */
[----:B--2---:R-:W-:-:S03]  /*1180*/  MOV R13, UR25 ;  /* 0x00000019000d7c02 */ /* 0x004fc60008000f00 */
[----:B------:R-:W2:Y:S04]  /*1190*/  @!P6 LDG.E.64 R10, desc[UR14][R10.64] ;  /* 0x0000000e0a0ae981 */ /* 0x000ea8000c1e1b00 */
[----:B------:R-:W4:Y:S01]  /*11a0*/  @!P5 LDG.E.64 R12, desc[UR14][R12.64] ;  /* 0x0000000e0c0cd981 */ /* 0x000f22000c1e1b00 */
[----:B------:R-:W-:Y:S02]  /*11b0*/  UIADD3 UR24, UPT, UPT, UR5, 0x4, URZ ;  /* 0x0000000405187890 */ /* 0x000fe4000fffe0ff */
[----:B------:R-:W-:-:S04]  /*11c0*/  UIADD3 UR25, UPT, UPT, UR5, 0x5, URZ ;  /* 0x0000000505197890 */ /* 0x000fc8000fffe0ff */
[----:B------:R-:W-:Y:S01]  /*11d0*/  MOV R15, UR24 ;  /* 0x00000018000f7c02 */ /* 0x000fe20008000f00 */
[----:B------:R-:W-:Y:S01]  /*11e0*/  UIADD3 UR24, UPT, UPT, UR5, 0x6, URZ ;  /* 0x0000000605187890 */ /* 0x000fe2000fffe0ff */
[----:B0-----:R-:W-:Y:S01]  /*11f0*/  @!P2 FADD.FTZ R4, R4, R6 ;  /* 0x000000060404a221 */ /* 0x001fe20000010000 */
[----:B------:R-:W-:Y:S01]  /*1200*/  @!P2 FADD.FTZ R5, R5, R7 ;  /* 0x000000070505a221 */ /* 0x000fe20000010000 */
[----:B------:R-:W-:Y:S02]  /*1210*/  ISETP.EQ.OR P2, PT, R15, UR18, P3 ;  /* 0x000000120f007c0c */ /* 0x000fe40009f42670 */
[----:B------:R-:W-:Y:S01]  /*1220*/  MOV R6, UR25 ;  /* 0x0000001900067c02 */ /* 0x000fe20008000f00 */
[----:B------:R-:W-:Y:S01]  /*1230*/  UIADD3 UR25, UPT, UPT, UR5, 0x7, URZ ;  /* 0x0000000705197890 */ /* 0x000fe2000fffe0ff */
[----:B---3--:R-:W-:Y:S01]  /*1240*/  @!P4 FADD.FTZ R4, R4, R8 ;  /* 0x000000080404c221 */ /* 0x008fe20000010000 */
[----:B------:R-:W-:Y:S01]  /*1250*/  @!P4 FADD.FTZ R5, R5, R9 ;  /* 0x000000090505c221 */ /* 0x000fe20000010000 */
[----:B------:R-:W-:Y:S01]  /*1260*/  ISETP.EQ.OR P4, PT, R6, UR18, P3 ;  /* 0x0000001206007c0c */ /* 0x000fe20009f82670 */
[----:B------:R-:W-:-:S02]  /*1270*/  IMAD.U32 R6, RZ, RZ, UR24 ;  /* 0x00000018ff067e24 */ /* 0x000fc4000f8e00ff */
[----:B------:R-:W-:Y:S01]  /*1280*/  MOV R7, UR25 ;  /* 0x0000001900077c02 */ /* 0x000fe20008000f00 */
[----:B--2---:R-:W-:Y:S01]  /*1290*/  @!P6 FADD.FTZ R4, R4, R10 ;  /* 0x0000000a0404e221 */ /* 0x004fe20000010000 */
[----:B------:R-:W-:Y:S02]  /*12a0*/  @!P6 FADD.FTZ R5, R5, R11 ;  /* 0x0000000b0505e221 */ /* 0x000fe40000010000 */
[----:B------:R-:W-:Y:S01]  /*12b0*/  VOTEU.ALL UP0, P2 ;  /* 0x0000000000ff7886 */ /* 0x000fe20001000000 */
[----:B------:R-:W-:Y:S01]  /*12c0*/  ISETP.EQ.OR P6, PT, R6, UR18, P3 ;  /* 0x0000001206007c0c */ /* 0x000fe20009fc2670 */
[----:B----4-:R-:W-:Y:S01]  /*12d0*/  @!P5 FADD.FTZ R4, R4, R12 ;  /* 0x0000000c0404d221 */ /* 0x010fe20000010000 */
[----:B------:R-:W-:Y:S01]  /*12e0*/  @!P5 FADD.FTZ R5, R5, R13 ;  /* 0x0000000d0505d221 */ /* 0x000fe20000010000 */
[----:B------:R-:W-:Y:S01]  /*12f0*/  ISETP.EQ.OR P5, PT, R7, UR18, P3 ;  /* 0x0000001207007c0c */ /* 0x000fe20009fa2670 */
[----:B------:R-:W-:Y:S01]  /*1300*/  @!UP0 UIMAD.WIDE.U32 UR24, UR13, 0x8, UR16 ;  /* 0x000000080d1888a5 */ /* 0x000fe2000f8e0010 */
[----:B------:R-:W-:-:S05]  /*1310*/  VOTEU.ALL UP1, P4 ;  /* 0x0000000000ff7886 */ /* 0x000fca0002020000 */
[----:B------:R-:W-:Y:S02]  /*1320*/  MOV R6, UR24 ;  /* 0x0000001800067c02 */ /* 0x000fe40008000f00 */
[----:B------:R-:W-:Y:S01]  /*1330*/  MOV R7, UR25 ;  /* 0x0000001900077c02 */ /* 0x000fe20008000f00 */
[----:B------:R-:W-:Y:S01]  /*1340*/  VOTEU.ALL UP0, P6 ;  /* 0x0000000000ff7886 */ /* 0x000fe20003000000 */
[----:B------:R-:W-:Y:S02]  /*1350*/  @!UP1 UIMAD.WIDE.U32 UR26, UR12, 0x8, UR16 ;  /* 0x000000080c1a98a5 */ /* 0x000fe4000f8e0010 */
[----:B------:R-:W-:Y:S02]  /*1360*/  VOTEU.ALL UP1, P5 ;  /* 0x0000000000ff7886 */ /* 0x000fe40002820000 */
[----:B------:R-:W-:Y:S01]  /*1370*/  @!UP0 UIMAD.WIDE.U32 UR24, UR11, 0x8, UR16 ;  /* 0x000000080b1888a5 */ /* 0x000fe2000f8e0010 */
[----:B------:R-:W2:Y:S01]  /*1380*/  @!P2 LDG.E.64 R6, desc[UR14][R6.64] ;  /* 0x0000000e0606a981 */ /* 0x000ea2000c1e1b00 */
[----:B------:R-:W-:Y:S01]  /*1390*/  IMAD.U32 R8, RZ, RZ, UR26 ;  /* 0x0000001aff087e24 */ /* 0x000fe2000f8e00ff */
[----:B------:R-:W-:Y:S01]  /*13a0*/  MOV R9, UR27 ;  /* 0x0000001b00097c02 */ /* 0x000fe20008000f00 */
[----:B------:R-:W-:-:S02]  /*13b0*/  @!UP1 UIMAD.WIDE.U32 UR26, UR20, 0x8, UR16 ;  /* 0x00000008141a98a5 */ /* 0x000fc4000f8e0010 */
[----:B------:R-:W-:Y:S02]  /*13c0*/  MOV R10, UR24 ;  /* 0x00000018000a7c02 */ /* 0x000fe40008000f00 */
[----:B------:R-:W-:Y:S01]  /*13d0*/  MOV R11, UR25 ;  /* 0x00000019000b7c02 */ /* 0x000fe20008000f00 */
[----:B------:R-:W3:Y:S01]  /*13e0*/  @!P4 LDG.E.64 R8, desc[UR14][R8.64] ;  /* 0x0000000e0808c981 */ /* 0x000ee2000c1e1b00 */
[----:B------:R-:W-:Y:S01]  /*13f0*/  IMAD.U32 R12, RZ, RZ, UR26 ;  /* 0x0000001aff0c7e24 */ /* 0x000fe2000f8e00ff */
[----:B------:R-:W-:-:S03]  /*1400*/  MOV R13, UR27 ;  /* 0x0000001b000d7c02 */ /* 0x000fc60008000f00 */
[----:B------:R-:W4:Y:S04]  /*1410*/  @!P6 LDG.E.64 R10, desc[UR14][R10.64] ;  /* 0x0000000e0a0ae981 */ /* 0x000f28000c1e1b00 */
[----:B------:R-:W5:Y:S01]  /*1420*/  @!P5 LDG.E.64 R12, desc[UR14][R12.64] ;  /* 0x0000000e0c0cd981 */ /* 0x000f62000c1e1b00 */
[----:B------:R-:W-:Y:S02]  /*1430*/  UIADD3 UR5, UPT, UPT, UR5, 0x8, URZ ;  /* 0x0000000805057890 */ /* 0x000fe4000fffe0ff */
[----:B------:R-:W-:Y:S02]  /*1440*/  UIADD3 UR23, UPT, UPT, UR23, 0x8, URZ ;  /* 0x0000000817177890 */ /* 0x000fe4000fffe0ff */
[----:B------:R-:W-:Y:S02]  /*1450*/  ULEA UR9, UR19, UR9, 0x3 ;  /* 0x0000000913097291 */ /* 0x000fe4000f8e18ff */
[----:B------:R-:W-:-:S02]  /*1460*/  ULEA UR22, UR19, UR22, 0x3 ;  /* 0x0000001613167291 */ /* 0x000fc4000f8e18ff */
[----:B------:R-:W-:Y:S02]  /*1470*/  ULEA UR10, UR19, UR10, 0x3 ;  /* 0x0000000a130a7291 */ /* 0x000fe4000f8e18ff */
[----:B------:R-:W-:Y:S02]  /*1480*/  ULEA UR21, UR19, UR21, 0x3 ;  /* 0x0000001513157291 */ /* 0x000fe4000f8e18ff */
[----:B------:R-:W-:Y:S02]  /*1490*/  ULEA UR13, UR19, UR13, 0x3 ;  /* 0x0000000d130d7291 */ /* 0x000fe4000f8e18ff */
[----:B------:R-:W-:Y:S02]  /*14a0*/  ULEA UR12, UR19, UR12, 0x3 ;  /* 0x0000000c130c7291 */ /* 0x000fe4000f8e18ff */
[----:B------:R-:W-:Y:S02]  /*14b0*/  ULEA UR11, UR19, UR11, 0x3 ;  /* 0x0000000b130b7291 */ /* 0x000fe4000f8e18ff */
[----:B------:R-:W-:Y:S01]  /*14c0*/  ULEA UR20, UR19, UR20, 0x3 ;  /* 0x0000001413147291 */ /* 0x000fe2000f8e18ff */
[----:B--2---:R-:W-:Y:S01]  /*14d0*/  @!P2 FADD.FTZ R4, R4, R6 ;  /* 0x000000060404a221 */ /* 0x004fe20000010000 */
[----:B------:R-:W-:Y:S01]  /*14e0*/  @!P2 FADD.FTZ R5, R5, R7 ;  /* 0x000000070505a221 */ /* 0x000fe20000010000 */
[----:B------:R-:W-:-:S02]  /*14f0*/  ISETP.NE.AND P2, PT, R14, UR5, PT ;  /* 0x000000050e007c0c */ /* 0x000fc4000bf45270 */
        /* <DEDUP_REMOVED lines=8> */
.L_x_2037:
[----:B---3--:R-:W-:-:S13]  /*1580*/  LOP3.LUT P2, R6, R22, 0x7, RZ, 0xc0, !PT ;  /* 0x0000000716067812 */ /* 0x008fda000784c0ff */
[----:B------:R-:W-:Y:S05]  /*1590*/  @!P2 BRA `(.L_x_2034) ;  /* 0x000000040064a947 */ /* 0x000fea0003800000 */
[----:B------:R-:W-:Y:S02]  /*15a0*/  IADD3 R6, PT, PT, R6, -0x1, RZ ;  /* 0xffffffff06067810 */ /* 0x000fe40007ffe0ff */
[----:B--2---:R-:W-:Y:S02]  /*15b0*/  LOP3.LUT P2, R13, R22, 0x3, RZ, 0xc0, !PT ;  /* 0x00000003160d7812 */ /* 0x004fe4000784c0ff */
[----:B------:R-:W-:-:S13]  /*15c0*/  ISETP.GE.U32.AND P4, PT, R6, 0x3, PT ;  /* 0x000000030600780c */ /* 0x000fda0003f86070 */
[----:B------:R-:W-:Y:S05]  /*15d0*/  @!P4 BRA `(.L_x_2039) ;  /* 0x0000000000b4c947 */ /* 0x000fea0003800000 */
[----:B------:R-:W-:-:S04]  /*15e0*/  MOV R12, UR5 ;  /* 0x00000005000c7c02 */ /* 0x000fc80008000f00 */
[----:B------:R-:W-:-:S13]  /*15f0*/  ISETP.EQ.OR P6, PT, R12, UR18, P3 ;  /* 0x000000120c007c0c */ /* 0x000fda0009fc2670 */
[----:B------:R-:W-:-:S05]  /*1600*/  VOTEU.ALL UP0, P6 ;  /* 0x0000000000ff7886 */ /* 0x000fca0003000000 */
[----:B------:R-:W-:-:S04]  /*1610*/  @!UP0 UIMAD UR10, UR5, UR19, UR6 ;  /* 0x00000013050a82a4 */ /* 0x000fc8000f8e0206 */
[----:B------:R-:W-:-:S06]  /*1620*/  @!UP0 UIMAD.WIDE.U32 UR10, UR10, 0x8, UR16 ;  /* 0x000000080a0a88a5 */ /* 0x000fcc000f8e0010 */
[----:B------:R-:W-:Y:S01]  /*1630*/  IMAD.U32 R6, RZ, RZ, UR10 ;  /* 0x0000000aff067e24 */ /* 0x000fe2000f8e00ff */
[----:B------:R-:W-:-:S06]  /*1640*/  MOV R7, UR11 ;  /* 0x0000000b00077c02 */ /* 0x000fcc0008000f00 */
[----:B------:R-:W0:Y:S01]  /*1650*/  @!P6 LDG.E.64 R6, desc[UR14][R6.64] ;  /* 0x0000000e0606e981 */ /* 0x000e22000c1e1b00 */
[----:B------:R-:W-:Y:S02]  /*1660*/  UIADD3 UR10, UPT, UPT, UR5, 0x1, URZ ;  /* 0x00000001050a7890 */ /* 0x000fe4000fffe0ff */
[----:B------:R-:W-:Y:S02]  /*1670*/  UIADD3 UR12, UPT, UPT, UR5, 0x2, URZ ;  /* 0x00000002050c7890 */ /* 0x000fe4000fffe0ff */
[----:B------:R-:W-:Y:S02]  /*1680*/  UIADD3 UR5, UPT, UPT, UR5, 0x3, URZ ;  /* 0x0000000305057890 */ /* 0x000fe4000fffe0ff */
[----:B------:R-:W-:Y:S02]  /*1690*/  MOV R8, UR10 ;  /* 0x0000000a00087c02 */ /* 0x000fe40008000f00 */
[----:B------:R-:W-:Y:S02]  /*16a0*/  MOV R9, UR12 ;  /* 0x0000000c00097c02 */ /* 0x000fe40008000f00 */
[----:B------:R-:W-:Y:S01]  /*16b0*/  ISETP.EQ.OR P5, PT, R8, UR18, P3 ;  /* 0x0000001208007c0c */ /* 0x000fe20009fa2670 */
[----:B------:R-:W-:Y:S01]  /*16c0*/  IMAD.U32 R8, RZ, RZ, UR5 ;  /* 0x00000005ff087e24 */ /* 0x000fe2000f8e00ff */
[----:B------:R-:W-:-:S11]  /*16d0*/  ISETP.EQ.OR P4, PT, R9, UR18, P3 ;  /* 0x0000001209007c0c */ /* 0x000fd60009f82670 */
[----:B------:R-:W-:Y:S02]  /*16e0*/  VOTEU.ALL UP0, P5 ;  /* 0x0000000000ff7886 */ /* 0x000fe40002800000 */
[----:B------:R-:W-:-:S03]  /*16f0*/  VOTEU.ALL UP1, P4 ;  /* 0x0000000000ff7886 */ /* 0x000fc60002020000 */
[----:B------:R-:W-:Y:S02]  /*1700*/  @!UP0 UIMAD UR10, UR10, UR19, UR6 ;  /* 0x000000130a0a82a4 */ /* 0x000fe4000f8e0206 */
[----:B------:R-:W-:Y:S02]  /*1710*/  @!UP1 UIMAD UR12, UR12, UR19, UR6 ;  /* 0x000000130c0c92a4 */ /* 0x000fe4000f8e0206 */
[----:B------:R-:W-:Y:S02]  /*1720*/  @!UP0 UIMAD.WIDE.U32 UR10, UR10, 0x8, UR16 ;  /* 0x000000080a0a88a5 */ /* 0x000fe4000f8e0010 */
[----:B------:R-:W-:-:S06]  /*1730*/  @!UP1 UIMAD.WIDE.U32 UR12, UR12, 0x8, UR16 ;  /* 0x000000080c0c98a5 */ /* 0x000fcc000f8e0010 */
[----:B------:R-:W-:Y:S01]  /*1740*/  MOV R10, UR12 ;  /* 0x0000000c000a7c02 */ /* 0x000fe20008000f00 */
[----:B------:R-:W-:-:S06]  /*1750*/  IMAD.U32 R11, RZ, RZ, UR13 ;  /* 0x0000000dff0b7e24 */ /* 0x000fcc000f8e00ff */
[----:B------:R-:W2:Y:S01]  /*1760*/  @!P4 LDG.E.64 R10, desc[UR14][R10.64] ;  /* 0x0000000e0a0ac981 */ /* 0x000ea2000c1e1b00 */
[----:B0-----:R-:W-:Y:S01]  /*1770*/  @!P6 FADD.FTZ R4, R4, R6 ;  /* 0x000000060404e221 */ /* 0x001fe20000010000 */
[----:B------:R-:W-:Y:S01]  /*1780*/  @!P6 FADD.FTZ R5, R5, R7 ;  /* 0x000000070505e221 */ /* 0x000fe20000010000 */
[----:B------:R-:W-:Y:S02]  /*1790*/  ISETP.EQ.OR P6, PT, R8, UR18, P3 ;  /* 0x0000001208007c0c */ /* 0x000fe40009fc2670 */
[----:B------:R-:W-:Y:S02]  /*17a0*/  MOV R6, UR10 ;  /* 0x0000000a00067c02 */ /* 0x000fe40008000f00 */
[----:B------:R-:W-:-:S06]  /*17b0*/  MOV R7, UR11 ;  /* 0x0000000b00077c02 */ /* 0x000fcc0008000f00 */
[----:B------:R-:W3:Y:S03]  /*17c0*/  @!P5 LDG.E.64 R6, desc[UR14][R6.64] ;  /* 0x0000000e0606d981 */ /* 0x000ee6000c1e1b00 */
[----:B------:R-:W-:-:S05]  /*17d0*/  VOTEU.ALL UP2, P6 ;  /* 0x0000000000ff7886 */ /* 0x000fca0003040000 */
[----:B------:R-:W-:-:S04]  /*17e0*/  @!UP2 UIMAD UR5, UR5, UR19, UR6 ;  /* 0x000000130505a2a4 */ /* 0x000fc8000f8e0206 */
[----:B------:R-:W-:-:S06]  /*17f0*/  @!UP2 UIMAD.WIDE.U32 UR10, UR5, 0x8, UR16 ;  /* 0x00000008050aa8a5 */ /* 0x000fcc000f8e0010 */
[----:B------:R-:W-:Y:S02]  /*1800*/  MOV R8, UR10 ;  /* 0x0000000a00087c02 */ /* 0x000fe40008000f00 */
[----:B------:R-:W-:-:S06]  /*1810*/  MOV R9, UR11 ;  /* 0x0000000b00097c02 */ /* 0x000fcc0008000f00 */
        /* <DEDUP_REMOVED lines=9> */
.L_x_2039:
        /* <DEDUP_REMOVED lines=16> */
[----:B------:R-:W-:Y:S01]  /*19b0*/  IMAD.U32 R8, RZ, RZ, UR10 ;  /* 0x0000000aff087e24 */ /* 0x000fe2000f8e00ff */
[----:B------:R-:W-:Y:S01]  /*19c0*/  MOV R9, UR11 ;  /* 0x0000000b00097c02 */ /* 0x000fe20008000f00 */
[----:B------:R-:W0:Y:S05]  /*19d0*/  @!P4 LDG.E.64 R6, desc[UR14][R6.64] ;  /* 0x0000000e0606c981 */ /* 0x000e2a000c1e1b00 */
[----:B------:R-:W2:Y:S01]  /*19e0*/  @!P2 LDG.E.64 R8, desc[UR14][R8.64] ;  /* 0x0000000e0808a981 */ /* 0x000ea2000c1e1b00 */
[----:B------:R-:W-:-:S04]  /*19f0*/  IADD3 R10, PT, PT, R10, 0x2, RZ ;  /* 0x000000020a0a7810 */ /* 0x000fc80007ffe0ff */
[----:B------:R-:W-:Y:S01]  /*1a00*/  R2UR UR5, R10 ;  /* 0x000000000a0572ca */ /* 0x000fe200000e0000 */
[----:B0-----:R-:W-:Y:S01]  /*1a10*/  @!P4 FADD.FTZ R4, R4, R6 ;  /* 0x000000060404c221 */ /* 0x001fe20000010000 */
[----:B------:R-:W-:-:S03]  /*1a20*/  @!P4 FADD.FTZ R5, R5, R7 ;  /* 0x000000070505c221 */ /* 0x000fc60000010000 */
[----:B--2---:R-:W-:Y:S01]  /*1a30*/  @!P2 FADD.FTZ R4, R4, R8 ;  /* 0x000000080404a221 */ /* 0x004fe20000010000 */
[----:B------:R-:W-:-:S09]  /*1a40*/  @!P2 FADD.FTZ R5, R5, R9 ;  /* 0x000000090505a221 */ /* 0x000fd20000010000 */
.L_x_2040:
[----:B------:R-:W-:Y:S01]  /*1a50*/  MOV R7, UR5 ;  /* 0x0000000500077c02 */ /* 0x000fe20008000f00 */
[----:B------:R-:W-:Y:S01]  /*1a60*/  BSSY.RECONVERGENT B0, `(.L_x_2034) ;  /* 0x000000c000007945 */ /* 0x000fe20003800200 */
[----:B------:R-:W-:Y:S02]  /*1a70*/  LOP3.LUT R6, R22, 0x1, RZ, 0xc0, !PT ;  /* 0x0000000116067812 */ /* 0x000fe400078ec0ff */
[----:B------:R-:W-:-:S04]  /*1a80*/  ISETP.EQ.OR P2, PT, R7, UR18, P3 ;  /* 0x0000001207007c0c */ /* 0x000fc80009f42670 */
[----:B------:R-:W-:-:S13]  /*1a90*/  ISETP.NE.U32.OR P2, PT, R6, 0x1, P2 ;  /* 0x000000010600780c */ /* 0x000fda0001745470 */
[----:B------:R-:W-:Y:S05]  /*1aa0*/  @P2 BRA `(.L_x_2041) ;  /* 0x00000000001c2947 */ /* 0x000fea0003800000 */
[----:B------:R-:W-:Y:S01]  /*1ab0*/  UIMAD UR9, UR19, UR5, UR6 ;  /* 0x00000005130972a4 */ /* 0x000fe2000f8e0206 */
[----:B------:R-:W-:-:S05]  /*1ac0*/  IMAD.MOV.U32 R7, RZ, RZ, 0x8 ;  /* 0x00000008ff077424 */ /* 0x000fca00078e00ff */
[----:B------:R-:W-:-:S05]  /*1ad0*/  MOV R6, UR9 ;  /* 0x0000000900067c02 */ /* 0x000fca0008000f00 */
[----:B------:R-:W-:-:S06]  /*1ae0*/  IMAD.WIDE.U32 R6, R6, R7, UR16 ;  /* 0x0000001006067e25 */ /* 0x000fcc000f8e0007 */
[----:B------:R-:W0:Y:S02]  /*1af0*/  LDG.E.64 R6, desc[UR14][R6.64] ;  /* 0x0000000e06067981 */ /* 0x000e24000c1e1b00 */
[----:B0-----:R-:W-:Y:S01]  /*1b00*/  FADD.FTZ R4, R4, R6 ;  /* 0x0000000604047221 */ /* 0x001fe20000010000 */
[----:B------:R-:W-:-:S07]  /*1b10*/  FADD.FTZ R5, R5, R7 ;  /* 0x0000000705057221 */ /* 0x000fce0000010000 */
.L_x_2041:
[----:B------:R-:W-:Y:S05]  /*1b20*/  BSYNC.RECONVERGENT B0 ;  /* 0x0000000000007941 */ /* 0x000fea0003800200 */
.L_x_2034:
[----:B------:R-:W4:Y:S01]  /*1b30*/  S2R R8, SR_TID.X ;  /* 0x0000000000087919 */ /* 0x000f220000002100 */
[----:B------:R-:W5:Y:S01]  /*1b40*/  S2UR UR9, SR_CgaCtaId ;  /* 0x00000000000979c3 */ /* 0x000f620000008800 */
[----:B------:R-:W0:Y:S01]  /*1b50*/  LDCU UR10, c[0x0][0x414] ;  /* 0x00008280ff0a77ac */ /* 0x000e220008000800 */
[----:B------:R-:W-:Y:S01]  /*1b60*/  MOV R17, UR8 ;  /* 0x0000000800117c02 */ /* 0x000fe20008000f00 */
[----:B------:R-:W-:-:S05]  /*1b70*/  UMOV UR5, 0x400 ;  /* 0x0000040000057882 */ /* 0x000fca0000000000 */
[----:B------:R-:W1:Y:S08]  /*1b80*/  @P0 LDC.64 R10, c[0x0][0x388] ;  /* 0x0000e200ff0a0b82 */ /* 0x000e700000000a00 */
[----:B--2---:R-:W2:Y:S01]  /*1b90*/  LDC.64 R12, c[0x0][0x398] ;  /* 0x0000e600ff0c7b82 */ /* 0x004ea20000000a00 */
[----:B-----5:R-:W-:Y:S01]  /*1ba0*/  ULEA UR5, UR9, UR5, 0x18 ;  /* 0x0000000509057291 */ /* 0x020fe2000f8ec0ff */
[----:B----4-:R-:W-:Y:S01]  /*1bb0*/  LOP3.LUT R6, R8, 0xffff, RZ, 0xc0, !PT ;  /* 0x0000ffff08067812 */ /* 0x010fe200078ec0ff */
[----:B-1----:R-:W-:-:S07]  /*1bc0*/  @P0 IMAD.WIDE R10, R17, 0x8, R10 ;  /* 0x00000008110a0825 */ /* 0x002fce00078e020a */
[----:B------:R-:W-:Y:S01]  /*1bd0*/  @!P3 STS.64 [UR5+0x90], R4 ;  /* 0x00009004ff00b988 */ /* 0x000fe20008000a05 */
[----:B------:R-:W-:-:S05]  /*1be0*/  IMAD R6, R6, 0x1112, RZ ;  /* 0x0000111206067824 */ /* 0x000fca00078e02ff */
[----:B------:R-:W-:-:S04]  /*1bf0*/  SHF.R.U32.HI R6, RZ, 0x10, R6 ;  /* 0x00000010ff067819 */ /* 0x000fc80000011606 */
[----:B------:R-:W-:-:S05]  /*1c00*/  PRMT R6, R6, 0x9910, RZ ;  /* 0x0000991006067816 */ /* 0x000fca00000000ff */
[----:B------:R-:W-:-:S05]  /*1c10*/  IMAD R6, R6, 0xf, RZ ;  /* 0x0000000f06067824 */ /* 0x000fca00078e02ff */
[----:B------:R-:W-:Y:S02]  /*1c20*/  IADD3 R9, PT, PT, RZ, -R6, RZ ;  /* 0x80000006ff097210 */ /* 0x000fe40007ffe0ff */
[----:B---3--:R-:W1:Y:S02]  /*1c30*/  LDC.64 R6, c[0x0][0x3a0] ;  /* 0x0000e800ff067b82 */ /* 0x008e640000000a00 */
[----:B------:R-:W-:-:S04]  /*1c40*/  PRMT R9, R9, 0x7710, RZ ;  /* 0x0000771009097816 */ /* 0x000fc800000000ff */
[----:B------:R-:W-:Y:S01]  /*1c50*/  IADD3 R9, PT, PT, R9, R8, RZ ;  /* 0x0000000809097210 */ /* 0x000fe20007ffe0ff */
[----:B0-----:R-:W-:-:S04]  /*1c60*/  @P0 FMUL.FTZ R8, R4, UR10 ;  /* 0x0000000a04080c20 */ /* 0x001fc80008410000 */
[----:B------:R-:W-:-:S05]  /*1c70*/  IMAD.SHL.U32 R9, R9, 0x2, RZ ;  /* 0x0000000209097824 */ /* 0x000fca00078e00ff */
[----:B------:R-:W-:Y:S01]  /*1c80*/  LOP3.LUT R15, R9, 0xffff, RZ, 0xc0, !PT ;  /* 0x0000ffff090f7812 */ /* 0x000fe200078ec0ff */
[----:B------:R-:W-:-:S03]  /*1c90*/  @P0 FMUL.FTZ R9, R5, UR10 ;  /* 0x0000000a05090c20 */ /* 0x000fc60008410000 */
[----:B------:R-:W-:Y:S02]  /*1ca0*/  IADD3 R15, PT, PT, R0, R15, RZ ;  /* 0x0000000f000f7210 */ /* 0x000fe40007ffe0ff */
[----:B------:R-:W-:Y:S03]  /*1cb0*/  @P0 STG.E.64 desc[UR14][R10.64], R8 ;  /* 0x000000080a000986 */ /* 0x000fe6000c101b0e */
[C---:B--2---:R-:W-:Y:S01]  /*1cc0*/  IMAD.WIDE R12, R15.reuse, 0x2, R12 ;  /* 0x000000020f0c7825 */ /* 0x044fe200078e020c */
[----:B------:R-:W-:Y:S03]  /*1cd0*/  BAR.SYNC.DEFER_BLOCKING 0x0 ;  /* 0x0000000000007b1d */ /* 0x000fe60000010000 */
[----:B-1----:R-:W-:-:S03]  /*1ce0*/  IMAD.WIDE R14, R15, 0x2, R6 ;  /* 0x000000020f0e7825 */ /* 0x002fc600078e0206 */
[----:B------:R-:W2:Y:S04]  /*1cf0*/  LDG.E.U16 R16, desc[UR14][R12.64] ;  /* 0x0000000e0c107981 */ /* 0x000ea8000c1e1500 */
[----:B------:R-:W3:Y:S04]  /*1d00*/  LDG.E.U16 R17, desc[UR14][R12.64+0x2] ;  /* 0x0000020e0c117981 */ /* 0x000ee8000c1e1500 */
[----:B------:R-:W4:Y:S04]  /*1d10*/  LDG.E.U16 R18, desc[UR14][R14.64] ;  /* 0x0000000e0e127981 */ /* 0x000f28000c1e1500 */
[----:B------:R-:W5:Y:S01]  /*1d20*/  LDG.E.U16 R19, desc[UR14][R14.64+0x2] ;  /* 0x0000020e0e137981 */ /* 0x000f62000c1e1500 */
[----:B------:R-:W-:Y:S03]  /*1d30*/  BSSY.RECONVERGENT B0, `(.L_x_2042) ;  /* 0x0000082000007945 */ /* 0x000fe60003800200 */
[----:B------:R-:W0:Y:S01]  /*1d40*/  LDS.64 R6, [UR5+0x90] ;  /* 0x00009005ff067984 */ /* 0x000e220008000a00 */
[----:B------:R-:W1:Y:S02]  /*1d50*/  LDCU.U8 UR5, c[0x0][0x3fc] ;  /* 0x00007f80ff0577ac */ /* 0x000e640008000000 */
[----:B-1----:R-:W-:Y:S01]  /*1d60*/  UISETP.NE.AND UP0, UPT, UR5, URZ, UPT ;  /* 0x000000ff0500728c */ /* 0x002fe2000bf05270 */
[----:B0-----:R-:W-:-:S04]  /*1d70*/  FMUL.FTZ R0, R6, UR10 ;  /* 0x0000000a06007c20 */ /* 0x001fc80008410000 */
[----:B------:R-:W-:-:S04]  /*1d80*/  FMUL.FTZ R6, R0, R0 ;  /* 0x0000000000067220 */ /* 0x000fc80000410000 */
[----:B------:R-:W-:-:S05]  /*1d90*/  FFMA.FTZ R6, R7, UR10, -R6 ;  /* 0x0000000a07067c23 */ /* 0x000fca0008010806 */
[----:B------:R-:W-:-:S13]  /*1da0*/  FSETP.GTU.FTZ.AND P2, PT, R6, RZ, PT ;  /* 0x000000ff0600720b */ /* 0x000fda0003f5c000 */
[----:B------:R-:W0:Y:S02]  /*1db0*/  @P2 LDC R5, c[0x0][0x3a8] ;  /* 0x0000ea00ff052b82 */ /* 0x000e240000000800 */
[----:B0-----:R-:W-:Y:S01]  /*1dc0*/  @P2 FADD.FTZ R4, R6, R5 ;  /* 0x0000000506042221 */ /* 0x001fe20000010000 */
[----:B------:R-:W-:-:S06]  /*1dd0*/  HFMA2 R6, -RZ, RZ, 1.875, 0 ;  /* 0x3f800000ff067431 */ /* 0x000fcc00000001ff */
[----:B------:R0:W1:Y:S01]  /*1de0*/  @P2 MUFU.RSQ R6, R4 ;  /* 0x0000000400062308 */ /* 0x0000620000001400 */
[----:B--2---:R-:W-:Y:S01]  /*1df0*/  IMAD.U32 R7, R16, 0x10000, RZ ;  /* 0x0001000010077824 */ /* 0x004fe200078e00ff */
[----:B---3--:R-:W-:Y:S02]  /*1e00*/  SHF.L.U32 R8, R17, 0x10, RZ ;  /* 0x0000001011087819 */ /* 0x008fe400000006ff */
[----:B----4-:R-:W-:Y:S02]  /*1e10*/  SHF.L.U32 R10, R18, 0x10, RZ ;  /* 0x00000010120a7819 */ /* 0x010fe400000006ff */
[----:B-----5:R-:W-:Y:S01]  /*1e20*/  SHF.L.U32 R9, R19, 0x10, RZ ;  /* 0x0000001013097819 */ /* 0x020fe200000006ff */
[----:B01----:R-:W-:Y:S06]  /*1e30*/  BRA.U UP0, `(.L_x_2043) ;  /* 0x0000000100c07547 */ /* 0x003fec000b800000 */
[----:B------:R-:W0:Y:S01]  /*1e40*/  LDCU.64 UR12, c[0x0][0x3e8] ;  /* 0x00007d00ff0c77ac */ /* 0x000e220008000a00 */
[----:B------:R-:W-:Y:S01]  /*1e50*/  SHF.R.S32.HI R4, RZ, 0x1f, R23 ;  /* 0x0000001fff047819 */ /* 0x000fe20000011417 */
[C---:B------:R-:W-:Y:S01]  /*1e60*/  VIADD R11, R23.reuse, 0x20 ;  /* 0x00000020170b7836 */ /* 0x040fe20000000000 */
[----:B------:R-:W-:Y:S04]  /*1e70*/  BSSY.RECONVERGENT B1, `(.L_x_2044) ;  /* 0x0000019000017945 */ /* 0x000fe80003800200 */
[----:B------:R-:W-:Y:S02]  /*1e80*/  SHF.R.S32.HI R12, RZ, 0x1f, R11 ;  /* 0x0000001fff0c7819 */ /* 0x000fe4000001140b */
[----:B0-----:R-:W-:Y:S02]  /*1e90*/  ISETP.GE.U32.AND P1, PT, R23, UR12, PT ;  /* 0x0000000c17007c0c */ /* 0x001fe4000bf26070 */
[----:B------:R-:W-:-:S02]  /*1ea0*/  ISETP.GE.U32.AND P2, PT, R11, UR12, PT ;  /* 0x0000000c0b007c0c */ /* 0x000fc4000bf46070 */
[----:B------:R-:W-:Y:S02]  /*1eb0*/  ISETP.GE.AND.EX P1, PT, R4, UR13, PT, P1 ;  /* 0x0000000d04007c0c */ /* 0x000fe4000bf26310 */
[----:B------:R-:W-:-:S11]  /*1ec0*/  ISETP.GE.AND.EX P2, PT, R12, UR13, PT, P2 ;  /* 0x0000000d0c007c0c */ /* 0x000fd6000bf46320 */
[----:B------:R-:W-:Y:S05]  /*1ed0*/  @P1 BRA `(.L_x_2045) ;  /* 0x0000000000481947 */ /* 0x000fea0003800000 */
[----:B------:R-:W0:Y:S01]  /*1ee0*/  LDCU.64 UR16, c[0x0][0x3e0] ;  /* 0x00007c00ff1077ac */ /* 0x000e220008000a00 */
[--C-:B------:R-:W-:Y:S01]  /*1ef0*/  FADD.FTZ R5, R3, -R0.reuse ;  /* 0x8000000003057221 */ /* 0x100fe20000010000 */
[----:B------:R-:W-:Y:S01]  /*1f00*/  FADD.FTZ R13, R2, -R0 ;  /* 0x80000000020d7221 */ /* 0x000fe20000010000 */
[----:B------:R-:W-:Y:S01]  /*1f10*/  MOV R2, R24 ;  /* 0x0000001800027202 */ /* 0x000fe20000000f00 */
[----:B------:R-:W1:Y:S01]  /*1f20*/  LDCU.64 UR10, c[0x0][0x380] ;  /* 0x00007000ff0a77ac */ /* 0x000e620008000a00 */
[----:B------:R-:W-:Y:S01]  /*1f30*/  MOV R3, R27 ;  /* 0x0000001b00037202 */ /* 0x000fe20000000f00 */
[-C--:B------:R-:W-:Y:S01]  /*1f40*/  FMUL.FTZ R5, R5, R6.reuse ;  /* 0x0000000605057220 */ /* 0x080fe20000410000 */
[----:B------:R-:W-:-:S03]  /*1f50*/  FMUL.FTZ R13, R13, R6 ;  /* 0x000000060d0d7220 */ /* 0x000fc60000410000 */
[----:B------:R-:W-:Y:S01]  /*1f60*/  FFMA.FTZ R14, R7, R5, R10 ;  /* 0x00000005070e7223 */ /* 0x000fe2000001000a */
[----:B------:R-:W-:Y:S01]  /*1f70*/  FFMA.FTZ R13, R8, R13, R9 ;  /* 0x0000000d080d7223 */ /* 0x000fe20000010009 */
        /* <DEDUP_REMOVED lines=8> */
.L_x_2045:
[----:B------:R-:W-:Y:S05]  /*2000*/  BSYNC.RECONVERGENT B1 ;  /* 0x0000000000017941 */ /* 0x000fea0003800200 */
.L_x_2044:
[----:B------:R-:W-:Y:S05]  /*2010*/  @P2 BRA `(.L_x_2046) ;  /* 0x00000004004c2947 */ /* 0x000fea0003800000 */
[----:B------:R-:W1:Y:S01]  /*2020*/  LDCU.64 UR10, c[0x0][0x3e0] ;  /* 0x00007c00ff0a77ac */ /* 0x000e620008000a00 */
[----:B------:R-:W-:Y:S02]  /*2030*/  IMAD.MOV.U32 R25, RZ, RZ, R27 ;  /* 0x000000ffff197224 */ /* 0x000fe400078e001b */
[--C-:B------:R-:W-:Y:S01]  /*2040*/  FADD.FTZ R21, R21, -R0.reuse ;  /* 0x8000000015157221 */ /* 0x100fe20000010000 */
[----:B0-----:R-:W-:Y:S01]  /*2050*/  FADD.FTZ R3, R20, -R0 ;  /* 0x8000000014037221 */ /* 0x001fe20000010000 */
[----:B------:R-:W0:Y:S02]  /*2060*/  LDCU.64 UR12, c[0x0][0x380] ;  /* 0x00007000ff0c77ac */ /* 0x000e240008000a00 */
[-C--:B------:R-:W-:Y:S01]  /*2070*/  FMUL.FTZ R21, R21, R6.reuse ;  /* 0x0000000615157220 */ /* 0x080fe20000410000 */
[----:B------:R-:W-:-:S03]  /*2080*/  FMUL.FTZ R3, R3, R6 ;  /* 0x0000000603037220 */ /* 0x000fc60000410000 */
[----:B------:R-:W-:Y:S01]  /*2090*/  FFMA.FTZ R5, R7, R21, R10 ;  /* 0x0000001507057223 */ /* 0x000fe2000001000a */
[----:B------:R-:W-:-:S05]  /*20a0*/  FFMA.FTZ R8, R8, R3, R9 ;  /* 0x0000000308087223 */ /* 0x000fca0000010009 */
[----:B------:R-:W-:Y:S01]  /*20b0*/  F2FP.BF16.F32.PACK_AB R5, R8, R5 ;  /* 0x000000050805723e */ /* 0x000fe200000010ff */
[----:B-1----:R-:W-:Y:S02]  /*20c0*/  IMAD R12, R12, UR10, RZ ;  /* 0x0000000a0c0c7c24 */ /* 0x002fe4000f8e02ff */
[----:B------:R-:W-:-:S04]  /*20d0*/  IMAD.WIDE.U32 R24, R11, UR10, R24 ;  /* 0x0000000a0b187c25 */ /* 0x000fc8000f8e0018 */
[----:B------:R-:W-:Y:S01]  /*20e0*/  IMAD R11, R11, UR11, R12 ;  /* 0x0000000b0b0b7c24 */ /* 0x000fe2000f8e020c */
[----:B0-----:R-:W-:-:S04]  /*20f0*/  LEA R2, P1, R24, UR12, 0x1 ;  /* 0x0000000c18027c11 */ /* 0x001fc8000f8208ff */
[----:B------:R-:W-:-:S04]  /*2100*/  IADD3 R11, PT, PT, R25, R11, RZ ;  /* 0x0000000b190b7210 */ /* 0x000fc80007ffe0ff */
[----:B------:R-:W-:-:S05]  /*2110*/  LEA.HI.X R3, R24, UR13, R11, 0x1, P1 ;  /* 0x0000000d18037c11 */ /* 0x000fca00088f0c0b */
[----:B------:R1:W-:Y:S01]  /*2120*/  STG.E desc[UR14][R2.64], R5 ;  /* 0x0000000502007986 */ /* 0x0003e2000c10190e */
[----:B------:R-:W-:Y:S05]  /*2130*/  BRA `(.L_x_2046) ;  /* 0x0000000400047947 */ /* 0x000fea0003800000 */
.L_x_2043:
[----:B------:R-:W-:Y:S04]  /*2140*/  BSSY.RECONVERGENT B1, `(.L_x_2047) ;  /* 0x000001f000017945 */ /* 0x000fe80003800200 */
[----:B------:R-:W-:Y:S05]  /*2150*/  @P1 BRA `(.L_x_2048) ;  /* 0x0000000000741947 */ /* 0x000fea0003800000 */
[--C-:B------:R-:W-:Y:S01]  /*2160*/  FADD.FTZ R3, R3, -R0.reuse ;  /* 0x8000000003037221 */ /* 0x100fe20000010000 */
[----:B------:R-:W-:Y:S01]  /*2170*/  FADD.FTZ R5, R2, -R0 ;  /* 0x8000000002057221 */ /* 0x000fe20000010000 */
[----:B------:R-:W0:Y:S01]  /*2180*/  LDCU.64 UR10, c[0x0][0x3e0] ;  /* 0x00007c00ff0a77ac */ /* 0x000e220008000a00 */
[----:B------:R-:W-:Y:S01]  /*2190*/  SHF.R.S32.HI R16, RZ, 0x1f, R23 ;  /* 0x0000001fff107819 */ /* 0x000fe20000011417 */
[-C--:B------:R-:W-:Y:S01]  /*21a0*/  FMUL.FTZ R3, R3, R6.reuse ;  /* 0x0000000603037220 */ /* 0x080fe20000410000 */
[----:B------:R-:W-:Y:S01]  /*21b0*/  FMUL.FTZ R5, R5, R6 ;  /* 0x0000000605057220 */ /* 0x000fe20000410000 */
[----:B------:R-:W1:Y:S02]  /*21c0*/  LDCU.64 UR12, c[0x0][0x380] ;  /* 0x00007000ff0c77ac */ /* 0x000e640008000a00 */
[----:B------:R-:W-:Y:S01]  /*21d0*/  FFMA.FTZ R4, R7, R3, R10 ;  /* 0x0000000307047223 */ /* 0x000fe2000001000a */
[----:B------:R-:W-:Y:S01]  /*21e0*/  FFMA.FTZ R5, R8, R5, R9 ;  /* 0x0000000508057223 */ /* 0x000fe20000010009 */
[----:B------:R-:W-:-:S02]  /*21f0*/  MOV R3, R27 ;  /* 0x0000001b00037202 */ /* 0x000fc40000000f00 */
[----:B------:R-:W-:Y:S01]  /*2200*/  FMUL.FTZ R2, R4, -1.4426950216293334961 ;  /* 0xbfb8aa3b04027820 */ /* 0x000fe20000410000 */
[----:B------:R-:W-:-:S05]  /*2210*/  FMUL.FTZ R12, R5, -1.4426950216293334961 ;  /* 0xbfb8aa3b050c7820 */ /* 0x000fca0000410000 */
[----:B------:R-:W2:Y:S01]  /*2220*/  MUFU.EX2 R2, R2 ;  /* 0x0000000200027308 */ /* 0x000ea20000000800 */
[----:B0-----:R-:W-:-:S03]  /*2230*/  IMAD R16, R16, UR10, RZ ;  /* 0x0000000a10107c24 */ /* 0x001fc6000f8e02ff */
[----:B------:R-:W0:Y:S01]  /*2240*/  MUFU.EX2 R12, R12 ;  /* 0x0000000c000c7308 */ /* 0x000e220000000800 */
[----:B------:R-:W-:Y:S02]  /*2250*/  IMAD R15, R23, UR11, R16 ;  /* 0x0000000b170f7c24 */ /* 0x000fe4000f8e0210 */
[----:B--2---:R-:W-:Y:S01]  /*2260*/  FADD.FTZ R11, R2, 1 ;  /* 0x3f800000020b7421 */ /* 0x004fe20000010000 */
[----:B------:R-:W-:Y:S01]  /*2270*/  MOV R2, R24 ;  /* 0x0000001800027202 */ /* 0x000fe20000000f00 */
[----:B0-----:R-:W-:-:S04]  /*2280*/  FADD.FTZ R13, R12, 1 ;  /* 0x3f8000000c0d7421 */ /* 0x001fc80000010000 */
[----:B------:R-:W0:Y:S01]  /*2290*/  MUFU.RCP R11, R11 ;  /* 0x0000000b000b7308 */ /* 0x000e220000001000 */
[----:B------:R-:W-:-:S04]  /*22a0*/  IMAD.WIDE.U32 R2, R23, UR10, R2 ;  /* 0x0000000a17027c25 */ /* 0x000fc8000f8e0002 */
[----:B------:R-:W-:-:S03]  /*22b0*/  IMAD.IADD R15, R3, 0x1, R15 ;  /* 0x00000001030f7824 */ /* 0x000fc600078e020f */
[----:B------:R-:W2:Y:S01]  /*22c0*/  MUFU.RCP R14, R13 ;  /* 0x0000000d000e7308 */ /* 0x000ea20000001000 */
[----:B0-----:R-:W-:Y:S01]  /*22d0*/  FMUL.FTZ R12, R4, R11 ;  /* 0x0000000b040c7220 */ /* 0x001fe20000410000 */
[----:B-1----:R-:W-:Y:S01]  /*22e0*/  LEA R4, P1, R2, UR12, 0x1 ;  /* 0x0000000c02047c11 */ /* 0x002fe2000f8208ff */
[----:B--2---:R-:W-:-:S03]  /*22f0*/  FMUL.FTZ R11, R5, R14 ;  /* 0x0000000e050b7220 */ /* 0x004fc60000410000 */
[----:B------:R-:W-:Y:S02]  /*2300*/  LEA.HI.X R5, R2, UR13, R15, 0x1, P1 ;  /* 0x0000000d02057c11 */ /* 0x000fe400088f0c0f */
[----:B------:R-:W-:-:S05]  /*2310*/  F2FP.BF16.F32.PACK_AB R11, R11, R12 ;  /* 0x0000000c0b0b723e */ /* 0x000fca00000010ff */
[----:B------:R0:W-:Y:S02]  /*2320*/  STG.E desc[UR14][R4.64], R11 ;  /* 0x0000000b04007986 */ /* 0x0001e4000c10190e */
.L_x_2048:
[----:B------:R-:W-:Y:S05]  /*2330*/  BSYNC.RECONVERGENT B1 ;  /* 0x0000000000017941 */ /* 0x000fea0003800200 */
.L_x_2047:
[----:B------:R-:W1:Y:S01]  /*2340*/  LDCU.64 UR10, c[0x0][0x3e8] ;  /* 0x00007d00ff0a77ac */ /* 0x000e620008000a00 */
[----:B------:R-:W-:-:S04]  /*2350*/  IADD3 R2, PT, PT, R23, 0x20, RZ ;  /* 0x0000002017027810 */ /* 0x000fc80007ffe0ff */
[----:B------:R-:W-:Y:S02]  /*2360*/  SHF.R.S32.HI R3, RZ, 0x1f, R2 ;  /* 0x0000001fff037819 */ /* 0x000fe40000011402 */
[----:B-1----:R-:W-:-:S04]  /*2370*/  ISETP.GE.U32.AND P1, PT, R2, UR10, PT ;  /* 0x0000000a02007c0c */ /* 0x002fc8000bf26070 */
[----:B------:R-:W-:-:S13]  /*2380*/  ISETP.GE.AND.EX P1, PT, R3, UR11, PT, P1 ;  /* 0x0000000b03007c0c */ /* 0x000fda000bf26310 */
[----:B------:R-:W-:Y:S05]  /*2390*/  @P1 BRA `(.L_x_2046) ;  /* 0x00000000006c1947 */ /* 0x000fea0003800000 */
[--C-:B------:R-:W-:Y:S01]  /*23a0*/  FADD.FTZ R21, R21, -R0.reuse ;  /* 0x8000000015157221 */ /* 0x100fe20000010000 */
[----:B0-----:R-:W-:Y:S01]  /*23b0*/  FADD.FTZ R5, R20, -R0 ;  /* 0x8000000014057221 */ /* 0x001fe20000010000 */
[----:B------:R-:W0:Y:S01]  /*23c0*/  LDCU.64 UR10, c[0x0][0x3e0] ;  /* 0x00007c00ff0a77ac */ /* 0x000e220008000a00 */
[----:B------:R-:W-:Y:S01]  /*23d0*/  MOV R25, R27 ;  /* 0x0000001b00197202 */ /* 0x000fe20000000f00 */
[-C--:B------:R-:W-:Y:S01]  /*23e0*/  FMUL.FTZ R21, R21, R6.reuse ;  /* 0x0000000615157220 */ /* 0x080fe20000410000 */
[----:B------:R-:W-:Y:S01]  /*23f0*/  FMUL.FTZ R5, R5, R6 ;  /* 0x0000000605057220 */ /* 0x000fe20000410000 */
[----:B------:R-:W1:Y:S02]  /*2400*/  LDCU.64 UR12, c[0x0][0x380] ;  /* 0x00007000ff0c77ac */ /* 0x000e640008000a00 */
[----:B------:R-:W-:Y:S01]  /*2410*/  FFMA.FTZ R21, R7, R21, R10 ;  /* 0x0000001507157223 */ /* 0x000fe2000001000a */
[----:B------:R-:W-:-:S03]  /*2420*/  FFMA.FTZ R9, R8, R5, R9 ;  /* 0x0000000508097223 */ /* 0x000fc60000010009 */
[----:B------:R-:W-:Y:S01]  /*2430*/  FMUL.FTZ R0, R21, -1.4426950216293334961 ;  /* 0xbfb8aa3b15007820 */ /* 0x000fe20000410000 */
[----:B------:R-:W-:-:S05]  /*2440*/  FMUL.FTZ R5, R9, -1.4426950216293334961 ;  /* 0xbfb8aa3b09057820 */ /* 0x000fca0000410000 */
[----:B------:R-:W2:Y:S01]  /*2450*/  MUFU.EX2 R0, R0 ;  /* 0x0000000000007308 */ /* 0x000ea20000000800 */
[----:B0-----:R-:W-:-:S03]  /*2460*/  IMAD R3, R3, UR10, RZ ;  /* 0x0000000a03037c24 */ /* 0x001fc6000f8e02ff */
[----:B------:R-:W0:Y:S01]  /*2470*/  MUFU.EX2 R5, R5 ;  /* 0x0000000500057308 */ /* 0x000e220000000800 */
[----:B------:R-:W-:-:S04]  /*2480*/  IMAD.WIDE.U32 R24, R2, UR10, R24 ;  /* 0x0000000a02187c25 */ /* 0x000fc8000f8e0018 */
[----:B------:R-:W-:Y:S01]  /*2490*/  IMAD R3, R2, UR11, R3 ;  /* 0x0000000b02037c24 */ /* 0x000fe2000f8e0203 */
[----:B-1----:R-:W-:Y:S01]  /*24a0*/  LEA R2, P1, R24, UR12, 0x1 ;  /* 0x0000000c18027c11 */ /* 0x002fe2000f8208ff */
[----:B--2---:R-:W-:-:S03]  /*24b0*/  FADD.FTZ R4, R0, 1 ;  /* 0x3f80000000047421 */ /* 0x004fc60000010000 */
[----:B------:R-:W-:Y:S01]  /*24c0*/  IADD3 R3, PT, PT, R25, R3, RZ ;  /* 0x0000000319037210 */ /* 0x000fe20007ffe0ff */
[----:B0-----:R-:W-:-:S03]  /*24d0*/  FADD.FTZ R6, R5, 1 ;  /* 0x3f80000005067421 */ /* 0x001fc60000010000 */
[----:B------:R-:W-:Y:S01]  /*24e0*/  LEA.HI.X R3, R24, UR13, R3, 0x1, P1 ;  /* 0x0000000d18037c11 */ /* 0x000fe200088f0c03 */
[----:B------:R-:W0:Y:S08]  /*24f0*/  MUFU.RCP R4, R4 ;  /* 0x0000000400047308 */ /* 0x000e300000001000 */
[----:B------:R-:W1:Y:S01]  /*2500*/  MUFU.RCP R6, R6 ;  /* 0x0000000600067308 */ /* 0x000e620000001000 */
[----:B0-----:R-:W-:Y:S01]  /*2510*/  FMUL.FTZ R0, R21, R4 ;  /* 0x0000000415007220 */ /* 0x001fe20000410000 */
[----:B-1----:R-:W-:-:S05]  /*2520*/  FMUL.FTZ R5, R9, R6 ;  /* 0x0000000609057220 */ /* 0x002fca0000410000 */
[----:B------:R-:W-:-:S05]  /*2530*/  F2FP.BF16.F32.PACK_AB R5, R5, R0 ;  /* 0x000000000505723e */ /* 0x000fca00000010ff */
[----:B------:R2:W-:Y:S02]  /*2540*/  STG.E desc[UR14][R2.64], R5 ;  /* 0x0000000502007986 */ /* 0x0005e4000c10190e */
.L_x_2046:
[----:B------:R-:W-:Y:S05]  /*2550*/  BSYNC.RECONVERGENT B0 ;  /* 0x0000000000007941 */ /* 0x000fea0003800200 */
.L_x_2042:
[----:B------:R-:W-:Y:S02]  /*2560*/  UIADD3 UR8, UPT, UPT, UR19, UR8, URZ ;  /* 0x0000000813087290 */ /* 0x000fe4000fffe0ff */
[----:B------:R-:W-:Y:S02]  /*2570*/  UIADD3 UR4, UPT, UPT, UR4, 0x1, URZ ;  /* 0x0000000104047890 */ /* 0x000fe4000fffe0ff */
[----:B------:R-:W-:-:S09]  /*2580*/  UISETP.GE.AND UP0, UPT, UR8, UR7, UPT ;  /* 0x000000070800728c */ /* 0x000fd2000bf06270 */
[----:B------:R-:W-:Y:S05]  /*2590*/  BRA.U !UP0, `(.L_x_2049) ;  /* 0xffffffd908fc7547 */ /* 0x000fea000b83ffff */
[----:B------:R-:W-:Y:S05]  /*25a0*/  EXIT ;  /* 0x000000000000794d */ /* 0x000fea0003800000 */
.L_x_2050:
        /* <DEDUP_REMOVED lines=13> */
.L_x_3447:


//--------------------- .text._Z35group_norm_nhwc_fwd_one_pass_kernelI11Bf16IOBf16WLi128ELi30ELi480EEv26Group_norm_nhwc_fwd_params --------------------------
	.section	.text._Z35group_norm_nhwc_fwd_one_pass_kernelI11Bf16IOBf16WLi128ELi30ELi480EEv26Group_norm_nhwc_fwd_params,"ax",@progbits
	.align	128
        .global         _Z35group_norm_nhwc_fwd_one_pass_kernelI11Bf16IOBf16WLi128ELi30ELi480EEv26Group_norm_nhwc_fwd_params
        .type           _Z35group_norm_nhwc_fwd_one_pass_kernelI11Bf16IOBf16WLi128ELi30ELi480EEv26Group_norm_nhwc_fwd_params,@function
        .size           _Z35group_norm_nhwc_fwd_one_pass_kernelI11Bf16IOBf16WLi128ELi30ELi480EEv26Group_norm_nhwc_fwd_params,(.L_x_3448 - _Z35group_norm_nhwc_fwd_one_pass_kernelI11Bf16IOBf16WLi128ELi30ELi480EEv26Group_norm_nhwc_fwd_params)
        .other          _Z35group_norm_nhwc_fwd_one_pass_kernelI11Bf16IOBf16WLi128ELi30ELi480EEv26Group_norm_nhwc_fwd_params,@"STO_CUDA_ENTRY STV_DEFAULT"
_Z35group_norm_nhwc_fwd_one_pass_kernelI11Bf16IOBf16WLi128ELi30ELi480EEv26Group_norm_nhwc_fwd_params:
.text._Z35group_norm_nhwc_fwd_one_pass_kernelI11Bf16IOBf16WLi128ELi30ELi480EEv26Group_norm_nhwc_fwd_params:
        /* <DEDUP_REMOVED lines=25> */
.L_x_2078:
[----:B0-23--:R-:W0:Y:S01]  /*0190*/  LDC R2, c[0x0][0x3f8] ;  /* 0x0000fe00ff027b82 */ /* 0x00de220000000800 */
[----:B-1----:R-:W-:Y:S01]  /*01a0*/  IABS R8, UR7 ;  /* 0x0000000700087c13 */ /* 0x002fe20008000000 */
[----:B------:R-:W1:Y:S01]  /*01b0*/  LDCU.64 UR8, c[0x0][0x3e8] ;  /* 0x00007d00ff0877ac */ /* 0x000e620008000a00 */
[----:B------:R-:W-:Y:S01]  /*01c0*/  SHF.R.S32.HI R17, RZ, 0x1f, R23 ;  /* 0x0000001fff117819 */ /* 0x000fe20000011417 */
[----:B------:R-:W-:Y:S01]  /*01d0*/  VIADD R21, R23, 0x20 ;  /* 0x0000002017157836 */ /* 0x000fe20000000000 */
[----:B------:R-:W2:Y:S01]  /*01e0*/  LDCU.64 UR10, c[0x0][0x3f0] ;  /* 0x00007e00ff0a77ac */ /* 0x000ea20008000a00 */
[----:B0-----:R-:W-:Y:S02]  /*01f0*/  IABS R3, R2 ;  /* 0x0000000200037213 */ /* 0x001fe40000000000 */
[----:B------:R-:W-:Y:S02]  /*0200*/  ISETP.NE.AND P3, PT, R2, RZ, PT ;  /* 0x000000ff0200720c */ /* 0x000fe40003f65270 */
[----:B------:R-:W0:Y:S08]  /*0210*/  I2F.RP R0, R3 ;  /* 0x0000000300007306 */ /* 0x000e300000209400 */
[----:B0-----:R-:W0:Y:S02]  /*0220*/  MUFU.RCP R0, R0 ;  /* 0x0000000000007308 */ /* 0x001e240000001000 */
[----:B0-----:R-:W-:-:S06]  /*0230*/  IADD3 R4, PT, PT, R0, 0xffffffe, RZ ;  /* 0x0ffffffe00047810 */ /* 0x001fcc0007ffe0ff */
[----:B------:R0:W3:Y:S02]  /*0240*/  F2I.FTZ.U32.TRUNC.NTZ R5, R4 ;  /* 0x0000000400057305 */ /* 0x0000e4000021f000 */
[----:B0-----:R-:W-:Y:S01]  /*0250*/  IMAD.MOV.U32 R4, RZ, RZ, RZ ;  /* 0x000000ffff047224 */ /* 0x001fe200078e00ff */
[----:B---3--:R-:W-:-:S05]  /*0260*/  IADD3 R6, PT, PT, RZ, -R5, RZ ;  /* 0x80000005ff067210 */ /* 0x008fca0007ffe0ff */
[----:B------:R-:W-:Y:S02]  /*0270*/  IMAD R7, R6, R3, RZ ;  /* 0x0000000306077224 */ /* 0x000fe400078e02ff */
[----:B------:R-:W0:Y:S02]  /*0280*/  S2R R6, SR_TID.X ;  /* 0x0000000000067919 */ /* 0x000e240000002100 */
[----:B------:R-:W-:Y:S01]  /*0290*/  IMAD.HI.U32 R5, R5, R7, R4 ;  /* 0x0000000705057227 */ /* 0x000fe200078e0004 */
[----:B------:R-:W-:-:S05]  /*02a0*/  SHF.R.S32.HI R7, RZ, 0x1f, R21 ;  /* 0x0000001fff077819 */ /* 0x000fca0000011415 */
[----:B------:R-:W-:-:S05]  /*02b0*/  IMAD.HI.U32 R15, R5, R8, RZ ;  /* 0x00000008050f7227 */ /* 0x000fca00078e00ff */
        /* <DEDUP_REMOVED lines=17> */
[----:B------:R-:W-:Y:S02]  /*03d0*/  ISETP.GE.U32.AND P1, PT, R21, UR8, PT ;  /* 0x0000000815007c0c */ /* 0x000fe4000bf26070 */
[----:B------:R-:W-:Y:S02]  /*03e0*/  PRMT R5, R0, 0x7710, RZ ;  /* 0x0000771000057816 */ /* 0x000fe400000000ff */
[----:B------:R-:W-:-:S02]  /*03f0*/  @!P4 IADD3 R15, PT, PT, -R15, RZ, RZ ;  /* 0x000000ff0f0fc210 */ /* 0x000fc40007ffe1ff */
[----:B------:R-:W-:Y:S01]  /*0400*/  ISETP.GE.AND.EX P1, PT, R7, UR9, PT, P1 ;  /* 0x0000000907007c0c */ /* 0x000fe2000bf26310 */
[----:B------:R-:W0:Y:S01]  /*0410*/  @!P2 LDC.64 R10, c[0x0][0x3e0] ;  /* 0x0000f800ff0aab82 */ /* 0x000e220000000a00 */
[----:B------:R-:W-:Y:S02]  /*0420*/  @!P3 LOP3.LUT R15, RZ, R2, RZ, 0x33, !PT ;  /* 0x00000002ff0fb212 */ /* 0x000fe400078e33ff */
[----:B------:R-:W-:Y:S02]  /*0430*/  IADD3 R5, PT, PT, R5, R6, RZ ;  /* 0x0000000605057210 */ /* 0x000fe40007ffe0ff */
[----:B------:R-:W-:Y:S01]  /*0440*/  IADD3 R0, PT, PT, R23, 0x40, RZ ;  /* 0x0000004017007810 */ /* 0x000fe20007ffe0ff */
[--C-:B------:R-:W-:Y:S01]  /*0450*/  IMAD.MOV R3, RZ, RZ, -R15.reuse ;  /* 0x000000ffff037224 */ /* 0x100fe200078e0a0f */
[----:B------:R-:W-:Y:S01]  /*0460*/  SHF.L.U32 R5, R5, 0x1, RZ ;  /* 0x0000000105057819 */ /* 0x000fe200000006ff */
[----:B------:R-:W1:Y:S01]  /*0470*/  @!P2 LDC.64 R12, c[0x0][0x390] ;  /* 0x0000e400ff0cab82 */ /* 0x000e620000000a00 */
[----:B------:R-:W-:Y:S01]  /*0480*/  ISETP.GE.U32.AND P3, PT, R0, UR8, PT ;  /* 0x0000000800007c0c */ /* 0x000fe2000bf66070 */
[----:B------:R-:W-:Y:S01]  /*0490*/  IMAD R20, R2, R3, UR7 ;  /* 0x0000000702147e24 */ /* 0x000fe2000f8e0203 */
[----:B------:R-:W-:Y:S01]  /*04a0*/  LOP3.LUT R25, R5, 0xffff, RZ, 0xc0, !PT ;  /* 0x0000ffff05197812 */ /* 0x000fe200078ec0ff */
[----:B------:R-:W-:Y:S01]  /*04b0*/  VIADD R2, R23, 0x60 ;  /* 0x0000006017027836 */ /* 0x000fe20000000000 */
[----:B------:R-:W-:Y:S01]  /*04c0*/  SHF.R.S32.HI R5, RZ, 0x1f, R0 ;  /* 0x0000001fff057819 */ /* 0x000fe20000011400 */
[----:B------:R-:W-:Y:S01]  /*04d0*/  IMAD R20, R20, 0x1e, RZ ;  /* 0x0000001e14147824 */ /* 0x000fe200078e02ff */
[----:B------:R-:W-:Y:S01]  /*04e0*/  SHF.R.S32.HI R3, RZ, 0x1f, R15 ;  /* 0x0000001fff037819 */ /* 0x000fe2000001140f */
[----:B------:R-:W3:Y:S01]  /*04f0*/  @!P1 LDC.64 R8, c[0x0][0x3e0] ;  /* 0x0000f800ff089b82 */ /* 0x000ee20000000a00 */
[----:B------:R-:W-:-:S02]  /*0500*/  ISETP.GE.AND.EX P3, PT, R5, UR9, PT, P3 ;  /* 0x0000000905007c0c */ /* 0x000fc4000bf66330 */
[C---:B------:R-:W-:Y:S01]  /*0510*/  IADD3 R24, P4, PT, R20.reuse, R25, RZ ;  /* 0x0000001914187210 */ /* 0x040fe20007f9e0ff */
[----:B--2---:R-:W-:Y:S01]  /*0520*/  IMAD R4, R3, UR10, RZ ;  /* 0x0000000a03047c24 */ /* 0x004fe2000f8e02ff */
[----:B------:R-:W-:Y:S02]  /*0530*/  SHF.R.S32.HI R3, RZ, 0x1f, R2 ;  /* 0x0000001fff037819 */ /* 0x000fe40000011402 */
[----:B------:R-:W-:Y:S01]  /*0540*/  LEA.HI.X.SX32 R25, R20, RZ, 0x1, P4 ;  /* 0x000000ff14197211 */ /* 0x000fe200020f0eff */
[----:B------:R-:W-:Y:S01]  /*0550*/  IMAD R27, R15, UR11, R4 ;  /* 0x0000000b0f1b7c24 */ /* 0x000fe2000f8e0204 */
[----:B------:R-:W-:Y:S01]  /*0560*/  ISETP.GE.U32.AND P4, PT, R2, UR8, PT ;  /* 0x0000000802007c0c */ /* 0x000fe2000bf86070 */
[----:B0-----:R-:W-:Y:S02]  /*0570*/  @!P2 IMAD R4, R17, R10, RZ ;  /* 0x0000000a1104a224 */ /* 0x001fe400078e02ff */
[----:B------:R-:W-:Y:S01]  /*0580*/  IMAD.WIDE.U32 R24, R15, UR10, R24 ;  /* 0x0000000a0f187c25 */ /* 0x000fe2000f8e0018 */
[----:B------:R-:W-:Y:S01]  /*0590*/  ISETP.GE.AND.EX P4, PT, R3, UR9, PT, P4 ;  /* 0x0000000903007c0c */ /* 0x000fe2000bf86340 */
[----:B------:R-:W0:Y:S02]  /*05a0*/  @!P3 LDC.64 R16, c[0x0][0x3e0] ;  /* 0x0000f800ff10bb82 */ /* 0x000e240000000a00 */
[----:B------:R-:W-:Y:S01]  /*05b0*/  @!P2 IMAD R19, R23, R11, R4 ;  /* 0x0000000b1713a224 */ /* 0x000fe200078e0204 */
[----:B------:R-:W-:Y:S01]  /*05c0*/  IADD3 R27, PT, PT, R25, R27, RZ ;  /* 0x0000001b191b7210 */ /* 0x000fe20007ffe0ff */
[----:B------:R-:W-:Y:S01]  /*05d0*/  @!P3 IMAD.MOV.U32 R4, RZ, RZ, R24 ;  /* 0x000000ffff04b224 */ /* 0x000fe200078e0018 */
[----:B------:R-:W-:-:S02]  /*05e0*/  @!P2 MOV R26, R24 ;  /* 0x00000018001aa202 */ /* 0x000fc40000000f00 */
[----:B------:R-:W-:Y:S01]  /*05f0*/  @!P1 MOV R28, R24 ;  /* 0x00000018001c9202 */ /* 0x000fe20000000f00 */
[----:B------:R-:W2:Y:S01]  /*0600*/  @!P1 LDC.64 R14, c[0x0][0x390] ;  /* 0x0000e400ff0e9b82 */ /* 0x000ea20000000a00 */
[--C-:B------:R-:W-:Y:S02]  /*0610*/  @!P1 IMAD.MOV.U32 R29, RZ, RZ, R27.reuse ;  /* 0x000000ffff1d9224 */ /* 0x100fe400078e001b */
[----:B---3--:R-:W-:Y:S02]  /*0620*/  @!P1 IMAD R18, R7, R8, RZ ;  /* 0x0000000807129224 */ /* 0x008fe400078e02ff */
[----:B------:R-:W-:-:S04]  /*0630*/  @!P2 IMAD.WIDE.U32 R10, R23, R10, R26 ;  /* 0x0000000a170aa225 */ /* 0x000fc800078e001a */
[----:B------:R-:W-:Y:S01]  /*0640*/  @!P1 IMAD R7, R21, R9, R18 ;  /* 0x0000000915079224 */ /* 0x000fe200078e0212 */
[----:B------:R-:W-:Y:S01]  /*0650*/  @!P2 IADD3 R19, PT, PT, R11, R19, RZ ;  /* 0x000000130b13a210 */ /* 0x000fe20007ffe0ff */
[----:B------:R-:W-:Y:S01]  /*0660*/  @!P1 IMAD.WIDE.U32 R28, R21, R8, R28 ;  /* 0x00000008151c9225 */ /* 0x000fe200078e001c */
[C---:B-1----:R-:W-:Y:S01]  /*0670*/  @!P2 LEA R18, P5, R10.reuse, R12, 0x1 ;  /* 0x0000000c0a12a211 */ /* 0x042fe200078a08ff */
[----:B------:R-:W1:Y:S02]  /*0680*/  @!P4 LDC.64 R8, c[0x0][0x3e0] ;  /* 0x0000f800ff08cb82 */ /* 0x000e640000000a00 */
[----:B------:R-:W-:Y:S01]  /*0690*/  HFMA2 R21, -RZ, RZ, 0, 0 ;  /* 0x00000000ff157431 */ /* 0x000fe200000001ff */
[----:B------:R-:W-:Y:S01]  /*06a0*/  @!P2 LEA.HI.X R19, R10, R13, R19, 0x1, P5 ;  /* 0x0000000d0a13a211 */ /* 0x000fe200028f0c13 */
[----:B0-----:R-:W-:Y:S01]  /*06b0*/  @!P3 IMAD R5, R5, R16, RZ ;  /* 0x000000100505b224 */ /* 0x001fe200078e02ff */
[----:B------:R-:W-:-:S03]  /*06c0*/  @!P1 IADD3 R7, PT, PT, R29, R7, RZ ;  /* 0x000000071d079210 */ /* 0x000fc60007ffe0ff */
[----:B------:R-:W0:Y:S01]  /*06d0*/  @!P3 LDC.64 R10, c[0x0][0x390] ;  /* 0x0000e400ff0abb82 */ /* 0x000e220000000a00 */
[----:B------:R-:W-:Y:S01]  /*06e0*/  @!P3 IMAD R17, R0, R17, R5 ;  /* 0x000000110011b224 */ /* 0x000fe200078e0205 */
[----:B------:R-:W-:Y:S01]  /*06f0*/  @!P3 MOV R5, R27 ;  /* 0x0000001b0005b202 */ /* 0x000fe20000000f00 */
[----:B------:R-:W3:Y:S01]  /*0700*/  @!P2 LDG.E R21, desc[UR14][R18.64] ;  /* 0x0000000e1215a981 */ /* 0x000ee2000c1e1900 */
[----:B--2---:R-:W-:Y:S01]  /*0710*/  @!P1 LEA R14, P5, R28, R14, 0x1 ;  /* 0x0000000e1c0e9211 */ /* 0x004fe200078a08ff */
[----:B------:R-:W-:-:S03]  /*0720*/  @!P3 IMAD.WIDE.U32 R4, R0, R16, R4 ;  /* 0x000000100004b225 */ /* 0x000fc600078e0004 */
[----:B------:R-:W2:Y:S01]  /*0730*/  @!P4 LDC.64 R12, c[0x0][0x390] ;  /* 0x0000e400ff0ccb82 */ /* 0x000ea20000000a00 */
[----:B------:R-:W-:Y:S01]  /*0740*/  HFMA2 R0, -RZ, RZ, 0, 0 ;  /* 0x00000000ff007431 */ /* 0x000fe200000001ff */
[----:B------:R-:W-:-:S05]  /*0750*/  @!P1 LEA.HI.X R15, R28, R15, R7, 0x1, P5 ;  /* 0x0000000f1c0f9211 */ /* 0x000fca00028f0c07 */
[----:B------:R5:W4:Y:S01]  /*0760*/  @!P1 LDG.E R0, desc[UR14][R14.64] ;  /* 0x0000000e0e009981 */ /* 0x000b22000c1e1900 */
[----:B-1----:R-:W-:Y:S01]  /*0770*/  @!P4 IMAD R3, R3, R8, RZ ;  /* 0x000000080303c224 */ /* 0x002fe200078e02ff */
[----:B------:R-:W-:-:S03]  /*0780*/  @!P3 IADD3 R17, PT, PT, R5, R17, RZ ;  /* 0x000000110511b210 */ /* 0x000fc60007ffe0ff */
[----:B------:R-:W-:Y:S01]  /*0790*/  @!P4 IMAD R9, R2, R9, R3 ;  /* 0x000000090209c224 */ /* 0x000fe200078e0203 */
[----:B-----5:R-:W-:Y:S01]  /*07a0*/  @!P4 MOV R14, R24 ;  /* 0x00000018000ec202 */ /* 0x020fe20000000f00 */
[----:B------:R-:W-:Y:S01]  /*07b0*/  @!P4 IMAD.MOV.U32 R15, RZ, RZ, R27 ;  /* 0x000000ffff0fc224 */ /* 0x000fe200078e001b */
[----:B0-----:R-:W-:-:S03]  /*07c0*/  @!P3 LEA R10, P2, R4, R10, 0x1 ;  /* 0x0000000a040ab211 */ /* 0x001fc600078408ff */
[----:B------:R-:W-:Y:S01]  /*07d0*/  @!P4 IMAD.WIDE.U32 R2, R2, R8, R14 ;  /* 0x000000080202c225 */ /* 0x000fe200078e000e */
[----:B------:R-:W-:-:S03]  /*07e0*/  @!P3 LEA.HI.X R11, R4, R11, R17, 0x1, P2 ;  /* 0x0000000b040bb211 */ /* 0x000fc600010f0c11 */
[----:B------:R-:W-:Y:S01]  /*07f0*/  HFMA2 R4, -RZ, RZ, 0, 0 ;  /* 0x00000000ff047431 */ /* 0x000fe200000001ff */
[----:B------:R-:W-:Y:S02]  /*0800*/  @!P4 IADD3 R3, PT, PT, R3, R9, RZ ;  /* 0x000000090303c210 */ /* 0x000fe40007ffe0ff */
[----:B--2---:R-:W-:-:S03]  /*0810*/  @!P4 LEA R12, P2, R2, R12, 0x1 ;  /* 0x0000000c020cc211 */ /* 0x004fc600078408ff */
[----:B------:R0:W2:Y:S01]  /*0820*/  @!P3 LDG.E R4, desc[UR14][R10.64] ;  /* 0x0000000e0a04b981 */ /* 0x0000a2000c1e1900 */
[----:B------:R-:W-:Y:S02]  /*0830*/  MOV R17, RZ ;  /* 0x000000ff00117202 */ /* 0x000fe40000000f00 */
[----:B------:R-:W-:-:S05]  /*0840*/  @!P4 LEA.HI.X R13, R2, R13, R3, 0x1, P2 ;  /* 0x0000000d020dc211 */ /* 0x000fca00010f0c03 */
[----:B------:R1:W5:Y:S01]  /*0850*/  @!P4 LDG.E R17, desc[UR14][R12.64] ;  /* 0x0000000e0c11c981 */ /* 0x000362000c1e1900 */
[----:B0-----:R-:W0:Y:S02]  /*0860*/  S2R R11, SR_LANEID ;  /* 0x00000000000b7919 */ /* 0x001e240000000000 */
[C---:B0-----:R-:W-:Y:S02]  /*0870*/  ISETP.GT.AND P2, PT, R11.reuse, 0x1e, PT ;  /* 0x0000001e0b00780c */ /* 0x041fe40003f44270 */
[----:B------:R-:W-:Y:S01]  /*0880*/  ISETP.GT.AND P3, PT, R11, 0xf, PT ;  /* 0x0000000f0b00780c */ /* 0x000fe20003f64270 */
[----:B------:R-:W-:Y:S01]  /*0890*/  BSSY.RECONVERGENT B0, `(.L_x_2051) ;  /* 0x0000043000007945 */ /* 0x000fe20003800200 */
[C---:B---3--:R-:W-:Y:S02]  /*08a0*/  PRMT R18, R21.reuse, 0x7632, R18 ;  /* 0x0000763215127816 */ /* 0x048fe40000000012 */
[----:B------:R-:W-:-:S03]  /*08b0*/  SHF.L.U32 R21, R21, 0x10, RZ ;  /* 0x0000001015157819 */ /* 0x000fc600000006ff */
[----:B------:R-:W-:Y:S01]  /*08c0*/  IMAD.U32 R18, R18, 0x10000, RZ ;  /* 0x0001000012127824 */ /* 0x000fe200078e00ff */
[C---:B----4-:R-:W-:Y:S02]  /*08d0*/  PRMT R2, R0.reuse, 0x7632, R2 ;  /* 0x0000763200027816 */ /* 0x050fe40000000002 */
[----:B------:R-:W-:Y:S02]  /*08e0*/  SHF.L.U32 R19, R0, 0x10, RZ ;  /* 0x0000001000137819 */ /* 0x000fe400000006ff */
[----:B------:R-:W-:Y:S01]  /*08f0*/  SHF.L.U32 R0, R2, 0x10, RZ ;  /* 0x0000001002007819 */ /* 0x000fe200000006ff */
[----:B------:R-:W-:Y:S01]  /*0900*/  FADD.FTZ R2, R21, R18 ;  /* 0x0000001215027221 */ /* 0x000fe20000010000 */
[----:B------:R-:W-:-:S03]  /*0910*/  FMUL.FTZ R8, R18, R18 ;  /* 0x0000001212087220 */ /* 0x000fc60000410000 */
[----:B------:R-:W-:Y:S01]  /*0920*/  FADD.FTZ R5, RZ, R2 ;  /* 0x00000002ff057221 */ /* 0x000fe20000010000 */
[----:B-1----:R-:W-:Y:S01]  /*0930*/  FMUL.FTZ R12, R0, R0 ;  /* 0x00000000000c7220 */ /* 0x002fe20000410000 */
[----:B------:R-:W-:-:S03]  /*0940*/  FFMA.FTZ R8, R21, R21, R8 ;  /* 0x0000001515087223 */ /* 0x000fc60000010008 */
[----:B------:R-:W-:Y:S01]  /*0950*/  FFMA.FTZ R7, R19, R19, R12 ;  /* 0x0000001313077223 */ /* 0x000fe2000001000c */
[----:B------:R-:W-:Y:S01]  /*0960*/  FADD.FTZ R8, RZ, R8 ;  /* 0x00000008ff087221 */ /* 0x000fe20000010000 */
[----:B--2---:R-:W-:-:S04]  /*0970*/  PRMT R2, R4, 0x7632, R2 ;  /* 0x0000763204027816 */ /* 0x004fc80000000002 */
[----:B------:R-:W-:Y:S01]  /*0980*/  SHF.L.U32 R2, R2, 0x10, RZ ;  /* 0x0000001002027819 */ /* 0x000fe200000006ff */
[----:B------:R-:W-:Y:S01]  /*0990*/  FADD.FTZ R7, R8, R7 ;  /* 0x0000000708077221 */ /* 0x000fe20000010000 */
[----:B-----5:R-:W-:Y:S01]  /*09a0*/  PRMT R16, R17, 0x7632, R16 ;  /* 0x0000763211107816 */ /* 0x020fe20000000010 */
[----:B------:R-:W-:Y:S01]  /*09b0*/  FADD.FTZ R10, R19, R0 ;  /* 0x00000000130a7221 */ /* 0x000fe20000010000 */
[----:B------:R-:W-:Y:S01]  /*09c0*/  SHF.L.U32 R3, R4, 0x10, RZ ;  /* 0x0000001004037819 */ /* 0x000fe200000006ff */
[----:B------:R-:W-:Y:S02]  /*09d0*/  FMUL.FTZ R8, R2, R2 ;  /* 0x0000000202087220 */ /* 0x000fe40000410000 */
[----:B------:R-:W-:Y:S02]  /*09e0*/  IMAD.U32 R16, R16, 0x10000, RZ ;  /* 0x0001000010107824 */ /* 0x000fe400078e00ff */
        /* <DEDUP_REMOVED lines=45> */
.L_x_2052:
[----:B------:R-:W-:Y:S05]  /*0cc0*/  BSYNC.RECONVERGENT B0 ;  /* 0x0000000000007941 */ /* 0x000fea0003800200 */
.L_x_2051:
        /* <DEDUP_REMOVED lines=44> */
.L_x_2054:
[----:B------:R-:W-:Y:S05]  /*0f90*/  BSYNC.RECONVERGENT B0 ;  /* 0x0000000000007941 */ /* 0x000fea0003800200 */
.L_x_2053:
        /* <DEDUP_REMOVED lines=31> */
.L_x_2057:
[----:B---3--:R-:W3:Y:S04]  /*1190*/  LDG.E.STRONG.GPU R6, desc[UR14][R8.64] ;  /* 0x0000000e08067981 */ /* 0x008ee8000c1ef900 */
[----:B---3--:R-:W-:Y:S01]  /*11a0*/  CCTL.IVALL ;  /* 0x00000000ff00798f */ /* 0x008fe20002000000 */
[----:B------:R-:W-:Y:S05]  /*11b0*/  YIELD ;  /* 0x0000000000007946 */ /* 0x000fea0003800000 */
[----:B------:R-:W-:-:S13]  /*11c0*/  ISETP.NE.AND P2, PT, R6, R11, PT ;  /* 0x0000000b0600720c */ /* 0x000fda0003f45270 */
[----:B------:R-:W-:Y:S05]  /*11d0*/  @P2 BRA `(.L_x_2057) ;  /* 0xfffffffc00ec2947 */ /* 0x000fea000383ffff */
.L_x_2056:
        /* <DEDUP_REMOVED lines=15> */
.L_x_2059:
        /* <DEDUP_REMOVED lines=8> */
[----:B------:R-:W-:Y:S01]  /*1350*/  IMAD.U32 R6, RZ, RZ, UR23 ;  /* 0x00000017ff067e24 */ /* 0x000fe2000f8e00ff */
[----:B------:R-:W-:-:S03]  /*1360*/  ISETP.EQ.OR P6, PT, R7, UR18, P3 ;  /* 0x0000001207007c0c */ /* 0x000fc60009fc2670 */
[----:B------:R-:W-:Y:S01]  /*1370*/  @!UP0 UIMAD.WIDE.U32 UR24, UR8, 0x8, UR16 ;  /* 0x00000008081888a5 */ /* 0x000fe2000f8e0010 */
[----:B------:R-:W-:-:S05]  /*1380*/  ISETP.EQ.OR P5, PT, R6, UR18, P3 ;  /* 0x0000001206007c0c */ /* 0x000fca0009fa2670 */
[----:B------:R-:W-:Y:S01]  /*1390*/  MOV R6, UR24 ;  /* 0x0000001800067c02 */ /* 0x000fe20008000f00 */
[----:B------:R-:W-:Y:S01]  /*13a0*/  VOTEU.ALL UP0, P4 ;  /* 0x0000000000ff7886 */ /* 0x000fe20002000000 */
[----:B------:R-:W-:Y:S02]  /*13b0*/  MOV R7, UR25 ;  /* 0x0000001900077c02 */ /* 0x000fe40008000f00 */
[----:B------:R-:W-:Y:S02]  /*13c0*/  VOTEU.ALL UP1, P6 ;  /* 0x0000000000ff7886 */ /* 0x000fe40003020000 */
[----:B------:R-:W-:Y:S02]  /*13d0*/  @!UP0 UIMAD.WIDE.U32 UR24, UR21, 0x8, UR16 ;  /* 0x00000008151888a5 */ /* 0x000fe4000f8e0010 */
[----:B------:R-:W0:Y:S01]  /*13e0*/  @!P2 LDG.E.64 R6, desc[UR14][R6.64] ;  /* 0x0000000e0606a981 */ /* 0x000e22000c1e1b00 */
[----:B------:R-:W-:Y:S01]  /*13f0*/  VOTEU.ALL UP0, P5 ;  /* 0x0000000000ff7886 */ /* 0x000fe20002800000 */
[----:B------:R-:W-:-:S02]  /*1400*/  @!UP1 UIMAD.WIDE.U32 UR26, UR10, 0x8, UR16 ;  /* 0x000000080a1a98a5 */ /* 0x000fc4000f8e0010 */
[----:B------:R-:W-:Y:S02]  /*1410*/  MOV R8, UR24 ;  /* 0x0000001800087c02 */ /* 0x000fe40008000f00 */
[----:B------:R-:W-:Y:S01]  /*1420*/  MOV R9, UR25 ;  /* 0x0000001900097c02 */ /* 0x000fe20008000f00 */
[----:B------:R-:W-:Y:S01]  /*1430*/  @!UP0 UIMAD.WIDE.U32 UR24, UR20, 0x8, UR16 ;  /* 0x00000008141888a5 */ /* 0x000fe2000f8e0010 */
[----:B------:R-:W-:Y:S01]  /*1440*/  IMAD.U32 R10, RZ, RZ, UR26 ;  /* 0x0000001aff0a7e24 */ /* 0x000fe2000f8e00ff */
[----:B------:R-:W-:-:S03]  /*1450*/  MOV R11, UR27 ;  /* 0x0000001b000b7c02 */ /* 0x000fc60008000f00 */
        /* <DEDUP_REMOVED lines=11> */
[----:B------:R-:W-:Y:S02]  /*1510*/  MOV R7, UR24 ;  /* 0x0000001800077c02 */ /* 0x000fe40008000f00 */
[----:B------:R-:W-:Y:S02]  /*1520*/  ISETP.EQ.OR P2, PT, R6, UR18, P3 ;  /* 0x0000001206007c0c */ /* 0x000fe40009f42670 */
[----:B------:R-:W-:Y:S01]  /*1530*/  IMAD.U32 R6, RZ, RZ, UR23 ;  /* 0x00000017ff067e24 */ /* 0x000fe2000f8e00ff */
[----:B------:R-:W-:Y:S01]  /*1540*/  UIADD3 UR23, UPT, UPT, UR5, 0x7, URZ ;  /* 0x0000000705177890 */ /* 0x000fe2000fffe0ff */
[----:B---3--:R-:W-:Y:S01]  /*1550*/  @!P4 FADD.FTZ R4, R4, R8 ;  /* 0x000000080404c221 */ /* 0x008fe20000010000 */
[----:B------:R-:W-:-:S02]  /*1560*/  @!P4 FADD.FTZ R5, R5, R9 ;  /* 0x000000090505c221 */ /* 0x000fc40000010000 */
[----:B------:R-:W-:Y:S01]  /*1570*/  ISETP.EQ.OR P4, PT, R6, UR18, P3 ;  /* 0x0000001206007c0c */ /* 0x000fe20009f82670 */
[----:B--2---:R-:W-:Y:S01]  /*1580*/  @!P6 FADD.FTZ R4, R4, R10 ;  /* 0x0000000a0404e221 */ /* 0x004fe20000010000 */
[----:B------:R-:W-:Y:S01]  /*1590*/  @!P6 FADD.FTZ R5, R5, R11 ;  /* 0x0000000b0505e221 */ /* 0x000fe20000010000 */
[----:B------:R-:W-:-:S03]  /*15a0*/  ISETP.EQ.OR P6, PT, R7, UR18, P3 ;  /* 0x0000001207007c0c */ /* 0x000fc60009fc2670 */
[----:B------:R-:W-:Y:S01]  /*15b0*/  VOTEU.ALL UP0, P2 ;  /* 0x0000000000ff7886 */ /* 0x000fe20001000000 */
[----:B------:R-:W-:Y:S01]  /*15c0*/  MOV R6, UR23 ;  /* 0x0000001700067c02 */ /* 0x000fe20008000f00 */
[----:B----4-:R-:W-:Y:S01]  /*15d0*/  @!P5 FADD.FTZ R4, R4, R12 ;  /* 0x0000000c0404d221 */ /* 0x010fe20000010000 */
[----:B------:R-:W-:Y:S02]  /*15e0*/  @!P5 FADD.FTZ R5, R5, R13 ;  /* 0x0000000d0505d221 */ /* 0x000fe40000010000 */
        /* <DEDUP_REMOVED lines=10> */
[----:B------:R-:W-:Y:S01]  /*1690*/  IMAD.U32 R8, RZ, RZ, UR24 ;  /* 0x00000018ff087e24 */ /* 0x000fe2000f8e00ff */
[----:B------:R-:W-:Y:S01]  /*16a0*/  MOV R9, UR25 ;  /* 0x0000001900097c02 */ /* 0x000fe20008000f00 */
[----:B------:R-:W-:Y:S02]  /*16b0*/  @!UP0 UIMAD.WIDE.U32 UR24, UR9, 0x8, UR16 ;  /* 0x00000008091888a5 */ /* 0x000fe4000f8e0010 */
[----:B------:R-:W-:Y:S02]  /*16c0*/  MOV R10, UR26 ;  /* 0x0000001a000a7c02 */ /* 0x000fe40008000f00 */
[----:B------:R-:W-:Y:S01]  /*16d0*/  MOV R11, UR27 ;  /* 0x0000001b000b7c02 */ /* 0x000fe20008000f00 */
[----:B------:R-:W3:Y:S01]  /*16e0*/  @!P4 LDG.E.64 R8, desc[UR14][R8.64] ;  /* 0x0000000e0808c981 */ /* 0x000ee2000c1e1b00 */
[----:B------:R-:W-:Y:S01]  /*16f0*/  MOV R12, UR24 ;  /* 0x00000018000c7c02 */ /* 0x000fe20008000f00 */
[----:B------:R-:W-:-:S03]  /*1700*/  IMAD.U32 R13, RZ, RZ, UR25 ;  /* 0x00000019ff0d7e24 */ /* 0x000fc6000f8e00ff */
        /* <DEDUP_REMOVED lines=23> */
.L_x_2058:
[----:B------:R-:W-:-:S13]  /*1880*/  LOP3.LUT P2, RZ, R22, 0x7, RZ, 0xc0, !PT ;  /* 0x0000000716ff7812 */ /* 0x000fda000784c0ff */
[----:B------:R-:W-:Y:S05]  /*1890*/  @!P2 BRA `(.L_x_2055) ;  /* 0x000000040070a947 */ /* 0x000fea0003800000 */
[----:B---3--:R-:W-:-:S04]  /*18a0*/  LOP3.LUT R6, R22, 0x7, RZ, 0xc0, !PT ;  /* 0x0000000716067812 */ /* 0x008fc800078ec0ff */
[----:B------:R-:W-:-:S04]  /*18b0*/  IADD3 R6, PT, PT, R6, -0x1, RZ ;  /* 0xffffffff06067810 */ /* 0x000fc80007ffe0ff */
        /* <DEDUP_REMOVED lines=9> */
[----:B------:R-:W-:Y:S01]  /*1950*/  ISETP.EQ.OR P4, PT, R6, UR18, P3 ;  /* 0x0000001206007c0c */ /* 0x000fe20009f82670 */
[----:B------:R-:W-:Y:S01]  /*1960*/  IMAD.U32 R6, RZ, RZ, UR13 ;  /* 0x0000000dff067e24 */ /* 0x000fe2000f8e00ff */
[----:B------:R-:W-:-:S04]  /*1970*/  ISETP.EQ.OR P5, PT, R7, UR18, P3 ;  /* 0x0000001207007c0c */ /* 0x000fc80009fa2670 */
[----:B------:R-:W-:Y:S01]  /*1980*/  ISETP.EQ.OR P6, PT, R6, UR18, P3 ;  /* 0x0000001206007c0c */ /* 0x000fe20009fc2670 */
[----:B------:R-:W-:-:S05]  /*1990*/  VOTEU.ALL UP2, P2 ;  /* 0x0000000000ff7886 */ /* 0x000fca0001040000 */
[----:B------:R-:W-:Y:S01]  /*19a0*/  @!UP2 UIMAD UR8, UR5, UR19, UR6 ;  /* 0x000000130508a2a4 */ /* 0x000fe2000f8e0206 */
[----:B------:R-:W-:Y:S02]  /*19b0*/  VOTEU.ALL UP1, P4 ;  /* 0x0000000000ff7886 */ /* 0x000fe40002020000 */
[----:B------:R-:W-:Y:S01]  /*19c0*/  VOTEU.ALL UP0, P5 ;  /* 0x0000000000ff7886 */ /* 0x000fe20002800000 */
[----:B------:R-:W-:Y:S02]  /*19d0*/  @!UP2 UIMAD.WIDE.U32 UR8, UR8, 0x8, UR16 ;  /* 0x000000080808a8a5 */ /* 0x000fe4000f8e0010 */
[----:B------:R-:W-:Y:S01]  /*19e0*/  @!UP1 UIMAD UR10, UR10, UR19, UR6 ;  /* 0x000000130a0a92a4 */ /* 0x000fe2000f8e0206 */
[----:B------:R-:W-:Y:S01]  /*19f0*/  VOTEU.ALL UP2, P6 ;  /* 0x0000000000ff7886 */ /* 0x000fe20003040000 */
[----:B------:R-:W-:Y:S02]  /*1a00*/  @!UP0 UIMAD UR12, UR12, UR19, UR6 ;  /* 0x000000130c0c82a4 */ /* 0x000fe4000f8e0206 */
[----:B------:R-:W-:Y:S01]  /*1a10*/  MOV R6, UR8 ;  /* 0x0000000800067c02 */ /* 0x000fe20008000f00 */
[----:B------:R-:W-:Y:S01]  /*1a20*/  @!UP1 UIMAD.WIDE.U32 UR10, UR10, 0x8, UR16 ;  /* 0x000000080a0a98a5 */ /* 0x000fe2000f8e0010 */
[----:B------:R-:W-:Y:S01]  /*1a30*/  MOV R7, UR9 ;  /* 0x0000000900077c02 */ /* 0x000fe20008000f00 */
[----:B------:R-:W-:-:S02]  /*1a40*/  @!UP2 UIMAD UR13, UR13, UR19, UR6 ;  /* 0x000000130d0da2a4 */ /* 0x000fc4000f8e0206 */
[----:B------:R-:W-:Y:S02]  /*1a50*/  @!UP0 UIMAD.WIDE.U32 UR8, UR12, 0x8, UR16 ;  /* 0x000000080c0888a5 */ /* 0x000fe4000f8e0010 */
[----:B------:R-:W-:Y:S01]  /*1a60*/  MOV R8, UR10 ;  /* 0x0000000a00087c02 */ /* 0x000fe20008000f00 */
[----:B------:R-:W0:Y:S01]  /*1a70*/  @!P2 LDG.E.64 R6, desc[UR14][R6.64] ;  /* 0x0000000e0606a981 */ /* 0x000e22000c1e1b00 */
        /* <DEDUP_REMOVED lines=9> */
[----:B------:R-:W-:-:S05]  /*1b10*/  MOV R14, UR5 ;  /* 0x00000005000e7c02 */ /* 0x000fca0008000f00 */
[----:B------:R-:W-:-:S05]  /*1b20*/  VIADD R14, R14, 0x4 ;  /* 0x000000040e0e7836 */ /* 0x000fca0000000000 */
        /* <DEDUP_REMOVED lines=9> */
.L_x_2060:
[----:B------:R-:W-:-:S13]  /*1bc0*/  LOP3.LUT P2, R6, R22, 0x3, RZ, 0xc0, !PT ;  /* 0x0000000316067812 */ /* 0x000fda000784c0ff */
        /* <DEDUP_REMOVED lines=27> */
.L_x_2061:
        /* <DEDUP_REMOVED lines=13> */
.L_x_2062:
[----:B------:R-:W-:Y:S05]  /*1e50*/  BSYNC.RECONVERGENT B0 ;  /* 0x0000000000007941 */ /* 0x000fea0003800200 */
.L_x_2055:
[----:B--2---:R-:W2:Y:S01]  /*1e60*/  S2R R12, SR_TID.X ;  /* 0x00000000000c7919 */ /* 0x004ea20000002100 */
[----:B------:R-:W4:Y:S01]  /*1e70*/  S2UR UR8, SR_CgaCtaId ;  /* 0x00000000000879c3 */ /* 0x000f220000008800 */
[----:B------:R-:W5:Y:S01]  /*1e80*/  LDCU UR9, c[0x0][0x414] ;  /* 0x00008280ff0977ac */ /* 0x000f620008000800 */
[----:B------:R-:W-:Y:S01]  /*1e90*/  IMAD.U32 R29, RZ, RZ, UR7 ;  /* 0x00000007ff1d7e24 */ /* 0x000fe2000f8e00ff */
[----:B------:R-:W-:-:S05]  /*1ea0*/  UMOV UR5, 0x400 ;  /* 0x0000040000057882 */ /* 0x000fca0000000000 */
[----:B---3--:R-:W3:Y:S08]  /*1eb0*/  @P0 LDC.64 R8, c[0x0][0x388] ;  /* 0x0000e200ff080b82 */ /* 0x008ef00000000a00 */
[----:B------:R-:W0:Y:S01]  /*1ec0*/  LDC.64 R10, c[0x0][0x398] ;  /* 0x0000e600ff0a7b82 */ /* 0x000e220000000a00 */
[----:B----4-:R-:W-:Y:S01]  /*1ed0*/  ULEA UR5, UR8, UR5, 0x18 ;  /* 0x0000000508057291 */ /* 0x010fe2000f8ec0ff */
[----:B--2---:R-:W-:-:S08]  /*1ee0*/  LOP3.LUT R6, R12, 0xffff, RZ, 0xc0, !PT ;  /* 0x0000ffff0c067812 */ /* 0x004fd000078ec0ff */
[----:B------:R-:W-:Y:S01]  /*1ef0*/  @!P3 STS.64 [UR5+0x90], R4 ;  /* 0x00009004ff00b988 */ /* 0x000fe20008000a05 */
[----:B------:R-:W-:-:S05]  /*1f00*/  IMAD R6, R6, 0x1112, RZ ;  /* 0x0000111206067824 */ /* 0x000fca00078e02ff */
[----:B------:R-:W-:-:S04]  /*1f10*/  SHF.R.U32.HI R6, RZ, 0x10, R6 ;  /* 0x00000010ff067819 */ /* 0x000fc80000011606 */
[----:B------:R-:W-:-:S05]  /*1f20*/  PRMT R6, R6, 0x9910, RZ ;  /* 0x0000991006067816 */ /* 0x000fca00000000ff */
[----:B------:R-:W-:-:S05]  /*1f30*/  IMAD R6, R6, 0xf, RZ ;  /* 0x0000000f06067824 */ /* 0x000fca00078e02ff */
[----:B-1----:R-:W-:Y:S02]  /*1f40*/  IADD3 R13, PT, PT, RZ, -R6, RZ ;  /* 0x80000006ff0d7210 */ /* 0x002fe40007ffe0ff */
[----:B------:R-:W1:Y:S02]  /*1f50*/  LDC.64 R6, c[0x0][0x3a0] ;  /* 0x0000e800ff067b82 */ /* 0x000e640000000a00 */
[----:B------:R-:W-:-:S04]  /*1f60*/  PRMT R13, R13, 0x7710, RZ ;  /* 0x000077100d0d7816 */ /* 0x000fc800000000ff */
[----:B------:R-:W-:-:S04]  /*1f70*/  IADD3 R13, PT, PT, R13, R12, RZ ;  /* 0x0000000c0d0d7210 */ /* 0x000fc80007ffe0ff */
[----:B------:R-:W-:-:S04]  /*1f80*/  SHF.L.U32 R13, R13, 0x1, RZ ;  /* 0x000000010d0d7819 */ /* 0x000fc800000006ff */
[----:B------:R-:W-:Y:S01]  /*1f90*/  LOP3.LUT R15, R13, 0xffff, RZ, 0xc0, !PT ;  /* 0x0000ffff0d0f7812 */ /* 0x000fe200078ec0ff */
[----:B---3--:R-:W-:-:S04]  /*1fa0*/  @P0 IMAD.WIDE R12, R29, 0x8, R8 ;  /* 0x000000081d0c0825 */ /* 0x008fc800078e0208 */
[----:B-----5:R-:W-:Y:S01]  /*1fb0*/  @P0 FMUL.FTZ R8, R4, UR9 ;  /* 0x0000000904080c20 */ /* 0x020fe20008410000 */
[----:B------:R-:W-:Y:S01]  /*1fc0*/  @P0 FMUL.FTZ R9, R5, UR9 ;  /* 0x0000000905090c20 */ /* 0x000fe20008410000 */
[----:B------:R-:W-:-:S04]  /*1fd0*/  IADD3 R15, PT, PT, R20, R15, RZ ;  /* 0x0000000f140f7210 */ /* 0x000fc80007ffe0ff */
[----:B------:R-:W-:Y:S01]  /*1fe0*/  @P0 STG.E.64 desc[UR14][R12.64], R8 ;  /* 0x000000080c000986 */ /* 0x000fe2000c101b0e */
[C---:B0-----:R-:W-:Y:S01]  /*1ff0*/  IMAD.WIDE R10, R15.reuse, 0x2, R10 ;  /* 0x000000020f0a7825 */ /* 0x041fe200078e020a */
[----:B------:R-:W-:Y:S03]  /*2000*/  BAR.SYNC.DEFER_BLOCKING 0x0 ;  /* 0x0000000000007b1d */ /* 0x000fe60000010000 */
[----:B-1----:R-:W-:-:S05]  /*2010*/  IMAD.WIDE R14, R15, 0x2, R6 ;  /* 0x000000020f0e7825 */ /* 0x002fca00078e0206 */
[----:B------:R-:W2:Y:S04]  /*2020*/  LDG.E.U16 R28, desc[UR14][R14.64] ;  /* 0x0000000e0e1c7981 */ /* 0x000ea8000c1e1500 */
[----:B------:R-:W3:Y:S04]  /*2030*/  LDG.E.U16 R20, desc[UR14][R10.64] ;  /* 0x0000000e0a147981 */ /* 0x000ee8000c1e1500 */
[----:B------:R-:W4:Y:S04]  /*2040*/  LDG.E.U16 R29, desc[UR14][R10.64+0x2] ;  /* 0x0000020e0a1d7981 */ /* 0x000f28000c1e1500 */
[----:B------:R-:W5:Y:S04]  /*2050*/  LDG.E.U16 R14, desc[UR14][R14.64+0x2] ;  /* 0x0000020e0e0e7981 */ /* 0x000f68000c1e1500 */
[----:B------:R-:W0:Y:S01]  /*2060*/  LDS.64 R6, [UR5+0x90] ;  /* 0x00009005ff067984 */ /* 0x000e220008000a00 */
        /* <DEDUP_REMOVED lines=18> */
[----:B------:R-:W-:Y:S01]  /*2190*/  BSSY.RECONVERGENT B1, `(.L_x_2065) ;  /* 0x0000019000017945 */ /* 0x000fe20003800200 */
[C---:B------:R-:W-:Y:S02]  /*21a0*/  IADD3 R20, PT, PT, R23.reuse, 0x20, RZ ;  /* 0x0000002017147810 */ /* 0x040fe40007ffe0ff */
[C---:B------:R-:W-:Y:S02]  /*21b0*/  IADD3 R13, PT, PT, R23.reuse, 0x40, RZ ;  /* 0x00000040170d7810 */ /* 0x040fe40007ffe0ff */
[C---:B------:R-:W-:Y:S02]  /*21c0*/  IADD3 R15, PT, PT, R23.reuse, 0x60, RZ ;  /* 0x00000060170f7810 */ /* 0x040fe40007ffe0ff */
[----:B0-----:R-:W-:-:S04]  /*21d0*/  ISETP.GE.U32.AND P1, PT, R23, UR10, PT ;  /* 0x0000000a17007c0c */ /* 0x001fc8000bf26070 */
[----:B------:R-:W-:-:S13]  /*21e0*/  ISETP.GE.AND.EX P1, PT, R10, UR11, PT, P1 ;  /* 0x0000000b0a007c0c */ /* 0x000fda000bf26310 */
[----:B------:R-:W-:Y:S05]  /*21f0*/  @P1 BRA `(.L_x_2066) ;  /* 0x0000000000481947 */ /* 0x000fea0003800000 */
[----:B------:R-:W0:Y:S01]  /*2200*/  LDCU.64 UR12, c[0x0][0x3e0] ;  /* 0x00007c00ff0c77ac */ /* 0x000e220008000a00 */
[----:B------:R-:W-:Y:S01]  /*2210*/  MOV R9, R27 ;  /* 0x0000001b00097202 */ /* 0x000fe20000000f00 */
[--C-:B------:R-:W-:Y:S01]  /*2220*/  FADD.FTZ R21, R21, -R6.reuse ;  /* 0x8000000615157221 */ /* 0x100fe20000010000 */
[----:B------:R-:W-:Y:S01]  /*2230*/  FADD.FTZ R29, R18, -R6 ;  /* 0x80000006121d7221 */ /* 0x000fe20000010000 */
[----:B------:R-:W1:Y:S01]  /*2240*/  LDCU.64 UR8, c[0x0][0x380] ;  /* 0x00007000ff0877ac */ /* 0x000e620008000a00 */
[----:B------:R-:W-:Y:S02]  /*2250*/  IMAD.MOV.U32 R8, RZ, RZ, R24 ;  /* 0x000000ffff087224 */ /* 0x000fe400078e0018 */
        /* <DEDUP_REMOVED lines=12> */
.L_x_2066:
[----:B------:R-:W-:Y:S05]  /*2320*/  BSYNC.RECONVERGENT B1 ;  /* 0x0000000000017941 */ /* 0x000fea0003800200 */
.L_x_2065:
        /* <DEDUP_REMOVED lines=15> */
[----:B------:R-:W1:Y:S01]  /*2420*/  LDCU.64 UR12, c[0x0][0x380] ;  /* 0x00007000ff0c77ac */ /* 0x000e620008000a00 */
[----:B------:R-:W-:Y:S01]  /*2430*/  FADD.FTZ R29, R0, -R6 ;  /* 0x80000006001d7221 */ /* 0x000fe20000010000 */
[----:B------:R-:W-:-:S03]  /*2440*/  FMUL.FTZ R19, R19, R4 ;  /* 0x0000000413137220 */ /* 0x000fc60000410000 */
[----:B------:R-:W-:Y:S01]  /*2450*/  FMUL.FTZ R29, R29, R4 ;  /* 0x000000041d1d7220 */ /* 0x000fe20000410000 */
[----:B------:R-:W-:-:S03]  /*2460*/  FFMA.FTZ R19, R5, R19, R12 ;  /* 0x0000001305137223 */ /* 0x000fc6000001000c */
[----:B------:R-:W-:Y:S01]  /*2470*/  FFMA.FTZ R0, R7, R29, R14 ;  /* 0x0000001d07007223 */ /* 0x000fe2000001000e */
[----:B0-----:R-:W-:Y:S02]  /*2480*/  IMAD R11, R11, UR8, RZ ;  /* 0x000000080b0b7c24 */ /* 0x001fe4000f8e02ff */
[----:B------:R-:W-:-:S04]  /*2490*/  IMAD.WIDE.U32 R8, R20, UR8, R8 ;  /* 0x0000000814087c25 */ /* 0x000fc8000f8e0008 */
[----:B------:R-:W-:Y:S01]  /*24a0*/  IMAD R11, R20, UR9, R11 ;  /* 0x00000009140b7c24 */ /* 0x000fe2000f8e020b */
[----:B-1----:R-:W-:-:S03]  /*24b0*/  LEA R10, P1, R8, UR12, 0x1 ;  /* 0x0000000c080a7c11 */ /* 0x002fc6000f8208ff */
[----:B------:R-:W-:Y:S01]  /*24c0*/  IMAD.IADD R11, R9, 0x1, R11 ;  /* 0x00000001090b7824 */ /* 0x000fe200078e020b */
[----:B------:R-:W-:-:S04]  /*24d0*/  F2FP.BF16.F32.PACK_AB R9, R0, R19 ;  /* 0x000000130009723e */ /* 0x000fc800000010ff */
[----:B------:R-:W-:-:S05]  /*24e0*/  LEA.HI.X R11, R8, UR13, R11, 0x1, P1 ;  /* 0x0000000d080b7c11 */ /* 0x000fca00088f0c0b */
[----:B------:R0:W-:Y:S02]  /*24f0*/  STG.E desc[UR14][R10.64], R9 ;  /* 0x000000090a007986 */ /* 0x0001e4000c10190e */
.L_x_2068:
[----:B------:R-:W-:Y:S05]  /*2500*/  BSYNC.RECONVERGENT B1 ;  /* 0x0000000000017941 */ /* 0x000fea0003800200 */
.L_x_2067:
[----:B------:R-:W-:Y:S04]  /*2510*/  BSSY.RECONVERGENT B1, `(.L_x_2069) ;  /* 0x0000014000017945 */ /* 0x000fe80003800200 */
[----:B------:R-:W-:Y:S05]  /*2520*/  @P2 BRA `(.L_x_2070) ;  /* 0x0000000000482947 */ /* 0x000fea0003800000 */
[----:B------:R-:W1:Y:S01]  /*2530*/  LDCU.64 UR8, c[0x0][0x3e0] ;  /* 0x00007c00ff0877ac */ /* 0x000e620008000a00 */
[--C-:B0-----:R-:W-:Y:S01]  /*2540*/  FADD.FTZ R9, R3, -R6.reuse ;  /* 0x8000000603097221 */ /* 0x101fe20000010000 */
[----:B------:R-:W-:Y:S01]  /*2550*/  FADD.FTZ R11, R2, -R6 ;  /* 0x80000006020b7221 */ /* 0x000fe20000010000 */
[----:B------:R-:W-:Y:S01]  /*2560*/  MOV R2, R24 ;  /* 0x0000001800027202 */ /* 0x000fe20000000f00 */
[----:B------:R-:W0:Y:S01]  /*2570*/  LDCU.64 UR12, c[0x0][0x380] ;  /* 0x00007000ff0c77ac */ /* 0x000e220008000a00 */
[----:B------:R-:W-:Y:S01]  /*2580*/  MOV R3, R27 ;  /* 0x0000001b00037202 */ /* 0x000fe20000000f00 */
[-C--:B------:R-:W-:Y:S01]  /*2590*/  FMUL.FTZ R9, R9, R4.reuse ;  /* 0x0000000409097220 */ /* 0x080fe20000410000 */
[----:B------:R-:W-:-:S04]  /*25a0*/  FMUL.FTZ R11, R11, R4 ;  /* 0x000000040b0b7220 */ /* 0x000fc80000410000 */
[----:B------:R-:W-:Y:S01]  /*25b0*/  FFMA.FTZ R11, R7, R11, R14 ;  /* 0x0000000b070b7223 */ /* 0x000fe2000001000e */
[----:B-1----:R-:W-:Y:S02]  /*25c0*/  IMAD R0, R21, UR8, RZ ;  /* 0x0000000815007c24 */ /* 0x002fe4000f8e02ff */
        /* <DEDUP_REMOVED lines=8> */
.L_x_2070:
[----:B------:R-:W-:Y:S05]  /*2650*/  BSYNC.RECONVERGENT B1 ;  /* 0x0000000000017941 */ /* 0x000fea0003800200 */
.L_x_2069:
[----:B------:R-:W-:Y:S05]  /*2660*/  @P3 BRA `(.L_x_2071) ;  /* 0x0000000800643947 */ /* 0x000fea0003800000 */
[----:B------:R-:W2:Y:S01]  /*2670*/  LDCU.64 UR8, c[0x0][0x3e0] ;  /* 0x00007c00ff0877ac */ /* 0x000ea20008000a00 */
[----:B------:R-:W-:Y:S01]  /*2680*/  MOV R25, R27 ;  /* 0x0000001b00197202 */ /* 0x000fe20000000f00 */
[--C-:B------:R-:W-:Y:S01]  /*2690*/  FADD.FTZ R17, R17, -R6.reuse ;  /* 0x8000000611117221 */ /* 0x100fe20000010000 */
[----:B-1----:R-:W-:Y:S01]  /*26a0*/  FADD.FTZ R3, R16, -R6 ;  /* 0x8000000610037221 */ /* 0x002fe20000010000 */
[----:B------:R-:W1:Y:S02]  /*26b0*/  LDCU.64 UR10, c[0x0][0x380] ;  /* 0x00007000ff0a77ac */ /* 0x000e640008000a00 */
[-C--:B------:R-:W-:Y:S01]  /*26c0*/  FMUL.FTZ R17, R17, R4.reuse ;  /* 0x0000000411117220 */ /* 0x080fe20000410000 */
[----:B------:R-:W-:-:S03]  /*26d0*/  FMUL.FTZ R3, R3, R4 ;  /* 0x0000000403037220 */ /* 0x000fc60000410000 */
[----:B------:R-:W-:Y:S01]  /*26e0*/  FFMA.FTZ R5, R5, R17, R12 ;  /* 0x0000001105057223 */ /* 0x000fe2000001000c */
[----:B------:R-:W-:-:S05]  /*26f0*/  FFMA.FTZ R14, R7, R3, R14 ;  /* 0x00000003070e7223 */ /* 0x000fca000001000e */
[----:B------:R-:W-:Y:S01]  /*2700*/  F2FP.BF16.F32.PACK_AB R5, R14, R5 ;  /* 0x000000050e05723e */ /* 0x000fe200000010ff */
[----:B--2---:R-:W-:Y:S02]  /*2710*/  IMAD R18, R18, UR8, RZ ;  /* 0x0000000812127c24 */ /* 0x004fe4000f8e02ff */
[----:B------:R-:W-:-:S04]  /*2720*/  IMAD.WIDE.U32 R24, R15, UR8, R24 ;  /* 0x000000080f187c25 */ /* 0x000fc8000f8e0018 */
[----:B------:R-:W-:Y:S01]  /*2730*/  IMAD R15, R15, UR9, R18 ;  /* 0x000000090f0f7c24 */ /* 0x000fe2000f8e0212 */
[----:B-1----:R-:W-:-:S03]  /*2740*/  LEA R2, P1, R24, UR10, 0x1 ;  /* 0x0000000a18027c11 */ /* 0x002fc6000f8208ff */
[----:B------:R-:W-:-:S05]  /*2750*/  IMAD.IADD R15, R25, 0x1, R15 ;  /* 0x00000001190f7824 */ /* 0x000fca00078e020f */
[----:B------:R-:W-:-:S05]  /*2760*/  LEA.HI.X R3, R24, UR11, R15, 0x1, P1 ;  /* 0x0000000b18037c11 */ /* 0x000fca00088f0c0f */
[----:B------:R2:W-:Y:S01]  /*2770*/  STG.E desc[UR14][R2.64], R5 ;  /* 0x0000000502007986 */ /* 0x0005e2000c10190e */
[----:B------:R-:W-:Y:S05]  /*2780*/  BRA `(.L_x_2071) ;  /* 0x00000008001c7947 */ /* 0x000fea0003800000 */
.L_x_2064:
[----:B------:R-:W0:Y:S01]  /*2790*/  LDCU.64 UR8, c[0x0][0x3e8] ;  /* 0x00007d00ff0877ac */ /* 0x000e220008000a00 */
[----:B------:R-:W-:Y:S01]  /*27a0*/  SHF.R.S32.HI R8, RZ, 0x1f, R23 ;  /* 0x0000001fff087819 */ /* 0x000fe20000011417 */
[----:B------:R-:W-:Y:S01]  /*27b0*/  BSSY.RECONVERGENT B1, `(.L_x_2072) ;  /* 0x0000028000017945 */ /* 0x000fe20003800200 */
[C---:B------:R-:W-:Y:S02]  /*27c0*/  IADD3 R13, PT, PT, R23.reuse, 0x40, RZ ;  /* 0x00000040170d7810 */ /* 0x040fe40007ffe0ff */
[C---:B------:R-:W-:Y:S02]  /*27d0*/  IADD3 R15, PT, PT, R23.reuse, 0x60, RZ ;  /* 0x00000060170f7810 */ /* 0x040fe40007ffe0ff */
[----:B------:R-:W-:Y:S02]  /*27e0*/  SHF.R.S32.HI R20, RZ, 0x1f, R13 ;  /* 0x0000001fff147819 */ /* 0x000fe4000001140d */
[----:B------:R-:W-:Y:S02]  /*27f0*/  SHF.R.S32.HI R28, RZ, 0x1f, R15 ;  /* 0x0000001fff1c7819 */ /* 0x000fe4000001140f */
[----:B0-----:R-:W-:-:S02]  /*2800*/  ISETP.GE.U32.AND P2, PT, R23, UR8, PT ;  /* 0x0000000817007c0c */ /* 0x001fc4000bf46070 */
[----:B------:R-:W-:Y:S02]  /*2810*/  ISETP.GE.U32.AND P3, PT, R13, UR8, PT ;  /* 0x000000080d007c0c */ /* 0x000fe4000bf66070 */
[----:B------:R-:W-:Y:S02]  /*2820*/  ISETP.GE.AND.EX P4, PT, R8, UR9, PT, P2 ;  /* 0x0000000908007c0c */ /* 0x000fe4000bf86320 */
[----:B------:R-:W-:Y:S02]  /*2830*/  ISETP.GE.U32.AND P5, PT, R15, UR8, PT ;  /* 0x000000080f007c0c */ /* 0x000fe4000bfa6070 */
[----:B------:R-:W-:Y:S02]  /*2840*/  ISETP.GE.AND.EX P2, PT, R20, UR9, PT, P3 ;  /* 0x0000000914007c0c */ /* 0x000fe4000bf46330 */
[----:B------:R-:W-:-:S07]  /*2850*/  ISETP.GE.AND.EX P3, PT, R28, UR9, PT, P5 ;  /* 0x000000091c007c0c */ /* 0x000fce000bf66350 */
[----:B------:R-:W-:Y:S06]  /*2860*/  @P4 BRA `(.L_x_2073) ;  /* 0x0000000000704947 */ /* 0x000fec0003800000 */
[--C-:B------:R-:W-:Y:S01]  /*2870*/  FADD.FTZ R21, R21, -R6.reuse ;  /* 0x8000000615157221 */ /* 0x100fe20000010000 */
[----:B------:R-:W-:Y:S01]  /*2880*/  FADD.FTZ R9, R18, -R6 ;  /* 0x8000000612097221 */ /* 0x000fe20000010000 */
[----:B------:R-:W0:Y:S02]  /*2890*/  LDCU.64 UR10, c[0x0][0x3e0] ;  /* 0x00007c00ff0a77ac */ /* 0x000e240008000a00 */
[-C--:B------:R-:W-:Y:S01]  /*28a0*/  FMUL.FTZ R21, R21, R4.reuse ;  /* 0x0000000415157220 */ /* 0x080fe20000410000 */
[----:B------:R-:W1:Y:S03]  /*28b0*/  LDCU.64 UR12, c[0x0][0x380] ;  /* 0x00007000ff0c77ac */ /* 0x000e660008000a00 */
[----:B------:R-:W-:Y:S01]  /*28c0*/  FFMA.FTZ R18, R5, R21, R12 ;  /* 0x0000001505127223 */ /* 0x000fe2000001000c */
        /* <DEDUP_REMOVED lines=22> */
.L_x_2073:
[----:B------:R-:W-:Y:S05]  /*2a30*/  BSYNC.RECONVERGENT B1 ;  /* 0x0000000000017941 */ /* 0x000fea0003800200 */
.L_x_2072:
[----:B------:R-:W-:Y:S04]  /*2a40*/  BSSY.RECONVERGENT B1, `(.L_x_2074) ;  /* 0x0000020000017945 */ /* 0x000fe80003800200 */
[----:B------:R-:W-:Y:S05]  /*2a50*/  @P1 BRA `(.L_x_2075) ;  /* 0x0000000000781947 */ /* 0x000fea0003800000 */
[--C-:B0-----:R-:W-:Y:S01]  /*2a60*/  FADD.FTZ R11, R0, -R6.reuse ;  /* 0x80000006000b7221 */ /* 0x101fe20000010000 */
[----:B------:R-:W-:Y:S01]  /*2a70*/  FADD.FTZ R19, R19, -R6 ;  /* 0x8000000613137221 */ /* 0x000fe20000010000 */
[----:B------:R-:W0:Y:S01]  /*2a80*/  LDCU.64 UR10, c[0x0][0x3e0] ;  /* 0x00007c00ff0a77ac */ /* 0x000e220008000a00 */
[----:B------:R-:W-:Y:S01]  /*2a90*/  IADD3 R29, PT, PT, R23, 0x20, RZ ;  /* 0x00000020171d7810 */ /* 0x000fe20007ffe0ff */
[-C--:B------:R-:W-:Y:S01]  /*2aa0*/  FMUL.FTZ R8, R11, R4.reuse ;  /* 0x000000040b087220 */ /* 0x080fe20000410000 */
[----:B------:R-:W-:Y:S01]  /*2ab0*/  FMUL.FTZ R9, R19, R4 ;  /* 0x0000000413097220 */ /* 0x000fe20000410000 */
[----:B------:R-:W1:Y:S01]  /*2ac0*/  LDCU.64 UR12, c[0x0][0x380] ;  /* 0x00007000ff0c77ac */ /* 0x000e620008000a00 */
[----:B------:R-:W-:Y:S01]  /*2ad0*/  SHF.R.S32.HI R21, RZ, 0x1f, R29 ;  /* 0x0000001fff157819 */ /* 0x000fe2000001141d */
[----:B------:R-:W-:Y:S01]  /*2ae0*/  FFMA.FTZ R8, R7, R8, R14 ;  /* 0x0000000807087223 */ /* 0x000fe2000001000e */
[----:B------:R-:W-:-:S03]  /*2af0*/  FFMA.FTZ R9, R5, R9, R12 ;  /* 0x0000000905097223 */ /* 0x000fc6000001000c */
[----:B------:R-:W-:Y:S01]  /*2b00*/  FMUL.FTZ R11, R8, -1.4426950216293334961 ;  /* 0xbfb8aa3b080b7820 */ /* 0x000fe20000410000 */
[----:B------:R-:W-:-:S05]  /*2b10*/  FMUL.FTZ R10, R9, -1.4426950216293334961 ;  /* 0xbfb8aa3b090a7820 */ /* 0x000fca0000410000 */
[----:B------:R-:W2:Y:S04]  /*2b20*/  MUFU.EX2 R11, R11 ;  /* 0x0000000b000b7308 */ /* 0x000ea80000000800 */
[----:B------:R-:W3:Y:S01]  /*2b30*/  MUFU.EX2 R10, R10 ;  /* 0x0000000a000a7308 */ /* 0x000ee20000000800 */
[----:B--2---:R-:W-:Y:S01]  /*2b40*/  FADD.FTZ R19, R11, 1 ;  /* 0x3f8000000b137421 */ /* 0x004fe20000010000 */
[----:B------:R-:W-:Y:S01]  /*2b50*/  MOV R11, R27 ;  /* 0x0000001b000b7202 */ /* 0x000fe20000000f00 */
[----:B---3--:R-:W-:Y:S01]  /*2b60*/  FADD.FTZ R18, R10, 1 ;  /* 0x3f8000000a127421 */ /* 0x008fe20000010000 */
[----:B0-----:R-:W-:-:S03]  /*2b70*/  IMAD R10, R21, UR10, RZ ;  /* 0x0000000a150a7c24 */ /* 0x001fc6000f8e02ff */
        /* <DEDUP_REMOVED lines=12> */
.L_x_2075:
[----:B------:R-:W-:Y:S05]  /*2c40*/  BSYNC.RECONVERGENT B1 ;  /* 0x0000000000017941 */ /* 0x000fea0003800200 */
.L_x_2074:
[----:B------:R-:W-:Y:S04]  /*2c50*/  BSSY.RECONVERGENT B1, `(.L_x_2076) ;  /* 0x000001e000017945 */ /* 0x000fe80003800200 */
[----:B------:R-:W-:Y:S05]  /*2c60*/  @P2 BRA `(.L_x_2077) ;  /* 0x0000000000702947 */ /* 0x000fea0003800000 */
[--C-:B------:R-:W-:Y:S01]  /*2c70*/  FADD.FTZ R3, R3, -R6.reuse ;  /* 0x8000000603037221 */ /* 0x100fe20000010000 */
[----:B-1----:R-:W-:Y:S01]  /*2c80*/  FADD.FTZ R9, R2, -R6 ;  /* 0x8000000602097221 */ /* 0x002fe20000010000 */
[----:B------:R-:W1:Y:S02]  /*2c90*/  LDCU.64 UR10, c[0x0][0x3e0] ;  /* 0x00007c00ff0a77ac */ /* 0x000e640008000a00 */
[-C--:B------:R-:W-:Y:S01]  /*2ca0*/  FMUL.FTZ R3, R3, R4.reuse ;  /* 0x0000000403037220 */ /* 0x080fe20000410000 */
[----:B------:R-:W-:Y:S01]  /*2cb0*/  FMUL.FTZ R0, R9, R4 ;  /* 0x0000000409007220 */ /* 0x000fe20000410000 */
[----:B------:R-:W2:Y:S02]  /*2cc0*/  LDCU.64 UR12, c[0x0][0x380] ;  /* 0x00007000ff0c77ac */ /* 0x000ea40008000a00 */
[----:B------:R-:W-:Y:S01]  /*2cd0*/  FFMA.FTZ R8, R5, R3, R12 ;  /* 0x0000000305087223 */ /* 0x000fe2000001000c */
[----:B------:R-:W-:Y:S01]  /*2ce0*/  FFMA.FTZ R0, R7, R0, R14 ;  /* 0x0000000007007223 */ /* 0x000fe2000001000e */
[----:B------:R-:W-:-:S02]  /*2cf0*/  MOV R3, R27 ;  /* 0x0000001b00037202 */ /* 0x000fc40000000f00 */
[----:B------:R-:W-:Y:S01]  /*2d00*/  FMUL.FTZ R2, R8, -1.4426950216293334961 ;  /* 0xbfb8aa3b08027820 */ /* 0x000fe20000410000 */
[----:B0-----:R-:W-:-:S05]  /*2d10*/  FMUL.FTZ R10, R0, -1.4426950216293334961 ;  /* 0xbfb8aa3b000a7820 */ /* 0x001fca0000410000 */
[----:B------:R-:W0:Y:S01]  /*2d20*/  MUFU.EX2 R2, R2 ;  /* 0x0000000200027308 */ /* 0x000e220000000800 */
[----:B-1----:R-:W-:-:S03]  /*2d30*/  IMAD R20, R20, UR10, RZ ;  /* 0x0000000a14147c24 */ /* 0x002fc6000f8e02ff */
[----:B------:R-:W1:Y:S01]  /*2d40*/  MUFU.EX2 R10, R10 ;  /* 0x0000000a000a7308 */ /* 0x000e620000000800 */
[C---:B------:R-:W-:Y:S02]  /*2d50*/  IMAD R19, R13.reuse, UR11, R20 ;  /* 0x0000000b0d137c24 */ /* 0x040fe4000f8e0214 */
[----:B0-----:R-:W-:Y:S01]  /*2d60*/  FADD.FTZ R9, R2, 1 ;  /* 0x3f80000002097421 */ /* 0x001fe20000010000 */
[----:B------:R-:W-:Y:S02]  /*2d70*/  IMAD.MOV.U32 R2, RZ, RZ, R24 ;  /* 0x000000ffff027224 */ /* 0x000fe400078e0018 */
[----:B-1----:R-:W-:Y:S02]  /*2d80*/  FADD.FTZ R11, R10, 1 ;  /* 0x3f8000000a0b7421 */ /* 0x002fe40000010000 */
[----:B------:R-:W-:Y:S01]  /*2d90*/  IMAD.WIDE.U32 R2, R13, UR10, R2 ;  /* 0x0000000a0d027c25 */ /* 0x000fe2000f8e0002 */
[----:B------:R-:W0:Y:S04]  /*2da0*/  MUFU.RCP R9, R9 ;  /* 0x0000000900097308 */ /* 0x000e280000001000 */
[----:B------:R-:W-:-:S04]  /*2db0*/  IADD3 R19, PT, PT, R3, R19, RZ ;  /* 0x0000001303137210 */ /* 0x000fc80007ffe0ff */
[----:B------:R-:W1:Y:S01]  /*2dc0*/  MUFU.RCP R11, R11 ;  /* 0x0000000b000b7308 */ /* 0x000e620000001000 */
[----:B0-----:R-:W-:Y:S01]  /*2dd0*/  FMUL.FTZ R10, R8, R9 ;  /* 0x00000009080a7220 */ /* 0x001fe20000410000 */
[----:B--2---:R-:W-:-:S04]  /*2de0*/  LEA R8, P1, R2, UR12, 0x1 ;  /* 0x0000000c02087c11 */ /* 0x004fc8000f8208ff */
[----:B------:R-:W-:Y:S01]  /*2df0*/  LEA.HI.X R9, R2, UR13, R19, 0x1, P1 ;  /* 0x0000000d02097c11 */ /* 0x000fe200088f0c13 */
[----:B-1----:R-:W-:-:S05]  /*2e00*/  FMUL.FTZ R13, R0, R11 ;  /* 0x0000000b000d7220 */ /* 0x002fca0000410000 */
[----:B------:R-:W-:-:S05]  /*2e10*/  F2FP.BF16.F32.PACK_AB R13, R13, R10 ;  /* 0x0000000a0d0d723e */ /* 0x000fca00000010ff */
[----:B------:R2:W-:Y:S02]  /*2e20*/  STG.E desc[UR14][R8.64], R13 ;  /* 0x0000000d08007986 */ /* 0x0005e4000c10190e */
.L_x_2077:
[----:B------:R-:W-:Y:S05]  /*2e30*/  BSYNC.RECONVERGENT B1 ;  /* 0x0000000000017941 */ /* 0x000fea0003800200 */
.L_x_2076:
[----:B------:R-:W-:Y:S05]  /*2e40*/  @P3 BRA `(.L_x_2071) ;  /* 0x00000000006c3947 */ /* 0x000fea0003800000 */
[--C-:B------:R-:W-:Y:S01]  /*2e50*/  FADD.FTZ R17, R17, -R6.reuse ;  /* 0x8000000611117221 */ /* 0x100fe20000010000 */
[----:B------:R-:W-:Y:S01]  /*2e60*/  FADD.FTZ R3, R16, -R6 ;  /* 0x8000000610037221 */ /* 0x000fe20000010000 */
[----:B------:R-:W3:Y:S01]  /*2e70*/  LDCU.64 UR8, c[0x0][0x3e0] ;  /* 0x00007c00ff0877ac */ /* 0x000ee20008000a00 */
[----:B------:R-:W-:Y:S01]  /*2e80*/  MOV R25, R27 ;  /* 0x0000001b00197202 */ /* 0x000fe20000000f00 */
[-C--:B------:R-:W-:Y:S01]  /*2e90*/  FMUL.FTZ R17, R17, R4.reuse ;  /* 0x0000000411117220 */ /* 0x080fe20000410000 */
[----:B------:R-:W-:Y:S01]  /*2ea0*/  FMUL.FTZ R3, R3, R4 ;  /* 0x0000000403037220 */ /* 0x000fe20000410000 */
[----:B------:R-:W4:Y:S02]  /*2eb0*/  LDCU.64 UR10, c[0x0][0x380] ;  /* 0x00007000ff0a77ac */ /* 0x000f240008000a00 */
[----:B------:R-:W-:Y:S01]  /*2ec0*/  FFMA.FTZ R17, R5, R17, R12 ;  /* 0x0000001105117223 */ /* 0x000fe2000001000c */
[----:B------:R-:W-:-:S03]  /*2ed0*/  FFMA.FTZ R5, R7, R3, R14 ;  /* 0x0000000307057223 */ /* 0x000fc6000001000e */
[----:B------:R-:W-:Y:S01]  /*2ee0*/  FMUL.FTZ R0, R17, -1.4426950216293334961 ;  /* 0xbfb8aa3b11007820 */ /* 0x000fe20000410000 */
[----:B------:R-:W-:-:S05]  /*2ef0*/  FMUL.FTZ R3, R5, -1.4426950216293334961 ;  /* 0xbfb8aa3b05037820 */ /* 0x000fca0000410000 */
[----:B------:R-:W5:Y:S01]  /*2f00*/  MUFU.EX2 R0, R0 ;  /* 0x0000000000007308 */ /* 0x000f620000000800 */
[----:B---3--:R-:W-:-:S03]  /*2f10*/  IMAD R28, R28, UR8, RZ ;  /* 0x000000081c1c7c24 */ /* 0x008fc6000f8e02ff */
[----:B------:R-:W3:Y:S01]  /*2f20*/  MUFU.EX2 R3, R3 ;  /* 0x0000000300037308 */ /* 0x000ee20000000800 */
[----:B------:R-:W-:-:S04]  /*2f30*/  IMAD.WIDE.U32 R24, R15, UR8, R24 ;  /* 0x000000080f187c25 */ /* 0x000fc8000f8e0018 */
[----:B------:R-:W-:Y:S02]  /*2f40*/  IMAD R15, R15, UR9, R28 ;  /* 0x000000090f0f7c24 */ /* 0x000fe4000f8e021c */
[----:B-----5:R-:W-:-:S03]  /*2f50*/  FADD.FTZ R2, R0, 1 ;  /* 0x3f80000000027421 */ /* 0x020fc60000010000 */
[----:B------:R-:W-:Y:S01]  /*2f60*/  IADD3 R15, PT, PT, R25, R15, RZ ;  /* 0x0000000f190f7210 */ /* 0x000fe20007ffe0ff */
[----:B---3--:R-:W-:Y:S02]  /*2f70*/  FADD.FTZ R4, R3, 1 ;  /* 0x3f80000003047421 */ /* 0x008fe40000010000 */
[----:B------:R-:W3:Y:S08]  /*2f80*/  MUFU.RCP R2, R2 ;  /* 0x0000000200027308 */ /* 0x000ef00000001000 */
[----:B------:R-:W5:Y:S01]  /*2f90*/  MUFU.RCP R4, R4 ;  /* 0x0000000400047308 */ /* 0x000f620000001000 */
[----:B---3--:R-:W-:Y:S01]  /*2fa0*/  FMUL.FTZ R0, R17, R2 ;  /* 0x0000000211007220 */ /* 0x008fe20000410000 */
[----:B----4-:R-:W-:-:S04]  /*2fb0*/  LEA R2, P1, R24, UR10, 0x1 ;  /* 0x0000000a18027c11 */ /* 0x010fc8000f8208ff */
[----:B------:R-:W-:Y:S01]  /*2fc0*/  LEA.HI.X R3, R24, UR11, R15, 0x1, P1 ;  /* 0x0000000b18037c11 */ /* 0x000fe200088f0c0f */
[----:B-----5:R-:W-:-:S05]  /*2fd0*/  FMUL.FTZ R5, R5, R4 ;  /* 0x0000000405057220 */ /* 0x020fca0000410000 */
[----:B------:R-:W-:-:S05]  /*2fe0*/  F2FP.BF16.F32.PACK_AB R5, R5, R0 ;  /* 0x000000000505723e */ /* 0x000fca00000010ff */
[----:B------:R3:W-:Y:S02]  /*2ff0*/  STG.E desc[UR14][R2.64], R5 ;  /* 0x0000000502007986 */ /* 0x0007e4000c10190e */
.L_x_2071:
[----:B------:R-:W-:Y:S05]  /*3000*/  BSYNC.RECONVERGENT B0 ;  /* 0x0000000000007941 */ /* 0x000fea0003800200 */
.L_x_2063:
[----:B------:R-:W4:Y:S01]  /*3010*/  LDCU UR5, c[0x0][0x3f8] ;  /* 0x00007f00ff0577ac */ /* 0x000f220008000800 */
[----:B------:R-:W4:Y:S01]  /*3020*/  LDCU UR8, c[0x0][0x3c8] ;  /* 0x00007900ff0877ac */ /* 0x000f220008000800 */
[----:B------:R-:W-:Y:S02]  /*3030*/  UIADD3 UR7, UPT, UPT, UR19, UR7, URZ ;  /* 0x0000000713077290 */ /* 0x000fe4000fffe0ff */
[----:B------:R-:W-:Y:S02]  /*3040*/  UIADD3 UR4, UPT, UPT, UR4, 0x1, URZ ;  /* 0x0000000104047890 */ /* 0x000fe4000fffe0ff */
[----:B----4-:R-:W-:-:S04]  /*3050*/  UIMAD UR5, UR5, UR8, URZ ;  /* 0x00000008050572a4 */ /* 0x010fc8000f8e02ff */
[----:B------:R-:W-:-:S09]  /*3060*/  UISETP.GE.AND UP0, UPT, UR7, UR5, UPT ;  /* 0x000000050700728c */ /* 0x000fd2000bf06270 */
[----:B------:R-:W-:Y:S05]  /*3070*/  BRA.U !UP0, `(.L_x_2078) ;  /* 0xffffffd108447547 */ /* 0x000fea000b83ffff */
[----:B------:R-:W-:Y:S05]  /*3080*/  EXIT ;  /* 0x000000000000794d */ /* 0x000fea0003800000 */
.L_x_2079:
        /* <DEDUP_REMOVED lines=15> */
.L_x_3448:


//--------------------- .text._Z35group_norm_nhwc_fwd_one_pass_kernelI11Bf16IOBf16WLi256ELi30ELi480EEv26Group_norm_nhwc_fwd_params --------------------------
	.section	.text._Z35group_norm_nhwc_fwd_one_pass_kernelI11Bf16IOBf16WLi256ELi30ELi480EEv26Group_norm_nhwc_fwd_params,"ax",@progbits
	.align	128
        .global         _Z35group_norm_nhwc_fwd_one_pass_kernelI11Bf16IOBf16WLi256ELi30ELi480EEv26Group_norm_nhwc_fwd_params
        .type           _Z35group_norm_nhwc_fwd_one_pass_kernelI11Bf16IOBf16WLi256ELi30ELi480EEv26Group_norm_nhwc_fwd_params,@function
        .size           _Z35group_norm_nhwc_fwd_one_pass_kernelI11Bf16IOBf16WLi256ELi30ELi480EEv26Group_norm_nhwc_fwd_params,(.L_x_3449 - _Z35group_norm_nhwc_fwd_one_pass_kernelI11Bf16IOBf16WLi256ELi30ELi480EEv26Group_norm_nhwc_fwd_params)
        .other          _Z35group_norm_nhwc_fwd_one_pass_kernelI11Bf16IOBf16WLi256ELi30ELi480EEv26Group_norm_nhwc_fwd_params,@"STO_CUDA_ENTRY STV_DEFAULT"
_Z35group_norm_nhwc_fwd_one_pass_kernelI11Bf16IOBf16WLi256ELi30ELi480EEv26Group_norm_nhwc_fwd_params:
.text._Z35group_norm_nhwc_fwd_one_pass_kernelI11Bf16IOBf16WLi256ELi30ELi480EEv26Group_norm_nhwc_fwd_params:
        /* <DEDUP_REMOVED lines=29> */
[----:B-----5:R-:W-:Y:S01]  /*01d0*/  LOP3.LUT R33, R2, 0x7, RZ, 0xc0, !PT ;  /* 0x0000000702217812 */ /* 0x020fe200078ec0ff */
[----:B------:R-:W-:Y:S01]  /*01e0*/  IMAD R0, R0, 0x1112, RZ ;  /* 0x0000111200007824 */ /* 0x000fe200078e02ff */
[----:B------:R-:W-:Y:S01]  /*01f0*/  ISETP.NE.AND.EX P0, PT, RZ, UR19, !P0, P1 ;  /* 0x00000013ff007c0c */ /* 0x000fe2000c705310 */
[----:B------:R-:W-:Y:S01]  /*0200*/  UIMAD UR11, UR30, 0x3, UR6 ;  /* 0x000000031e0b78a4 */ /* 0x000fe2000f8e0206 */
[----:B------:R-:W-:Y:S01]  /*0210*/  LOP3.LUT R36, R2, 0x7ffffff8, RZ, 0xc0, !PT ;  /* 0x7ffffff802247812 */ /* 0x000fe200078ec0ff */
[----:B---3--:R-:W-:Y:S01]  /*0220*/  ULEA UR16, UR4, UR16, 0x18 ;  /* 0x0000001004107291 */ /* 0x008fe2000f8ec0ff */
[----:B------:R-:W-:Y:S01]  /*0230*/  SHF.R.U32.HI R0, RZ, 0x10, R0 ;  /* 0x00000010ff007819 */ /* 0x000fe20000011600 */
[----:B------:R-:W-:-:S02]  /*0240*/  ULEA UR10, UR30, UR6, 0x1 ;  /* 0x000000061e0a7291 */ /* 0x000fc4000f8e08ff */
[----:B------:R-:W-:Y:S01]  /*0250*/  UIADD3 UR9, UPT, UPT, UR6, UR30, URZ ;  /* 0x0000001e06097290 */ /* 0x000fe2000fffe0ff */
[----:B------:R-:W-:Y:S01]  /*0260*/  PRMT R3, R0, 0x9910, RZ ;  /* 0x0000991000037816 */ /* 0x000fe200000000ff */
[----:B------:R-:W-:Y:S01]  /*0270*/  IMAD R0, R5, UR31, R0 ;  /* 0x0000001f05007c24 */ /* 0x000fe2000f8e0200 */
[----:B------:R-:W-:Y:S01]  /*0280*/  UMOV UR4, URZ ;  /* 0x000000ff00047c82 */ /* 0x000fe20008000000 */
[----:B------:R-:W-:Y:S02]  /*0290*/  UMOV UR8, UR6 ;  /* 0x0000000600087c82 */ /* 0x000fe40008000000 */
[----:B------:R-:W-:Y:S01]  /*02a0*/  IMAD R3, R3, 0xf, RZ ;  /* 0x0000000f03037824 */ /* 0x000fe200078e02ff */
[----:B------:R-:W-:Y:S02]  /*02b0*/  IADD3 R31, PT, PT, R0, 0x20, RZ ;  /* 0x00000020001f7810 */ /* 0x000fe40007ffe0ff */
[----:B------:R-:W-:Y:S02]  /*02c0*/  SHF.R.S32.HI R35, RZ, 0x1f, R0 ;  /* 0x0000001fff237819 */ /* 0x000fe40000011400 */
[----:B------:R-:W-:-:S02]  /*02d0*/  IADD3 R3, PT, PT, RZ, -R3, RZ ;  /* 0x80000003ff037210 */ /* 0x000fc40007ffe0ff */
[----:B------:R-:W-:Y:S02]  /*02e0*/  SHF.R.S32.HI R34, RZ, 0x1f, R31 ;  /* 0x0000001fff227819 */ /* 0x000fe4000001141f */
[----:B------:R-:W-:-:S04]  /*02f0*/  PRMT R3, R3, 0x7710, RZ ;  /* 0x0000771003037816 */ /* 0x000fc800000000ff */
[----:B------:R-:W-:-:S04]  /*0300*/  IADD3 R3, PT, PT, R3, R4, RZ ;  /* 0x0000000403037210 */ /* 0x000fc80007ffe0ff */
[----:B------:R-:W-:-:S04]  /*0310*/  SHF.L.U32 R3, R3, 0x1, RZ ;  /* 0x0000000103037819 */ /* 0x000fc800000006ff */
[----:B------:R-:W-:-:S07]  /*0320*/  LOP3.LUT R32, R3, 0xffff, RZ, 0xc0, !PT ;  /* 0x0000ffff03207812 */ /* 0x000fce00078ec0ff */
.L_x_2123:
[----:B0-----:R-:W0:Y:S01]  /*0330*/  LDCU UR5, c[0x0][0x3f8] ;  /* 0x00007f00ff0577ac */ /* 0x001e220008000800 */
[----:B------:R-:W-:Y:S01]  /*0340*/  IABS R8, UR8 ;  /* 0x0000000800087c13 */ /* 0x000fe20008000000 */
[C---:B------:R-:W-:Y:S01]  /*0350*/  VIADD R21, R0.reuse, 0x60 ;  /* 0x0000006000157836 */ /* 0x040fe20000000000 */
[----:B------:R-:W-:Y:S01]  /*0360*/  IADD3 R15, PT, PT, R0, 0x40, RZ ;  /* 0x00000040000f7810 */ /* 0x000fe20007ffe0ff */
[----:B-1----:R-:W1:Y:S01]  /*0370*/  LDCU.64 UR20, c[0x0][0x3e8] ;  /* 0x00007d00ff1477ac */ /* 0x002e620008000a00 */
[----:B------:R-:W-:Y:S02]  /*0380*/  R2UR UR17, R8 ;  /* 0x00000000081172ca */ /* 0x000fe400000e0000 */
[----:B------:R-:W-:Y:S02]  /*0390*/  CS2R R28, SRZ ;  /* 0x00000000001c7805 */ /* 0x000fe4000001ff00 */
[----:B------:R-:W-:Y:S01]  /*03a0*/  SHF.R.S32.HI R9, RZ, 0x1f, R15 ;  /* 0x0000001fff097819 */ /* 0x000fe2000001140f */
[----:B--2---:R-:W2:Y:S01]  /*03b0*/  LDCU.64 UR22, c[0x0][0x3f0] ;  /* 0x00007e00ff1677ac */ /* 0x004ea20008000a00 */
[----:B------:R-:W-:-:S02]  /*03c0*/  SHF.R.S32.HI R19, RZ, 0x1f, R21 ;  /* 0x0000001fff137819 */ /* 0x000fc40000011415 */
[----:B0--34-:R-:W-:Y:S01]  /*03d0*/  MOV R3, UR5 ;  /* 0x0000000500037c02 */ /* 0x019fe20008000f00 */
        /* <DEDUP_REMOVED lines=45> */
[----:B------:R-:W-:Y:S01]  /*06b0*/  IADD3 R6, P2, PT, R32, UR17, RZ ;  /* 0x0000001120067c10 */ /* 0x000fe2000ff5e0ff */
[----:B------:R-:W-:Y:S01]  /*06c0*/  UIMAD UR5, UR19, UR23, UR5 ;  /* 0x00000017130572a4 */ /* 0x000fe2000f8e0205 */
[----:B------:R-:W-:-:S04]  /*06d0*/  MOV R3, UR17 ;  /* 0x0000001100037c02 */ /* 0x000fc80008000f00 */
[----:B------:R-:W-:Y:S02]  /*06e0*/  LEA.HI.X.SX32 R7, R3, RZ, 0x1, P2 ;  /* 0x000000ff03077211 */ /* 0x000fe400010f0eff */
[----:B------:R-:W-:Y:S02]  /*06f0*/  MOV R3, UR22 ;  /* 0x0000001600037c02 */ /* 0x000fe40008000f00 */
[----:B------:R-:W-:-:S03]  /*0700*/  ISETP.GE.U32.AND P2, PT, R5, UR20, PT ;  /* 0x0000001405007c0c */ /* 0x000fc6000bf46070 */
[----:B------:R-:W-:Y:S01]  /*0710*/  IMAD.WIDE.U32 R6, R3, UR19, R6 ;  /* 0x0000001303067c25 */ /* 0x000fe2000f8e0006 */
[----:B------:R-:W-:Y:S02]  /*0720*/  IADD3 R3, PT, PT, R0, 0xa0, RZ ;  /* 0x000000a000037810 */ /* 0x000fe40007ffe0ff */
[----:B------:R-:W-:Y:S01]  /*0730*/  ISETP.GE.AND.EX P2, PT, R20, UR21, PT, P2 ;  /* 0x0000001514007c0c */ /* 0x000fe2000bf46320 */
[----:B------:R-:W-:Y:S01]  /*0740*/  @!P5 IMAD.MOV.U32 R8, RZ, RZ, R6 ;  /* 0x000000ffff08d224 */ /* 0x000fe200078e0006 */
[----:B------:R-:W-:Y:S01]  /*0750*/  IADD3 R9, PT, PT, R7, UR5, RZ ;  /* 0x0000000507097c10 */ /* 0x000fe2000fffe0ff */
[----:B0-----:R-:W-:Y:S01]  /*0760*/  @!P1 IMAD R18, R19, R16, RZ ;  /* 0x0000001013129224 */ /* 0x001fe200078e02ff */
[----:B------:R-:W-:Y:S02]  /*0770*/  ISETP.GE.U32.AND P3, PT, R3, UR20, PT ;  /* 0x0000001403007c0c */ /* 0x000fe4000bf66070 */
[----:B------:R-:W-:Y:S01]  /*0780*/  SHF.R.S32.HI R4, RZ, 0x1f, R3 ;  /* 0x0000001fff047819 */ /* 0x000fe20000011403 */
[----:B------:R-:W-:Y:S01]  /*0790*/  @!P5 IMAD.WIDE.U32 R12, R15, R12, R8 ;  /* 0x0000000c0f0cd225 */ /* 0x000fe200078e0008 */
[----:B------:R-:W-:Y:S01]  /*07a0*/  @!P1 MOV R22, R6 ;  /* 0x0000000600169202 */ /* 0x000fe20000000f00 */
[----:B------:R-:W0:Y:S01]  /*07b0*/  @!P1 LDC.64 R14, c[0x0][0x390] ;  /* 0x0000e400ff0e9b82 */ /* 0x000e220000000a00 */
[----:B------:R-:W-:Y:S01]  /*07c0*/  ISETP.GE.AND.EX P3, PT, R4, UR21, PT, P3 ;  /* 0x0000001504007c0c */ /* 0x000fe2000bf66330 */
[----:B------:R-:W-:Y:S01]  /*07d0*/  @!P1 IMAD R25, R21, R17, R18 ;  /* 0x0000001115199224 */ /* 0x000fe200078e0212 */
[----:B------:R-:W-:-:S02]  /*07e0*/  @!P5 IADD3 R13, PT, PT, R13, R23, RZ ;  /* 0x000000170d0dd210 */ /* 0x000fc40007ffe0ff */
        /* <DEDUP_REMOVED lines=13> */
[----:B------:R-:W-:Y:S01]  /*08c0*/  @!P1 LEA.HI.X R15, R16, R15, R17, 0x1, P6 ;  /* 0x0000000f100f9211 */ /* 0x000fe200030f0c11 */
[----:B------:R-:W-:Y:S01]  /*08d0*/  HFMA2 R30, -RZ, RZ, 0, 0 ;  /* 0x00000000ff1e7431 */ /* 0x000fe200000001ff */
[----:B------:R-:W-:-:S05]  /*08e0*/  @!P2 MOV R21, R9 ;  /* 0x000000090015a202 */ /* 0x000fca0000000f00 */
[----:B------:R-:W2:Y:S01]  /*08f0*/  @!P3 LDC.64 R16, c[0x0][0x390] ;  /* 0x0000e400ff10bb82 */ /* 0x000ea20000000a00 */
[----:B-1----:R-:W-:Y:S01]  /*0900*/  @!P2 IMAD R24, R20, R12, RZ ;  /* 0x0000000c1418a224 */ /* 0x002fe200078e02ff */
[----:B------:R1:W5:Y:S01]  /*0910*/  @!P1 LDG.E R30, desc[UR24][R14.64] ;  /* 0x000000180e1e9981 */ /* 0x000362000c1e1900 */
[----:B------:R-:W-:-:S05]  /*0920*/  @!P2 IMAD.MOV.U32 R20, RZ, RZ, R6 ;  /* 0x000000ffff14a224 */ /* 0x000fca00078e0006 */
[----:B------:R-:W2:Y:S01]  /*0930*/  @!P4 LDC.64 R22, c[0x0][0x3e0] ;  /* 0x0000f800ff16cb82 */ /* 0x000ea20000000a00 */
[----:B----4-:R-:W-:Y:S02]  /*0940*/  @!P3 IMAD R4, R4, R18, RZ ;  /* 0x000000120404b224 */ /* 0x010fe400078e02ff */
[C---:B------:R-:W-:Y:S02]  /*0950*/  @!P2 IMAD R24, R5.reuse, R13, R24 ;  /* 0x0000000d0518a224 */ /* 0x040fe400078e0218 */
[----:B------:R-:W-:Y:S01]  /*0960*/  @!P2 IMAD.WIDE.U32 R12, R5, R12, R20 ;  /* 0x0000000c050ca225 */ /* 0x000fe200078e0014 */
[----:B------:R-:W-:Y:S02]  /*0970*/  @!P3 MOV R5, R9 ;  /* 0x000000090005b202 */ /* 0x000fe40000000f00 */
[----:B-1----:R-:W1:Y:S01]  /*0980*/  @!P5 LDC.64 R14, c[0x0][0x3e0] ;  /* 0x0000f800ff0edb82 */ /* 0x002e620000000a00 */
[----:B------:R-:W-:Y:S01]  /*0990*/  @!P3 IMAD R20, R3, R19, R4 ;  /* 0x000000130314b224 */ /* 0x000fe200078e0204 */
[----:B------:R-:W-:-:S02]  /*09a0*/  @!P3 MOV R4, R6 ;  /* 0x000000060004b202 */ /* 0x000fc40000000f00 */
[----:B------:R-:W-:Y:S02]  /*09b0*/  @!P2 IADD3 R24, PT, PT, R13, R24, RZ ;  /* 0x000000180d18a210 */ /* 0x000fe40007ffe0ff */
[C---:B0-----:R-:W-:Y:S01]  /*09c0*/  @!P2 LEA R10, P1, R12.reuse, R10, 0x1 ;  /* 0x0000000a0c0aa211 */ /* 0x041fe200078208ff */
[----:B------:R-:W-:Y:S02]  /*09d0*/  @!P3 IMAD.WIDE.U32 R18, R3, R18, R4 ;  /* 0x000000120312b225 */ /* 0x000fe400078e0004 */
[----:B------:R-:W0:Y:S01]  /*09e0*/  @!P4 LDC.64 R4, c[0x0][0x390] ;  /* 0x0000e400ff04cb82 */ /* 0x000e220000000a00 */
[----:B------:R-:W-:Y:S02]  /*09f0*/  @!P2 LEA.HI.X R11, R12, R11, R24, 0x1, P1 ;  /* 0x0000000b0c0ba211 */ /* 0x000fe400008f0c18 */
[----:B------:R-:W-:Y:S02]  /*0a00*/  @!P3 IADD3 R20, PT, PT, R19, R20, RZ ;  /* 0x000000141314b210 */ /* 0x000fe40007ffe0ff */
[----:B--2---:R-:W-:-:S03]  /*0a10*/  @!P3 LEA R16, P1, R18, R16, 0x1 ;  /* 0x000000101210b211 */ /* 0x004fc600078208ff */
[----:B------:R-:W2:Y:S01]  /*0a20*/  @!P5 LDC.64 R12, c[0x0][0x390] ;  /* 0x0000e400ff0cdb82 */ /* 0x000ea20000000a00 */
[----:B------:R-:W-:Y:S01]  /*0a30*/  @!P3 LEA.HI.X R17, R18, R17, R20, 0x1, P1 ;  /* 0x000000111211b211 */ /* 0x000fe200008f0c14 */
[----:B------:R-:W-:Y:S01]  /*0a40*/  @!P4 IMAD R24, R34, R22, RZ ;  /* 0x000000162218c224 */ /* 0x000fe200078e02ff */
[-C--:B------:R-:W-:Y:S01]  /*0a50*/  @!P4 MOV R20, R6.reuse ;  /* 0x000000060014c202 */ /* 0x080fe20000000f00 */
[----:B------:R-:W-:Y:S01]  /*0a60*/  VIADD R19, R0, 0xc0 ;  /* 0x000000c000137836 */ /* 0x000fe20000000000 */
[----:B------:R-:W-:Y:S01]  /*0a70*/  @!P4 MOV R21, R9 ;  /* 0x000000090015c202 */ /* 0x000fe20000000f00 */
[----:B------:R-:W-:Y:S01]  /*0a80*/  @!P4 IMAD R3, R31, R23, R24 ;  /* 0x000000171f03c224 */ /* 0x000fe200078e0218 */
[----:B------:R-:W-:Y:S02]  /*0a90*/  @!P5 MOV R24, R6 ;  /* 0x000000060018d202 */ /* 0x000fe40000000f00 */
[----:B------:R-:W-:Y:S02]  /*0aa0*/  CS2R R26, SRZ ;  /* 0x00000000001a7805 */ /* 0x000fe4000001ff00 */
[----:B------:R-:W-:Y:S01]  /*0ab0*/  ISETP.GE.U32.AND P1, PT, R19, UR20, PT ;  /* 0x0000001413007c0c */ /* 0x000fe2000bf26070 */
[----:B------:R-:W-:Y:S01]  /*0ac0*/  @!P4 IMAD.WIDE.U32 R22, R31, R22, R20 ;  /* 0x000000161f16c225 */ /* 0x000fe200078e0014 */
[----:B------:R-:W-:Y:S01]  /*0ad0*/  SHF.R.S32.HI R20, RZ, 0x1f, R19 ;  /* 0x0000001fff147819 */ /* 0x000fe20000011413 */
[----:B------:R-:W4:Y:S01]  /*0ae0*/  @!P2 LDG.E R29, desc[UR24][R10.64] ;  /* 0x000000180a1da981 */ /* 0x000f22000c1e1900 */
[----:B------:R-:W-:Y:S01]  /*0af0*/  @!P5 MOV R25, R9 ;  /* 0x000000090019d202 */ /* 0x000fe20000000f00 */
[----:B-1----:R-:W-:Y:S01]  /*0b00*/  @!P5 IMAD R18, R35, R14, RZ ;  /* 0x0000000e2312d224 */ /* 0x002fe200078e02ff */
[----:B------:R-:W-:Y:S01]  /*0b10*/  ISETP.GE.AND.EX P1, PT, R20, UR21, PT, P1 ;  /* 0x0000001514007c0c */ /* 0x000fe2000bf26310 */
[----:B------:R-:W4:Y:S01]  /*0b20*/  @!P3 LDG.E R27, desc[UR24][R16.64] ;  /* 0x00000018101bb981 */ /* 0x000f22000c1e1900 */
[----:B------:R-:W-:Y:S01]  /*0b30*/  @!P4 IADD3 R3, PT, PT, R23, R3, RZ ;  /* 0x000000031703c210 */ /* 0x000fe20007ffe0ff */
[----:B------:R-:W-:Y:S01]  /*0b40*/  @!P5 IMAD R21, R0, R15, R18 ;  /* 0x0000000f0015d224 */ /* 0x000fe200078e0212 */
[----:B0-----:R-:W-:Y:S01]  /*0b50*/  @!P4 LEA R4, P6, R22, R4, 0x1 ;  /* 0x000000041604c211 */ /* 0x001fe200078c08ff */
[----:B------:R-:W-:-:S03]  /*0b60*/  @!P5 IMAD.WIDE.U32 R14, R0, R14, R24 ;  /* 0x0000000e000ed225 */ /* 0x000fc600078e0018 */
[----:B------:R-:W-:Y:S02]  /*0b70*/  @!P4 LEA.HI.X R5, R22, R5, R3, 0x1, P6 ;  /* 0x000000051605c211 */ /* 0x000fe400030f0c03 */
[----:B------:R-:W-:Y:S02]  /*0b80*/  @!P5 IADD3 R21, PT, PT, R15, R21, RZ ;  /* 0x000000150f15d210 */ /* 0x000fe40007ffe0ff */
[----:B--2---:R-:W-:Y:S01]  /*0b90*/  @!P5 LEA R12, P6, R14, R12, 0x1 ;  /* 0x0000000c0e0cd211 */ /* 0x004fe200078c08ff */
[----:B------:R-:W-:Y:S01]  /*0ba0*/  VIADD R3, R0, 0xe0 ;  /* 0x000000e000037836 */ /* 0x000fe20000000000 */
[----:B------:R-:W2:Y:S02]  /*0bb0*/  @!P4 LDG.E R26, desc[UR24][R4.64] ;  /* 0x00000018041ac981 */ /* 0x000ea4000c1e1900 */
[----:B------:R-:W-:Y:S01]  /*0bc0*/  @!P5 LEA.HI.X R13, R14, R13, R21, 0x1, P6 ;  /* 0x0000000d0e0dd211 */ /* 0x000fe200030f0c15 */
[----:B------:R-:W-:Y:S01]  /*0bd0*/  HFMA2 R21, -RZ, RZ, 0, 0 ;  /* 0x00000000ff157431 */ /* 0x000fe200000001ff */
[----:B------:R-:W0:Y:S01]  /*0be0*/  @!P1 LDC.64 R14, c[0x0][0x3e0] ;  /* 0x0000f800ff0e9b82 */ /* 0x000e220000000a00 */
[----:B------:R-:W-:-:S02]  /*0bf0*/  ISETP.GE.U32.AND P6, PT, R3, UR20, PT ;  /* 0x0000001403007c0c */ /* 0x000fc4000bfc6070 */
[----:B------:R-:W-:Y:S02]  /*0c00*/  SHF.R.S32.HI R18, RZ, 0x1f, R3 ;  /* 0x0000001fff127819 */ /* 0x000fe40000011403 */
[----:B------:R1:W4:Y:S02]  /*0c10*/  @!P5 LDG.E R21, desc[UR24][R12.64] ;  /* 0x000000180c15d981 */ /* 0x000324000c1e1900 */
[----:B------:R-:W-:Y:S01]  /*0c20*/  ISETP.GE.AND.EX P4, PT, R18, UR21, PT, P6 ;  /* 0x0000001512007c0c */ /* 0x000fe2000bf86360 */
[----:B-1----:R-:W1:Y:S01]  /*0c30*/  @!P1 LDC.64 R12, c[0x0][0x390] ;  /* 0x0000e400ff0c9b82 */ /* 0x002e620000000a00 */
[----:B------:R-:W-:Y:S02]  /*0c40*/  @!P1 MOV R10, R6 ;  /* 0x00000006000a9202 */ /* 0x000fe40000000f00 */
[----:B------:R-:W-:-:S09]  /*0c50*/  @!P1 MOV R11, R9 ;  /* 0x00000009000b9202 */ /* 0x000fd20000000f00 */
[----:B------:R-:W1:Y:S01]  /*0c60*/  @!P4 LDC.64 R4, c[0x0][0x3e0] ;  /* 0x0000f800ff04cb82 */ /* 0x000e620000000a00 */
[----:B0-----:R-:W-:-:S04]  /*0c70*/  @!P1 IMAD R20, R20, R14, RZ ;  /* 0x0000000e14149224 */ /* 0x001fc800078e02ff */
[C---:B------:R-:W-:Y:S02]  /*0c80*/  @!P1 IMAD R23, R19.reuse, R15, R20 ;  /* 0x0000000f13179224 */ /* 0x040fe400078e0214 */
[----:B------:R-:W-:Y:S02]  /*0c90*/  @!P1 IMAD.WIDE.U32 R14, R19, R14, R10 ;  /* 0x0000000e130e9225 */ /* 0x000fe400078e000a */
[----:B------:R-:W0:Y:S03]  /*0ca0*/  @!P4 LDC.64 R10, c[0x0][0x390] ;  /* 0x0000e400ff0acb82 */ /* 0x000e260000000a00 */
[----:B------:R-:W-:Y:S01]  /*0cb0*/  @!P1 IADD3 R15, PT, PT, R15, R23, RZ ;  /* 0x000000170f0f9210 */ /* 0x000fe20007ffe0ff */
[----:B------:R-:W-:Y:S01]  /*0cc0*/  HFMA2 R20, -RZ, RZ, 0, 0 ;  /* 0x00000000ff147431 */ /* 0x000fe200000001ff */
[----:B-1----:R-:W-:-:S04]  /*0cd0*/  @!P1 LEA R12, P2, R14, R12, 0x1 ;  /* 0x0000000c0e0c9211 */ /* 0x002fc800078408ff */
        /* <DEDUP_REMOVED lines=13> */
[C---:B---3--:R-:W-:Y:S02]  /*0db0*/  PRMT R12, R28.reuse, 0x7632, R12 ;  /* 0x000076321c0c7816 */ /* 0x048fe4000000000c */
[----:B------:R-:W-:Y:S02]  /*0dc0*/  SHF.L.U32 R28, R28, 0x10, RZ ;  /* 0x000000101c1c7819 */ /* 0x000fe400000006ff */
[C---:B-----5:R-:W-:Y:S02]  /*0dd0*/  PRMT R11, R30.reuse, 0x7632, R11 ;  /* 0x000076321e0b7816 */ /* 0x060fe4000000000b */
[----:B------:R-:W-:Y:S02]  /*0de0*/  SHF.L.U32 R30, R30, 0x10, RZ ;  /* 0x000000101e1e7819 */ /* 0x000fe400000006ff */
[----:B--2---:R-:W-:-:S02]  /*0df0*/  PRMT R3, R26, 0x7632, R3 ;  /* 0x000076321a037816 */ /* 0x004fc40000000003 */
[----:B----4-:R-:W-:-:S04]  /*0e00*/  PRMT R18, R21, 0x7632, R18 ;  /* 0x0000763215127816 */ /* 0x010fc80000000012 */
[----:B------:R-:W-:Y:S02]  /*0e10*/  SHF.L.U32 R18, R18, 0x10, RZ ;  /* 0x0000001012127819 */ /* 0x000fe400000006ff */
[----:B------:R-:W-:-:S03]  /*0e20*/  SHF.L.U32 R21, R21, 0x10, RZ ;  /* 0x0000001015157819 */ /* 0x000fc600000006ff */
[----:B------:R-:W-:Y:S01]  /*0e30*/  FMUL.FTZ R4, R18, R18 ;  /* 0x0000001212047220 */ /* 0x000fe20000410000 */
[----:B------:R-:W-:-:S03]  /*0e40*/  SHF.L.U32 R3, R3, 0x10, RZ ;  /* 0x0000001003037819 */ /* 0x000fc600000006ff */
[----:B------:R-:W-:Y:S01]  /*0e50*/  FFMA.FTZ R5, R21, R21, R4 ;  /* 0x0000001515057223 */ /* 0x000fe20000010004 */
[----:B------:R-:W-:Y:S01]  /*0e60*/  SHF.L.U32 R26, R26, 0x10, RZ ;  /* 0x000000101a1a7819 */ /* 0x000fe200000006ff */
[----:B------:R-:W-:Y:S02]  /*0e70*/  IMAD.U32 R4, R12, 0x10000, RZ ;  /* 0x000100000c047824 */ /* 0x000fe400078e00ff */
[----:B------:R-:W-:Y:S01]  /*0e80*/  FMUL.FTZ R13, R3, R3 ;  /* 0x00000003030d7220 */ /* 0x000fe20000410000 */
[----:B------:R-:W-:Y:S01]  /*0e90*/  FADD.FTZ R10, RZ, R5 ;  /* 0x00000005ff0a7221 */ /* 0x000fe20000010000 */
[----:B------:R-:W-:Y:S01]  /*0ea0*/  SHF.L.U32 R5, R11, 0x10, RZ ;  /* 0x000000100b057819 */ /* 0x000fe200000006ff */
[----:B------:R-:W-:Y:S01]  /*0eb0*/  FMUL.FTZ R11, R4, R4 ;  /* 0x00000004040b7220 */ /* 0x000fe20000410000 */
[----:B------:R-:W-:-:S03]  /*0ec0*/  FFMA.FTZ R13, R26, R26, R13 ;  /* 0x0000001a1a0d7223 */ /* 0x000fc6000001000d */
[----:B------:R-:W-:Y:S01]  /*0ed0*/  FFMA.FTZ R12, R28, R28, R11 ;  /* 0x0000001c1c0c7223 */ /* 0x000fe2000001000b */
[----:B------:R-:W-:Y:S01]  /*0ee0*/  FADD.FTZ R13, R10, R13 ;  /* 0x0000000d0a0d7221 */ /* 0x000fe20000010000 */
[----:B------:R-:W-:Y:S01]  /*0ef0*/  FMUL.FTZ R11, R5, R5 ;  /* 0x00000005050b7220 */ /* 0x000fe20000410000 */
[----:B------:R-:W-:Y:S02]  /*0f00*/  PRMT R10, R29, 0x7632, R10 ;  /* 0x000076321d0a7816 */ /* 0x000fe4000000000a */
[----:B------:R-:W-:Y:S01]  /*0f10*/  FADD.FTZ R12, R13, R12 ;  /* 0x0000000c0d0c7221 */ /* 0x000fe20000010000 */
[----:B------:R-:W-:Y:S01]  /*0f20*/  FFMA.FTZ R11, R30, R30, R11 ;  /* 0x0000001e1e0b7223 */ /* 0x000fe2000001000b */
[----:B------:R-:W-:-:S03]  /*0f30*/  SHF.L.U32 R10, R10, 0x10, RZ ;  /* 0x000000100a0a7819 */ /* 0x000fc600000006ff */
[--C-:B------:R-:W-:Y:S01]  /*0f40*/  FADD.FTZ R12, R12, R11.reuse ;  /* 0x0000000b0c0c7221 */ /* 0x100fe20000010000 */
[----:B------:R-:W-:Y:S01]  /*0f50*/  PRMT R11, R27, 0x7632, R11 ;  /* 0x000076321b0b7816 */ /* 0x000fe2000000000b */
[----:B------:R-:W-:Y:S01]  /*0f60*/  FMUL.FTZ R14, R10, R10 ;  /* 0x0000000a0a0e7220 */ /* 0x000fe20000410000 */
[----:B------:R-:W-:Y:S01]  /*0f70*/  SHF.L.U32 R29, R29, 0x10, RZ ;  /* 0x000000101d1d7819 */ /* 0x000fe200000006ff */
[----:B------:R-:W-:Y:S01]  /*0f80*/  FADD.FTZ R13, R21, R18 ;  /* 0x00000012150d7221 */ /* 0x000fe20000010000 */
[----:B------:R-:W-:Y:S01]  /*0f90*/  SHF.L.U32 R11, R11, 0x10, RZ ;  /* 0x000000100b0b7819 */ /* 0x000fe200000006ff */
[----:B------:R-:W-:Y:S02]  /*0fa0*/  IMAD.U32 R27, R27, 0x10000, RZ ;  /* 0x000100001b1b7824 */ /* 0x000fe400078e00ff */
[----:B------:R-:W-:Y:S01]  /*0fb0*/  FFMA.FTZ R15, R29, R29, R14 ;  /* 0x0000001d1d0f7223 */ /* 0x000fe2000001000e */
        /* <DEDUP_REMOVED lines=57> */
[----:B------:R-:W3:Y:S01]  /*1350*/  S2R R13, SR_TID.X ;  /* 0x00000000000d7919 */ /* 0x000ee20000002100 */
[----:B------:R-:W-:Y:S01]  /*1360*/  ISETP.NE.AND P1, PT, R37, RZ, PT ;  /* 0x000000ff2500720c */ /* 0x000fe20003f25270 */
[----:B01----:R-:W-:Y:S01]  /*1370*/  FADD.FTZ R14, R22, R25 ;  /* 0x00000019160e7221 */ /* 0x003fe20000010000 */
[----:B--2---:R-:W-:Y:S01]  /*1380*/  FADD.FTZ R15, R23, R24 ;  /* 0x00000018170f7221 */ /* 0x004fe20000010000 */
[----:B---3--:R-:W-:-:S04]  /*1390*/  SHF.R.U32.HI R13, RZ, 0x2, R13 ;  /* 0x00000002ff0d7819 */ /* 0x008fc8000001160d */
[----:B------:R-:W-:-:S06]  /*13a0*/  LOP3.LUT R13, R13, 0xf8, RZ, 0xc0, !PT ;  /* 0x000000f80d0d7812 */ /* 0x000fcc00078ec0ff */
[----:B------:R3:W-:Y:S02]  /*13b0*/  @!P1 STS.64 [R13+UR16+0x10], R14 ;  /* 0x0000100e0d009988 */ /* 0x0007e40008000a10 */
.L_x_2081:
[----:B------:R-:W-:Y:S05]  /*13c0*/  BSYNC.RECONVERGENT B0 ;  /* 0x0000000000007941 */ /* 0x000fea0003800200 */
.L_x_2080:
[----:B------:R-:W4:Y:S01]  /*13d0*/  S2R R12, SR_TID.X ;  /* 0x00000000000c7919 */ /* 0x000f220000002100 */
[----:B------:R-:W-:Y:S01]  /*13e0*/  BSSY.RECONVERGENT B0, `(.L_x_2082) ;  /* 0x000002c000007945 */ /* 0x000fe20003800200 */
[----:B------:R-:W-:Y:S01]  /*13f0*/  BAR.SYNC.DEFER_BLOCKING 0x0 ;  /* 0x0000000000007b1d */ /* 0x000fe20000010000 */
[----:B------:R-:W-:Y:S02]  /*1400*/  ISETP.GE.U32.AND P1, PT, R2, 0x2, PT ;  /* 0x000000020200780c */ /* 0x000fe40003f26070 */
[----:B----4-:R-:W-:-:S13]  /*1410*/  ISETP.NE.AND P3, PT, R12, RZ, PT ;  /* 0x000000ff0c00720c */ /* 0x010fda0003f65270 */
[----:B------:R-:W-:Y:S05]  /*1420*/  @P3 BRA `(.L_x_2083) ;  /* 0x00000000009c3947 */ /* 0x000fea0003800000 */
[----:B------:R-:W4:Y:S01]  /*1430*/  S2UR UR18, SR_CgaCtaId ;  /* 0x00000000001279c3 */ /* 0x000f220000008800 */
[----:B------:R-:W-:Y:S02]  /*1440*/  UMOV UR5, 0x400 ;  /* 0x0000040000057882 */ /* 0x000fe40000000000 */
[----:B----4-:R-:W-:-:S09]  /*1450*/  ULEA UR5, UR18, UR5, 0x18 ;  /* 0x0000000512057291 */ /* 0x010fd2000f8ec0ff */
[----:B---3--:R-:W3:Y:S02]  /*1460*/  LDS.64 R12, [UR5+0x18] ;  /* 0x00001805ff0c7984 */ /* 0x008ee40008000a00 */
[----:B---3--:R-:W-:Y:S01]  /*1470*/  FADD.FTZ R23, R14, R12 ;  /* 0x0000000c0e177221 */ /* 0x008fe20000010000 */
[----:B------:R-:W-:Y:S02]  /*1480*/  FADD.FTZ R22, R15, R13 ;  /* 0x0000000d0f167221 */ /* 0x000fe40000010000 */
[----:B0-----:R-:W0:Y:S02]  /*1490*/  LDS.128 R12, [UR5+0x20] ;  /* 0x00002005ff0c7984 */ /* 0x001e240008000c00 */
        /* <DEDUP_REMOVED lines=32> */
.L_x_2083:
[----:B------:R-:W-:Y:S05]  /*16a0*/  BSYNC.RECONVERGENT B0 ;  /* 0x0000000000007941 */ /* 0x000fea0003800200 */
.L_x_2082:
        /* <DEDUP_REMOVED lines=11> */
[----:B------:R-:W-:-:S06]  /*1760*/  UIMAD.WIDE.U32 UR18, UR32, 0x8, UR28 ;  /* 0x00000008201278a5 */ /* 0x000fcc000f8e001c */
[----:B------:R-:W-:Y:S01]  /*1770*/  MOV R12, UR18 ;  /* 0x00000012000c7c02 */ /* 0x000fe20008000f00 */
[----:B------:R-:W-:Y:S01]  /*1780*/  IMAD.U32 R13, RZ, RZ, UR19 ;  /* 0x00000013ff0d7e24 */ /* 0x000fe2000f8e00ff */
[----:B------:R-:W-:Y:S02]  /*1790*/  UIADD3 UR19, UPT, UPT, UR5, UR6, URZ ;  /* 0x0000000605137290 */ /* 0x000fe4000fffe0ff */
[----:B------:R-:W-:Y:S02]  /*17a0*/  ULOP3.LUT UP1, UR18, UR4, 0x2, URZ, 0xc0, !UPT ;  /* 0x0000000204127892 */ /* 0x000fe4000f82c0ff */
[----:B------:R3:W-:Y:S02]  /*17b0*/  STG.E.64 desc[UR24][R12.64], R14 ;  /* 0x0000000e0c007986 */ /* 0x0007e4000c101b18 */
[----:B------:R-:W-:Y:S01]  /*17c0*/  MOV R23, UR19 ;  /* 0x0000001300177c02 */ /* 0x000fe20008000f00 */
[----:B------:R-:W-:Y:S01]  /*17d0*/  UIADD3 UR18, UPT, UPT, -UR18, 0x1, URZ ;  /* 0x0000000112127890 */ /* 0x000fe2000fffe1ff */
[----:B------:R-:W-:-:S05]  /*17e0*/  MOV R22, UR19 ;  /* 0x0000001300167c02 */ /* 0x000fca0008000f00 */
[----:B-1----:R-:W-:Y:S01]  /*17f0*/  MOV R25, UR18 ;  /* 0x0000001200197c02 */ /* 0x002fe20008000f00 */
[----:B---3--:R-:W1:Y:S02]  /*1800*/  LDC.64 R12, c[0x0][0x3b0] ;  /* 0x0000ec00ff0c7b82 */ /* 0x008e640000000a00 */
        /* <DEDUP_REMOVED lines=9> */
[----:B---3--:R-:W-:Y:S05]  /*18a0*/  @!P2 BRA `(.L_x_2085) ;  /* 0x000000000014a947 */ /* 0x008fea0003800000 */
.L_x_2086:
[----:B------:R-:W3:Y:S04]  /*18b0*/  LDG.E.STRONG.GPU R22, desc[UR24][R12.64] ;  /* 0x000000180c167981 */ /* 0x000ee8000c1ef900 */
[----:B---3--:R-:W-:Y:S01]  /*18c0*/  CCTL.IVALL ;  /* 0x00000000ff00798f */ /* 0x008fe20002000000 */
[----:B------:R-:W-:Y:S05]  /*18d0*/  YIELD ;  /* 0x0000000000007946 */ /* 0x000fea0003800000 */
[----:B------:R-:W-:-:S13]  /*18e0*/  ISETP.NE.AND P2, PT, R22, R23, PT ;  /* 0x000000171600720c */ /* 0x000fda0003f45270 */
[----:B------:R-:W-:Y:S05]  /*18f0*/  @P2 BRA `(.L_x_2086) ;  /* 0xfffffffc00ec2947 */ /* 0x000fea000383ffff */
.L_x_2085:
        /* <DEDUP_REMOVED lines=14> */
.L_x_2088:
[----:B------:R-:W-:-:S13]  /*19e0*/  ISETP.EQ.OR P1, PT, RZ, UR33, P3 ;  /* 0x00000021ff007c0c */ /* 0x000fda0009f22670 */
[----:B------:R-:W-:-:S05]  /*19f0*/  VOTEU.ALL UP1, P1 ;  /* 0x0000000000ff7886 */ /* 0x000fca0000820000 */
        /* <DEDUP_REMOVED lines=8> */
[----:B------:R-:W-:-:S06]  /*1a80*/  @!UP1 UIMAD.WIDE.U32 UR34, UR19, 0x8, UR28 ;  /* 0x00000008132298a5 */ /* 0x000fcc000f8e001c */
[----:B------:R-:W-:Y:S01]  /*1a90*/  IMAD.U32 R12, RZ, RZ, UR34 ;  /* 0x00000022ff0c7e24 */ /* 0x000fe2000f8e00ff */
[----:B------:R-:W-:-:S06]  /*1aa0*/  MOV R13, UR35 ;  /* 0x00000023000d7c02 */ /* 0x000fcc0008000f00 */
[----:B------:R-:W3:Y:S01]  /*1ab0*/  @!P2 LDG.E.64 R12, desc[UR24][R12.64] ;  /* 0x000000180c0ca981 */ /* 0x000ee2000c1e1b00 */
[----:B------:R-:W-:Y:S01]  /*1ac0*/  UIADD3 UR34, UPT, UPT, UR5, 0x2, URZ ;  /* 0x0000000205227890 */ /* 0x000fe2000fffe0ff */
[----:B0-----:R-:W-:-:S05]  /*1ad0*/  @!P1 FADD.FTZ R14, R14, R22 ;  /* 0x000000160e0e9221 */ /* 0x001fca0000010000 */
[----:B------:R-:W-:Y:S01]  /*1ae0*/  MOV R22, UR34 ;  /* 0x0000002200167c02 */ /* 0x000fe20008000f00 */
[----:B------:R-:W-:-:S03]  /*1af0*/  @!P1 FADD.FTZ R15, R15, R23 ;  /* 0x000000170f0f9221 */ /* 0x000fc60000010000 */
[----:B------:R-:W-:-:S13]  /*1b00*/  ISETP.EQ.OR P1, PT, R22, UR31, P3 ;  /* 0x0000001f16007c0c */ /* 0x000fda0009f22670 */
[----:B------:R-:W-:-:S05]  /*1b10*/  VOTEU.ALL UP1, P1 ;  /* 0x0000000000ff7886 */ /* 0x000fca0000820000 */
[----:B------:R-:W-:-:S06]  /*1b20*/  @!UP1 UIMAD.WIDE.U32 UR34, UR20, 0x8, UR28 ;  /* 0x00000008142298a5 */ /* 0x000fcc000f8e001c */
[----:B------:R-:W-:Y:S02]  /*1b30*/  MOV R22, UR34 ;  /* 0x0000002200167c02 */ /* 0x000fe40008000f00 */
[----:B------:R-:W-:Y:S01]  /*1b40*/  MOV R23, UR35 ;  /* 0x0000002300177c02 */ /* 0x000fe20008000f00 */
[----:B------:R-:W-:Y:S01]  /*1b50*/  UIADD3 UR34, UPT, UPT, UR5, 0x3, URZ ;  /* 0x0000000305227890 */ /* 0x000fe2000fffe0ff */
[----:B---3--:R-:W-:-:S04]  /*1b60*/  @!P2 FADD.FTZ R14, R14, R12 ;  /* 0x0000000c0e0ea221 */ /* 0x008fc80000010000 */
[----:B------:R-:W3:Y:S01]  /*1b70*/  @!P1 LDG.E.64 R22, desc[UR24][R22.64] ;  /* 0x0000001816169981 */ /* 0x000ee2000c1e1b00 */
[----:B------:R-:W-:Y:S01]  /*1b80*/  MOV R12, UR34 ;  /* 0x00000022000c7c02 */ /* 0x000fe20008000f00 */
[----:B------:R-:W-:-:S03]  /*1b90*/  @!P2 FADD.FTZ R15, R15, R13 ;  /* 0x0000000d0f0fa221 */ /* 0x000fc60000010000 */
[----:B------:R-:W-:-:S13]  /*1ba0*/  ISETP.EQ.OR P2, PT, R12, UR31, P3 ;  /* 0x0000001f0c007c0c */ /* 0x000fda0009f42670 */
[----:B------:R-:W-:-:S05]  /*1bb0*/  VOTEU.ALL UP1, P2 ;  /* 0x0000000000ff7886 */ /* 0x000fca0001020000 */
[----:B------:R-:W-:-:S06]  /*1bc0*/  @!UP1 UIMAD.WIDE.U32 UR34, UR21, 0x8, UR28 ;  /* 0x00000008152298a5 */ /* 0x000fcc000f8e001c */
[----:B------:R-:W-:Y:S01]  /*1bd0*/  MOV R12, UR34 ;  /* 0x00000022000c7c02 */ /* 0x000fe20008000f00 */
[----:B------:R-:W-:-:S06]  /*1be0*/  IMAD.U32 R13, RZ, RZ, UR35 ;  /* 0x00000023ff0d7e24 */ /* 0x000fcc000f8e00ff */
[----:B------:R-:W4:Y:S01]  /*1bf0*/  @!P2 LDG.E.64 R12, desc[UR24][R12.64] ;  /* 0x000000180c0ca981 */ /* 0x000f22000c1e1b00 */
[----:B------:R-:W-:Y:S01]  /*1c00*/  UIADD3 UR34, UPT, UPT, UR5, 0x4, URZ ;  /* 0x0000000405227890 */ /* 0x000fe2000fffe0ff */
[----:B---3--:R-:W-:-:S05]  /*1c10*/  @!P1 FADD.FTZ R14, R14, R22 ;  /* 0x000000160e0e9221 */ /* 0x008fca0000010000 */
        /* <DEDUP_REMOVED lines=8> */
[----:B----4-:R-:W-:-:S04]  /*1ca0*/  @!P2 FADD.FTZ R14, R14, R12 ;  /* 0x0000000c0e0ea221 */ /* 0x010fc80000010000 */
[----:B------:R-:W3:Y:S01]  /*1cb0*/  @!P1 LDG.E.64 R22, desc[UR24][R22.64] ;  /* 0x0000001816169981 */ /* 0x000ee2000c1e1b00 */
[----:B------:R-:W-:Y:S01]  /*1cc0*/  MOV R12, UR34 ;  /* 0x00000022000c7c02 */ /* 0x000fe20008000f00 */
[----:B------:R-:W-:-:S03]  /*1cd0*/  @!P2 FADD.FTZ R15, R15, R13 ;  /* 0x0000000d0f0fa221 */ /* 0x000fc60000010000 */
[----:B------:R-:W-:-:S13]  /*1ce0*/  ISETP.EQ.OR P2, PT, R12, UR31, P3 ;  /* 0x0000001f0c007c0c */ /* 0x000fda0009f42670 */
[----:B------:R-:W-:-:S05]  /*1cf0*/  VOTEU.ALL UP1, P2 ;  /* 0x0000000000ff7886 */ /* 0x000fca0001020000 */
[----:B------:R-:W-:-:S06]  /*1d00*/  @!UP1 UIMAD.WIDE.U32 UR34, UR23, 0x8, UR28 ;  /* 0x00000008172298a5 */ /* 0x000fcc000f8e001c */
[----:B------:R-:W-:Y:S02]  /*1d10*/  MOV R12, UR34 ;  /* 0x00000022000c7c02 */ /* 0x000fe40008000f00 */
[----:B------:R-:W-:-:S06]  /*1d20*/  MOV R13, UR35 ;  /* 0x00000023000d7c02 */ /* 0x000fcc0008000f00 */
[----:B------:R-:W4:Y:S01]  /*1d30*/  @!P2 LDG.E.64 R12, desc[UR24][R12.64] ;  /* 0x000000180c0ca981 */ /* 0x000f22000c1e1b00 */
[----:B------:R-:W-:Y:S01]  /*1d40*/  UIADD3 UR34, UPT, UPT, UR5, 0x6, URZ ;  /* 0x0000000605227890 */ /* 0x000fe2000fffe0ff */
[----:B---3--:R-:W-:-:S05]  /*1d50*/  @!P1 FADD.FTZ R14, R14, R22 ;  /* 0x000000160e0e9221 */ /* 0x008fca0000010000 */
[----:B------:R-:W-:Y:S02]  /*1d60*/  IMAD.U32 R22, RZ, RZ, UR34 ;  /* 0x00000022ff167e24 */ /* 0x000fe4000f8e00ff */
[----:B------:R-:W-:-:S03]  /*1d70*/  @!P1 FADD.FTZ R15, R15, R23 ;  /* 0x000000170f0f9221 */ /* 0x000fc60000010000 */
[----:B------:R-:W-:-:S13]  /*1d80*/  ISETP.EQ.OR P1, PT, R22, UR31, P3 ;  /* 0x0000001f16007c0c */ /* 0x000fda0009f22670 */
[----:B------:R-:W-:-:S05]  /*1d90*/  VOTEU.ALL UP1, P1 ;  /* 0x0000000000ff7886 */ /* 0x000fca0000820000 */
[----:B------:R-:W-:-:S06]  /*1da0*/  @!UP1 UIMAD.WIDE.U32 UR34, UR26, 0x8, UR28 ;  /* 0x000000081a2298a5 */ /* 0x000fcc000f8e001c */
[----:B------:R-:W-:Y:S01]  /*1db0*/  MOV R22, UR34 ;  /* 0x0000002200167c02 */ /* 0x000fe20008000f00 */
[----:B------:R-:W-:Y:S01]  /*1dc0*/  UIADD3 UR34, UPT, UPT, UR5, 0x7, URZ ;  /* 0x0000000705227890 */ /* 0x000fe2000fffe0ff */
[----:B----4-:R-:W-:-:S05]  /*1dd0*/  @!P2 FADD.FTZ R14, R14, R12 ;  /* 0x0000000c0e0ea221 */ /* 0x010fca0000010000 */
[----:B------:R-:W-:Y:S01]  /*1de0*/  MOV R12, UR34 ;  /* 0x00000022000c7c02 */ /* 0x000fe20008000f00 */
[----:B------:R-:W-:-:S03]  /*1df0*/  @!P2 FADD.FTZ R15, R15, R13 ;  /* 0x0000000d0f0fa221 */ /* 0x000fc60000010000 */
[----:B------:R-:W-:Y:S02]  /*1e00*/  ISETP.EQ.OR P2, PT, R12, UR31, P3 ;  /* 0x0000001f0c007c0c */ /* 0x000fe40009f42670 */
[----:B------:R-:W-:-:S06]  /*1e10*/  MOV R23, UR35 ;  /* 0x0000002300177c02 */ /* 0x000fcc0008000f00 */
[----:B------:R-:W3:Y:S05]  /*1e20*/  @!P1 LDG.E.64 R22, desc[UR24][R22.64] ;  /* 0x0000001816169981 */ /* 0x000eea000c1e1b00 */
[----:B------:R-:W-:-:S05]  /*1e30*/  VOTEU.ALL UP1, P2 ;  /* 0x0000000000ff7886 */ /* 0x000fca0001020000 */
[----:B------:R-:W-:-:S06]  /*1e40*/  @!UP1 UIMAD.WIDE.U32 UR34, UR27, 0x8, UR28 ;  /* 0x000000081b2298a5 */ /* 0x000fcc000f8e001c */
[----:B------:R-:W-:Y:S02]  /*1e50*/  MOV R12, UR34 ;  /* 0x00000022000c7c02 */ /* 0x000fe40008000f00 */
[----:B------:R-:W-:-:S06]  /*1e60*/  MOV R13, UR35 ;  /* 0x00000023000d7c02 */ /* 0x000fcc0008000f00 */
[----:B------:R-:W4:Y:S01]  /*1e70*/  @!P2 LDG.E.64 R12, desc[UR24][R12.64] ;  /* 0x000000180c0ca981 */ /* 0x000f22000c1e1b00 */
        /* <DEDUP_REMOVED lines=10> */
[----:B---3--:R-:W-:Y:S01]  /*1f20*/  @!P1 FADD.FTZ R14, R14, R22 ;  /* 0x000000160e0e9221 */ /* 0x008fe20000010000 */
[----:B------:R-:W-:Y:S01]  /*1f30*/  @!P1 FADD.FTZ R15, R15, R23 ;  /* 0x000000170f0f9221 */ /* 0x000fe20000010000 */
[----:B------:R-:W-:Y:S02]  /*1f40*/  ISETP.NE.AND P1, PT, R36, UR5, PT ;  /* 0x0000000524007c0c */ /* 0x000fe4000bf25270 */
[----:B----4-:R-:W-:Y:S01]  /*1f50*/  @!P2 FADD.FTZ R14, R14, R12 ;  /* 0x0000000c0e0ea221 */ /* 0x010fe20000010000 */
[----:B------:R-:W-:-:S10]  /*1f60*/  @!P2 FADD.FTZ R15, R15, R13 ;  /* 0x0000000d0f0fa221 */ /* 0x000fd40000010000 */
[----:B------:R-:W-:Y:S05]  /*1f70*/  @P1 BRA `(.L_x_2088) ;  /* 0xfffffff800981947 */ /* 0x000fea000383ffff */
[----:B------:R-:W-:-:S15]  /*1f80*/  R2UR UR5, R36 ;  /* 0x00000000240572ca */ /* 0x000fde00000e0000 */
.L_x_2087:
[----:B------:R-:W-:-:S13]  /*1f90*/  ISETP.NE.AND P1, PT, R33, RZ, PT ;  /* 0x000000ff2100720c */ /* 0x000fda0003f25270 */
[----:B------:R-:W-:Y:S05]  /*1fa0*/  @!P1 BRA `(.L_x_2084) ;  /* 0x00000004006c9947 */ /* 0x000fea0003800000 */
[----:B------:R-:W-:-:S04]  /*1fb0*/  IADD3 R12, PT, PT, R33, -0x1, RZ ;  /* 0xffffffff210c7810 */ /* 0x000fc80007ffe0ff */
[----:B------:R-:W-:-:S13]  /*1fc0*/  ISETP.GE.U32.AND P1, PT, R12, 0x3, PT ;  /* 0x000000030c00780c */ /* 0x000fda0003f26070 */
        /* <DEDUP_REMOVED lines=24> */
[----:B------:R-:W-:-:S04]  /*2150*/  @!UP1 UIMAD UR18, UR18, UR30, UR6 ;  /* 0x0000001e121292a4 */ /* 0x000fc8000f8e0206 */
[----:B------:R-:W-:-:S06]  /*2160*/  @!UP1 UIMAD.WIDE.U32 UR18, UR18, 0x8, UR28 ;  /* 0x00000008121298a5 */ /* 0x000fcc000f8e001c */
[----:B------:R-:W-:Y:S01]  /*2170*/  IMAD.U32 R22, RZ, RZ, UR18 ;  /* 0x00000012ff167e24 */ /* 0x000fe2000f8e00ff */
[----:B------:R-:W-:Y:S01]  /*2180*/  UIADD3 UR18, UPT, UPT, UR5, 0x3, URZ ;  /* 0x0000000305127890 */ /* 0x000fe2000fffe0ff */
[----:B---3--:R-:W-:-:S05]  /*2190*/  @!P2 FADD.FTZ R14, R14, R12 ;  /* 0x0000000c0e0ea221 */ /* 0x008fca0000010000 */
[----:B------:R-:W-:Y:S01]  /*21a0*/  MOV R12, UR18 ;  /* 0x00000012000c7c02 */ /* 0x000fe20008000f00 */
[----:B------:R-:W-:-:S03]  /*21b0*/  @!P2 FADD.FTZ R15, R15, R13 ;  /* 0x0000000d0f0fa221 */ /* 0x000fc60000010000 */
[----:B------:R-:W-:Y:S02]  /*21c0*/  ISETP.EQ.OR P2, PT, R12, UR31, P3 ;  /* 0x0000001f0c007c0c */ /* 0x000fe40009f42670 */
[----:B------:R-:W-:-:S06]  /*21d0*/  MOV R23, UR19 ;  /* 0x0000001300177c02 */ /* 0x000fcc0008000f00 */
[----:B------:R-:W3:Y:S05]  /*21e0*/  @!P1 LDG.E.64 R22, desc[UR24][R22.64] ;  /* 0x0000001816169981 */ /* 0x000eea000c1e1b00 */
[----:B------:R-:W-:-:S05]  /*21f0*/  VOTEU.ALL UP1, P2 ;  /* 0x0000000000ff7886 */ /* 0x000fca0001020000 */
[----:B------:R-:W-:-:S04]  /*2200*/  @!UP1 UIMAD UR18, UR18, UR30, UR6 ;  /* 0x0000001e121292a4 */ /* 0x000fc8000f8e0206 */
[----:B------:R-:W-:-:S06]  /*2210*/  @!UP1 UIMAD.WIDE.U32 UR18, UR18, 0x8, UR28 ;  /* 0x00000008121298a5 */ /* 0x000fcc000f8e001c */
[----:B------:R-:W-:Y:S02]  /*2220*/  MOV R12, UR18 ;  /* 0x00000012000c7c02 */ /* 0x000fe40008000f00 */
[----:B------:R-:W-:-:S06]  /*2230*/  MOV R13, UR19 ;  /* 0x00000013000d7c02 */ /* 0x000fcc0008000f00 */
[----:B------:R-:W4:Y:S01]  /*2240*/  @!P2 LDG.E.64 R12, desc[UR24][R12.64] ;  /* 0x000000180c0ca981 */ /* 0x000f22000c1e1b00 */
[----:B---3--:R-:W-:Y:S01]  /*2250*/  @!P1 FADD.FTZ R14, R14, R22 ;  /* 0x000000160e0e9221 */ /* 0x008fe20000010000 */
[----:B------:R-:W-:-:S04]  /*2260*/  MOV R22, UR5 ;  /* 0x0000000500167c02 */ /* 0x000fc80008000f00 */
[----:B------:R-:W-:-:S04]  /*2270*/  IADD3 R22, PT, PT, R22, 0x4, RZ ;  /* 0x0000000416167810 */ /* 0x000fc80007ffe0ff */
[----:B------:R-:W-:Y:S01]  /*2280*/  R2UR UR5, R22 ;  /* 0x00000000160572ca */ /* 0x000fe200000e0000 */
[----:B------:R-:W-:Y:S01]  /*2290*/  @!P1 FADD.FTZ R15, R15, R23 ;  /* 0x000000170f0f9221 */ /* 0x000fe20000010000 */
[----:B----4-:R-:W-:-:S03]  /*22a0*/  @!P2 FADD.FTZ R14, R14, R12 ;  /* 0x0000000c0e0ea221 */ /* 0x010fc60000010000 */
[----:B------:R-:W-:-:S10]  /*22b0*/  @!P2 FADD.FTZ R15, R15, R13 ;  /* 0x0000000d0f0fa221 */ /* 0x000fd40000010000 */
.L_x_2089:
        /* <DEDUP_REMOVED lines=21> */
[----:B0-----:R-:W-:Y:S01]  /*2410*/  @!P2 FADD.FTZ R14, R14, R12 ;  /* 0x0000000c0e0ea221 */ /* 0x001fe20000010000 */
[----:B------:R-:W-:-:S05]  /*2420*/  MOV R12, UR5 ;  /* 0x00000005000c7c02 */ /* 0x000fca0008000f00 */
[----:B------:R-:W-:-:S05]  /*2430*/  VIADD R12, R12, 0x2 ;  /* 0x000000020c0c7836 */ /* 0x000fca0000000000 */
[----:B------:R-:W-:Y:S01]  /*2440*/  R2UR UR5, R12 ;  /* 0x000000000c0572ca */ /* 0x000fe200000e0000 */
[----:B------:R-:W-:Y:S01]  /*2450*/  @!P2 FADD.FTZ R15, R15, R13 ;  /* 0x0000000d0f0fa221 */ /* 0x000fe20000010000 */
[----:B---3--:R-:W-:-:S03]  /*2460*/  @!P1 FADD.FTZ R14, R14, R22 ;  /* 0x000000160e0e9221 */ /* 0x008fc60000010000 */
[----:B------:R-:W-:-:S10]  /*2470*/  @!P1 FADD.FTZ R15, R15, R23 ;  /* 0x000000170f0f9221 */ /* 0x000fd40000010000 */
.L_x_2090:
[----:B------:R-:W-:Y:S01]  /*2480*/  MOV R12, UR5 ;  /* 0x00000005000c7c02 */ /* 0x000fe20008000f00 */
[----:B------:R-:W-:Y:S01]  /*2490*/  BSSY.RECONVERGENT B0, `(.L_x_2084) ;  /* 0x000000c000007945 */ /* 0x000fe20003800200 */
[----:B------:R-:W-:Y:S02]  /*24a0*/  LOP3.LUT P2, RZ, R2, 0x1, RZ, 0xc0, !PT ;  /* 0x0000000102ff7812 */ /* 0x000fe4000784c0ff */
        /* <DEDUP_REMOVED lines=10> */
.L_x_2091:
[----:B------:R-:W-:Y:S05]  /*2550*/  BSYNC.RECONVERGENT B0 ;  /* 0x0000000000007941 */ /* 0x000fea0003800200 */
.L_x_2084:
[----:B------:R-:W4:Y:S01]  /*2560*/  S2UR UR18, SR_CgaCtaId ;  /* 0x00000000001279c3 */ /* 0x000f220000008800 */
[----:B------:R-:W0:Y:S01]  /*2570*/  LDCU UR19, c[0x0][0x414] ;  /* 0x00008280ff1377ac */ /* 0x000e220008000800 */
[----:B------:R-:W-:Y:S01]  /*2580*/  MOV R23, UR8 ;  /* 0x0000000800177c02 */ /* 0x000fe20008000f00 */
[----:B------:R-:W-:-:S05]  /*2590*/  UMOV UR5, 0x400 ;  /* 0x0000040000057882 */ /* 0x000fca0000000000 */
[----:B---3--:R-:W3:Y:S01]  /*25a0*/  @P0 LDC.64 R12, c[0x0][0x388] ;  /* 0x0000e200ff0c0b82 */ /* 0x008ee20000000a00 */
[----:B----4-:R-:W-:Y:S01]  /*25b0*/  ULEA UR5, UR18, UR5, 0x18 ;  /* 0x0000000512057291 */ /* 0x010fe2000f8ec0ff */
[----:B---3--:R-:W-:-:S08]  /*25c0*/  @P0 IMAD.WIDE R12, R23, 0x8, R12 ;  /* 0x00000008170c0825 */ /* 0x008fd000078e020c */
[----:B------:R0:W-:Y:S02]  /*25d0*/  @!P3 STS.64 [UR5+0x90], R14 ;  /* 0x0000900eff00b988 */ /* 0x0001e40008000a05 */
[----:B0-----:R-:W-:Y:S01]  /*25e0*/  @P0 FMUL.FTZ R14, R14, UR19 ;  /* 0x000000130e0e0c20 */ /* 0x001fe20008410000 */
[----:B------:R-:W-:-:S05]  /*25f0*/  @P0 FMUL.FTZ R15, R15, UR19 ;  /* 0x000000130f0f0c20 */ /* 0x000fca0008410000 */
[----:B------:R0:W-:Y:S01]  /*2600*/  @P0 STG.E.64 desc[UR24][R12.64], R14 ;  /* 0x0000000e0c000986 */ /* 0x0001e2000c101b18 */
[----:B------:R-:W-:Y:S01]  /*2610*/  BAR.SYNC.DEFER_BLOCKING 0x0 ;  /* 0x0000000000007b1d */ /* 0x000fe20000010000 */
[----:B0-----:R-:W-:-:S05]  /*2620*/  IADD3 R15, PT, PT, R32, UR17, RZ ;  /* 0x00000011200f7c10 */ /* 0x001fca000fffe0ff */
[----:B------:R-:W0:Y:S02]  /*2630*/  LDS.64 R12, [UR5+0x90] ;  /* 0x00009005ff0c7984 */ /* 0x000e240008000a00 */
[----:B0-----:R-:W-:-:S05]  /*2640*/  FMUL.FTZ R22, R12, UR19 ;  /* 0x000000130c167c20 */ /* 0x001fca0008410000 */
        /* <DEDUP_REMOVED lines=9> */
[----:B0-----:R-:W-:-:S05]  /*26e0*/  IMAD.WIDE R12, R15, 0x2, R12 ;  /* 0x000000020f0c7825 */ /* 0x001fca00078e020c */
[----:B------:R-:W3:Y:S03]  /*26f0*/  LDG.E.U16 R14, desc[UR24][R12.64] ;  /* 0x000000180c0e7981 */ /* 0x000ee6000c1e1500 */
[----:B--2---:R-:W-:Y:S02]  /*2700*/  @P1 FADD.FTZ R24, R22, UR18 ;  /* 0x0000001216181e21 */ /* 0x004fe40008010000 */
[----:B------:R0:W2:Y:S02]  /*2710*/  LDG.E.U16 R22, desc[UR24][R12.64+0x2] ;  /* 0x000002180c167981 */ /* 0x0000a4000c1e1500 */
[----:B------:R-:W4:Y:S01]  /*2720*/  @P1 MUFU.RSQ R23, R24 ;  /* 0x0000001800171308 */ /* 0x000f220000001400 */
[----:B0-----:R-:W0:Y:S01]  /*2730*/  LDC.64 R12, c[0x0][0x3a0] ;  /* 0x0000e800ff0c7b82 */ /* 0x001e220000000a00 */
[----:B----4-:R-:W-:Y:S01]  /*2740*/  @P1 R2UR UR18, R23 ;  /* 0x00000000171212ca */ /* 0x010fe200000e0000 */
[----:B0-----:R-:W-:-:S05]  /*2750*/  IMAD.WIDE R12, R15, 0x2, R12 ;  /* 0x000000020f0c7825 */ /* 0x001fca00078e020c */
[----:B------:R-:W4:Y:S04]  /*2760*/  LDG.E.U16 R15, desc[UR24][R12.64] ;  /* 0x000000180c0f7981 */ /* 0x000f28000c1e1500 */
[----:B------:R3:W5:Y:S01]  /*2770*/  LDG.E.U16 R23, desc[UR24][R12.64+0x2] ;  /* 0x000002180c177981 */ /* 0x000762000c1e1500 */
[----:B------:R-:W-:Y:S01]  /*2780*/  BSSY.RECONVERGENT B0, `(.L_x_2092) ;  /* 0x00001dc000007945 */ /* 0x000fe20003800200 */
[----:B------:R-:W-:Y:S01]  /*2790*/  UMOV UR17, 0x3f800000 ;  /* 0x3f80000000117882 */ /* 0x000fe20000000000 */
[----:B------:R-:W-:Y:S01]  /*27a0*/  @UP1 UMOV UR17, UR18 ;  /* 0x0000001200111c82 */ /* 0x000fe20008000000 */
[----:B---3--:R-:W-:Y:S01]  /*27b0*/  IMAD.U32 R12, R14, 0x10000, RZ ;  /* 0x000100000e0c7824 */ /* 0x008fe200078e00ff */
[----:B--2---:R-:W-:Y:S02]  /*27c0*/  SHF.L.U32 R13, R22, 0x10, RZ ;  /* 0x00000010160d7819 */ /* 0x004fe400000006ff */
[----:B----4-:R-:W-:-:S02]  /*27d0*/  SHF.L.U32 R14, R15, 0x10, RZ ;  /* 0x000000100f0e7819 */ /* 0x010fc400000006ff */
[----:B-----5:R-:W-:Y:S01]  /*27e0*/  SHF.L.U32 R15, R23, 0x10, RZ ;  /* 0x00000010170f7819 */ /* 0x020fe200000006ff */
[----:B------:R-:W-:Y:S06]  /*27f0*/  BRA.U UP0, `(.L_x_2093) ;  /* 0x0000000d000c7547 */ /* 0x000fec000b800000 */
        /* <DEDUP_REMOVED lines=13> */
[----:B------:R-:W-:Y:S01]  /*28d0*/  FMUL.FTZ R18, R18, UR17 ;  /* 0x0000001112127c20 */ /* 0x000fe20008410000 */
[----:B------:R-:W-:Y:S02]  /*28e0*/  MOV R23, R9 ;  /* 0x0000000900177202 */ /* 0x000fe40000000f00 */
[----:B------:R-:W-:Y:S01]  /*28f0*/  FFMA.FTZ R21, R12, R21, R14 ;  /* 0x000000150c157223 */ /* 0x000fe2000001000e */
[----:B------:R-:W-:-:S05]  /*2900*/  FFMA.FTZ R18, R13, R18, R15 ;  /* 0x000000120d127223 */ /* 0x000fca000001000f */
[----:B------:R-:W-:Y:S01]  /*2910*/  F2FP.BF16.F32.PACK_AB R18, R18, R21 ;  /* 0x000000151212723e */ /* 0x000fe200000010ff */
[----:B0-----:R-:W-:Y:S02]  /*2920*/  IMAD R21, R35, UR22, RZ ;  /* 0x0000001623157c24 */ /* 0x001fe4000f8e02ff */
[----:B------:R-:W-:-:S04]  /*2930*/  IMAD.WIDE.U32 R22, R0, UR22, R22 ;  /* 0x0000001600167c25 */ /* 0x000fc8000f8e0016 */
[----:B------:R-:W-:Y:S01]  /*2940*/  IMAD R21, R0, UR23, R21 ;  /* 0x0000001700157c24 */ /* 0x000fe2000f8e0215 */
[----:B--2---:R-:W-:-:S04]  /*2950*/  LEA R24, P1, R22, UR18, 0x1 ;  /* 0x0000001216187c11 */ /* 0x004fc8000f8208ff */
[----:B------:R-:W-:-:S04]  /*2960*/  IADD3 R21, PT, PT, R23, R21, RZ ;  /* 0x0000001517157210 */ /* 0x000fc80007ffe0ff */
[----:B-1----:R-:W-:-:S05]  /*2970*/  LEA.HI.X R25, R22, UR19, R21, 0x1, P1 ;  /* 0x0000001316197c11 */ /* 0x002fca00088f0c15 */
[----:B------:R0:W-:Y:S02]  /*2980*/  STG.E desc[UR24][R24.64], R18 ;  /* 0x0000001218007986 */ /* 0x0001e4000c101918 */
.L_x_2095:
[----:B------:R-:W-:Y:S05]  /*2990*/  BSYNC.RECONVERGENT B1 ;  /* 0x0000000000017941 */ /* 0x000fea0003800200 */
.L_x_2094:
[----:B------:R-:W-:Y:S04]  /*29a0*/  BSSY.RECONVERGENT B1, `(.L_x_2096) ;  /* 0x0000014000017945 */ /* 0x000fe80003800200 */
[----:B------:R-:W-:Y:S05]  /*29b0*/  @P2 BRA `(.L_x_2097) ;  /* 0x0000000000482947 */ /* 0x000fea0003800000 */
[----:B------:R-:W0:Y:S01]  /*29c0*/  LDCU.64 UR18, c[0x0][0x3e0] ;  /* 0x00007c00ff1277ac */ /* 0x000e220008000a00 */
[----:B------:R-:W-:Y:S01]  /*29d0*/  MOV R23, R9 ;  /* 0x0000000900177202 */ /* 0x000fe20000000f00 */
[----:B------:R-:W-:Y:S02]  /*29e0*/  IMAD.MOV.U32 R22, RZ, RZ, R6 ;  /* 0x000000ffff167224 */ /* 0x000fe400078e0006 */
[----:B------:R-:W-:Y:S01]  /*29f0*/  FADD.FTZ R26, R26, -UR5 ;  /* 0x800000051a1a7e21 */ /* 0x000fe20008010000 */
[----:B------:R-:W2:Y:S01]  /*2a00*/  LDCU.64 UR22, c[0x0][0x380] ;  /* 0x00007000ff1677ac */ /* 0x000ea20008000a00 */
[----:B0-----:R-:W-:Y:S02]  /*2a10*/  IMAD R18, R34, UR18, RZ ;  /* 0x0000001222127c24 */ /* 0x001fe4000f8e02ff */
[----:B------:R-:W-:-:S04]  /*2a20*/  IMAD.WIDE.U32 R22, R31, UR18, R22 ;  /* 0x000000121f167c25 */ /* 0x000fc8000f8e0016 */
[----:B------:R-:W-:Y:S02]  /*2a30*/  IMAD R21, R31, UR19, R18 ;  /* 0x000000131f157c24 */ /* 0x000fe4000f8e0212 */
[----:B------:R-:W-:Y:S01]  /*2a40*/  FADD.FTZ R18, R3, -UR5 ;  /* 0x8000000503127e21 */ /* 0x000fe20008010000 */
[----:B------:R-:W-:Y:S01]  /*2a50*/  FMUL.FTZ R3, R26, UR17 ;  /* 0x000000111a037c20 */ /* 0x000fe20008410000 */
[----:B--2---:R-:W-:Y:S02]  /*2a60*/  LEA R24, P1, R22, UR22, 0x1 ;  /* 0x0000001616187c11 */ /* 0x004fe4000f8208ff */
[----:B------:R-:W-:Y:S01]  /*2a70*/  FMUL.FTZ R18, R18, UR17 ;  /* 0x0000001112127c20 */ /* 0x000fe20008410000 */
[----:B------:R-:W-:Y:S01]  /*2a80*/  FFMA.FTZ R3, R12, R3, R14 ;  /* 0x000000030c037223 */ /* 0x000fe2000001000e */
[----:B------:R-:W-:Y:S02]  /*2a90*/  IADD3 R21, PT, PT, R23, R21, RZ ;  /* 0x0000001517157210 */ /* 0x000fe40007ffe0ff */
[----:B------:R-:W-:-:S02]  /*2aa0*/  FFMA.FTZ R18, R13, R18, R15 ;  /* 0x000000120d127223 */ /* 0x000fc4000001000f */
[----:B-1----:R-:W-:-:S03]  /*2ab0*/  LEA.HI.X R25, R22, UR23, R21, 0x1, P1 ;  /* 0x0000001716197c11 */ /* 0x002fc600088f0c15 */
[----:B------:R-:W-:-:S05]  /*2ac0*/  F2FP.BF16.F32.PACK_AB R3, R18, R3 ;  /* 0x000000031203723e */ /* 0x000fca00000010ff */
[----:B------:R2:W-:Y:S02]  /*2ad0*/  STG.E desc[UR24][R24.64], R3 ;  /* 0x0000000318007986 */ /* 0x0005e4000c101918 */
.L_x_2097:
[----:B------:R-:W-:Y:S05]  /*2ae0*/  BSYNC.RECONVERGENT B1 ;  /* 0x0000000000017941 */ /* 0x000fea0003800200 */
.L_x_2096:
        /* <DEDUP_REMOVED lines=14> */
[----:B------:R-:W1:Y:S03]  /*2bd0*/  LDCU.64 UR22, c[0x0][0x380] ;  /* 0x00007000ff1677ac */ /* 0x000e660008000a00 */
[----:B------:R-:W-:-:S04]  /*2be0*/  FMUL.FTZ R4, R4, UR17 ;  /* 0x0000001104047c20 */ /* 0x000fc80008410000 */
[----:B------:R-:W-:Y:S01]  /*2bf0*/  FFMA.FTZ R4, R13, R4, R15 ;  /* 0x000000040d047223 */ /* 0x000fe2000001000f */
[----:B0-----:R-:W-:-:S04]  /*2c00*/  IMAD R22, R22, UR18, RZ ;  /* 0x0000001216167c24 */ /* 0x001fc8000f8e02ff */
[----:B------:R-:W-:Y:S01]  /*2c10*/  IMAD R3, R25, UR19, R22 ;  /* 0x0000001319037c24 */ /* 0x000fe2000f8e0216 */
[----:B------:R-:W-:-:S05]  /*2c20*/  MOV R22, R6 ;  /* 0x0000000600167202 */ /* 0x000fca0000000f00 */
[----:B------:R-:W-:-:S04]  /*2c30*/  IMAD.WIDE.U32 R22, R25, UR18, R22 ;  /* 0x0000001219167c25 */ /* 0x000fc8000f8e0016 */
[----:B------:R-:W-:Y:S01]  /*2c40*/  IMAD.IADD R3, R23, 0x1, R3 ;  /* 0x0000000117037824 */ /* 0x000fe200078e0203 */
[----:B-1----:R-:W-:-:S04]  /*2c50*/  LEA R24, P1, R22, UR22, 0x1 ;  /* 0x0000001616187c11 */ /* 0x002fc8000f8208ff */
[----:B------:R-:W-:Y:S01]  /*2c60*/  LEA.HI.X R25, R22, UR23, R3, 0x1, P1 ;  /* 0x0000001716197c11 */ /* 0x000fe200088f0c03 */
[----:B------:R-:W-:-:S04]  /*2c70*/  FMUL.FTZ R3, R28, UR17 ;  /* 0x000000111c037c20 */ /* 0x000fc80008410000 */
[----:B------:R-:W-:-:S05]  /*2c80*/  FFMA.FTZ R3, R12, R3, R14 ;  /* 0x000000030c037223 */ /* 0x000fca000001000e */
[----:B------:R-:W-:-:S05]  /*2c90*/  F2FP.BF16.F32.PACK_AB R3, R4, R3 ;  /* 0x000000030403723e */ /* 0x000fca00000010ff */
[----:B------:R0:W-:Y:S02]  /*2ca0*/  STG.E desc[UR24][R24.64], R3 ;  /* 0x0000000318007986 */ /* 0x0001e4000c101918 */
.L_x_2099:
[----:B------:R-:W-:Y:S05]  /*2cb0*/  BSYNC.RECONVERGENT B1 ;  /* 0x0000000000017941 */ /* 0x000fea0003800200 */
.L_x_2098:
        /* <DEDUP_REMOVED lines=11> */
[----:B------:R-:W-:-:S03]  /*2d70*/  FMUL.FTZ R23, R30, UR17 ;  /* 0x000000111e177c20 */ /* 0x000fc60008410000 */
[----:B------:R-:W-:Y:S01]  /*2d80*/  FFMA.FTZ R25, R13, R22, R15 ;  /* 0x000000160d197223 */ /* 0x000fe2000001000f */
[----:B0-----:R-:W-:Y:S02]  /*2d90*/  IMAD R21, R21, UR18, RZ ;  /* 0x0000001215157c24 */ /* 0x001fe4000f8e02ff */
[----:B------:R-:W-:-:S04]  /*2da0*/  IMAD.WIDE.U32 R4, R18, UR18, R4 ;  /* 0x0000001212047c25 */ /* 0x000fc8000f8e0004 */
[----:B------:R-:W-:Y:S02]  /*2db0*/  IMAD R21, R18, UR19, R21 ;  /* 0x0000001312157c24 */ /* 0x000fe4000f8e0215 */
[----:B------:R-:W-:Y:S01]  /*2dc0*/  FFMA.FTZ R18, R12, R23, R14 ;  /* 0x000000170c127223 */ /* 0x000fe2000001000e */
[C---:B-1----:R-:W-:Y:S02]  /*2dd0*/  LEA R22, P1, R4.reuse, UR22, 0x1 ;  /* 0x0000001604167c11 */ /* 0x042fe4000f8208ff */
[----:B------:R-:W-:Y:S02]  /*2de0*/  IADD3 R21, PT, PT, R5, R21, RZ ;  /* 0x0000001505157210 */ /* 0x000fe40007ffe0ff */
[----:B------:R-:W-:Y:S02]  /*2df0*/  F2FP.BF16.F32.PACK_AB R5, R25, R18 ;  /* 0x000000121905723e */ /* 0x000fe400000010ff */
[----:B------:R-:W-:-:S05]  /*2e00*/  LEA.HI.X R23, R4, UR23, R21, 0x1, P1 ;  /* 0x0000001704177c11 */ /* 0x000fca00088f0c15 */
[----:B------:R0:W-:Y:S02]  /*2e10*/  STG.E desc[UR24][R22.64], R5 ;  /* 0x0000000516007986 */ /* 0x0001e4000c101918 */
.L_x_2101:
[----:B------:R-:W-:Y:S05]  /*2e20*/  BSYNC.RECONVERGENT B1 ;  /* 0x0000000000017941 */ /* 0x000fea0003800200 */
.L_x_2100:
[----:B------:R-:W-:Y:S01]  /*2e30*/  ISETP.GE.U32.AND P2, PT, R26, UR20, PT ;  /* 0x000000141a007c0c */ /* 0x000fe2000bf46070 */
[C---:B------:R-:W-:Y:S01]  /*2e40*/  VIADD R21, R0.reuse, 0xe0 ;  /* 0x000000e000157836 */ /* 0x040fe20000000000 */
[----:B0-----:R-:W-:Y:S01]  /*2e50*/  SHF.R.S32.HI R5, RZ, 0x1f, R26 ;  /* 0x0000001fff057819 */ /* 0x001fe2000001141a */
[----:B------:R-:W-:Y:S01]  /*2e60*/  BSSY.RECONVERGENT B1, `(.L_x_2102) ;  /* 0x000001f000017945 */ /* 0x000fe20003800200 */
[----:B------:R-:W-:Y:S02]  /*2e70*/  IADD3 R18, PT, PT, R0, 0xc0, RZ ;  /* 0x000000c000127810 */ /* 0x000fe40007ffe0ff */
[----:B------:R-:W-:Y:S02]  /*2e80*/  ISETP.GE.AND.EX P2, PT, R5, UR21, PT, P2 ;  /* 0x0000001505007c0c */ /* 0x000fe4000bf46320 */
[----:B------:R-:W-:Y:S02]  /*2e90*/  ISETP.GE.U32.AND P3, PT, R3, UR20, PT ;  /* 0x0000001403007c0c */ /* 0x000fe4000bf66070 */
[----:B------:R-:W-:-:S02]  /*2ea0*/  ISETP.GE.U32.AND P4, PT, R18, UR20, PT ;  /* 0x0000001412007c0c */ /* 0x000fc4000bf86070 */
[----:B------:R-:W-:Y:S02]  /*2eb0*/  ISETP.GE.U32.AND P1, PT, R21, UR20, PT ;  /* 0x0000001415007c0c */ /* 0x000fe4000bf26070 */
[----:B------:R-:W-:Y:S02]  /*2ec0*/  SHF.R.S32.HI R28, RZ, 0x1f, R3 ;  /* 0x0000001fff1c7819 */ /* 0x000fe40000011403 */
[----:B------:R-:W-:Y:S02]  /*2ed0*/  SHF.R.S32.HI R24, RZ, 0x1f, R18 ;  /* 0x0000001fff187819 */ /* 0x000fe40000011412 */
[----:B------:R-:W-:Y:S02]  /*2ee0*/  SHF.R.S32.HI R25, RZ, 0x1f, R21 ;  /* 0x0000001fff197819 */ /* 0x000fe40000011415 */
[----:B------:R-:W-:Y:S02]  /*2ef0*/  ISETP.GE.AND.EX P3, PT, R28, UR21, PT, P3 ;  /* 0x000000151c007c0c */ /* 0x000fe4000bf66330 */
[----:B------:R-:W-:-:S02]  /*2f00*/  ISETP.GE.AND.EX P4, PT, R24, UR21, PT, P4 ;  /* 0x0000001518007c0c */ /* 0x000fc4000bf86340 */
[----:B------:R-:W-:Y:S01]  /*2f10*/  ISETP.GE.AND.EX P1, PT, R25, UR21, PT, P1 ;  /* 0x0000001519007c0c */ /* 0x000fe2000bf26310 */
[----:B------:R-:W-:-:S12]  /*2f20*/  @P2 BRA `(.L_x_2103) ;  /* 0x0000000000482947 */ /* 0x000fd80003800000 */
[----:B------:R-:W0:Y:S01]  /*2f30*/  LDCU.64 UR18, c[0x0][0x3e0] ;  /* 0x00007c00ff1277ac */ /* 0x000e220008000a00 */
[----:B------:R-:W-:Y:S01]  /*2f40*/  MOV R4, R6 ;  /* 0x0000000600047202 */ /* 0x000fe20000000f00 */
[----:B------:R-:W-:Y:S01]  /*2f50*/  FADD.FTZ R29, R29, -UR5 ;  /* 0x800000051d1d7e21 */ /* 0x000fe20008010000 */
[----:B------:R-:W-:Y:S01]  /*2f60*/  FADD.FTZ R10, R10, -UR5 ;  /* 0x800000050a0a7e21 */ /* 0x000fe20008010000 */
[----:B------:R-:W1:Y:S02]  /*2f70*/  LDCU.64 UR22, c[0x0][0x380] ;  /* 0x00007000ff1677ac */ /* 0x000e640008000a00 */
[----:B------:R-:W-:Y:S01]  /*2f80*/  FMUL.FTZ R29, R29, UR17 ;  /* 0x000000111d1d7c20 */ /* 0x000fe20008410000 */
[----:B------:R-:W-:-:S04]  /*2f90*/  FMUL.FTZ R10, R10, UR17 ;  /* 0x000000110a0a7c20 */ /* 0x000fc80008410000 */
[----:B------:R-:W-:Y:S01]  /*2fa0*/  FFMA.FTZ R10, R13, R10, R15 ;  /* 0x0000000a0d0a7223 */ /* 0x000fe2000001000f */
[----:B0-----:R-:W-:-:S04]  /*2fb0*/  IMAD R5, R5, UR18, RZ ;  /* 0x0000001205057c24 */ /* 0x001fc8000f8e02ff */
[----:B------:R-:W-:Y:S01]  /*2fc0*/  IMAD R22, R26, UR19, R5 ;  /* 0x000000131a167c24 */ /* 0x000fe2000f8e0205 */
[----:B------:R-:W-:-:S03]  /*2fd0*/  MOV R5, R9 ;  /* 0x0000000900057202 */ /* 0x000fc60000000f00 */
[----:B------:R-:W-:-:S05]  /*2fe0*/  IMAD.WIDE.U32 R4, R26, UR18, R4 ;  /* 0x000000121a047c25 */ /* 0x000fca000f8e0004 */
[----:B------:R-:W-:Y:S02]  /*2ff0*/  IADD3 R5, PT, PT, R5, R22, RZ ;  /* 0x0000001605057210 */ /* 0x000fe40007ffe0ff */
[----:B-1----:R-:W-:-:S04]  /*3000*/  LEA R22, P2, R4, UR22, 0x1 ;  /* 0x0000001604167c11 */ /* 0x002fc8000f8408ff */
[----:B------:R-:W-:Y:S01]  /*3010*/  LEA.HI.X R23, R4, UR23, R5, 0x1, P2 ;  /* 0x0000001704177c11 */ /* 0x000fe200090f0c05 */
[----:B------:R-:W-:-:S05]  /*3020*/  FFMA.FTZ R5, R12, R29, R14 ;  /* 0x0000001d0c057223 */ /* 0x000fca000001000e */
[----:B------:R-:W-:-:S05]  /*3030*/  F2FP.BF16.F32.PACK_AB R5, R10, R5 ;  /* 0x000000050a05723e */ /* 0x000fca00000010ff */
[----:B------:R0:W-:Y:S02]  /*3040*/  STG.E desc[UR24][R22.64], R5 ;  /* 0x0000000516007986 */ /* 0x0001e4000c101918 */
.L_x_2103:
[----:B------:R-:W-:Y:S05]  /*3050*/  BSYNC.RECONVERGENT B1 ;  /* 0x0000000000017941 */ /* 0x000fea0003800200 */
.L_x_2102:
        /* <DEDUP_REMOVED lines=10> */
[----:B------:R-:W-:Y:S01]  /*3100*/  FFMA.FTZ R22, R13, R10, R15 ;  /* 0x0000000a0d167223 */ /* 0x000fe2000001000f */
        /* <DEDUP_REMOVED lines=9> */
.L_x_2105:
[----:B------:R-:W-:Y:S05]  /*31a0*/  BSYNC.RECONVERGENT B1 ;  /* 0x0000000000017941 */ /* 0x000fea0003800200 */
.L_x_2104:
[----:B------:R-:W-:Y:S04]  /*31b0*/  BSSY.RECONVERGENT B1, `(.L_x_2106) ;  /* 0x0000014000017945 */ /* 0x000fe80003800200 */
[----:B------:R-:W-:Y:S05]  /*31c0*/  @P4 BRA `(.L_x_2107) ;  /* 0x0000000000484947 */ /* 0x000fea0003800000 */
[----:B------:R-:W2:Y:S01]  /*31d0*/  LDCU.64 UR18, c[0x0][0x3e0] ;  /* 0x00007c00ff1277ac */ /* 0x000ea20008000a00 */
[----:B0-----:R-:W-:Y:S01]  /*31e0*/  MOV R5, R9 ;  /* 0x0000000900057202 */ /* 0x001fe20000000f00 */
[----:B------:R-:W-:Y:S01]  /*31f0*/  FADD.FTZ R20, R20, -UR5 ;  /* 0x8000000514147e21 */ /* 0x000fe20008010000 */
[----:B------:R-:W-:Y:S01]  /*3200*/  FADD.FTZ R16, R16, -UR5 ;  /* 0x8000000510107e21 */ /* 0x000fe20008010000 */
[----:B------:R-:W0:Y:S01]  /*3210*/  LDCU.64 UR22, c[0x0][0x380] ;  /* 0x00007000ff1677ac */ /* 0x000e220008000a00 */
[----:B------:R-:W-:Y:S02]  /*3220*/  IMAD.MOV.U32 R4, RZ, RZ, R6 ;  /* 0x000000ffff047224 */ /* 0x000fe400078e0006 */
[----:B-1----:R-:W-:Y:S01]  /*3230*/  FMUL.FTZ R3, R20, UR17 ;  /* 0x0000001114037c20 */ /* 0x002fe20008410000 */
[----:B------:R-:W-:-:S03]  /*3240*/  FMUL.FTZ R16, R16, UR17 ;  /* 0x0000001110107c20 */ /* 0x000fc60008410000 */
[----:B------:R-:W-:Y:S01]  /*3250*/  FFMA.FTZ R3, R12, R3, R14 ;  /* 0x000000030c037223 */ /* 0x000fe2000001000e */
        /* <DEDUP_REMOVED lines=8> */
[----:B------:R2:W-:Y:S02]  /*32e0*/  STG.E desc[UR24][R10.64], R3 ;  /* 0x000000030a007986 */ /* 0x0005e4000c101918 */
.L_x_2107:
[----:B------:R-:W-:Y:S05]  /*32f0*/  BSYNC.RECONVERGENT B1 ;  /* 0x0000000000017941 */ /* 0x000fea0003800200 */
.L_x_2106:
        /* <DEDUP_REMOVED lines=8> */
[----:B-12---:R-:W-:Y:S01]  /*3380*/  FFMA.FTZ R3, R12, R19, R14 ;  /* 0x000000130c037223 */ /* 0x006fe2000001000e */
[----:B---3--:R-:W-:Y:S02]  /*3390*/  IMAD R8, R25, UR18, RZ ;  /* 0x0000001219087c24 */ /* 0x008fe4000f8e02ff */
[----:B------:R-:W-:-:S04]  /*33a0*/  IMAD.WIDE.U32 R6, R21, UR18, R6 ;  /* 0x0000001215067c25 */ /* 0x000fc8000f8e0006 */
[----:B------:R-:W-:Y:S02]  /*33b0*/  IMAD R21, R21, UR19, R8 ;  /* 0x0000001315157c24 */ /* 0x000fe4000f8e0208 */
[----:B------:R-:W-:Y:S01]  /*33c0*/  FFMA.FTZ R8, R13, R4, R15 ;  /* 0x000000040d087223 */ /* 0x000fe2000001000f */
[----:B----4-:R-:W-:Y:S02]  /*33d0*/  LEA R4, P1, R6, UR20, 0x1 ;  /* 0x0000001406047c11 */ /* 0x010fe4000f8208ff */
[----:B------:R-:W-:Y:S02]  /*33e0*/  IADD3 R21, PT, PT, R7, R21, RZ ;  /* 0x0000001507157210 */ /* 0x000fe40007ffe0ff */
[----:B------:R-:W-:Y:S02]  /*33f0*/  F2FP.BF16.F32.PACK_AB R3, R8, R3 ;  /* 0x000000030803723e */ /* 0x000fe400000010ff */
[----:B0-----:R-:W-:-:S05]  /*3400*/  LEA.HI.X R5, R6, UR21, R21, 0x1, P1 ;  /* 0x0000001506057c11 */ /* 0x001fca00088f0c15 */
[----:B------:R3:W-:Y:S01]  /*3410*/  STG.E desc[UR24][R4.64], R3 ;  /* 0x0000000304007986 */ /* 0x0007e2000c101918 */
[----:B------:R-:W-:Y:S05]  /*3420*/  BRA `(.L_x_2108) ;  /* 0x0000001000447947 */ /* 0x000fea0003800000 */
.L_x_2093:
        /* <DEDUP_REMOVED lines=11> */
[----:B------:R-:W-:Y:S01]  /*34e0*/  FFMA.FTZ R21, R12, R21, R14 ;  /* 0x000000150c157223 */ /* 0x000fe2000001000e */
[----:B------:R-:W-:-:S03]  /*34f0*/  FFMA.FTZ R18, R13, R18, R15 ;  /* 0x000000120d127223 */ /* 0x000fc6000001000f */
[----:B------:R-:W-:Y:S01]  /*3500*/  FMUL.FTZ R23, R21, -1.4426950216293334961 ;  /* 0xbfb8aa3b15177820 */ /* 0x000fe20000410000 */
[----:B------:R-:W-:-:S05]  /*3510*/  FMUL.FTZ R24, R18, -1.4426950216293334961 ;  /* 0xbfb8aa3b12187820 */ /* 0x000fca0000410000 */
[----:B------:R-:W3:Y:S04]  /*3520*/  MUFU.EX2 R23, R23 ;  /* 0x0000001700177308 */ /* 0x000ee80000000800 */
[----:B------:R-:W1:Y:S01]  /*3530*/  MUFU.EX2 R24, R24 ;  /* 0x0000001800187308 */ /* 0x000e620000000800 */
[----:B---3--:R-:W-:Y:S01]  /*3540*/  FADD.FTZ R22, R23, 1 ;  /* 0x3f80000017167421 */ /* 0x008fe20000010000 */
[----:B------:R-:W-:Y:S01]  /*3550*/  MOV R23, R9 ;  /* 0x0000000900177202 */ /* 0x000fe20000000f00 */
[----:B-1----:R-:W-:-:S04]  /*3560*/  FADD.FTZ R25, R24, 1 ;  /* 0x3f80000018197421 */ /* 0x002fc80000010000 */
[----:B------:R-:W1:Y:S08]  /*3570*/  MUFU.RCP R22, R22 ;  /* 0x0000001600167308 */ /* 0x000e700000001000 */
[----:B------:R-:W3:Y:S01]  /*3580*/  MUFU.RCP R25, R25 ;  /* 0x0000001900197308 */ /* 0x000ee20000001000 */
[----:B-1----:R-:W-:Y:S01]  /*3590*/  FMUL.FTZ R21, R21, R22 ;  /* 0x0000001615157220 */ /* 0x002fe20000410000 */
[----:B------:R-:W-:-:S05]  /*35a0*/  MOV R22, R6 ;  /* 0x0000000600167202 */ /* 0x000fca0000000f00 */
[----:B0-----:R-:W-:-:S04]  /*35b0*/  IMAD.WIDE.U32 R22, R0, UR18, R22 ;  /* 0x0000001200167c25 */ /* 0x001fc8000f8e0016 */
[----:B---3--:R-:W-:Y:S01]  /*35c0*/  FMUL.FTZ R18, R18, R25 ;  /* 0x0000001912127220 */ /* 0x008fe20000410000 */
[----:B--2---:R-:W-:-:S04]  /*35d0*/  LEA R24, P2, R22, UR20, 0x1 ;  /* 0x0000001416187c11 */ /* 0x004fc8000f8408ff */
[----:B------:R-:W-:Y:S01]  /*35e0*/  F2FP.BF16.F32.PACK_AB R18, R18, R21 ;  /* 0x000000151212723e */ /* 0x000fe200000010ff */
[----:B------:R-:W-:-:S04]  /*35f0*/  IMAD R21, R35, UR18, RZ ;  /* 0x0000001223157c24 */ /* 0x000fc8000f8e02ff */
[----:B------:R-:W-:-:S04]  /*3600*/  IMAD R21, R0, UR19, R21 ;  /* 0x0000001300157c24 */ /* 0x000fc8000f8e0215 */
[----:B------:R-:W-:-:S05]  /*3610*/  IMAD.IADD R21, R23, 0x1, R21 ;  /* 0x0000000117157824 */ /* 0x000fca00078e0215 */
[----:B------:R-:W-:-:S05]  /*3620*/  LEA.HI.X R25, R22, UR21, R21, 0x1, P2 ;  /* 0x0000001516197c11 */ /* 0x000fca00090f0c15 */
[----:B------:R0:W-:Y:S02]  /*3630*/  STG.E desc[UR24][R24.64], R18 ;  /* 0x0000001218007986 */ /* 0x0001e4000c101918 */
.L_x_2110:
[----:B------:R-:W-:Y:S05]  /*3640*/  BSYNC.RECONVERGENT B1 ;  /* 0x0000000000017941 */ /* 0x000fea0003800200 */
.L_x_2109:
[----:B------:R-:W-:Y:S04]  /*3650*/  BSSY.RECONVERGENT B1, `(.L_x_2111) ;  /* 0x000001e000017945 */ /* 0x000fe80003800200 */
[----:B------:R-:W-:Y:S05]  /*3660*/  @P1 BRA `(.L_x_2112) ;  /* 0x0000000000701947 */ /* 0x000fea0003800000 */
[----:B0-----:R-:W-:Y:S01]  /*3670*/  FADD.FTZ R18, R3, -UR5 ;  /* 0x8000000503127e21 */ /* 0x001fe20008010000 */
        /* <DEDUP_REMOVED lines=10> */
[----:B------:R-:W4:Y:S01]  /*3720*/  MUFU.EX2 R21, R21 ;  /* 0x0000001500157308 */ /* 0x000f220000000800 */
[----:B---3--:R-:W-:Y:S01]  /*3730*/  FADD.FTZ R26, R22, 1 ;  /* 0x3f800000161a7421 */ /* 0x008fe20000010000 */
[----:B------:R-:W-:-:S03]  /*3740*/  MOV R22, R6 ;  /* 0x0000000600167202 */ /* 0x000fc60000000f00 */
[----:B------:R-:W3:Y:S01]  /*3750*/  MUFU.RCP R23, R26 ;  /* 0x0000001a00177308 */ /* 0x000ee20000001000 */
[----:B----4-:R-:W-:Y:S01]  /*3760*/  FADD.FTZ R24, R21, 1 ;  /* 0x3f80000015187421 */ /* 0x010fe20000010000 */
[----:B0-----:R-:W-:-:S04]  /*3770*/  IMAD R21, R34, UR18, RZ ;  /* 0x0000001222157c24 */ /* 0x001fc8000f8e02ff */
[----:B------:R-:W-:Y:S02]  /*3780*/  IMAD R21, R31, UR19, R21 ;  /* 0x000000131f157c24 */ /* 0x000fe4000f8e0215 */
[----:B------:R-:W0:Y:S01]  /*3790*/  MUFU.RCP R24, R24 ;  /* 0x0000001800187308 */ /* 0x000e220000001000 */
[----:B---3--:R-:W-:Y:S01]  /*37a0*/  FMUL.FTZ R18, R18, R23 ;  /* 0x0000001712127220 */ /* 0x008fe20000410000 */
[----:B------:R-:W-:-:S03]  /*37b0*/  MOV R23, R9 ;  /* 0x0000000900177202 */ /* 0x000fc60000000f00 */
[----:B------:R-:W-:-:S04]  /*37c0*/  IMAD.WIDE.U32 R22, R31, UR18, R22 ;  /* 0x000000121f167c25 */ /* 0x000fc8000f8e0016 */
[----:B0-----:R-:W-:Y:S01]  /*37d0*/  FMUL.FTZ R3, R3, R24 ;  /* 0x0000001803037220 */ /* 0x001fe20000410000 */
[----:B------:R-:W-:Y:S02]  /*37e0*/  IADD3 R21, PT, PT, R23, R21, RZ ;  /* 0x0000001517157210 */ /* 0x000fe40007ffe0ff */
[----:B--2---:R-:W-:Y:S02]  /*37f0*/  LEA R24, P1, R22, UR20, 0x1 ;  /* 0x0000001416187c11 */ /* 0x004fe4000f8208ff */
[----:B------:R-:W-:Y:S02]  /*3800*/  F2FP.BF16.F32.PACK_AB R3, R18, R3 ;  /* 0x000000031203723e */ /* 0x000fe400000010ff */
[----:B-1----:R-:W-:-:S05]  /*3810*/  LEA.HI.X R25, R22, UR21, R21, 0x1, P1 ;  /* 0x0000001516197c11 */ /* 0x002fca00088f0c15 */
[----:B------:R2:W-:Y:S04]  /*3820*/  STG.E desc[UR24][R24.64], R3 ;  /* 0x0000000318007986 */ /* 0x0005e8000c101918 */
.L_x_2112:
[----:B------:R-:W-:Y:S05]  /*3830*/  BSYNC.RECONVERGENT B1 ;  /* 0x0000000000017941 */ /* 0x000fea0003800200 */
.L_x_2111:
        /* <DEDUP_REMOVED lines=12> */
[----:B------:R-:W1:Y:S02]  /*3900*/  LDCU.64 UR18, c[0x0][0x3e0] ;  /* 0x00007c00ff1277ac */ /* 0x000e640008000a00 */
[----:B------:R-:W-:Y:S01]  /*3910*/  FMUL.FTZ R4, R4, UR17 ;  /* 0x0000001104047c20 */ /* 0x000fe20008410000 */
[----:B------:R-:W-:Y:S01]  /*3920*/  FMUL.FTZ R3, R28, UR17 ;  /* 0x000000111c037c20 */ /* 0x000fe20008410000 */
[----:B------:R-:W0:Y:S02]  /*3930*/  LDCU.64 UR20, c[0x0][0x380] ;  /* 0x00007000ff1477ac */ /* 0x000e240008000a00 */
[----:B------:R-:W-:Y:S01]  /*3940*/  FFMA.FTZ R4, R13, R4, R15 ;  /* 0x000000040d047223 */ /* 0x000fe2000001000f */
[----:B------:R-:W-:-:S03]  /*3950*/  FFMA.FTZ R3, R12, R3, R14 ;  /* 0x000000030c037223 */ /* 0x000fc6000001000e */
[----:B------:R-:W-:Y:S01]  /*3960*/  FMUL.FTZ R28, R4, -1.4426950216293334961 ;  /* 0xbfb8aa3b041c7820 */ /* 0x000fe20000410000 */
[----:B------:R-:W-:-:S05]  /*3970*/  FMUL.FTZ R23, R3, -1.4426950216293334961 ;  /* 0xbfb8aa3b03177820 */ /* 0x000fca0000410000 */
[----:B------:R-:W2:Y:S01]  /*3980*/  MUFU.EX2 R28, R28 ;  /* 0x0000001c001c7308 */ /* 0x000ea20000000800 */
[----:B-1----:R-:W-:Y:S01]  /*3990*/  IMAD R25, R22, UR18, RZ ;  /* 0x0000001216197c24 */ /* 0x002fe2000f8e02ff */
[----:B------:R-:W-:Y:S02]  /*39a0*/  MOV R22, R6 ;  /* 0x0000000600167202 */ /* 0x000fe40000000f00 */
[----:B------:R-:W1:Y:S01]  /*39b0*/  MUFU.EX2 R23, R23 ;  /* 0x0000001700177308 */ /* 0x000e620000000800 */
[----:B------:R-:W-:Y:S02]  /*39c0*/  IMAD R25, R24, UR19, R25 ;  /* 0x0000001318197c24 */ /* 0x000fe4000f8e0219 */
[----:B--2---:R-:W-:Y:S01]  /*39d0*/  FADD.FTZ R28, R28, 1 ;  /* 0x3f8000001c1c7421 */ /* 0x004fe20000010000 */
[----:B-1----:R-:W-:-:S03]  /*39e0*/  FADD.FTZ R26, R23, 1 ;  /* 0x3f800000171a7421 */ /* 0x002fc60000010000 */
[----:B------:R-:W1:Y:S08]  /*39f0*/  MUFU.RCP R23, R28 ;  /* 0x0000001c00177308 */ /* 0x000e700000001000 */
[----:B------:R-:W2:Y:S01]  /*3a00*/  MUFU.RCP R26, R26 ;  /* 0x0000001a001a7308 */ /* 0x000ea20000001000 */
[----:B-1----:R-:W-:Y:S01]  /*3a10*/  FMUL.FTZ R4, R4, R23 ;  /* 0x0000001704047220 */ /* 0x002fe20000410000 */
[----:B------:R-:W-:-:S02]  /*3a20*/  IMAD.MOV.U32 R23, RZ, RZ, R9 ;  /* 0x000000ffff177224 */ /* 0x000fc400078e0009 */
[----:B------:R-:W-:-:S04]  /*3a30*/  IMAD.WIDE.U32 R22, R24, UR18, R22 ;  /* 0x0000001218167c25 */ /* 0x000fc8000f8e0016 */
[----:B--2---:R-:W-:Y:S01]  /*3a40*/  FMUL.FTZ R3, R3, R26 ;  /* 0x0000001a03037220 */ /* 0x004fe20000410000 */
[----:B------:R-:W-:Y:S02]  /*3a50*/  IADD3 R25, PT, PT, R23, R25, RZ ;  /* 0x0000001917197210 */ /* 0x000fe40007ffe0ff */
[----:B0-----:R-:W-:Y:S02]  /*3a60*/  LEA R24, P1, R22, UR20, 0x1 ;  /* 0x0000001416187c11 */ /* 0x001fe4000f8208ff */
[----:B------:R-:W-:Y:S02]  /*3a70*/  F2FP.BF16.F32.PACK_AB R3, R4, R3 ;  /* 0x000000030403723e */ /* 0x000fe400000010ff */
[----:B------:R-:W-:-:S05]  /*3a80*/  LEA.HI.X R25, R22, UR21, R25, 0x1, P1 ;  /* 0x0000001516197c11 */ /* 0x000fca00088f0c19 */
[----:B------:R0:W-:Y:S04]  /*3a90*/  STG.E desc[UR24][R24.64], R3 ;  /* 0x0000000318007986 */ /* 0x0001e8000c101918 */
.L_x_2114:
[----:B------:R-:W-:Y:S05]  /*3aa0*/  BSYNC.RECONVERGENT B1 ;  /* 0x0000000000017941 */ /* 0x000fea0003800200 */
.L_x_2113:
[----:B------:R-:W-:Y:S01]  /*3ab0*/  BSSY.RECONVERGENT B1, `(.L_x_2115) ;  /* 0x0000020000017945 */ /* 0x000fe20003800200 */
[C---:B------:R-:W-:Y:S02]  /*3ac0*/  IADD3 R26, PT, PT, R0.reuse, 0x80, RZ ;  /* 0x00000080001a7810 */ /* 0x040fe40007ffe0ff */
[----:B0-----:R-:W-:Y:S01]  /*3ad0*/  IADD3 R3, PT, PT, R0, 0xa0, RZ ;  /* 0x000000a000037810 */ /* 0x001fe20007ffe0ff */
[----:B------:R-:W-:Y:S06]  /*3ae0*/  @P2 BRA `(.L_x_2116) ;  /* 0x0000000000702947 */ /* 0x000fec0003800000 */
[----:B------:R-:W-:Y:S01]  /*3af0*/  FADD.FTZ R30, R30, -UR5 ;  /* 0x800000051e1e7e21 */ /* 0x000fe20008010000 */
[----:B------:R-:W-:Y:S01]  /*3b00*/  FADD.FTZ R5, R5, -UR5 ;  /* 0x8000000505057e21 */ /* 0x000fe20008010000 */
[----:B------:R-:W0:Y:S02]  /*3b10*/  LDCU.64 UR18, c[0x0][0x3e0] ;  /* 0x00007c00ff1277ac */ /* 0x000e240008000a00 */
[----:B-1----:R-:W-:Y:S01]  /*3b20*/  FMUL.FTZ R25, R30, UR17 ;  /* 0x000000111e197c20 */ /* 0x002fe20008410000 */
[----:B------:R-:W-:Y:S01]  /*3b30*/  FMUL.FTZ R24, R5, UR17 ;  /* 0x0000001105187c20 */ /* 0x000fe20008410000 */
[----:B------:R-:W1:Y:S01]  /*3b40*/  LDCU.64 UR20, c[0x0][0x380] ;  /* 0x00007000ff1477ac */ /* 0x000e620008000a00 */
[----:B------:R-:W-:Y:S01]  /*3b50*/  MOV R5, R9 ;  /* 0x0000000900057202 */ /* 0x000fe20000000f00 */
[----:B------:R-:W-:Y:S01]  /*3b60*/  FFMA.FTZ R25, R12, R25, R14 ;  /* 0x000000190c197223 */ /* 0x000fe2000001000e */
[----:B------:R-:W-:-:S03]  /*3b70*/  FFMA.FTZ R24, R13, R24, R15 ;  /* 0x000000180d187223 */ /* 0x000fc6000001000f */
        /* <DEDUP_REMOVED lines=10> */
[----:B------:R-:W-:-:S05]  /*3c20*/  IMAD.WIDE.U32 R4, R18, UR18, R4 ;  /* 0x0000001212047c25 */ /* 0x000fca000f8e0004 */
[----:B------:R-:W-:Y:S02]  /*3c30*/  IADD3 R21, PT, PT, R5, R21, RZ ;  /* 0x0000001505157210 */ /* 0x000fe40007ffe0ff */
[----:B------:R-:W2:Y:S01]  /*3c40*/  MUFU.RCP R23, R30 ;  /* 0x0000001e00177308 */ /* 0x000ea20000001000 */
[----:B0-----:R-:W-:Y:S01]  /*3c50*/  FMUL.FTZ R25, R25, R22 ;  /* 0x0000001619197220 */ /* 0x001fe20000410000 */
[----:B-1----:R-:W-:Y:S01]  /*3c60*/  LEA R22, P1, R4, UR20, 0x1 ;  /* 0x0000001404167c11 */ /* 0x002fe2000f8208ff */
[----:B--2---:R-:W-:-:S03]  /*3c70*/  FMUL.FTZ R24, R24, R23 ;  /* 0x0000001718187220 */ /* 0x004fc60000410000 */
[----:B------:R-:W-:Y:S02]  /*3c80*/  LEA.HI.X R23, R4, UR21, R21, 0x1, P1 ;  /* 0x0000001504177c11 */ /* 0x000fe400088f0c15 */
[----:B------:R-:W-:-:S05]  /*3c90*/  F2FP.BF16.F32.PACK_AB R25, R24, R25 ;  /* 0x000000191819723e */ /* 0x000fca00000010ff */
[----:B------:R0:W-:Y:S02]  /*3ca0*/  STG.E desc[UR24][R22.64], R25 ;  /* 0x0000001916007986 */ /* 0x0001e4000c101918 */
.L_x_2116:
[----:B------:R-:W-:Y:S05]  /*3cb0*/  BSYNC.RECONVERGENT B1 ;  /* 0x0000000000017941 */ /* 0x000fea0003800200 */
.L_x_2115:
[----:B------:R-:W-:Y:S01]  /*3cc0*/  ISETP.GE.U32.AND P2, PT, R26, UR22, PT ;  /* 0x000000161a007c0c */ /* 0x000fe2000bf46070 */
[C---:B------:R-:W-:Y:S01]  /*3cd0*/  VIADD R18, R0.reuse, 0xc0 ;  /* 0x000000c000127836 */ /* 0x040fe20000000000 */
[----:B------:R-:W-:Y:S01]  /*3ce0*/  SHF.R.S32.HI R4, RZ, 0x1f, R26 ;  /* 0x0000001fff047819 */ /* 0x000fe2000001141a */
        /* <DEDUP_REMOVED lines=8> */
[----:B01----:R-:W-:Y:S02]  /*3d70*/  SHF.R.S32.HI R25, RZ, 0x1f, R21 ;  /* 0x0000001fff197819 */ /* 0x003fe40000011415 */
[----:B------:R-:W-:Y:S02]  /*3d80*/  ISETP.GE.AND.EX P3, PT, R28, UR23, PT, P3 ;  /* 0x000000171c007c0c */ /* 0x000fe4000bf66330 */
[----:B------:R-:W-:-:S02]  /*3d90*/  ISETP.GE.AND.EX P4, PT, R24, UR23, PT, P4 ;  /* 0x0000001718007c0c */ /* 0x000fc4000bf86340 */
[----:B------:R-:W-:Y:S01]  /*3da0*/  ISETP.GE.AND.EX P1, PT, R25, UR23, PT, P1 ;  /* 0x0000001719007c0c */ /* 0x000fe2000bf26310 */
[----:B------:R-:W-:-:S12]  /*3db0*/  @P2 BRA `(.L_x_2118) ;  /* 0x0000000000702947 */ /* 0x000fd80003800000 */
[----:B------:R-:W-:Y:S01]  /*3dc0*/  FADD.FTZ R29, R29, -UR5 ;  /* 0x800000051d1d7e21 */ /* 0x000fe20008010000 */
[----:B------:R-:W-:Y:S01]  /*3dd0*/  FADD.FTZ R10, R10, -UR5 ;  /* 0x800000050a0a7e21 */ /* 0x000fe20008010000 */
[----:B------:R-:W0:Y:S02]  /*3de0*/  LDCU.64 UR18, c[0x0][0x3e0] ;  /* 0x00007c00ff1277ac */ /* 0x000e240008000a00 */
[----:B------:R-:W-:Y:S01]  /*3df0*/  FMUL.FTZ R5, R29, UR17 ;  /* 0x000000111d057c20 */ /* 0x000fe20008410000 */
[----:B------:R-:W-:Y:S01]  /*3e00*/  FMUL.FTZ R10, R10, UR17 ;  /* 0x000000110a0a7c20 */ /* 0x000fe20008410000 */
[----:B------:R-:W1:Y:S02]  /*3e10*/  LDCU.64 UR20, c[0x0][0x380] ;  /* 0x00007000ff1477ac */ /* 0x000e640008000a00 */
[----:B------:R-:W-:Y:S01]  /*3e20*/  FFMA.FTZ R5, R12, R5, R14 ;  /* 0x000000050c057223 */ /* 0x000fe2000001000e */
[----:B------:R-:W-:-:S03]  /*3e30*/  FFMA.FTZ R29, R13, R10, R15 ;  /* 0x0000000a0d1d7223 */ /* 0x000fc6000001000f */
[----:B------:R-:W-:Y:S01]  /*3e40*/  FMUL.FTZ R23, R5, -1.4426950216293334961 ;  /* 0xbfb8aa3b05177820 */ /* 0x000fe20000410000 */
[----:B------:R-:W-:-:S05]  /*3e50*/  FMUL.FTZ R30, R29, -1.4426950216293334961 ;  /* 0xbfb8aa3b1d1e7820 */ /* 0x000fca0000410000 */
[----:B------:R-:W2:Y:S04]  /*3e60*/  MUFU.EX2 R23, R23 ;  /* 0x0000001700177308 */ /* 0x000ea80000000800 */
[----:B------:R-:W3:Y:S01]  /*3e70*/  MUFU.EX2 R30, R30 ;  /* 0x0000001e001e7308 */ /* 0x000ee20000000800 */
[----:B--2---:R-:W-:Y:S01]  /*3e80*/  FADD.FTZ R22, R23, 1 ;  /* 0x3f80000017167421 */ /* 0x004fe20000010000 */
[----:B0-----:R-:W-:Y:S01]  /*3e90*/  IMAD R23, R4, UR18, RZ ;  /* 0x0000001204177c24 */ /* 0x001fe2000f8e02ff */
[----:B------:R-:W-:Y:S01]  /*3ea0*/  MOV R4, R6 ;  /* 0x0000000600047202 */ /* 0x000fe20000000f00 */
[----:B---3--:R-:W-:-:S03]  /*3eb0*/  FADD.FTZ R30, R30, 1 ;  /* 0x3f8000001e1e7421 */ /* 0x008fc60000010000 */
[----:B------:R-:W0:Y:S02]  /*3ec0*/  MUFU.RCP R22, R22 ;  /* 0x0000001600167308 */ /* 0x000e240000001000 */
[----:B0-----:R-:W-:Y:S01]  /*3ed0*/  FMUL.FTZ R10, R5, R22 ;  /* 0x00000016050a7220 */ /* 0x001fe20000410000 */
[----:B------:R-:W-:-:S05]  /*3ee0*/  IMAD R22, R26, UR19, R23 ;  /* 0x000000131a167c24 */ /* 0x000fca000f8e0217 */
[----:B------:R-:W0:Y:S02]  /*3ef0*/  MUFU.RCP R5, R30 ;  /* 0x0000001e00057308 */ /* 0x000e240000001000 */
[----:B0-----:R-:W-:Y:S01]  /*3f00*/  FMUL.FTZ R29, R29, R5 ;  /* 0x000000051d1d7220 */ /* 0x001fe20000410000 */
[----:B------:R-:W-:-:S04]  /*3f10*/  MOV R5, R9 ;  /* 0x0000000900057202 */ /* 0x000fc80000000f00 */
[----:B------:R-:W-:Y:S01]  /*3f20*/  F2FP.BF16.F32.PACK_AB R29, R29, R10 ;  /* 0x0000000a1d1d723e */ /* 0x000fe200000010ff */
[----:B------:R-:W-:-:S05]  /*3f30*/  IMAD.WIDE.U32 R4, R26, UR18, R4 ;  /* 0x000000121a047c25 */ /* 0x000fca000f8e0004 */
[----:B------:R-:W-:Y:S02]  /*3f40*/  IADD3 R5, PT, PT, R5, R22, RZ ;  /* 0x0000001605057210 */ /* 0x000fe40007ffe0ff */
[----:B-1----:R-:W-:-:S04]  /*3f50*/  LEA R22, P2, R4, UR20, 0x1 ;  /* 0x0000001404167c11 */ /* 0x002fc8000f8408ff */
[----:B------:R-:W-:-:S05]  /*3f60*/  LEA.HI.X R23, R4, UR21, R5, 0x1, P2 ;  /* 0x0000001504177c11 */ /* 0x000fca00090f0c05 */
[----:B------:R0:W-:Y:S04]  /*3f70*/  STG.E desc[UR24][R22.64], R29 ;  /* 0x0000001d16007986 */ /* 0x0001e8000c101918 */
.L_x_2118:
[----:B------:R-:W-:Y:S05]  /*3f80*/  BSYNC.RECONVERGENT B1 ;  /* 0x0000000000017941 */ /* 0x000fea0003800200 */
.L_x_2117:
[----:B------:R-:W-:Y:S04]  /*3f90*/  BSSY.RECONVERGENT B1, `(.L_x_2119) ;  /* 0x000001e000017945 */ /* 0x000fe80003800200 */
[----:B------:R-:W-:Y:S05]  /*3fa0*/  @P3 BRA `(.L_x_2120) ;  /* 0x0000000000703947 */ /* 0x000fea0003800000 */
[----:B------:R-:W-:Y:S01]  /*3fb0*/  FADD.FTZ R27, R27, -UR5 ;  /* 0x800000051b1b7e21 */ /* 0x000fe20008010000 */
[----:B------:R-:W-:Y:S01]  /*3fc0*/  FADD.FTZ R4, R11, -UR5 ;  /* 0x800000050b047e21 */ /* 0x000fe20008010000 */
[----:B------:R-:W1:Y:S01]  /*3fd0*/  LDCU.64 UR18, c[0x0][0x3e0] ;  /* 0x00007c00ff1277ac */ /* 0x000e620008000a00 */
[----:B------:R-:W-:Y:S01]  /*3fe0*/  MOV R5, R9 ;  /* 0x0000000900057202 */ /* 0x000fe20000000f00 */
[----:B------:R-:W-:Y:S01]  /*3ff0*/  FMUL.FTZ R27, R27, UR17 ;  /* 0x000000111b1b7c20 */ /* 0x000fe20008410000 */
[----:B------:R-:W-:Y:S01]  /*4000*/  FMUL.FTZ R10, R4, UR17 ;  /* 0x00000011040a7c20 */ /* 0x000fe20008410000 */
[----:B------:R-:W2:Y:S02]  /*4010*/  LDCU.64 UR20, c[0x0][0x380] ;  /* 0x00007000ff1477ac */ /* 0x000ea40008000a00 */
[----:B------:R-:W-:Y:S01]  /*4020*/  FFMA.FTZ R11, R12, R27, R14 ;  /* 0x0000001b0c0b7223 */ /* 0x000fe2000001000e */
[----:B------:R-:W-:-:S03]  /*4030*/  FFMA.FTZ R10, R13, R10, R15 ;  /* 0x0000000a0d0a7223 */ /* 0x000fc6000001000f */
[----:B------:R-:W-:Y:S01]  /*4040*/  FMUL.FTZ R4, R11, -1.4426950216293334961 ;  /* 0xbfb8aa3b0b047820 */ /* 0x000fe20000410000 */
[----:B------:R-:W-:-:S05]  /*4050*/  FMUL.FTZ R26, R10, -1.4426950216293334961 ;  /* 0xbfb8aa3b0a1a7820 */ /* 0x000fca0000410000 */
[----:B------:R-:W0:Y:S01]  /*4060*/  MUFU.EX2 R4, R4 ;  /* 0x0000000400047308 */ /* 0x000e220000000800 */
[----:B-1----:R-:W-:-:S03]  /*4070*/  IMAD R28, R28, UR18, RZ ;  /* 0x000000121c1c7c24 */ /* 0x002fc6000f8e02ff */
[----:B------:R-:W1:Y:S01]  /*4080*/  MUFU.EX2 R26, R26 ;  /* 0x0000001a001a7308 */ /* 0x000e620000000800 */
[----:B------:R-:W-:Y:S02]  /*4090*/  IMAD R27, R3, UR19, R28 ;  /* 0x00000013031b7c24 */ /* 0x000fe4000f8e021c */
[----:B0-----:R-:W-:Y:S01]  /*40a0*/  FADD.FTZ R22, R4, 1 ;  /* 0x3f80000004167421 */ /* 0x001fe20000010000 */
[----:B------:R-:W-:Y:S01]  /*40b0*/  MOV R4, R6 ;  /* 0x0000000600047202 */ /* 0x000fe20000000f00 */
[----:B-1----:R-:W-:-:S04]  /*40c0*/  FADD.FTZ R23, R26, 1 ;  /* 0x3f8000001a177421 */ /* 0x002fc80000010000 */
[----:B------:R-:W0:Y:S01]  /*40d0*/  MUFU.RCP R22, R22 ;  /* 0x0000001600167308 */ /* 0x000e220000001000 */
[----:B------:R-:W-:-:S04]  /*40e0*/  IMAD.WIDE.U32 R4, R3, UR18, R4 ;  /* 0x0000001203047c25 */ /* 0x000fc8000f8e0004 */
[----:B------:R-:W-:-:S03]  /*40f0*/  IMAD.IADD R27, R5, 0x1, R27 ;  /* 0x00000001051b7824 */ /* 0x000fc600078e021b */
[----:B------:R-:W1:Y:S01]  /*4100*/  MUFU.RCP R23, R23 ;  /* 0x0000001700177308 */ /* 0x000e620000001000 */
[----:B0-----:R-:W-:Y:S01]  /*4110*/  FMUL.FTZ R3, R11, R22 ;  /* 0x000000160b037220 */ /* 0x001fe20000410000 */
[----:B-1----:R-:W-:Y:S01]  /*4120*/  FMUL.FTZ R26, R10, R23 ;  /* 0x000000170a1a7220 */ /* 0x002fe20000410000 */
[----:B--2---:R-:W-:-:S04]  /*4130*/  LEA R10, P2, R4, UR20, 0x1 ;  /* 0x00000014040a7c11 */ /* 0x004fc8000f8408ff */
[----:B------:R-:W-:Y:S02]  /*4140*/  LEA.HI.X R11, R4, UR21, R27, 0x1, P2 ;  /* 0x00000015040b7c11 */ /* 0x000fe400090f0c1b */
[----:B------:R-:W-:-:S05]  /*4150*/  F2FP.BF16.F32.PACK_AB R3, R26, R3 ;  /* 0x000000031a03723e */ /* 0x000fca00000010ff */
[----:B------:R1:W-:Y:S02]  /*4160*/  STG.E desc[UR24][R10.64], R3 ;  /* 0x000000030a007986 */ /* 0x0003e4000c101918 */
.L_x_2120:
[----:B------:R-:W-:Y:S05]  /*4170*/  BSYNC.RECONVERGENT B1 ;  /* 0x0000000000017941 */ /* 0x000fea0003800200 */
.L_x_2119:
[----:B------:R-:W-:Y:S04]  /*4180*/  BSSY.RECONVERGENT B1, `(.L_x_2121) ;  /* 0x000001e000017945 */ /* 0x000fe80003800200 */
[----:B------:R-:W-:Y:S05]  /*4190*/  @P4 BRA `(.L_x_2122) ;  /* 0x0000000000704947 */ /* 0x000fea0003800000 */
[----:B------:R-:W-:Y:S01]  /*41a0*/  FADD.FTZ R20, R20, -UR5 ;  /* 0x8000000514147e21 */ /* 0x000fe20008010000 */
[----:B------:R-:W-:Y:S01]  /*41b0*/  FADD.FTZ R16, R16, -UR5 ;  /* 0x8000000510107e21 */ /* 0x000fe20008010000 */
[----:B------:R-:W0:Y:S01]  /*41c0*/  LDCU.64 UR18, c[0x0][0x3e0] ;  /* 0x00007c00ff1277ac */ /* 0x000e220008000a00 */
[----:B------:R-:W-:Y:S01]  /*41d0*/  MOV R5, R9 ;  /* 0x0000000900057202 */ /* 0x000fe20000000f00 */
[----:B-1----:R-:W-:Y:S01]  /*41e0*/  FMUL.FTZ R3, R20, UR17 ;  /* 0x0000001114037c20 */ /* 0x002fe20008410000 */
[----:B------:R-:W-:Y:S01]  /*41f0*/  FMUL.FTZ R16, R16, UR17 ;  /* 0x0000001110107c20 */ /* 0x000fe20008410000 */
        /* <DEDUP_REMOVED lines=17> */
[----:B-1----:R-:W-:-:S04]  /*4310*/  LEA R10, P2, R4, UR20, 0x1 ;  /* 0x00000014040a7c11 */ /* 0x002fc8000f8408ff */
[----:B------:R-:W-:Y:S01]  /*4320*/  LEA.HI.X R11, R4, UR21, R23, 0x1, P2 ;  /* 0x00000015040b7c11 */ /* 0x000fe200090f0c17 */
[----:B--2---:R-:W-:-:S05]  /*4330*/  FMUL.FTZ R3, R3, R20 ;  /* 0x0000001403037220 */ /* 0x004fca0000410000 */
[----:B------:R-:W-:-:S05]  /*4340*/  F2FP.BF16.F32.PACK_AB R3, R3, R16 ;  /* 0x000000100303723e */ /* 0x000fca00000010ff */
[----:B------:R2:W-:Y:S02]  /*4350*/  STG.E desc[UR24][R10.64], R3 ;  /* 0x000000030a007986 */ /* 0x0005e4000c101918 */
.L_x_2122:
[----:B------:R-:W-:Y:S05]  /*4360*/  BSYNC.RECONVERGENT B1 ;  /* 0x0000000000017941 */ /* 0x000fea0003800200 */
.L_x_2121:
[----:B------:R-:W-:Y:S05]  /*4370*/  @P1 BRA `(.L_x_2108) ;  /* 0x0000000000701947 */ /* 0x000fea0003800000 */
[----:B------:R-:W-:Y:S01]  /*4380*/  FADD.FTZ R19, R19, -UR5 ;  /* 0x8000000513137e21 */ /* 0x000fe20008010000 */
[----:B------:R-:W-:Y:S01]  /*4390*/  FADD.FTZ R17, R17, -UR5 ;  /* 0x8000000511117e21 */ /* 0x000fe20008010000 */
[----:B------:R-:W3:Y:S01]  /*43a0*/  LDCU.64 UR18, c[0x0][0x3e0] ;  /* 0x00007c00ff1277ac */ /* 0x000ee20008000a00 */
[----:B------:R-:W-:Y:S01]  /*43b0*/  MOV R5, R9 ;  /* 0x0000000900057202 */ /* 0x000fe20000000f00 */
[----:B------:R-:W-:Y:S01]  /*43c0*/  FMUL.FTZ R19, R19, UR17 ;  /* 0x0000001113137c20 */ /* 0x000fe20008410000 */
[----:B------:R-:W-:Y:S01]  /*43d0*/  FMUL.FTZ R4, R17, UR17 ;  /* 0x0000001111047c20 */ /* 0x000fe20008410000 */
[----:B------:R-:W4:Y:S02]  /*43e0*/  LDCU.64 UR20, c[0x0][0x380] ;  /* 0x00007000ff1477ac */ /* 0x000f240008000a00 */
[----:B------:R-:W-:Y:S01]  /*43f0*/  FFMA.FTZ R12, R12, R19, R14 ;  /* 0x000000130c0c7223 */ /* 0x000fe2000001000e */
[----:B------:R-:W-:Y:S01]  /*4400*/  FFMA.FTZ R13, R13, R4, R15 ;  /* 0x000000040d0d7223 */ /* 0x000fe2000001000f */
[----:B------:R-:W-:-:S02]  /*4410*/  MOV R4, R6 ;  /* 0x0000000600047202 */ /* 0x000fc40000000f00 */
[----:B-12---:R-:W-:Y:S01]  /*4420*/  FMUL.FTZ R3, R12, -1.4426950216293334961 ;  /* 0xbfb8aa3b0c037820 */ /* 0x006fe20000410000 */
[----:B------:R-:W-:-:S05]  /*4430*/  FMUL.FTZ R8, R13, -1.4426950216293334961 ;  /* 0xbfb8aa3b0d087820 */ /* 0x000fca0000410000 */
[----:B------:R-:W1:Y:S01]  /*4440*/  MUFU.EX2 R3, R3 ;  /* 0x0000000300037308 */ /* 0x000e620000000800 */
[----:B---3--:R-:W-:-:S03]  /*4450*/  IMAD R14, R25, UR18, RZ ;  /* 0x00000012190e7c24 */ /* 0x008fc6000f8e02ff */
[----:B------:R-:W2:Y:S01]  /*4460*/  MUFU.EX2 R8, R8 ;  /* 0x0000000800087308 */ /* 0x000ea20000000800 */
[----:B------:R-:W-:-:S04]  /*4470*/  IMAD.WIDE.U32 R4, R21, UR18, R4 ;  /* 0x0000001215047c25 */ /* 0x000fc8000f8e0004 */
[----:B------:R-:W-:Y:S01]  /*4480*/  IMAD R21, R21, UR19, R14 ;  /* 0x0000001315157c24 */ /* 0x000fe2000f8e020e */
[----:B----4-:R-:W-:Y:S01]  /*4490*/  LEA R6, P1, R4, UR20, 0x1 ;  /* 0x0000001404067c11 */ /* 0x010fe2000f8208ff */
[----:B-1----:R-:W-:-:S03]  /*44a0*/  FADD.FTZ R7, R3, 1 ;  /* 0x3f80000003077421 */ /* 0x002fc60000010000 */
        /* <DEDUP_REMOVED lines=9> */
.L_x_2108:
[----:B------:R-:W-:Y:S05]  /*4540*/  BSYNC.RECONVERGENT B0 ;  /* 0x0000000000007941 */ /* 0x000fea0003800200 */
.L_x_2092:
[----:B------:R-:W-:Y:S02]  /*4550*/  UIADD3 UR8, UPT, UPT, UR30, UR8, URZ ;  /* 0x000000081e087290 */ /* 0x000fe4000fffe0ff */
[----:B------:R-:W-:Y:S02]  /*4560*/  UIADD3 UR4, UPT, UPT, UR4, 0x1, URZ ;  /* 0x0000000104047890 */ /* 0x000fe4000fffe0ff */
[----:B------:R-:W-:-:S09]  /*4570*/  UISETP.GE.AND UP1, UPT, UR8, UR7, UPT ;  /* 0x000000070800728c */ /* 0x000fd2000bf26270 */
[----:B------:R-:W-:Y:S05]  /*4580*/  BRA.U !UP1, `(.L_x_2123) ;  /* 0xffffffbd09687547 */ /* 0x000fea000b83ffff */
[----:B------:R-:W-:Y:S05]  /*4590*/  EXIT ;  /* 0x000000000000794d */ /* 0x000fea0003800000 */
.L_x_2124:
        /* <DEDUP_REMOVED lines=14> */
.L_x_3449:


//--------------------- .text._Z35group_norm_nhwc_fwd_one_pass_kernelI11Bf16IOBf16WLi512ELi30ELi480EEv26Group_norm_nhwc_fwd_params --------------------------
	.section	.text._Z35group_norm_nhwc_fwd_one_pass_kernelI11Bf16IOBf16WLi512ELi30ELi480EEv26Group_norm_nhwc_fwd_params,"ax",@progbits
	.align	128
        .global         _Z35group_norm_nhwc_fwd_one_pass_kernelI11Bf16IOBf16WLi512ELi30ELi480EEv26Group_norm_nhwc_fwd_params
        .type           _Z35group_norm_nhwc_fwd_one_pass_kernelI11Bf16IOBf16WLi512ELi30ELi480EEv26Group_norm_nhwc_fwd_params,@function
        .size           _Z35group_norm_nhwc_fwd_one_pass_kernelI11Bf16IOBf16WLi512ELi30ELi480EEv26Group_norm_nhwc_fwd_params,(.L_x_3450 - _Z35group_norm_nhwc_fwd_one_pass_kernelI11Bf16IOBf16WLi512ELi30ELi480EEv26Group_norm_nhwc_fwd_params)
        .other          _Z35group_norm_nhwc_fwd_one_pass_kernelI11Bf16IOBf16WLi512ELi30ELi480EEv26Group_norm_nhwc_fwd_params,@"STO_CUDA_ENTRY STV_DEFAULT"
_Z35group_norm_nhwc_fwd_one_pass_kernelI11Bf16IOBf16WLi512ELi30ELi480EEv26Group_norm_nhwc_fwd_params:
.text._Z35group_norm_nhwc_fwd_one_pass_kernelI11Bf16IOBf16WLi512ELi30ELi480EEv26Group_norm_nhwc_fwd_params:
        /* <DEDUP_REMOVED lines=10> */
[----:B------:R-:W-:Y:S01]  /*00a0*/  HFMA2 R4, -RZ, RZ, 0, 0 ;  /* 0x00000000ff047431 */ /* 0x000fe200000001ff */
[----:B------:R-:W3:Y:S01]  /*00b0*/  S2R R6, SR_CTAID.X ;  /* 0x0000000000067919 */ /* 0x000ee20000002500 */
[----:B------:R-:W4:Y:S01]  /*00c0*/  LDCU.64 UR6, c[0x0][0x388] ;  /* 0x00007100ff0677ac */ /* 0x000f220008000a00 */
[----:B------:R-:W-:Y:S01]  /*00d0*/  MOV R2, R8 ;  /* 0x0000000800027202 */ /* 0x000fe20000000f00 */
[----:B------:R-:W1:Y:S01]  /*00e0*/  S2R R5, SR_LANEID ;  /* 0x0000000000057919 */ /* 0x000e620000000000 */
[----:B----4-:R-:W-:Y:S02]  /*00f0*/  ISETP.NE.U32.AND P1, PT, RZ, UR6, PT ;  /* 0x00000006ff007c0c */ /* 0x010fe4000bf25070 */
[----:B0-----:R-:W-:-:S02]  /*0100*/  LOP3.LUT R0, R9, 0xffff, RZ, 0xc0, !PT ;  /* 0x0000ffff09007812 */ /* 0x001fc400078ec0ff */
[----:B---3--:R-:W-:-:S03]  /*0110*/  LOP3.LUT P0, RZ, R9, R6, RZ, 0xfc, !PT ;  /* 0x0000000609ff7212 */ /* 0x008fc6000780fcff */
[----:B------:R-:W-:Y:S01]  /*0120*/  IMAD R0, R0, 0x1112, RZ ;  /* 0x0000111200007824 */ /* 0x000fe200078e02ff */
[----:B------:R-:W-:Y:S01]  /*0130*/  ISETP.NE.AND.EX P0, PT, RZ, UR7, !P0, P1 ;  /* 0x00000007ff007c0c */ /* 0x000fe2000c705310 */
[----:B------:R-:W0:Y:S03]  /*0140*/  LDCU.64 UR6, c[0x0][0x358] ;  /* 0x00006b00ff0677ac */ /* 0x000e260008000a00 */
[----:B------:R-:W-:Y:S02]  /*0150*/  SHF.R.U32.HI R3, RZ, 0x10, R0 ;  /* 0x00000010ff037819 */ /* 0x000fe40000011600 */
[----:B------:R-:W3:Y:S02]  /*0160*/  LDC R0, c[0x0][0x370] ;  /* 0x0000dc00ff007b82 */ /* 0x000ee40000000800 */
[----:B------:R-:W-:Y:S01]  /*0170*/  PRMT R14, R3, 0x9910, RZ ;  /* 0x00009910030e7816 */ /* 0x000fe200000000ff */
[----:B-1----:R-:W-:-:S03]  /*0180*/  IMAD R94, R6, UR4, R3 ;  /* 0x00000004065e7c24 */ /* 0x002fc6000f8e0203 */
        /* <DEDUP_REMOVED lines=36> */
.L_x_2200:
[----:B0-----:R-:W0:Y:S01]  /*03d0*/  LDC R43, c[0x0][0x3f8] ;  /* 0x0000fe00ff2b7b82 */ /* 0x001e220000000800 */
[----:B-1----:R-:W1:Y:S01]  /*03e0*/  LDCU.64 UR4, c[0x0][0x3e8] ;  /* 0x00007d00ff0477ac */ /* 0x002e620008000a00 */
[----:B------:R-:W-:Y:S01]  /*03f0*/  LOP3.LUT R103, R14, 0xffff, RZ, 0xc0, !PT ;  /* 0x0000ffff0e677812 */ /* 0x000fe200078ec0ff */
[----:B--2---:R-:W2:Y:S01]  /*0400*/  LDCU.64 UR8, c[0x0][0x3f0] ;  /* 0x00007e00ff0877ac */ /* 0x004ea20008000a00 */
[----:B-1----:R-:W-:Y:S02]  /*0410*/  ISETP.GE.U32.AND P4, PT, R92, UR4, PT ;  /* 0x000000045c007c0c */ /* 0x002fe4000bf86070 */
[----:B------:R-:W-:Y:S02]  /*0420*/  ISETP.GE.U32.AND P5, PT, R90, UR4, PT ;  /* 0x000000045a007c0c */ /* 0x000fe4000bfa6070 */
[----:B------:R-:W-:Y:S02]  /*0430*/  ISETP.GE.AND.EX P4, PT, R15, UR5, PT, P4 ;  /* 0x000000050f007c0c */ /* 0x000fe4000bf86340 */
[----:B0--34-:R-:W-:-:S02]  /*0440*/  IABS R39, R43 ;  /* 0x0000002b00277213 */ /* 0x019fc40000000000 */
        /* <DEDUP_REMOVED lines=182> */
[C---:B------:R-:W-:Y:S01]  /*0fb0*/  @!P4 IMAD R49, R74.reuse, R39, R22 ;  /* 0x000000274a31c224 */ /* 0x040fe200078e0216 */
        /* <DEDUP_REMOVED lines=47> */
[----:B-1----:R-:W-:Y:S01]  /*12b0*/  @!P1 LEA R38, P5, R52, R38, 0x1 ;  /* 0x0000002634269211 */ /* 0x002fe200078a08ff */
        /* <DEDUP_REMOVED lines=8> */
[----:B------:R-:W-:Y:S01]  /*1340*/  @!P4 IMAD R51, R13, R37, R18 ;  /* 0x000000250d33c224 */ /* 0x000fe200078e0212 */
        /* <DEDUP_REMOVED lines=178> */
.L_x_2126:
[----:B------:R-:W-:Y:S05]  /*1e70*/  BSYNC.RECONVERGENT B0 ;  /* 0x0000000000007941 */ /* 0x000fea0003800200 */
.L_x_2125:
        /* <DEDUP_REMOVED lines=44> */
.L_x_2128:
[----:B------:R-:W-:Y:S05]  /*2140*/  BSYNC.RECONVERGENT B0 ;  /* 0x0000000000007941 */ /* 0x000fea0003800200 */
.L_x_2127:
[----:B------:R-:W-:Y:S05]  /*2150*/  @!P1 BRA `(.L_x_2129) ;  /* 0x0000000800989947 */ /* 0x000fea0003800000 */
[----:B------:R-:W4:Y:S01]  /*2160*/  LDC.64 R44, c[0x0][0x3b8] ;  /* 0x0000ee00ff2c7b82 */ /* 0x000f220000000a00 */
[----:B------:R-:W-:Y:S02]  /*2170*/  LOP3.LUT R38, R4, 0x1, RZ, 0xc0, !PT ;  /* 0x0000000104267812 */ /* 0x000fe400078ec0ff */
[----:B------:R-:W-:-:S03]  /*2180*/  ISETP.GE.U32.AND P4, PT, R0, 0x8, PT ;  /* 0x000000080000780c */ /* 0x000fc60003f86070 */
[----:B------:R-:W-:-:S04]  /*2190*/  IMAD R37, R38, R7, RZ ;  /* 0x0000000726257224 */ /* 0x000fc800078e02ff */
[----:B------:R-:W-:-:S05]  /*21a0*/  IMAD R37, R37, R0, RZ ;  /* 0x0000000025257224 */ /* 0x000fca00078e02ff */
[----:B------:R-:W-:-:S05]  /*21b0*/  SHF.L.U32 R37, R37, 0x1, RZ ;  /* 0x0000000125257819 */ /* 0x000fca00000006ff */
[----:B----4-:R-:W-:Y:S01]  /*21c0*/  IMAD.WIDE R44, R37, 0x4, R44 ;  /* 0x00000004252c7825 */ /* 0x010fe200078e022c */
[----:B------:R-:W-:Y:S06]  /*21d0*/  @P2 BRA `(.L_x_2130) ;  /* 0x0000000000502947 */ /* 0x000fec0003800000 */
[----:B---3--:R-:W3:Y:S01]  /*21e0*/  LDC.64 R36, c[0x0][0x3b0] ;  /* 0x0000ec00ff247b82 */ /* 0x008ee20000000a00 */
        /* <DEDUP_REMOVED lines=14> */
.L_x_2131:
[----:B----4-:R-:W3:Y:S04]  /*22d0*/  LDG.E.STRONG.GPU R38, desc[UR6][R36.64] ;  /* 0x0000000624267981 */ /* 0x010ee8000c1ef900 */
[----:B---3--:R-:W-:Y:S01]  /*22e0*/  CCTL.IVALL ;  /* 0x00000000ff00798f */ /* 0x008fe20002000000 */
[----:B------:R-:W-:Y:S05]  /*22f0*/  YIELD ;  /* 0x0000000000007946 */ /* 0x000fea0003800000 */
[----:B------:R-:W-:-:S13]  /*2300*/  ISETP.NE.AND P1, PT, R38, R43, PT ;  /* 0x0000002b2600720c */ /* 0x000fda0003f25270 */
[----:B------:R-:W-:Y:S05]  /*2310*/  @P1 BRA `(.L_x_2131) ;  /* 0xfffffffc00ec1947 */ /* 0x000fea000383ffff */
.L_x_2130:
        /* <DEDUP_REMOVED lines=10> */
[----:B------:R-:W-:Y:S01]  /*23c0*/  IADD3 R53, PT, PT, -R6, RZ, RZ ;  /* 0x000000ff06357210 */ /* 0x000fe20007ffe1ff */
[----:B------:R-:W-:Y:S01]  /*23d0*/  IMAD R51, R7, 0x7, R8 ;  /* 0x0000000707337824 */ /* 0x000fe200078e0208 */
[----:B------:R-:W-:Y:S01]  /*23e0*/  MOV R54, R8 ;  /* 0x0000000800367202 */ /* 0x000fe20000000f00 */
[----:B------:R-:W-:Y:S01]  /*23f0*/  UMOV UR4, URZ ;  /* 0x000000ff00047c82 */ /* 0x000fe20008000000 */
[----:B------:R-:W-:-:S07]  /*2400*/  LOP3.LUT R55, R0, 0x7ffffff8, RZ, 0xc0, !PT ;  /* 0x7ffffff800377812 */ /* 0x000fce00078ec0ff */
.L_x_2133:
[----:B------:R-:W-:Y:S01]  /*2410*/  UIADD3 UR5, UPT, UPT, UR4, 0x1, URZ ;  /* 0x0000000104057890 */ /* 0x000fe2000fffe0ff */
[----:B------:R-:W-:Y:S01]  /*2420*/  ISETP.EQ.OR P5, PT, R53, RZ, P2 ;  /* 0x000000ff3500720c */ /* 0x000fe200017a2670 */
[----:B------:R-:W-:-:S04]  /*2430*/  UIADD3 UR8, UPT, UPT, UR4, 0x2, URZ ;  /* 0x0000000204087890 */ /* 0x000fc8000fffe0ff */
[C---:B------:R-:W-:Y:S01]  /*2440*/  ISETP.EQ.OR P6, PT, R6.reuse, UR5, P2 ;  /* 0x0000000506007c0c */ /* 0x040fe200097c2670 */
[----:B------:R-:W-:Y:S01]  /*2450*/  UIADD3 UR5, UPT, UPT, UR4, 0x3, URZ ;  /* 0x0000000304057890 */ /* 0x000fe2000fffe0ff */
[----:B------:R-:W-:-:S05]  /*2460*/  ISETP.EQ.OR P1, PT, R6, UR8, P2 ;  /* 0x0000000806007c0c */ /* 0x000fca0009722670 */
[----:B------:R-:W-:Y:S01]  /*2470*/  ISETP.EQ.OR P4, PT, R6, UR5, P2 ;  /* 0x0000000506007c0c */ /* 0x000fe20009782670 */
[----:B---34-:R-:W-:-:S05]  /*2480*/  @!P5 IMAD.WIDE.U32 R36, R54, 0x8, R44 ;  /* 0x000000083624d825 */ /* 0x018fca00078e002c */
[--C-:B------:R-:W-:Y:S01]  /*2490*/  @!P6 IMAD.WIDE.U32 R38, R52, 0x8, R44.reuse ;  /* 0x000000083426e825 */ /* 0x100fe200078e002c */
[----:B------:R-:W0:Y:S03]  /*24a0*/  @!P5 LDG.E.64 R36, desc[UR6][R36.64] ;  /* 0x000000062424d981 */ /* 0x000e26000c1e1b00 */
[--C-:B-1----:R-:W-:Y:S02]  /*24b0*/  @!P1 IMAD.WIDE.U32 R40, R46, 0x8, R44.reuse ;  /* 0x000000082e289825 */ /* 0x102fe400078e002c */
[----:B------:R-:W3:Y:S02]  /*24c0*/  @!P6 LDG.E.64 R38, desc[UR6][R38.64] ;  /* 0x000000062626e981 */ /* 0x000ee4000c1e1b00 */
[----:B--2---:R-:W-:Y:S02]  /*24d0*/  @!P4 IMAD.WIDE.U32 R42, R50, 0x8, R44 ;  /* 0x00000008322ac825 */ /* 0x004fe400078e002c */
[----:B------:R-:W2:Y:S04]  /*24e0*/  @!P1 LDG.E.64 R40, desc[UR6][R40.64] ;  /* 0x0000000628289981 */ /* 0x000ea8000c1e1b00 */
[----:B------:R-:W4:Y:S01]  /*24f0*/  @!P4 LDG.E.64 R42, desc[UR6][R42.64] ;  /* 0x000000062a2ac981 */ /* 0x000f22000c1e1b00 */
[----:B------:R-:W-:-:S02]  /*2500*/  UIADD3 UR5, UPT, UPT, UR4, 0x4, URZ ;  /* 0x0000000404057890 */ /* 0x000fc4000fffe0ff */
[----:B------:R-:W-:Y:S01]  /*2510*/  UIADD3 UR8, UPT, UPT, UR4, 0x5, URZ ;  /* 0x0000000504087890 */ /* 0x000fe2000fffe0ff */
[----:B0-----:R-:W-:Y:S01]  /*2520*/  @!P5 FADD.FTZ R56, R56, R36 ;  /* 0x000000243838d221 */ /* 0x001fe20000010000 */
[----:B------:R-:W-:Y:S02]  /*2530*/  @!P5 FADD.FTZ R57, R57, R37 ;  /* 0x000000253939d221 */ /* 0x000fe40000010000 */
[----:B------:R-:W-:Y:S01]  /*2540*/  ISETP.EQ.OR P5, PT, R6, UR5, P2 ;  /* 0x0000000506007c0c */ /* 0x000fe200097a2670 */
[----:B------:R-:W-:Y:S01]  /*2550*/  UIADD3 UR5, UPT, UPT, UR4, 0x6, URZ ;  /* 0x0000000604057890 */ /* 0x000fe2000fffe0ff */
[----:B---3--:R-:W-:Y:S01]  /*2560*/  @!P6 FADD.FTZ R56, R56, R38 ;  /* 0x000000263838e221 */ /* 0x008fe20000010000 */
[----:B------:R-:W-:Y:S01]  /*2570*/  @!P6 FADD.FTZ R57, R57, R39 ;  /* 0x000000273939e221 */ /* 0x000fe20000010000 */
[----:B------:R-:W-:Y:S01]  /*2580*/  ISETP.EQ.OR P6, PT, R6, UR8, P2 ;  /* 0x0000000806007c0c */ /* 0x000fe200097c2670 */
[----:B------:R-:W-:Y:S01]  /*2590*/  UIADD3 UR8, UPT, UPT, UR4, 0x7, URZ ;  /* 0x0000000704087890 */ /* 0x000fe2000fffe0ff */
[----:B--2---:R-:W-:Y:S01]  /*25a0*/  @!P1 FADD.FTZ R56, R56, R40 ;  /* 0x0000002838389221 */ /* 0x004fe20000010000 */
        /* <DEDUP_REMOVED lines=34> */
.L_x_2132:
[----:B------:R-:W-:-:S13]  /*27d0*/  LOP3.LUT P1, RZ, R0, 0x7, RZ, 0xc0, !PT ;  /* 0x0000000700ff7812 */ /* 0x000fda000782c0ff */
[----:B------:R-:W-:Y:S05]  /*27e0*/  @!P1 BRA `(.L_x_2129) ;  /* 0x0000000000f49947 */ /* 0x000fea0003800000 */
[C---:B---34-:R-:W-:Y:S02]  /*27f0*/  LOP3.LUT R36, R0.reuse, 0x7, RZ, 0xc0, !PT ;  /* 0x0000000700247812 */ /* 0x058fe400078ec0ff */
[----:B--2---:R-:W-:Y:S02]  /*2800*/  LOP3.LUT P1, R42, R0, 0x3, RZ, 0xc0, !PT ;  /* 0x00000003002a7812 */ /* 0x004fe4000782c0ff */
        /* <DEDUP_REMOVED lines=8> */
[----:B-1----:R-:W-:Y:S02]  /*2890*/  IADD3 R41, PT, PT, R43, 0x2, RZ ;  /* 0x000000022b297810 */ /* 0x002fe40007ffe0ff */
[-C--:B------:R-:W-:Y:S02]  /*28a0*/  ISETP.EQ.OR P5, PT, R39, R6.reuse, P2 ;  /* 0x000000062700720c */ /* 0x080fe400017a2670 */
[----:B------:R-:W-:Y:S02]  /*28b0*/  IADD3 R47, PT, PT, R43, 0x3, RZ ;  /* 0x000000032b2f7810 */ /* 0x000fe40007ffe0ff */
[----:B------:R-:W-:-:S09]  /*28c0*/  ISETP.EQ.OR P4, PT, R41, R6, P2 ;  /* 0x000000062900720c */ /* 0x000fd20001782670 */
[----:B------:R-:W-:-:S04]  /*28d0*/  @!P5 IMAD R39, R39, R7, R8 ;  /* 0x000000072727d224 */ /* 0x000fc800078e0208 */
[----:B------:R-:W-:Y:S02]  /*28e0*/  @!P4 IMAD R41, R41, R7, R8 ;  /* 0x000000072929c224 */ /* 0x000fe400078e0208 */
        /* <DEDUP_REMOVED lines=17> */
.L_x_2134:
        /* <DEDUP_REMOVED lines=18> */
.L_x_2135:
        /* <DEDUP_REMOVED lines=9> */
.L_x_2136:
[----:B------:R-:W-:Y:S05]  /*2bb0*/  BSYNC.RECONVERGENT B0 ;  /* 0x0000000000007941 */ /* 0x000fea0003800200 */
.L_x_2129:
[----:B------:R-:W5:Y:S01]  /*2bc0*/  S2UR UR5, SR_CgaCtaId ;  /* 0x00000000000579c3 */ /* 0x000f620000008800 */
[----:B------:R-:W0:Y:S01]  /*2bd0*/  LDCU UR8, c[0x0][0x414] ;  /* 0x00008280ff0877ac */ /* 0x000e220008000800 */
[----:B------:R-:W-:Y:S01]  /*2be0*/  LOP3.LUT R45, R14, 0xffff, RZ, 0xc0, !PT ;  /* 0x0000ffff0e2d7812 */ /* 0x000fe200078ec0ff */
[----:B------:R-:W-:-:S03]  /*2bf0*/  UMOV UR4, 0x400 ;  /* 0x0000040000047882 */ /* 0x000fc60000000000 */
[----:B------:R-:W-:Y:S02]  /*2c00*/  IADD3 R45, PT, PT, R96, R45, RZ ;  /* 0x0000002d602d7210 */ /* 0x000fe40007ffe0ff */
[----:B---34-:R-:W2:Y:S08]  /*2c10*/  @P0 LDC.64 R36, c[0x0][0x388] ;  /* 0x0000e200ff240b82 */ /* 0x018eb00000000a00 */
[----:B-1----:R-:W1:Y:S01]  /*2c20*/  LDC.64 R40, c[0x0][0x398] ;  /* 0x0000e600ff287b82 */ /* 0x002e620000000a00 */
[----:B-----5:R-:W-:-:S07]  /*2c30*/  ULEA UR4, UR5, UR4, 0x18 ;  /* 0x0000000405047291 */ /* 0x020fce000f8ec0ff */
[----:B------:R-:W3:Y:S01]  /*2c40*/  LDC.64 R38, c[0x0][0x3a0] ;  /* 0x0000e800ff267b82 */ /* 0x000ee20000000a00 */
[----:B--2---:R-:W-:-:S04]  /*2c50*/  @P0 IMAD.WIDE R42, R2, 0x8, R36 ;  /* 0x00000008022a0825 */ /* 0x004fc800078e0224 */
[----:B0-----:R-:W-:Y:S01]  /*2c60*/  @P0 FMUL.FTZ R36, R56, UR8 ;  /* 0x0000000838240c20 */ /* 0x001fe20008410000 */
[----:B------:R-:W-:Y:S01]  /*2c70*/  @P0 FMUL.FTZ R37, R57, UR8 ;  /* 0x0000000839250c20 */ /* 0x000fe20008410000 */
[----:B------:R-:W-:Y:S04]  /*2c80*/  @!P2 STS.64 [UR4+0x90], R56 ;  /* 0x00009038ff00a988 */ /* 0x000fe80008000a04 */
[----:B------:R-:W-:Y:S01]  /*2c90*/  @P0 STG.E.64 desc[UR6][R42.64], R36 ;  /* 0x000000242a000986 */ /* 0x000fe2000c101b06 */
[C---:B-1----:R-:W-:Y:S01]  /*2ca0*/  IMAD.WIDE R40, R45.reuse, 0x2, R40 ;  /* 0x000000022d287825 */ /* 0x042fe200078e0228 */
[----:B------:R-:W-:Y:S03]  /*2cb0*/  BAR.SYNC.DEFER_BLOCKING 0x0 ;  /* 0x0000000000007b1d */ /* 0x000fe60000010000 */
[----:B---3--:R-:W-:-:S03]  /*2cc0*/  IMAD.WIDE R44, R45, 0x2, R38 ;  /* 0x000000022d2c7825 */ /* 0x008fc600078e0226 */
[----:B------:R-:W2:Y:S04]  /*2cd0*/  LDG.E.U16 R47, desc[UR6][R40.64] ;  /* 0x00000006282f7981 */ /* 0x000ea8000c1e1500 */
[----:B------:R0:W3:Y:S04]  /*2ce0*/  LDG.E.U16 R48, desc[UR6][R40.64+0x2] ;  /* 0x0000020628307981 */ /* 0x0000e8000c1e1500 */
[----:B------:R-:W4:Y:S04]  /*2cf0*/  LDG.E.U16 R49, desc[UR6][R44.64] ;  /* 0x000000062c317981 */ /* 0x000f28000c1e1500 */
[----:B------:R4:W5:Y:S01]  /*2d00*/  LDG.E.U16 R50, desc[UR6][R44.64+0x2] ;  /* 0x000002062c327981 */ /* 0x000962000c1e1500 */
[----:B------:R-:W-:Y:S01]  /*2d10*/  BSSY.RECONVERGENT B0, `(.L_x_2137) ;  /* 0x000038c000007945 */ /* 0x000fe20003800200 */
[----:B0-----:R-:W-:-:S02]  /*2d20*/  HFMA2 R40, -RZ, RZ, 1.875, 0 ;  /* 0x3f800000ff287431 */ /* 0x001fc400000001ff */
        /* <DEDUP_REMOVED lines=8> */
[----:B0-----:R-:W-:-:S04]  /*2db0*/  @P1 FADD.FTZ R38, R38, R37 ;  /* 0x0000002526261221 */ /* 0x001fc80000010000 */
[----:B------:R0:W1:Y:S01]  /*2dc0*/  @P1 MUFU.RSQ R40, R38 ;  /* 0x0000002600281308 */ /* 0x0000620000001400 */
[----:B--2---:R-:W-:Y:S02]  /*2dd0*/  SHF.L.U32 R41, R47, 0x10, RZ ;  /* 0x000000102f297819 */ /* 0x004fe400000006ff */
[----:B---3--:R-:W-:Y:S02]  /*2de0*/  SHF.L.U32 R42, R48, 0x10, RZ ;  /* 0x00000010302a7819 */ /* 0x008fe400000006ff */
[----:B----4-:R-:W-:Y:S02]  /*2df0*/  SHF.L.U32 R44, R49, 0x10, RZ ;  /* 0x00000010312c7819 */ /* 0x010fe400000006ff */
[----:B-----5:R-:W-:Y:S01]  /*2e00*/  SHF.L.U32 R43, R50, 0x10, RZ ;  /* 0x00000010322b7819 */ /* 0x020fe200000006ff */
[----:B01----:R-:W-:Y:S06]  /*2e10*/  BRA.U UP0, `(.L_x_2138) ;  /* 0x0000001500bc7547 */ /* 0x003fec000b800000 */
[----:B------:R-:W0:Y:S01]  /*2e20*/  LDCU.64 UR8, c[0x0][0x3e8] ;  /* 0x00007d00ff0877ac */ /* 0x000e220008000a00 */
[----:B------:R-:W-:Y:S01]  /*2e30*/  BSSY.RECONVERGENT B1, `(.L_x_2139) ;  /* 0x000001a000017945 */ /* 0x000fe20003800200 */
[----:B0-----:R-:W-:Y:S02]  /*2e40*/  ISETP.GE.U32.AND P1, PT, R94, UR8, PT ;  /* 0x000000085e007c0c */ /* 0x001fe4000bf26070 */
[----:B------:R-:W-:Y:S02]  /*2e50*/  ISETP.GE.U32.AND P2, PT, R92, UR8, PT ;  /* 0x000000085c007c0c */ /* 0x000fe4000bf46070 */
[----:B------:R-:W-:Y:S02]  /*2e60*/  ISETP.GE.AND.EX P1, PT, R3, UR9, PT, P1 ;  /* 0x0000000903007c0c */ /* 0x000fe4000bf26310 */
[----:B------:R-:W-:Y:S02]  /*2e70*/  ISETP.GE.U32.AND P5, PT, R90, UR8, PT ;  /* 0x000000085a007c0c */ /* 0x000fe4000bfa6070 */
[----:B------:R-:W-:-:S02]  /*2e80*/  ISETP.GE.U32.AND P6, PT, R88, UR8, PT ;  /* 0x0000000858007c0c */ /* 0x000fc4000bfc6070 */
[----:B------:R-:W-:-:S07]  /*2e90*/  ISETP.GE.AND.EX P2, PT, R15, UR9, PT, P2 ;  /* 0x000000090f007c0c */ /* 0x000fce000bf46320 */
[----:B------:R-:W-:Y:S06]  /*2ea0*/  @P1 BRA `(.L_x_2140) ;  /* 0x0000000000481947 */ /* 0x000fec0003800000 */
        /* <DEDUP_REMOVED lines=18> */
.L_x_2140:
[----:B------:R-:W-:Y:S05]  /*2fd0*/  BSYNC.RECONVERGENT B1 ;  /* 0x0000000000017941 */ /* 0x000fea0003800200 */
.L_x_2139:
[----:B------:R-:W-:Y:S04]  /*2fe0*/  BSSY.RECONVERGENT B1, `(.L_x_2141) ;  /* 0x0000014000017945 */ /* 0x000fe80003800200 */
[----:B------:R-:W-:Y:S05]  /*2ff0*/  @P2 BRA `(.L_x_2142) ;  /* 0x0000000000482947 */ /* 0x000fea0003800000 */
[----:B------:R-:W1:Y:S01]  /*3000*/  LDCU.64 UR4, c[0x0][0x3e0] ;  /* 0x00007c00ff0477ac */ /* 0x000e620008000a00 */
[----:B------:R-:W-:Y:S01]  /*3010*/  MOV R36, R102 ;  /* 0x0000006600247202 */ /* 0x000fe20000000f00 */
[--C-:B0-----:R-:W-:Y:S01]  /*3020*/  FADD.FTZ R39, R16, -R46.reuse ;  /* 0x8000002e10277221 */ /* 0x101fe20000010000 */
[----:B------:R-:W-:Y:S01]  /*3030*/  MOV R37, R101 ;  /* 0x0000006500257202 */ /* 0x000fe20000000f00 */
[----:B------:R-:W0:Y:S01]  /*3040*/  LDCU.64 UR10, c[0x0][0x380] ;  /* 0x00007000ff0a77ac */ /* 0x000e220008000a00 */
[----:B------:R-:W-:Y:S01]  /*3050*/  FADD.FTZ R69, R69, -R46 ;  /* 0x8000002e45457221 */ /* 0x000fe20000010000 */
[----:B------:R-:W-:-:S03]  /*3060*/  FMUL.FTZ R39, R39, R40 ;  /* 0x0000002827277220 */ /* 0x000fc60000410000 */
[----:B------:R-:W-:Y:S01]  /*3070*/  FMUL.FTZ R69, R69, R40 ;  /* 0x0000002845457220 */ /* 0x000fe20000410000 */
[----:B------:R-:W-:-:S03]  /*3080*/  FFMA.FTZ R16, R41, R39, R44 ;  /* 0x0000002729107223 */ /* 0x000fc6000001002c */
[----:B------:R-:W-:Y:S01]  /*3090*/  FFMA.FTZ R69, R42, R69, R43 ;  /* 0x000000452a457223 */ /* 0x000fe2000001002b */
[----:B-1----:R-:W-:Y:S02]  /*30a0*/  IMAD R45, R15, UR4, RZ ;  /* 0x000000040f2d7c24 */ /* 0x002fe4000f8e02ff */
[----:B------:R-:W-:-:S04]  /*30b0*/  IMAD.WIDE.U32 R36, R92, UR4, R36 ;  /* 0x000000045c247c25 */ /* 0x000fc8000f8e0024 */
[----:B------:R-:W-:Y:S01]  /*30c0*/  IMAD R45, R92, UR5, R45 ;  /* 0x000000055c2d7c24 */ /* 0x000fe2000f8e022d */
[----:B0-----:R-:W-:-:S04]  /*30d0*/  LEA R38, P1, R36, UR10, 0x1 ;  /* 0x0000000a24267c11 */ /* 0x001fc8000f8208ff */
[----:B------:R-:W-:Y:S02]  /*30e0*/  IADD3 R45, PT, PT, R37, R45, RZ ;  /* 0x0000002d252d7210 */ /* 0x000fe40007ffe0ff */
[----:B------:R-:W-:Y:S02]  /*30f0*/  F2FP.BF16.F32.PACK_AB R37, R69, R16 ;  /* 0x000000104525723e */ /* 0x000fe400000010ff */
[----:B------:R-:W-:-:S05]  /*3100*/  LEA.HI.X R39, R36, UR11, R45, 0x1, P1 ;  /* 0x0000000b24277c11 */ /* 0x000fca00088f0c2d */
[----:B------:R1:W-:Y:S02]  /*3110*/  STG.E desc[UR6][R38.64], R37 ;  /* 0x0000002526007986 */ /* 0x0003e4000c101906 */
.L_x_2142:
[----:B------:R-:W-:Y:S05]  /*3120*/  BSYNC.RECONVERGENT B1 ;  /* 0x0000000000017941 */ /* 0x000fea0003800200 */
.L_x_2141:
        /* <DEDUP_REMOVED lines=10> */
[----:B------:R-:W2:Y:S01]  /*31d0*/  LDCU.64 UR4, c[0x0][0x3e0] ;  /* 0x00007c00ff0477ac */ /* 0x000ea20008000a00 */
[----:B------:R-:W-:Y:S01]  /*31e0*/  MOV R36, R102 ;  /* 0x0000006600247202 */ /* 0x000fe20000000f00 */
[--C-:B01----:R-:W-:Y:S01]  /*31f0*/  FADD.FTZ R39, R20, -R46.reuse ;  /* 0x8000002e14277221 */ /* 0x103fe20000010000 */
[----:B------:R-:W-:Y:S01]  /*3200*/  MOV R37, R101 ;  /* 0x0000006500257202 */ /* 0x000fe20000000f00 */
[----:B------:R-:W0:Y:S01]  /*3210*/  LDCU.64 UR10, c[0x0][0x380] ;  /* 0x00007000ff0a77ac */ /* 0x000e220008000a00 */
[----:B------:R-:W-:Y:S01]  /*3220*/  FADD.FTZ R73, R73, -R46 ;  /* 0x8000002e49497221 */ /* 0x000fe20000010000 */
[----:B------:R-:W-:-:S03]  /*3230*/  FMUL.FTZ R39, R39, R40 ;  /* 0x0000002827277220 */ /* 0x000fc60000410000 */
[----:B------:R-:W-:Y:S01]  /*3240*/  FMUL.FTZ R73, R73, R40 ;  /* 0x0000002849497220 */ /* 0x000fe20000410000 */
[----:B------:R-:W-:-:S03]  /*3250*/  FFMA.FTZ R16, R41, R39, R44 ;  /* 0x0000002729107223 */ /* 0x000fc6000001002c */
[----:B------:R-:W-:Y:S01]  /*3260*/  FFMA.FTZ R73, R42, R73, R43 ;  /* 0x000000492a497223 */ /* 0x000fe2000001002b */
[----:B--2---:R-:W-:Y:S02]  /*3270*/  IMAD R45, R17, UR4, RZ ;  /* 0x00000004112d7c24 */ /* 0x004fe4000f8e02ff */
[----:B------:R-:W-:-:S04]  /*3280*/  IMAD.WIDE.U32 R36, R90, UR4, R36 ;  /* 0x000000045a247c25 */ /* 0x000fc8000f8e0024 */
[----:B------:R-:W-:Y:S01]  /*3290*/  IMAD R45, R90, UR5, R45 ;  /* 0x000000055a2d7c24 */ /* 0x000fe2000f8e022d */
[----:B0-----:R-:W-:-:S04]  /*32a0*/  LEA R38, P5, R36, UR10, 0x1 ;  /* 0x0000000a24267c11 */ /* 0x001fc8000f8a08ff */
[----:B------:R-:W-:Y:S02]  /*32b0*/  IADD3 R45, PT, PT, R37, R45, RZ ;  /* 0x0000002d252d7210 */ /* 0x000fe40007ffe0ff */
[----:B------:R-:W-:Y:S02]  /*32c0*/  F2FP.BF16.F32.PACK_AB R37, R73, R16 ;  /* 0x000000104925723e */ /* 0x000fe400000010ff */
[----:B------:R-:W-:-:S05]  /*32d0*/  LEA.HI.X R39, R36, UR11, R45, 0x1, P5 ;  /* 0x0000000b24277c11 */ /* 0x000fca000a8f0c2d */
[----:B------:R2:W-:Y:S02]  /*32e0*/  STG.E desc[UR6][R38.64], R37 ;  /* 0x0000002526007986 */ /* 0x0005e4000c101906 */
.L_x_2144:
[----:B------:R-:W-:Y:S05]  /*32f0*/  BSYNC.RECONVERGENT B1 ;  /* 0x0000000000017941 */ /* 0x000fea0003800200 */
.L_x_2143:
[----:B------:R-:W-:Y:S04]  /*3300*/  BSSY.RECONVERGENT B1, `(.L_x_2145) ;  /* 0x0000014000017945 */ /* 0x000fe80003800200 */
[----:B------:R-:W-:Y:S05]  /*3310*/  @P6 BRA `(.L_x_2146) ;  /* 0x0000000000486947 */ /* 0x000fea0003800000 */
[----:B------:R-:W3:Y:S01]  /*3320*/  LDCU.64 UR4, c[0x0][0x3e0] ;  /* 0x00007c00ff0477ac */ /* 0x000ee20008000a00 */
[----:B------:R-:W-:Y:S01]  /*3330*/  MOV R36, R102 ;  /* 0x0000006600247202 */ /* 0x000fe20000000f00 */
[--C-:B------:R-:W-:Y:S01]  /*3340*/  FADD.FTZ R75, R75, -R46.reuse ;  /* 0x8000002e4b4b7221 */ /* 0x100fe20000010000 */
[----:B012---:R-:W-:Y:S01]  /*3350*/  MOV R37, R101 ;  /* 0x0000006500257202 */ /* 0x007fe20000000f00 */
[----:B------:R-:W0:Y:S01]  /*3360*/  LDCU.64 UR10, c[0x0][0x380] ;  /* 0x00007000ff0a77ac */ /* 0x000e220008000a00 */
[----:B------:R-:W-:Y:S01]  /*3370*/  FADD.FTZ R39, R22, -R46 ;  /* 0x8000002e16277221 */ /* 0x000fe20000010000 */
[----:B------:R-:W-:-:S03]  /*3380*/  FMUL.FTZ R75, R75, R40 ;  /* 0x000000284b4b7220 */ /* 0x000fc60000410000 */
[----:B------:R-:W-:Y:S01]  /*3390*/  FMUL.FTZ R39, R39, R40 ;  /* 0x0000002827277220 */ /* 0x000fe20000410000 */
[----:B------:R-:W-:-:S03]  /*33a0*/  FFMA.FTZ R75, R41, R75, R44 ;  /* 0x0000004b294b7223 */ /* 0x000fc6000001002c */
[----:B------:R-:W-:Y:S01]  /*33b0*/  FFMA.FTZ R16, R42, R39, R43 ;  /* 0x000000272a107223 */ /* 0x000fe2000001002b */
[----:B---3--:R-:W-:Y:S02]  /*33c0*/  IMAD R45, R19, UR4, RZ ;  /* 0x00000004132d7c24 */ /* 0x008fe4000f8e02ff */
[----:B------:R-:W-:-:S04]  /*33d0*/  IMAD.WIDE.U32 R36, R88, UR4, R36 ;  /* 0x0000000458247c25 */ /* 0x000fc8000f8e0024 */
[----:B------:R-:W-:Y:S01]  /*33e0*/  IMAD R45, R88, UR5, R45 ;  /* 0x00000005582d7c24 */ /* 0x000fe2000f8e022d */
[----:B0-----:R-:W-:-:S04]  /*33f0*/  LEA R38, P5, R36, UR10, 0x1 ;  /* 0x0000000a24267c11 */ /* 0x001fc8000f8a08ff */
[----:B------:R-:W-:Y:S02]  /*3400*/  IADD3 R45, PT, PT, R37, R45, RZ ;  /* 0x0000002d252d7210 */ /* 0x000fe40007ffe0ff */
[----:B------:R-:W-:Y:S02]  /*3410*/  F2FP.BF16.F32.PACK_AB R37, R16, R75 ;  /* 0x0000004b1025723e */ /* 0x000fe400000010ff */
[----:B------:R-:W-:-:S05]  /*3420*/  LEA.HI.X R39, R36, UR11, R45, 0x1, P5 ;  /* 0x0000000b24277c11 */ /* 0x000fca000a8f0c2d */
[----:B------:R3:W-:Y:S02]  /*3430*/  STG.E desc[UR6][R38.64], R37 ;  /* 0x0000002526007986 */ /* 0x0007e4000c101906 */
.L_x_2146:
[----:B------:R-:W-:Y:S05]  /*3440*/  BSYNC.RECONVERGENT B1 ;  /* 0x0000000000017941 */ /* 0x000fea0003800200 */
.L_x_2145:
[----:B------:R-:W-:Y:S04]  /*3450*/  BSSY.RECONVERGENT B1, `(.L_x_2147) ;  /* 0x0000014000017945 */ /* 0x000fe80003800200 */
[----:B------:R-:W-:Y:S05]  /*3460*/  @P1 BRA `(.L_x_2148) ;  /* 0x0000000000481947 */ /* 0x000fea0003800000 */
[----:B------:R-:W4:Y:S01]  /*3470*/  LDCU.64 UR4, c[0x0][0x3e0] ;  /* 0x00007c00ff0477ac */ /* 0x000f220008000a00 */
[----:B------:R-:W-:Y:S01]  /*3480*/  MOV R36, R102 ;  /* 0x0000006600247202 */ /* 0x000fe20000000f00 */
[--C-:B------:R-:W-:Y:S01]  /*3490*/  FADD.FTZ R77, R77, -R46.reuse ;  /* 0x8000002e4d4d7221 */ /* 0x100fe20000010000 */
[----:B0123--:R-:W-:Y:S01]  /*34a0*/  MOV R37, R101 ;  /* 0x0000006500257202 */ /* 0x00ffe20000000f00 */
[----:B------:R-:W0:Y:S01]  /*34b0*/  LDCU.64 UR10, c[0x0][0x380] ;  /* 0x00007000ff0a77ac */ /* 0x000e220008000a00 */
[----:B------:R-:W-:Y:S01]  /*34c0*/  FADD.FTZ R39, R24, -R46 ;  /* 0x8000002e18277221 */ /* 0x000fe20000010000 */
[----:B------:R-:W-:-:S03]  /*34d0*/  FMUL.FTZ R77, R77, R40 ;  /* 0x000000284d4d7220 */ /* 0x000fc60000410000 */
[----:B------:R-:W-:Y:S01]  /*34e0*/  FMUL.FTZ R39, R39, R40 ;  /* 0x0000002827277220 */ /* 0x000fe20000410000 */
[----:B------:R-:W-:-:S03]  /*34f0*/  FFMA.FTZ R77, R41, R77, R44 ;  /* 0x0000004d294d7223 */ /* 0x000fc6000001002c */
[----:B------:R-:W-:Y:S01]  /*3500*/  FFMA.FTZ R16, R42, R39, R43 ;  /* 0x000000272a107223 */ /* 0x000fe2000001002b */
[----:B----4-:R-:W-:Y:S02]  /*3510*/  IMAD R45, R21, UR4, RZ ;  /* 0x00000004152d7c24 */ /* 0x010fe4000f8e02ff */
[----:B------:R-:W-:-:S04]  /*3520*/  IMAD.WIDE.U32 R36, R86, UR4, R36 ;  /* 0x0000000456247c25 */ /* 0x000fc8000f8e0024 */
[----:B------:R-:W-:Y:S01]  /*3530*/  IMAD R45, R86, UR5, R45 ;  /* 0x00000005562d7c24 */ /* 0x000fe2000f8e022d */
[----:B0-----:R-:W-:-:S04]  /*3540*/  LEA R38, P1, R36, UR10, 0x1 ;  /* 0x0000000a24267c11 */ /* 0x001fc8000f8208ff */
[----:B------:R-:W-:Y:S02]  /*3550*/  IADD3 R45, PT, PT, R37, R45, RZ ;  /* 0x0000002d252d7210 */ /* 0x000fe40007ffe0ff */
[----:B------:R-:W-:Y:S02]  /*3560*/  F2FP.BF16.F32.PACK_AB R37, R16, R77 ;  /* 0x0000004d1025723e */ /* 0x000fe400000010ff */
[----:B------:R-:W-:-:S05]  /*3570*/  LEA.HI.X R39, R36, UR11, R45, 0x1, P1 ;  /* 0x0000000b24277c11 */ /* 0x000fca00088f0c2d */
[----:B------:R4:W-:Y:S02]  /*3580*/  STG.E desc[UR6][R38.64], R37 ;  /* 0x0000002526007986 */ /* 0x0009e4000c101906 */
.L_x_2148:
[----:B------:R-:W-:Y:S05]  /*3590*/  BSYNC.RECONVERGENT B1 ;  /* 0x0000000000017941 */ /* 0x000fea0003800200 */
.L_x_2147:
[----:B------:R-:W-:Y:S04]  /*35a0*/  BSSY.RECONVERGENT B1, `(.L_x_2149) ;  /* 0x0000014000017945 */ /* 0x000fe80003800200 */
[----:B------:R-:W-:Y:S05]  /*35b0*/  @P2 BRA `(.L_x_2150) ;  /* 0x0000000000482947 */ /* 0x000fea0003800000 */
[----:B------:R-:W5:Y:S01]  /*35c0*/  LDCU.64 UR4, c[0x0][0x3e0] ;  /* 0x00007c00ff0477ac */ /* 0x000f620008000a00 */
[----:B------:R-:W-:Y:S01]  /*35d0*/  MOV R36, R102 ;  /* 0x0000006600247202 */ /* 0x000fe20000000f00 */
[--C-:B01234-:R-:W-:Y:S01]  /*35e0*/  FADD.FTZ R39, R26, -R46.reuse ;  /* 0x8000002e1a277221 */ /* 0x11ffe20000010000 */
[----:B------:R-:W-:Y:S01]  /*35f0*/  MOV R37, R101 ;  /* 0x0000006500257202 */ /* 0x000fe20000000f00 */
[----:B------:R-:W0:Y:S01]  /*3600*/  LDCU.64 UR10, c[0x0][0x380] ;  /* 0x00007000ff0a77ac */ /* 0x000e220008000a00 */
[----:B------:R-:W-:Y:S01]  /*3610*/  FADD.FTZ R79, R79, -R46 ;  /* 0x8000002e4f4f7221 */ /* 0x000fe20000010000 */
[----:B------:R-:W-:-:S03]  /*3620*/  FMUL.FTZ R39, R39, R40 ;  /* 0x0000002827277220 */ /* 0x000fc60000410000 */
[----:B------:R-:W-:Y:S01]  /*3630*/  FMUL.FTZ R79, R79, R40 ;  /* 0x000000284f4f7220 */ /* 0x000fe20000410000 */
[----:B------:R-:W-:-:S03]  /*3640*/  FFMA.FTZ R16, R41, R39, R44 ;  /* 0x0000002729107223 */ /* 0x000fc6000001002c */
[----:B------:R-:W-:Y:S01]  /*3650*/  FFMA.FTZ R79, R42, R79, R43 ;  /* 0x0000004f2a4f7223 */ /* 0x000fe2000001002b */
[----:B-----5:R-:W-:Y:S02]  /*3660*/  IMAD R45, R23, UR4, RZ ;  /* 0x00000004172d7c24 */ /* 0x020fe4000f8e02ff */
[----:B------:R-:W-:-:S04]  /*3670*/  IMAD.WIDE.U32 R36, R84, UR4, R36 ;  /* 0x0000000454247c25 */ /* 0x000fc8000f8e0024 */
[----:B------:R-:W-:Y:S01]  /*3680*/  IMAD R45, R84, UR5, R45 ;  /* 0x00000005542d7c24 */ /* 0x000fe2000f8e022d */
[----:B0-----:R-:W-:-:S04]  /*3690*/  LEA R38, P1, R36, UR10, 0x1 ;  /* 0x0000000a24267c11 */ /* 0x001fc8000f8208ff */
[----:B------:R-:W-:Y:S02]  /*36a0*/  IADD3 R45, PT, PT, R37, R45, RZ ;  /* 0x0000002d252d7210 */ /* 0x000fe40007ffe0ff */
[----:B------:R-:W-:Y:S02]  /*36b0*/  F2FP.BF16.F32.PACK_AB R37, R79, R16 ;  /* 0x000000104f25723e */ /* 0x000fe400000010ff */
[----:B------:R-:W-:-:S05]  /*36c0*/  LEA.HI.X R39, R36, UR11, R45, 0x1, P1 ;  /* 0x0000000b24277c11 */ /* 0x000fca00088f0c2d */
[----:B------:R0:W-:Y:S02]  /*36d0*/  STG.E desc[UR6][R38.64], R37 ;  /* 0x0000002526007986 */ /* 0x0001e4000c101906 */
.L_x_2150:
[----:B------:R-:W-:Y:S05]  /*36e0*/  BSYNC.RECONVERGENT B1 ;  /* 0x0000000000017941 */ /* 0x000fea0003800200 */
.L_x_2149:
        /* <DEDUP_REMOVED lines=28> */
.L_x_2152:
[----:B------:R-:W-:Y:S05]  /*38b0*/  BSYNC.RECONVERGENT B1 ;  /* 0x0000000000017941 */ /* 0x000fea0003800200 */
.L_x_2151:
        /* <DEDUP_REMOVED lines=20> */
.L_x_2154:
[----:B------:R-:W-:Y:S05]  /*3a00*/  BSYNC.RECONVERGENT B1 ;  /* 0x0000000000017941 */ /* 0x000fea0003800200 */
.L_x_2153:
        /* <DEDUP_REMOVED lines=20> */
.L_x_2156:
[----:B------:R-:W-:Y:S05]  /*3b50*/  BSYNC.RECONVERGENT B1 ;  /* 0x0000000000017941 */ /* 0x000fea0003800200 */
.L_x_2155:
        /* <DEDUP_REMOVED lines=20> */
.L_x_2158:
[----:B------:R-:W-:Y:S05]  /*3ca0*/  BSYNC.RECONVERGENT B1 ;  /* 0x0000000000017941 */ /* 0x000fea0003800200 */
.L_x_2157:
        /* <DEDUP_REMOVED lines=12> */
[----:B------:R-:W5:Y:S01]  /*3d70*/  LDCU.64 UR4, c[0x0][0x3e0] ;  /* 0x00007c00ff0477ac */ /* 0x000f620008000a00 */
[----:B------:R-:W-:Y:S01]  /*3d80*/  MOV R36, R102 ;  /* 0x0000006600247202 */ /* 0x000fe20000000f00 */
[--C-:B------:R-:W-:Y:S01]  /*3d90*/  FADD.FTZ R89, R89, -R46.reuse ;  /* 0x8000002e59597221 */ /* 0x100fe20000010000 */
[----:B01234-:R-:W-:Y:S01]  /*3da0*/  MOV R37, R101 ;  /* 0x0000006500257202 */ /* 0x01ffe20000000f00 */
        /* <DEDUP_REMOVED lines=14> */
.L_x_2160:
[----:B------:R-:W-:Y:S05]  /*3e90*/  BSYNC.RECONVERGENT B1 ;  /* 0x0000000000017941 */ /* 0x000fea0003800200 */
.L_x_2159:
[----:B------:R-:W-:Y:S04]  /*3ea0*/  BSSY.RECONVERGENT B1, `(.L_x_2161) ;  /* 0x0000014000017945 */ /* 0x000fe80003800200 */
[----:B------:R-:W-:Y:S05]  /*3eb0*/  @P5 BRA `(.L_x_2162) ;  /* 0x0000000000485947 */ /* 0x000fea0003800000 */
        /* <DEDUP_REMOVED lines=18> */
.L_x_2162:
[----:B------:R-:W-:Y:S05]  /*3fe0*/  BSYNC.RECONVERGENT B1 ;  /* 0x0000000000017941 */ /* 0x000fea0003800200 */
.L_x_2161:
        /* <DEDUP_REMOVED lines=20> */
.L_x_2164:
[----:B------:R-:W-:Y:S05]  /*4130*/  BSYNC.RECONVERGENT B1 ;  /* 0x0000000000017941 */ /* 0x000fea0003800200 */
.L_x_2163:
[----:B------:R-:W-:Y:S04]  /*4140*/  BSSY.RECONVERGENT B1, `(.L_x_2165) ;  /* 0x0000014000017945 */ /* 0x000fe80003800200 */
[----:B------:R-:W-:Y:S05]  /*4150*/  @P2 BRA `(.L_x_2166) ;  /* 0x0000000000482947 */ /* 0x000fea0003800000 */
[----:B------:R-:W5:Y:S01]  /*4160*/  LDCU.64 UR4, c[0x0][0x3e0] ;  /* 0x00007c00ff0477ac */ /* 0x000f620008000a00 */
[--C-:B01234-:R-:W-:Y:S01]  /*4170*/  FADD.FTZ R39, R66, -R46.reuse ;  /* 0x8000002e42277221 */ /* 0x11ffe20000010000 */
[----:B------:R-:W-:Y:S01]  /*4180*/  MOV R36, R102 ;  /* 0x0000006600247202 */ /* 0x000fe20000000f00 */
[----:B------:R-:W-:Y:S01]  /*4190*/  FADD.FTZ R95, R95, -R46 ;  /* 0x8000002e5f5f7221 */ /* 0x000fe20000010000 */
[----:B------:R-:W0:Y:S01]  /*41a0*/  LDCU.64 UR10, c[0x0][0x380] ;  /* 0x00007000ff0a77ac */ /* 0x000e220008000a00 */
[----:B------:R-:W-:Y:S01]  /*41b0*/  MOV R37, R101 ;  /* 0x0000006500257202 */ /* 0x000fe20000000f00 */
[-C--:B------:R-:W-:Y:S01]  /*41c0*/  FMUL.FTZ R16, R39, R40.reuse ;  /* 0x0000002827107220 */ /* 0x080fe20000410000 */
[----:B------:R-:W-:-:S03]  /*41d0*/  FMUL.FTZ R95, R95, R40 ;  /* 0x000000285f5f7220 */ /* 0x000fc60000410000 */
[----:B------:R-:W-:Y:S01]  /*41e0*/  FFMA.FTZ R16, R42, R16, R43 ;  /* 0x000000102a107223 */ /* 0x000fe2000001002b */
        /* <DEDUP_REMOVED lines=9> */
.L_x_2166:
[----:B------:R-:W-:Y:S05]  /*4280*/  BSYNC.RECONVERGENT B1 ;  /* 0x0000000000017941 */ /* 0x000fea0003800200 */
.L_x_2165:
        /* <DEDUP_REMOVED lines=20> */
.L_x_2168:
[----:B------:R-:W-:Y:S05]  /*43d0*/  BSYNC.RECONVERGENT B1 ;  /* 0x0000000000017941 */ /* 0x000fea0003800200 */
.L_x_2167:
[----:B------:R-:W-:Y:S05]  /*43e0*/  @P4 BRA `(.L_x_2169) ;  /* 0x0000002000784947 */ /* 0x000fea0003800000 */
[----:B------:R-:W5:Y:S01]  /*43f0*/  LDCU.64 UR4, c[0x0][0x3e0] ;  /* 0x00007c00ff0477ac */ /* 0x000f620008000a00 */
[----:B------:R-:W-:Y:S01]  /*4400*/  MOV R100, R102 ;  /* 0x0000006600647202 */ /* 0x000fe20000000f00 */
[--C-:B------:R-:W-:Y:S01]  /*4410*/  FADD.FTZ R99, R99, -R46.reuse ;  /* 0x8000002e63637221 */ /* 0x100fe20000010000 */
[----:B01234-:R-:W-:Y:S01]  /*4420*/  FADD.FTZ R37, R70, -R46 ;  /* 0x8000002e46257221 */ /* 0x01ffe20000010000 */
[----:B------:R-:W0:Y:S02]  /*4430*/  LDCU.64 UR8, c[0x0][0x380] ;  /* 0x00007000ff0877ac */ /* 0x000e240008000a00 */
[-C--:B------:R-:W-:Y:S01]  /*4440*/  FMUL.FTZ R99, R99, R40.reuse ;  /* 0x0000002863637220 */ /* 0x080fe20000410000 */
[----:B------:R-:W-:-:S03]  /*4450*/  FMUL.FTZ R37, R37, R40 ;  /* 0x0000002825257220 */ /* 0x000fc60000410000 */
[----:B------:R-:W-:Y:S01]  /*4460*/  FFMA.FTZ R39, R41, R99, R44 ;  /* 0x0000006329277223 */ /* 0x000fe2000001002c */
[----:B------:R-:W-:-:S05]  /*4470*/  FFMA.FTZ R42, R42, R37, R43 ;  /* 0x000000252a2a7223 */ /* 0x000fca000001002b */
[----:B------:R-:W-:Y:S01]  /*4480*/  F2FP.BF16.F32.PACK_AB R39, R42, R39 ;  /* 0x000000272a27723e */ /* 0x000fe200000010ff */
[----:B-----5:R-:W-:Y:S02]  /*4490*/  IMAD R16, R67, UR4, RZ ;  /* 0x0000000443107c24 */ /* 0x020fe4000f8e02ff */
[----:B------:R-:W-:-:S04]  /*44a0*/  IMAD.WIDE.U32 R100, R13, UR4, R100 ;  /* 0x000000040d647c25 */ /* 0x000fc8000f8e0064 */
[----:B------:R-:W-:Y:S01]  /*44b0*/  IMAD R45, R13, UR5, R16 ;  /* 0x000000050d2d7c24 */ /* 0x000fe2000f8e0210 */
[----:B0-----:R-:W-:-:S04]  /*44c0*/  LEA R36, P1, R100, UR8, 0x1 ;  /* 0x0000000864247c11 */ /* 0x001fc8000f8208ff */
[----:B------:R-:W-:-:S04]  /*44d0*/  IADD3 R45, PT, PT, R101, R45, RZ ;  /* 0x0000002d652d7210 */ /* 0x000fc80007ffe0ff */
[----:B------:R-:W-:-:S05]  /*44e0*/  LEA.HI.X R37, R100, UR9, R45, 0x1, P1 ;  /* 0x0000000964257c11 */ /* 0x000fca00088f0c2d */
[----:B------:R0:W-:Y:S01]  /*44f0*/  STG.E desc[UR6][R36.64], R39 ;  /* 0x0000002724007986 */ /* 0x0001e2000c101906 */
[----:B------:R-:W-:Y:S05]  /*4500*/  BRA `(.L_x_2169) ;  /* 0x0000002000307947 */ /* 0x000fea0003800000 */
.L_x_2138:
[----:B------:R-:W0:Y:S01]  /*4510*/  LDCU.64 UR10, c[0x0][0x3e8] ;  /* 0x00007d00ff0a77ac */ /* 0x000e220008000a00 */
[----:B------:R-:W-:Y:S01]  /*4520*/  BSSY.RECONVERGENT B1, `(.L_x_2170) ;  /* 0x0000022000017945 */ /* 0x000fe20003800200 */
[----:B0-----:R-:W-:Y:S02]  /*4530*/  ISETP.GE.U32.AND P4, PT, R92, UR10, PT ;  /* 0x0000000a5c007c0c */ /* 0x001fe4000bf86070 */
[----:B------:R-:W-:Y:S02]  /*4540*/  ISETP.GE.U32.AND P2, PT, R90, UR10, PT ;  /* 0x0000000a5a007c0c */ /* 0x000fe4000bf46070 */
[----:B------:R-:W-:Y:S02]  /*4550*/  ISETP.GE.U32.AND P1, PT, R88, UR10, PT ;  /* 0x0000000a58007c0c */ /* 0x000fe4000bf26070 */
[----:B------:R-:W-:Y:S01]  /*4560*/  ISETP.GE.AND.EX P4, PT, R15, UR11, PT, P4 ;  /* 0x0000000b0f007c0c */ /* 0x000fe2000bf86340 */
[----:B------:R-:W-:-:S12]  /*4570*/  @P3 BRA `(.L_x_2171) ;  /* 0x0000000000703947 */ /* 0x000fd80003800000 */
[--C-:B------:R-:W-:Y:S01]  /*4580*/  FADD.FTZ R71, R71, -R46.reuse ;  /* 0x8000002e47477221 */ /* 0x100fe20000010000 */
[----:B------:R-:W-:Y:S01]  /*4590*/  FADD.FTZ R37, R18, -R46 ;  /* 0x8000002e12257221 */ /* 0x000fe20000010000 */
[----:B------:R-:W0:Y:S01]  /*45a0*/  LDCU.64 UR4, c[0x0][0x3e0] ;  /* 0x00007c00ff0477ac */ /* 0x000e220008000a00 */
[----:B------:R-:W-:Y:S01]  /*45b0*/  MOV R38, R102 ;  /* 0x0000006600267202 */ /* 0x000fe20000000f00 */
[-C--:B------:R-:W-:Y:S01]  /*45c0*/  FMUL.FTZ R71, R71, R40.reuse ;  /* 0x0000002847477220 */ /* 0x080fe20000410000 */
[----:B------:R-:W-:Y:S01]  /*45d0*/  FMUL.FTZ R37, R37, R40 ;  /* 0x0000002825257220 */ /* 0x000fe20000410000 */
        /* <DEDUP_REMOVED lines=10> */
[----:B------:R-:W-:Y:S02]  /*4680*/  IMAD R49, R94, UR5, R47 ;  /* 0x000000055e317c24 */ /* 0x000fe4000f8e022f */
[----:B--2---:R-:W-:-:S03]  /*4690*/  FADD.FTZ R36, R18, 1 ;  /* 0x3f80000012247421 */ /* 0x004fc60000010000 */
[----:B------:R-:W-:Y:S01]  /*46a0*/  IADD3 R49, PT, PT, R39, R49, RZ ;  /* 0x0000003127317210 */ /* 0x000fe20007ffe0ff */
[----:B0-----:R-:W-:Y:S02]  /*46b0*/  FADD.FTZ R45, R37, 1 ;  /* 0x3f800000252d7421 */ /* 0x001fe40000010000 */
[----:B------:R-:W0:Y:S08]  /*46c0*/  MUFU.RCP R36, R36 ;  /* 0x0000002400247308 */ /* 0x000e300000001000 */
[----:B------:R-:W2:Y:S01]  /*46d0*/  MUFU.RCP R45, R45 ;  /* 0x0000002d002d7308 */ /* 0x000ea20000001000 */
[----:B0-----:R-:W-:Y:S01]  /*46e0*/  FMUL.FTZ R18, R71, R36 ;  /* 0x0000002447127220 */ /* 0x001fe20000410000 */
[----:B-1----:R-:W-:-:S04]  /*46f0*/  LEA R36, P3, R38, UR8, 0x1 ;  /* 0x0000000826247c11 */ /* 0x002fc8000f8608ff */
[----:B------:R-:W-:Y:S01]  /*4700*/  LEA.HI.X R37, R38, UR9, R49, 0x1, P3 ;  /* 0x0000000926257c11 */ /* 0x000fe200098f0c31 */
[----:B--2---:R-:W-:-:S05]  /*4710*/  FMUL.FTZ R47, R48, R45 ;  /* 0x0000002d302f7220 */ /* 0x004fca0000410000 */
[----:B------:R-:W-:-:S05]  /*4720*/  F2FP.BF16.F32.PACK_AB R47, R47, R18 ;  /* 0x000000122f2f723e */ /* 0x000fca00000010ff */
[----:B------:R0:W-:Y:S02]  /*4730*/  STG.E desc[UR6][R36.64], R47 ;  /* 0x0000002f24007986 */ /* 0x0001e4000c101906 */
.L_x_2171:
[----:B------:R-:W-:Y:S05]  /*4740*/  BSYNC.RECONVERGENT B1 ;  /* 0x0000000000017941 */ /* 0x000fea0003800200 */
.L_x_2170:
[----:B------:R-:W-:Y:S04]  /*4750*/  BSSY.RECONVERGENT B1, `(.L_x_2172) ;  /* 0x000001e000017945 */ /* 0x000fe80003800200 */
[----:B------:R-:W-:Y:S05]  /*4760*/  @P4 BRA `(.L_x_2173) ;  /* 0x0000000000704947 */ /* 0x000fea0003800000 */
[--C-:B0-----:R-:W-:Y:S01]  /*4770*/  FADD.FTZ R37, R16, -R46.reuse ;  /* 0x8000002e10257221 */ /* 0x101fe20000010000 */
        /* <DEDUP_REMOVED lines=18> */
[----:B0-----:R-:W-:Y:S01]  /*48a0*/  FADD.FTZ R45, R36, 1 ;  /* 0x3f800000242d7421 */ /* 0x001fe20000010000 */
[C---:B-1----:R-:W-:Y:S01]  /*48b0*/  LEA R36, P3, R38.reuse, UR8, 0x1 ;  /* 0x0000000826247c11 */ /* 0x042fe2000f8608ff */
[----:B------:R-:W0:Y:S08]  /*48c0*/  MUFU.RCP R18, R18 ;  /* 0x0000001200127308 */ /* 0x000e300000001000 */
[----:B------:R-:W1:Y:S01]  /*48d0*/  MUFU.RCP R45, R45 ;  /* 0x0000002d002d7308 */ /* 0x000e620000001000 */
[----:B0-----:R-:W-:Y:S01]  /*48e0*/  FMUL.FTZ R16, R37, R18 ;  /* 0x0000001225107220 */ /* 0x001fe20000410000 */
[----:B------:R-:W-:Y:S01]  /*48f0*/  LEA.HI.X R37, R38, UR9, R49, 0x1, P3 ;  /* 0x0000000926257c11 */ /* 0x000fe200098f0c31 */
[----:B-1----:R-:W-:-:S05]  /*4900*/  FMUL.FTZ R47, R48, R45 ;  /* 0x0000002d302f7220 */ /* 0x002fca0000410000 */
[----:B------:R-:W-:-:S05]  /*4910*/  F2FP.BF16.F32.PACK_AB R47, R47, R16 ;  /* 0x000000102f2f723e */ /* 0x000fca00000010ff */
[----:B------:R1:W-:Y:S02]  /*4920*/  STG.E desc[UR6][R36.64], R47 ;  /* 0x0000002f24007986 */ /* 0x0003e4000c101906 */
.L_x_2173:
[----:B------:R-:W-:Y:S05]  /*4930*/  BSYNC.RECONVERGENT B1 ;  /* 0x0000000000017941 */ /* 0x000fea0003800200 */
.L_x_2172:
        /* <DEDUP_REMOVED lines=10> */
[--C-:B01----:R-:W-:Y:S01]  /*49e0*/  FADD.FTZ R37, R20, -R46.reuse ;  /* 0x8000002e14257221 */ /* 0x103fe20000010000 */
        /* <DEDUP_REMOVED lines=22> */
[----:B--2---:R-:W-:Y:S01]  /*4b50*/  FMUL.FTZ R47, R36, R45 ;  /* 0x0000002d242f7220 */ /* 0x004fe20000410000 */
[----:B-1----:R-:W-:-:S04]  /*4b60*/  LEA R36, P2, R38, UR8, 0x1 ;  /* 0x0000000826247c11 */ /* 0x002fc8000f8408ff */
[----:B------:R-:W-:Y:S02]  /*4b70*/  LEA.HI.X R37, R38, UR9, R49, 0x1, P2 ;  /* 0x0000000926257c11 */ /* 0x000fe400090f0c31 */
[----:B------:R-:W-:-:S05]  /*4b80*/  F2FP.BF16.F32.PACK_AB R47, R47, R16 ;  /* 0x000000102f2f723e */ /* 0x000fca00000010ff */
[----:B------:R2:W-:Y:S02]  /*4b90*/  STG.E desc[UR6][R36.64], R47 ;  /* 0x0000002f24007986 */ /* 0x0005e4000c101906 */
.L_x_2175:
[----:B------:R-:W-:Y:S05]  /*4ba0*/  BSYNC.RECONVERGENT B1 ;  /* 0x0000000000017941 */ /* 0x000fea0003800200 */
.L_x_2174:
[----:B------:R-:W-:Y:S04]  /*4bb0*/  BSSY.RECONVERGENT B1, `(.L_x_2176) ;  /* 0x000001e000017945 */ /* 0x000fe80003800200 */
[----:B------:R-:W-:Y:S05]  /*4bc0*/  @P1 BRA `(.L_x_2177) ;  /* 0x0000000000701947 */ /* 0x000fea0003800000 */
[--C-:B------:R-:W-:Y:S01]  /*4bd0*/  FADD.FTZ R75, R75, -R46.reuse ;  /* 0x8000002e4b4b7221 */ /* 0x100fe20000010000 */
[----:B012---:R-:W-:Y:S01]  /*4be0*/  FADD.FTZ R37, R22, -R46 ;  /* 0x8000002e16257221 */ /* 0x007fe20000010000 */
        /* <DEDUP_REMOVED lines=18> */
[----:B0-----:R-:W-:Y:S02]  /*4d10*/  FADD.FTZ R22, R20, 1 ;  /* 0x3f80000014167421 */ /* 0x001fe40000010000 */
[----:B------:R-:W0:Y:S08]  /*4d20*/  MUFU.RCP R18, R18 ;  /* 0x0000001200127308 */ /* 0x000e300000001000 */
[----:B------:R-:W1:Y:S01]  /*4d30*/  MUFU.RCP R22, R22 ;  /* 0x0000001600167308 */ /* 0x000e620000001000 */
[----:B0-----:R-:W-:Y:S01]  /*4d40*/  FMUL.FTZ R16, R75, R18 ;  /* 0x000000124b107220 */ /* 0x001fe20000410000 */
[----:B-1----:R-:W-:Y:S01]  /*4d50*/  FMUL.FTZ R45, R37, R22 ;  /* 0x00000016252d7220 */ /* 0x002fe20000410000 */
[----:B------:R-:W-:-:S04]  /*4d60*/  LEA.HI.X R37, R38, UR9, R47, 0x1, P1 ;  /* 0x0000000926257c11 */ /* 0x000fc800088f0c2f */
[----:B------:R-:W-:-:S05]  /*4d70*/  F2FP.BF16.F32.PACK_AB R45, R45, R16 ;  /* 0x000000102d2d723e */ /* 0x000fca00000010ff */
[----:B------:R3:W-:Y:S02]  /*4d80*/  STG.E desc[UR6][R36.64], R45 ;  /* 0x0000002d24007986 */ /* 0x0007e4000c101906 */
.L_x_2177:
[----:B------:R-:W-:Y:S05]  /*4d90*/  BSYNC.RECONVERGENT B1 ;  /* 0x0000000000017941 */ /* 0x000fea0003800200 */
.L_x_2176:
[----:B------:R-:W-:Y:S04]  /*4da0*/  BSSY.RECONVERGENT B1, `(.L_x_2178) ;  /* 0x000001e000017945 */ /* 0x000fe80003800200 */
[----:B------:R-:W-:Y:S05]  /*4db0*/  @P5 BRA `(.L_x_2179) ;  /* 0x0000000000705947 */ /* 0x000fea0003800000 */
[--C-:B------:R-:W-:Y:S01]  /*4dc0*/  FADD.FTZ R77, R77, -R46.reuse ;  /* 0x8000002e4d4d7221 */ /* 0x100fe20000010000 */
[----:B0123--:R-:W-:Y:S01]  /*4dd0*/  FADD.FTZ R37, R24, -R46 ;  /* 0x8000002e18257221 */ /* 0x00ffe20000010000 */
        /* <DEDUP_REMOVED lines=26> */
.L_x_2179:
[----:B------:R-:W-:Y:S05]  /*4f80*/  BSYNC.RECONVERGENT B1 ;  /* 0x0000000000017941 */ /* 0x000fea0003800200 */
.L_x_2178:
[----:B------:R-:W-:Y:S04]  /*4f90*/  BSSY.RECONVERGENT B1, `(.L_x_2180) ;  /* 0x000001e000017945 */ /* 0x000fe80003800200 */
[----:B------:R-:W-:Y:S05]  /*4fa0*/  @P6 BRA `(.L_x_2181) ;  /* 0x0000000000706947 */ /* 0x000fea0003800000 */
[--C-:B01234-:R-:W-:Y:S01]  /*4fb0*/  FADD.FTZ R37, R26, -R46.reuse ;  /* 0x8000002e1a257221 */ /* 0x11ffe20000010000 */
        /* <DEDUP_REMOVED lines=23> */
[----:B------:R-:W-:Y:S01]  /*5130*/  LEA.HI.X R37, R38, UR9, R47, 0x1, P1 ;  /* 0x0000000926257c11 */ /* 0x000fe200088f0c2f */
[----:B-1----:R-:W-:-:S05]  /*5140*/  FMUL.FTZ R45, R79, R22 ;  /* 0x000000164f2d7220 */ /* 0x002fca0000410000 */
[----:B------:R-:W-:-:S05]  /*5150*/  F2FP.BF16.F32.PACK_AB R45, R45, R16 ;  /* 0x000000102d2d723e */ /* 0x000fca00000010ff */
[----:B------:R0:W-:Y:S02]  /*5160*/  STG.E desc[UR6][R36.64], R45 ;  /* 0x0000002d24007986 */ /* 0x0001e4000c101906 */
.L_x_2181:
[----:B------:R-:W-:Y:S05]  /*5170*/  BSYNC.RECONVERGENT B1 ;  /* 0x0000000000017941 */ /* 0x000fea0003800200 */
.L_x_2180:
        /* <DEDUP_REMOVED lines=38> */
.L_x_2183:
[----:B------:R-:W-:Y:S05]  /*53e0*/  BSYNC.RECONVERGENT B1 ;  /* 0x0000000000017941 */ /* 0x000fea0003800200 */
.L_x_2182:
        /* <DEDUP_REMOVED lines=30> */
.L_x_2185:
[----:B------:R-:W-:Y:S05]  /*55d0*/  BSYNC.RECONVERGENT B1 ;  /* 0x0000000000017941 */ /* 0x000fea0003800200 */
.L_x_2184:
        /* <DEDUP_REMOVED lines=30> */
.L_x_2187:
[----:B------:R-:W-:Y:S05]  /*57c0*/  BSYNC.RECONVERGENT B1 ;  /* 0x0000000000017941 */ /* 0x000fea0003800200 */
.L_x_2186:
        /* <DEDUP_REMOVED lines=30> */
.L_x_2189:
[----:B------:R-:W-:Y:S05]  /*59b0*/  BSYNC.RECONVERGENT B1 ;  /* 0x0000000000017941 */ /* 0x000fea0003800200 */
.L_x_2188:
        /* <DEDUP_REMOVED lines=13> */
[----:B01234-:R-:W-:Y:S01]  /*5a90*/  FADD.FTZ R37, R60, -R46 ;  /* 0x8000002e3c257221 */ /* 0x01ffe20000010000 */
[----:B------:R-:W0:Y:S01]  /*5aa0*/  LDCU.64 UR4, c[0x0][0x3e0] ;  /* 0x00007c00ff0477ac */ /* 0x000e220008000a00 */
[----:B------:R-:W-:Y:S01]  /*5ab0*/  MOV R36, R102 ;  /* 0x0000006600247202 */ /* 0x000fe20000000f00 */
        /* <DEDUP_REMOVED lines=24> */
.L_x_2191:
[----:B------:R-:W-:Y:S05]  /*5c40*/  BSYNC.RECONVERGENT B1 ;  /* 0x0000000000017941 */ /* 0x000fea0003800200 */
.L_x_2190:
[----:B------:R-:W-:Y:S04]  /*5c50*/  BSSY.RECONVERGENT B1, `(.L_x_2192) ;  /* 0x000001e000017945 */ /* 0x000fe80003800200 */
[----:B------:R-:W-:Y:S05]  /*5c60*/  @P2 BRA `(.L_x_2193) ;  /* 0x0000000000702947 */ /* 0x000fea0003800000 */
        /* <DEDUP_REMOVED lines=28> */
.L_x_2193:
[----:B------:R-:W-:Y:S05]  /*5e30*/  BSYNC.RECONVERGENT B1 ;  /* 0x0000000000017941 */ /* 0x000fea0003800200 */
.L_x_2192:
        /* <DEDUP_REMOVED lines=30> */
.L_x_2195:
[----:B------:R-:W-:Y:S05]  /*6020*/  BSYNC.RECONVERGENT B1 ;  /* 0x0000000000017941 */ /* 0x000fea0003800200 */
.L_x_2194:
        /* <DEDUP_REMOVED lines=30> */
.L_x_2197:
[----:B------:R-:W-:Y:S05]  /*6210*/  BSYNC.RECONVERGENT B1 ;  /* 0x0000000000017941 */ /* 0x000fea0003800200 */
.L_x_2196:
        /* <DEDUP_REMOVED lines=30> */
.L_x_2199:
[----:B------:R-:W-:Y:S05]  /*6400*/  BSYNC.RECONVERGENT B1 ;  /* 0x0000000000017941 */ /* 0x000fea0003800200 */
.L_x_2198:
        /* <DEDUP_REMOVED lines=28> */
.L_x_2169:
[----:B------:R-:W-:Y:S05]  /*65d0*/  BSYNC.RECONVERGENT B0 ;  /* 0x0000000000007941 */ /* 0x000fea0003800200 */
.L_x_2137:
[----:B------:R-:W5:Y:S01]  /*65e0*/  LDCU UR4, c[0x0][0x3f8] ;  /* 0x00007f00ff0477ac */ /* 0x000f620008000800 */
[----:B------:R-:W-:Y:S02]  /*65f0*/  IADD3 R2, PT, PT, R7, R2, RZ ;  /* 0x0000000207027210 */ /* 0x000fe40007ffe0ff */
[----:B------:R-:W-:Y:S01]  /*6600*/  IADD3 R4, PT, PT, R4, 0x1, RZ ;  /* 0x0000000104047810 */ /* 0x000fe20007ffe0ff */
[----:B------:R-:W5:Y:S02]  /*6610*/  LDCU UR5, c[0x0][0x3c8] ;  /* 0x00007900ff0577ac */ /* 0x000f640008000800 */
[----:B-----5:R-:W-:-:S06]  /*6620*/  UIMAD UR4, UR4, UR5, URZ ;  /* 0x00000005040472a4 */ /* 0x020fcc000f8e02ff */
[----:B------:R-:W-:-:S13]  /*6630*/  ISETP.GE.AND P1, PT, R2, UR4, PT ;  /* 0x0000000402007c0c */ /* 0x000fda000bf26270 */
[----:B------:R-:W-:Y:S05]  /*6640*/  @!P1 BRA `(.L_x_2200) ;  /* 0xffffff9c00609947 */ /* 0x000fea000383ffff */
[----:B------:R-:W-:Y:S05]  /*6650*/  EXIT ;  /* 0x000000000000794d */ /* 0x000fea0003800000 */
.L_x_2201:
        /* <DEDUP_REMOVED lines=10> */
.L_x_3450:


//--------------------- .text._Z35group_norm_nhwc_fwd_one_pass_kernelI11Bf16IOFp16WLi64ELi30ELi480EEv26Group_norm_nhwc_fwd_params --------------------------
	.section	.text._Z35group_norm_nhwc_fwd_one_pass_kernelI11Bf16IOFp16WLi64ELi30ELi480EEv26Group_norm_nhwc_fwd_params,"ax",@progbits
	.align	128
        .global         _Z35group_norm_nhwc_fwd_one_pass_kernelI11Bf16IOFp16WLi64ELi30ELi480EEv26Group_norm_nhwc_fwd_params
        .type           _Z35group_norm_nhwc_fwd_one_pass_kernelI11Bf16IOFp16WLi64ELi30ELi480EEv26Group_norm_nhwc_fwd_params,@function
        .size           _Z35group_norm_nhwc_fwd_one_pass_kernelI11Bf16IOFp16WLi64ELi30ELi480EEv26Group_norm_nhwc_fwd_params,(.L_x_3451 - _Z35group_norm_nhwc_fwd_one_pass_kernelI11Bf16IOFp16WLi64ELi30ELi480EEv26Group_norm_nhwc_fwd_params)
        .other          _Z35group_norm_nhwc_fwd_one_pass_kernelI11Bf16IOFp16WLi64ELi30ELi480EEv26Group_norm_nhwc_fwd_params,@"STO_CUDA_ENTRY STV_DEFAULT"
_Z35group_norm_nhwc_fwd_one_pass_kernelI11Bf16IOFp16WLi64ELi30ELi480EEv26Group_norm_nhwc_fwd_params:
.text._Z35group_norm_nhwc_fwd_one_pass_kernelI11Bf16IOFp16WLi64ELi30ELi480EEv26Group_norm_nhwc_fwd_params:
        /* <DEDUP_REMOVED lines=25> */
.L_x_2221:
[----:B0-----:R-:W0:Y:S01]  /*0190*/  LDC R0, c[0x0][0x3f8] ;  /* 0x0000fe00ff007b82 */ /* 0x001e220000000800 */
[----:B------:R-:W-:Y:S01]  /*01a0*/  IABS R8, UR8 ;  /* 0x0000000800087c13 */ /* 0x000fe20008000000 */
[----:B-1----:R-:W1:Y:S01]  /*01b0*/  LDCU.64 UR10, c[0x0][0x3e8] ;  /* 0x00007d00ff0a77ac */ /* 0x002e620008000a00 */
[----:B------:R-:W-:Y:S02]  /*01c0*/  SHF.R.S32.HI R15, RZ, 0x1f, R23 ;  /* 0x0000001fff0f7819 */ /* 0x000fe40000011417 */
[----:B------:R-:W-:Y:S02]  /*01d0*/  MOV R21, RZ ;  /* 0x000000ff00157202 */ /* 0x000fe40000000f00 */
        /* <DEDUP_REMOVED lines=126> */
.L_x_2203:
[----:B----4-:R-:W-:Y:S05]  /*09c0*/  BSYNC.RECONVERGENT B0 ;  /* 0x0000000000007941 */ /* 0x010fea0003800200 */
.L_x_2202:
        /* <DEDUP_REMOVED lines=44> */
.L_x_2205:
[----:B------:R-:W-:Y:S05]  /*0c90*/  BSYNC.RECONVERGENT B0 ;  /* 0x0000000000007941 */ /* 0x000fea0003800200 */
.L_x_2204:
        /* <DEDUP_REMOVED lines=31> */
.L_x_2208:
[----:B---3--:R-:W2:Y:S04]  /*0e90*/  LDG.E.STRONG.GPU R8, desc[UR14][R6.64] ;  /* 0x0000000e06087981 */ /* 0x008ea8000c1ef900 */
[----:B--2---:R-:W-:Y:S01]  /*0ea0*/  CCTL.IVALL ;  /* 0x00000000ff00798f */ /* 0x004fe20002000000 */
[----:B------:R-:W-:Y:S05]  /*0eb0*/  YIELD ;  /* 0x0000000000007946 */ /* 0x000fea0003800000 */
[----:B------:R-:W-:-:S13]  /*0ec0*/  ISETP.NE.AND P2, PT, R8, R11, PT ;  /* 0x0000000b0800720c */ /* 0x000fda0003f45270 */
[----:B------:R-:W-:Y:S05]  /*0ed0*/  @P2 BRA `(.L_x_2208) ;  /* 0xfffffffc00ec2947 */ /* 0x000fea000383ffff */
.L_x_2207:
        /* <DEDUP_REMOVED lines=15> */
.L_x_2210:
        /* <DEDUP_REMOVED lines=63> */
[----:B------:R-:W-:Y:S01]  /*13c0*/  MOV R10, UR24 ;  /* 0x00000018000a7c02 */ /* 0x000fe20008000f00 */
[----:B------:R-:W-:Y:S01]  /*13d0*/  IMAD.U32 R11, RZ, RZ, UR25 ;  /* 0x00000019ff0b7e24 */ /* 0x000fe2000f8e00ff */
        /* <DEDUP_REMOVED lines=26> */
.L_x_2209:
        /* <DEDUP_REMOVED lines=19> */
[----:B------:R-:W-:-:S02]  /*16b0*/  ISETP.EQ.OR P5, PT, R8, UR18, P3 ;  /* 0x0000001208007c0c */ /* 0x000fc40009fa2670 */
        /* <DEDUP_REMOVED lines=31> */
.L_x_2211:
        /* <DEDUP_REMOVED lines=15> */
[----:B------:R-:W-:-:S05]  /*19a0*/  IMAD.U32 R7, RZ, RZ, UR13 ;  /* 0x0000000dff077e24 */ /* 0x000fca000f8e00ff */
[----:B------:R-:W-:Y:S01]  /*19b0*/  MOV R8, UR10 ;  /* 0x0000000a00087c02 */ /* 0x000fe20008000f00 */
[----:B------:R-:W0:Y:S01]  /*19c0*/  @!P4 LDG.E.64 R6, desc[UR14][R6.64] ;  /* 0x0000000e0606c981 */ /* 0x000e22000c1e1b00 */
[----:B------:R-:W-:-:S06]  /*19d0*/  MOV R9, UR11 ;  /* 0x0000000b00097c02 */ /* 0x000fcc0008000f00 */
[----:B------:R-:W2:Y:S01]  /*19e0*/  @!P2 LDG.E.64 R8, desc[UR14][R8.64] ;  /* 0x0000000e0808a981 */ /* 0x000ea2000c1e1b00 */
[----:B------:R-:W-:-:S04]  /*19f0*/  IADD3 R10, PT, PT, R10, 0x2, RZ ;  /* 0x000000020a0a7810 */ /* 0x000fc80007ffe0ff */
[----:B------:R-:W-:Y:S01]  /*1a00*/  R2UR UR5, R10 ;  /* 0x000000000a0572ca */ /* 0x000fe200000e0000 */
[----:B0-----:R-:W-:Y:S01]  /*1a10*/  @!P4 FADD.FTZ R4, R4, R6 ;  /* 0x000000060404c221 */ /* 0x001fe20000010000 */
[----:B------:R-:W-:-:S03]  /*1a20*/  @!P4 FADD.FTZ R5, R5, R7 ;  /* 0x000000070505c221 */ /* 0x000fc60000010000 */
[----:B--2---:R-:W-:Y:S01]  /*1a30*/  @!P2 FADD.FTZ R4, R4, R8 ;  /* 0x000000080404a221 */ /* 0x004fe20000010000 */
[----:B------:R-:W-:-:S09]  /*1a40*/  @!P2 FADD.FTZ R5, R5, R9 ;  /* 0x000000090505a221 */ /* 0x000fd20000010000 */
.L_x_2212:
        /* <DEDUP_REMOVED lines=13> */
.L_x_2213:
[----:B------:R-:W-:Y:S05]  /*1b20*/  BSYNC.RECONVERGENT B0 ;  /* 0x0000000000007941 */ /* 0x000fea0003800200 */
.L_x_2206:
[----:B------:R-:W4:Y:S01]  /*1b30*/  S2R R8, SR_TID.X ;  /* 0x0000000000087919 */ /* 0x000f220000002100 */
[----:B------:R-:W5:Y:S01]  /*1b40*/  S2UR UR9, SR_CgaCtaId ;  /* 0x00000000000979c3 */ /* 0x000f620000008800 */
[----:B------:R-:W0:Y:S01]  /*1b50*/  LDCU UR10, c[0x0][0x414] ;  /* 0x00008280ff0a77ac */ /* 0x000e220008000800 */
[----:B------:R-:W-:Y:S01]  /*1b60*/  IMAD.U32 R17, RZ, RZ, UR8 ;  /* 0x00000008ff117e24 */ /* 0x000fe2000f8e00ff */
        /* <DEDUP_REMOVED lines=15> */
[----:B0-----:R-:W-:-:S03]  /*1c60*/  @P0 FMUL.FTZ R8, R4, UR10 ;  /* 0x0000000a04080c20 */ /* 0x001fc60008410000 */
[----:B------:R-:W-:-:S04]  /*1c70*/  SHF.L.U32 R9, R9, 0x1, RZ ;  /* 0x0000000109097819 */ /* 0x000fc800000006ff */
        /* <DEDUP_REMOVED lines=23> */
[----:B--2---:R-:W-:Y:S02]  /*1df0*/  HADD2.F32 R7, -RZ, R16.H0_H0 ;  /* 0x20000010ff077230 */ /* 0x004fe40000004100 */
[----:B---3--:R-:W-:Y:S02]  /*1e00*/  HADD2.F32 R8, -RZ, R17.H0_H0 ;  /* 0x20000011ff087230 */ /* 0x008fe40000004100 */
[----:B----4-:R-:W-:Y:S02]  /*1e10*/  HADD2.F32 R10, -RZ, R18.H0_H0 ;  /* 0x20000012ff0a7230 */ /* 0x010fe40000004100 */
[----:B-----5:R-:W-:Y:S01]  /*1e20*/  HADD2.F32 R9, -RZ, R19.H0_H0 ;  /* 0x20000013ff097230 */ /* 0x020fe20000004100 */
[----:B01----:R-:W-:Y:S06]  /*1e30*/  BRA.U UP0, `(.L_x_2215) ;  /* 0x0000000100c07547 */ /* 0x003fec000b800000 */
[----:B------:R-:W0:Y:S01]  /*1e40*/  LDCU.64 UR12, c[0x0][0x3e8] ;  /* 0x00007d00ff0c77ac */ /* 0x000e220008000a00 */
[----:B------:R-:W-:Y:S01]  /*1e50*/  SHF.R.S32.HI R4, RZ, 0x1f, R23 ;  /* 0x0000001fff047819 */ /* 0x000fe20000011417 */
[----:B------:R-:W-:Y:S01]  /*1e60*/  BSSY.RECONVERGENT B1, `(.L_x_2216) ;  /* 0x000001a000017945 */ /* 0x000fe20003800200 */
[----:B------:R-:W-:-:S04]  /*1e70*/  IADD3 R11, PT, PT, R23, 0x20, RZ ;  /* 0x00000020170b7810 */ /* 0x000fc80007ffe0ff */
[----:B------:R-:W-:Y:S02]  /*1e80*/  SHF.R.S32.HI R12, RZ, 0x1f, R11 ;  /* 0x0000001fff0c7819 */ /* 0x000fe4000001140b */
[----:B0-----:R-:W-:Y:S02]  /*1e90*/  ISETP.GE.U32.AND P1, PT, R23, UR12, PT ;  /* 0x0000000c17007c0c */ /* 0x001fe4000bf26070 */
[----:B------:R-:W-:Y:S02]  /*1ea0*/  ISETP.GE.U32.AND P2, PT, R11, UR12, PT ;  /* 0x0000000c0b007c0c */ /* 0x000fe4000bf46070 */
        /* <DEDUP_REMOVED lines=21> */
.L_x_2217:
[----:B------:R-:W-:Y:S05]  /*2000*/  BSYNC.RECONVERGENT B1 ;  /* 0x0000000000017941 */ /* 0x000fea0003800200 */
.L_x_2216:
[----:B------:R-:W-:Y:S05]  /*2010*/  @P2 BRA `(.L_x_2218) ;  /* 0x00000004004c2947 */ /* 0x000fea0003800000 */
[----:B------:R-:W1:Y:S01]  /*2020*/  LDCU.64 UR10, c[0x0][0x3e0] ;  /* 0x00007c00ff0a77ac */ /* 0x000e620008000a00 */
[----:B------:R-:W-:Y:S01]  /*2030*/  MOV R25, R27 ;  /* 0x0000001b00197202 */ /* 0x000fe20000000f00 */
        /* <DEDUP_REMOVED lines=16> */
.L_x_2215:
        /* <DEDUP_REMOVED lines=11> */
[----:B------:R-:W-:-:S02]  /*21f0*/  IMAD.MOV.U32 R3, RZ, RZ, R27 ;  /* 0x000000ffff037224 */ /* 0x000fc400078e001b */
        /* <DEDUP_REMOVED lines=19> */
.L_x_2220:
[----:B------:R-:W-:Y:S05]  /*2330*/  BSYNC.RECONVERGENT B1 ;  /* 0x0000000000017941 */ /* 0x000fea0003800200 */
.L_x_2219:
        /* <DEDUP_REMOVED lines=33> */
.L_x_2218:
[----:B------:R-:W-:Y:S05]  /*2550*/  BSYNC.RECONVERGENT B0 ;  /* 0x0000000000007941 */ /* 0x000fea0003800200 */
.L_x_2214:
[----:B------:R-:W-:Y:S02]  /*2560*/  UIADD3 UR8, UPT, UPT, UR19, UR8, URZ ;  /* 0x0000000813087290 */ /* 0x000fe4000fffe0ff */
[----:B------:R-:W-:Y:S02]  /*2570*/  UIADD3 UR4, UPT, UPT, UR4, 0x1, URZ ;  /* 0x0000000104047890 */ /* 0x000fe4000fffe0ff */
[----:B------:R-:W-:-:S09]  /*2580*/  UISETP.GE.AND UP0, UPT, UR8, UR7, UPT ;  /* 0x000000070800728c */ /* 0x000fd2000bf06270 */
[----:B------:R-:W-:Y:S05]  /*2590*/  BRA.U !UP0, `(.L_x_2221) ;  /* 0xffffffd908fc7547 */ /* 0x000fea000b83ffff */
[----:B------:R-:W-:Y:S05]  /*25a0*/  EXIT ;  /* 0x000000000000794d */ /* 0x000fea0003800000 */
.L_x_2222:
        /* <DEDUP_REMOVED lines=13> */
.L_x_3451:


//--------------------- .text._Z35group_norm_nhwc_fwd_one_pass_kernelI11Bf16IOFp16WLi128ELi30ELi480EEv26Group_norm_nhwc_fwd_params --------------------------
	.section	.text._Z35group_norm_nhwc_fwd_one_pass_kernelI11Bf16IOFp16WLi128ELi30ELi480EEv26Group_norm_nhwc_fwd_params,"ax",@progbits
	.align	128
        .global         _Z35group_norm_nhwc_fwd_one_pass_kernelI11Bf16IOFp16WLi128ELi30ELi480EEv26Group_norm_nhwc_fwd_params
        .type           _Z35group_norm_nhwc_fwd_one_pass_kernelI11Bf16IOFp16WLi128ELi30ELi480EEv26Group_norm_nhwc_fwd_params,@function
        .size           _Z35group_norm_nhwc_fwd_one_pass_kernelI11Bf16IOFp16WLi128ELi30ELi480EEv26Group_norm_nhwc_fwd_params,(.L_x_3452 - _Z35group_norm_nhwc_fwd_one_pass_kernelI11Bf16IOFp16WLi128ELi30ELi480EEv26Group_norm_nhwc_fwd_params)
        .other          _Z35group_norm_nhwc_fwd_one_pass_kernelI11Bf16IOFp16WLi128ELi30ELi480EEv26Group_norm_nhwc_fwd_params,@"STO_CUDA_ENTRY STV_DEFAULT"
_Z35group_norm_nhwc_fwd_one_pass_kernelI11Bf16IOFp16WLi128ELi30ELi480EEv26Group_norm_nhwc_fwd_params:
.text._Z35group_norm_nhwc_fwd_one_pass_kernelI11Bf16IOFp16WLi128ELi30ELi480EEv26Group_norm_nhwc_fwd_params:
        /* <DEDUP_REMOVED lines=25> */
.L_x_2250:
[----:B0-23--:R-:W0:Y:S01]  /*0190*/  LDC R2, c[0x0][0x3f8] ;  /* 0x0000fe00ff027b82 */ /* 0x00de220000000800 */
[----:B-1----:R-:W-:Y:S01]  /*01a0*/  IABS R8, UR7 ;  /* 0x0000000700087c13 */ /* 0x002fe20008000000 */
[----:B------:R-:W1:Y:S01]  /*01b0*/  LDCU.64 UR8, c[0x0][0x3e8] ;  /* 0x00007d00ff0877ac */ /* 0x000e620008000a00 */
[----:B------:R-:W-:Y:S02]  /*01c0*/  SHF.R.S32.HI R17, RZ, 0x1f, R23 ;  /* 0x0000001fff117819 */ /* 0x000fe40000011417 */
[----:B------:R-:W-:Y:S01]  /*01d0*/  IADD3 R21, PT, PT, R23, 0x20, RZ ;  /* 0x0000002017157810 */ /* 0x000fe20007ffe0ff */
[----:B------:R-:W2:Y:S01]  /*01e0*/  LDCU.64 UR10, c[0x0][0x3f0] ;  /* 0x00007e00ff0a77ac */ /* 0x000ea20008000a00 */
        /* <DEDUP_REMOVED lines=173> */
.L_x_2224:
[----:B------:R-:W-:Y:S05]  /*0cc0*/  BSYNC.RECONVERGENT B0 ;  /* 0x0000000000007941 */ /* 0x000fea0003800200 */
.L_x_2223:
        /* <DEDUP_REMOVED lines=44> */
.L_x_2226:
[----:B------:R-:W-:Y:S05]  /*0f90*/  BSYNC.RECONVERGENT B0 ;  /* 0x0000000000007941 */ /* 0x000fea0003800200 */
.L_x_2225:
        /* <DEDUP_REMOVED lines=31> */
.L_x_2229:
[----:B---3--:R-:W3:Y:S04]  /*1190*/  LDG.E.STRONG.GPU R6, desc[UR14][R8.64] ;  /* 0x0000000e08067981 */ /* 0x008ee8000c1ef900 */
[----:B---3--:R-:W-:Y:S01]  /*11a0*/  CCTL.IVALL ;  /* 0x00000000ff00798f */ /* 0x008fe20002000000 */
[----:B------:R-:W-:Y:S05]  /*11b0*/  YIELD ;  /* 0x0000000000007946 */ /* 0x000fea0003800000 */
[----:B------:R-:W-:-:S13]  /*11c0*/  ISETP.NE.AND P2, PT, R6, R11, PT ;  /* 0x0000000b0600720c */ /* 0x000fda0003f45270 */
[----:B------:R-:W-:Y:S05]  /*11d0*/  @P2 BRA `(.L_x_2229) ;  /* 0xfffffffc00ec2947 */ /* 0x000fea000383ffff */
.L_x_2228:
        /* <DEDUP_REMOVED lines=15> */
.L_x_2231:
        /* <DEDUP_REMOVED lines=91> */
.L_x_2230:
        /* <DEDUP_REMOVED lines=24> */
[----:B------:R-:W-:Y:S01]  /*1a00*/  MOV R6, UR8 ;  /* 0x0000000800067c02 */ /* 0x000fe20008000f00 */
[----:B------:R-:W-:Y:S01]  /*1a10*/  @!UP0 UIMAD UR12, UR12, UR19, UR6 ;  /* 0x000000130c0c82a4 */ /* 0x000fe2000f8e0206 */
[----:B------:R-:W-:Y:S01]  /*1a20*/  IMAD.U32 R7, RZ, RZ, UR9 ;  /* 0x00000009ff077e24 */ /* 0x000fe2000f8e00ff */
[----:B------:R-:W-:Y:S02]  /*1a30*/  @!UP1 UIMAD.WIDE.U32 UR10, UR10, 0x8, UR16 ;  /* 0x000000080a0a98a5 */ /* 0x000fe4000f8e0010 */
[----:B------:R-:W-:Y:S02]  /*1a40*/  @!UP2 UIMAD UR13, UR13, UR19, UR6 ;  /* 0x000000130d0da2a4 */ /* 0x000fe4000f8e0206 */
[----:B------:R-:W-:Y:S01]  /*1a50*/  @!UP0 UIMAD.WIDE.U32 UR8, UR12, 0x8, UR16 ;  /* 0x000000080c0888a5 */ /* 0x000fe2000f8e0010 */
[----:B------:R-:W0:Y:S01]  /*1a60*/  @!P2 LDG.E.64 R6, desc[UR14][R6.64] ;  /* 0x0000000e0606a981 */ /* 0x000e22000c1e1b00 */
[----:B------:R-:W-:Y:S02]  /*1a70*/  MOV R8, UR10 ;  /* 0x0000000a00087c02 */ /* 0x000fe40008000f00 */
[----:B------:R-:W-:Y:S01]  /*1a80*/  MOV R9, UR11 ;  /* 0x0000000b00097c02 */ /* 0x000fe20008000f00 */
[----:B------:R-:W-:Y:S01]  /*1a90*/  @!UP2 UIMAD.WIDE.U32 UR10, UR13, 0x8, UR16 ;  /* 0x000000080d0aa8a5 */ /* 0x000fe2000f8e0010 */
[----:B------:R-:W-:-:S02]  /*1aa0*/  MOV R10, UR8 ;  /* 0x00000008000a7c02 */ /* 0x000fc40008000f00 */
[----:B------:R-:W-:Y:S02]  /*1ab0*/  MOV R11, UR9 ;  /* 0x00000009000b7c02 */ /* 0x000fe40008000f00 */
[----:B------:R-:W3:Y:S01]  /*1ac0*/  @!P4 LDG.E.64 R8, desc[UR14][R8.64] ;  /* 0x0000000e0808c981 */ /* 0x000ee2000c1e1b00 */
[----:B--2---:R-:W-:Y:S01]  /*1ad0*/  MOV R12, UR10 ;  /* 0x0000000a000c7c02 */ /* 0x004fe20008000f00 */
[----:B-1----:R-:W-:Y:S02]  /*1ae0*/  IMAD.U32 R13, RZ, RZ, UR11 ;  /* 0x0000000bff0d7e24 */ /* 0x002fe4000f8e00ff */
[----:B------:R-:W2:Y:S04]  /*1af0*/  @!P5 LDG.E.64 R10, desc[UR14][R10.64] ;  /* 0x0000000e0a0ad981 */ /* 0x000ea8000c1e1b00 */
        /* <DEDUP_REMOVED lines=12> */
.L_x_2232:
        /* <DEDUP_REMOVED lines=28> */
.L_x_2233:
        /* <DEDUP_REMOVED lines=13> */
.L_x_2234:
[----:B------:R-:W-:Y:S05]  /*1e50*/  BSYNC.RECONVERGENT B0 ;  /* 0x0000000000007941 */ /* 0x000fea0003800200 */
.L_x_2227:
[----:B--2---:R-:W2:Y:S01]  /*1e60*/  S2R R12, SR_TID.X ;  /* 0x00000000000c7919 */ /* 0x004ea20000002100 */
[----:B------:R-:W4:Y:S01]  /*1e70*/  S2UR UR8, SR_CgaCtaId ;  /* 0x00000000000879c3 */ /* 0x000f220000008800 */
[----:B------:R-:W5:Y:S01]  /*1e80*/  LDCU UR9, c[0x0][0x414] ;  /* 0x00008280ff0977ac */ /* 0x000f620008000800 */
[----:B------:R-:W-:Y:S01]  /*1e90*/  MOV R29, UR7 ;  /* 0x00000007001d7c02 */ /* 0x000fe20008000f00 */
        /* <DEDUP_REMOVED lines=19> */
[----:B------:R-:W-:-:S04]  /*1fd0*/  IMAD.IADD R15, R20, 0x1, R15 ;  /* 0x00000001140f7824 */ /* 0x000fc800078e020f */
        /* <DEDUP_REMOVED lines=52> */
.L_x_2238:
[----:B------:R-:W-:Y:S05]  /*2320*/  BSYNC.RECONVERGENT B1 ;  /* 0x0000000000017941 */ /* 0x000fea0003800200 */
.L_x_2237:
        /* <DEDUP_REMOVED lines=29> */
.L_x_2240:
[----:B------:R-:W-:Y:S05]  /*2500*/  BSYNC.RECONVERGENT B1 ;  /* 0x0000000000017941 */ /* 0x000fea0003800200 */
.L_x_2239:
[----:B------:R-:W-:Y:S04]  /*2510*/  BSSY.RECONVERGENT B1, `(.L_x_2241) ;  /* 0x0000014000017945 */ /* 0x000fe80003800200 */
[----:B------:R-:W-:Y:S05]  /*2520*/  @P2 BRA `(.L_x_2242) ;  /* 0x0000000000482947 */ /* 0x000fea0003800000 */
[----:B------:R-:W1:Y:S01]  /*2530*/  LDCU.64 UR8, c[0x0][0x3e0] ;  /* 0x00007c00ff0877ac */ /* 0x000e620008000a00 */
[--C-:B0-----:R-:W-:Y:S01]  /*2540*/  FADD.FTZ R11, R2, -R6.reuse ;  /* 0x80000006020b7221 */ /* 0x101fe20000010000 */
[----:B------:R-:W-:Y:S01]  /*2550*/  FADD.FTZ R9, R3, -R6 ;  /* 0x8000000603097221 */ /* 0x000fe20000010000 */
[----:B------:R-:W-:Y:S01]  /*2560*/  MOV R2, R24 ;  /* 0x0000001800027202 */ /* 0x000fe20000000f00 */
[----:B------:R-:W0:Y:S01]  /*2570*/  LDCU.64 UR12, c[0x0][0x380] ;  /* 0x00007000ff0c77ac */ /* 0x000e220008000a00 */
[----:B------:R-:W-:Y:S02]  /*2580*/  IMAD.MOV.U32 R3, RZ, RZ, R27 ;  /* 0x000000ffff037224 */ /* 0x000fe400078e001b */
        /* <DEDUP_REMOVED lines=12> */
.L_x_2242:
[----:B------:R-:W-:Y:S05]  /*2650*/  BSYNC.RECONVERGENT B1 ;  /* 0x0000000000017941 */ /* 0x000fea0003800200 */
.L_x_2241:
        /* <DEDUP_REMOVED lines=14> */
[----:B-1----:R-:W-:-:S04]  /*2740*/  LEA R2, P1, R24, UR10, 0x1 ;  /* 0x0000000a18027c11 */ /* 0x002fc8000f8208ff */
[----:B------:R-:W-:-:S04]  /*2750*/  IADD3 R15, PT, PT, R25, R15, RZ ;  /* 0x0000000f190f7210 */ /* 0x000fc80007ffe0ff */
[----:B------:R-:W-:-:S05]  /*2760*/  LEA.HI.X R3, R24, UR11, R15, 0x1, P1 ;  /* 0x0000000b18037c11 */ /* 0x000fca00088f0c0f */
[----:B------:R2:W-:Y:S01]  /*2770*/  STG.E desc[UR14][R2.64], R5 ;  /* 0x0000000502007986 */ /* 0x0005e2000c10190e */
[----:B------:R-:W-:Y:S05]  /*2780*/  BRA `(.L_x_2243) ;  /* 0x00000008001c7947 */ /* 0x000fea0003800000 */
.L_x_2236:
        /* <DEDUP_REMOVED lines=32> */
[----:B0-----:R-:W-:Y:S02]  /*2990*/  IMAD R11, R8, UR10, RZ ;  /* 0x0000000a080b7c24 */ /* 0x001fe4000f8e02ff */
[----:B------:R-:W-:Y:S02]  /*29a0*/  IMAD.MOV.U32 R8, RZ, RZ, R24 ;  /* 0x000000ffff087224 */ /* 0x000fe400078e0018 */
[C---:B------:R-:W-:Y:S02]  /*29b0*/  IMAD R11, R23.reuse, UR11, R11 ;  /* 0x0000000b170b7c24 */ /* 0x040fe4000f8e020b */
[----:B------:R-:W-:-:S04]  /*29c0*/  IMAD.WIDE.U32 R8, R23, UR10, R8 ;  /* 0x0000000a17087c25 */ /* 0x000fc8000f8e0008 */
[----:B---3--:R-:W-:Y:S01]  /*29d0*/  FMUL.FTZ R21, R21, R10 ;  /* 0x0000000a15157220 */ /* 0x008fe20000410000 */
[----:B------:R-:W-:Y:S02]  /*29e0*/  IADD3 R11, PT, PT, R9, R11, RZ ;  /* 0x0000000b090b7210 */ /* 0x000fe40007ffe0ff */
[C---:B-1----:R-:W-:Y:S02]  /*29f0*/  LEA R10, P4, R8.reuse, UR12, 0x1 ;  /* 0x0000000c080a7c11 */ /* 0x042fe4000f8808ff */
[----:B------:R-:W-:Y:S02]  /*2a00*/  F2FP.BF16.F32.PACK_AB R21, R21, R18 ;  /* 0x000000121515723e */ /* 0x000fe400000010ff */
[----:B------:R-:W-:-:S05]  /*2a10*/  LEA.HI.X R11, R8, UR13, R11, 0x1, P4 ;  /* 0x0000000d080b7c11 */ /* 0x000fca000a0f0c0b */
[----:B------:R0:W-:Y:S04]  /*2a20*/  STG.E desc[UR14][R10.64], R21 ;  /* 0x000000150a007986 */ /* 0x0001e8000c10190e */
.L_x_2245:
[----:B------:R-:W-:Y:S05]  /*2a30*/  BSYNC.RECONVERGENT B1 ;  /* 0x0000000000017941 */ /* 0x000fea0003800200 */
.L_x_2244:
        /* <DEDUP_REMOVED lines=24> */
[----:B------:R-:W-:-:S04]  /*2bc0*/  IMAD.WIDE.U32 R10, R29, UR10, R10 ;  /* 0x0000000a1d0a7c25 */ /* 0x000fc8000f8e000a */
[----:B------:R-:W-:Y:S02]  /*2bd0*/  IMAD.IADD R21, R11, 0x1, R21 ;  /* 0x000000010b157824 */ /* 0x000fe400078e0215 */
[----:B0-----:R-:W-:Y:S01]  /*2be0*/  FMUL.FTZ R29, R8, R19 ;  /* 0x00000013081d7220 */ /* 0x001fe20000410000 */
[----:B-1----:R-:W-:Y:S01]  /*2bf0*/  LEA R8, P1, R10, UR12, 0x1 ;  /* 0x0000000c0a087c11 */ /* 0x002fe2000f8208ff */
[----:B--2---:R-:W-:-:S03]  /*2c00*/  FMUL.FTZ R0, R9, R0 ;  /* 0x0000000009007220 */ /* 0x004fc60000410000 */
[----:B------:R-:W-:Y:S02]  /*2c10*/  LEA.HI.X R9, R10, UR13, R21, 0x1, P1 ;  /* 0x0000000d0a097c11 */ /* 0x000fe400088f0c15 */
[----:B------:R-:W-:-:S05]  /*2c20*/  F2FP.BF16.F32.PACK_AB R29, R29, R0 ;  /* 0x000000001d1d723e */ /* 0x000fca00000010ff */
[----:B------:R1:W-:Y:S02]  /*2c30*/  STG.E desc[UR14][R8.64], R29 ;  /* 0x0000001d08007986 */ /* 0x0003e4000c10190e */
.L_x_2247:
[----:B------:R-:W-:Y:S05]  /*2c40*/  BSYNC.RECONVERGENT B1 ;  /* 0x0000000000017941 */ /* 0x000fea0003800200 */
.L_x_2246:
        /* <DEDUP_REMOVED lines=21> */
[----:B------:R-:W-:-:S05]  /*2da0*/  IMAD.WIDE.U32 R2, R13, UR10, R2 ;  /* 0x0000000a0d027c25 */ /* 0x000fca000f8e0002 */
[----:B------:R-:W-:Y:S02]  /*2db0*/  IADD3 R19, PT, PT, R3, R19, RZ ;  /* 0x0000001303137210 */ /* 0x000fe40007ffe0ff */
[----:B------:R-:W1:Y:S01]  /*2dc0*/  MUFU.RCP R11, R11 ;  /* 0x0000000b000b7308 */ /* 0x000e620000001000 */
[----:B0-----:R-:W-:Y:S01]  /*2dd0*/  FMUL.FTZ R10, R8, R9 ;  /* 0x00000009080a7220 */ /* 0x001fe20000410000 */
[----:B--2---:R-:W-:-:S04]  /*2de0*/  LEA R8, P1, R2, UR12, 0x1 ;  /* 0x0000000c02087c11 */ /* 0x004fc8000f8208ff */
[----:B------:R-:W-:Y:S01]  /*2df0*/  LEA.HI.X R9, R2, UR13, R19, 0x1, P1 ;  /* 0x0000000d02097c11 */ /* 0x000fe200088f0c13 */
[----:B-1----:R-:W-:-:S05]  /*2e00*/  FMUL.FTZ R13, R0, R11 ;  /* 0x0000000b000d7220 */ /* 0x002fca0000410000 */
[----:B------:R-:W-:-:S05]  /*2e10*/  F2FP.BF16.F32.PACK_AB R13, R13, R10 ;  /* 0x0000000a0d0d723e */ /* 0x000fca00000010ff */
[----:B------:R2:W-:Y:S02]  /*2e20*/  STG.E desc[UR14][R8.64], R13 ;  /* 0x0000000d08007986 */ /* 0x0005e4000c10190e */
.L_x_2249:
[----:B------:R-:W-:Y:S05]  /*2e30*/  BSYNC.RECONVERGENT B1 ;  /* 0x0000000000017941 */ /* 0x000fea0003800200 */
.L_x_2248:
        /* <DEDUP_REMOVED lines=28> */
.L_x_2243:
[----:B------:R-:W-:Y:S05]  /*3000*/  BSYNC.RECONVERGENT B0 ;  /* 0x0000000000007941 */ /* 0x000fea0003800200 */
.L_x_2235:
        /* <DEDUP_REMOVED lines=8> */
.L_x_2251:
        /* <DEDUP_REMOVED lines=15> */
.L_x_3452:


//--------------------- .text._Z35group_norm_nhwc_fwd_one_pass_kernelI11Bf16IOFp16WLi256ELi30ELi480EEv26Group_norm_nhwc_fwd_params --------------------------
	.section	.text._Z35group_norm_nhwc_fwd_one_pass_kernelI11Bf16IOFp16WLi256ELi30ELi480EEv26Group_norm_nhwc_fwd_params,"ax",@progbits
	.align	128
        .global         _Z35group_norm_nhwc_fwd_one_pass_kernelI11Bf16IOFp16WLi256ELi30ELi480EEv26Group_norm_nhwc_fwd_params
        .type           _Z35group_norm_nhwc_fwd_one_pass_kernelI11Bf16IOFp16WLi256ELi30ELi480EEv26Group_norm_nhwc_fwd_params,@function
        .size           _Z35group_norm_nhwc_fwd_one_pass_kernelI11Bf16IOFp16WLi256ELi30ELi480EEv26Group_norm_nhwc_fwd_params,(.L_x_3453 - _Z35group_norm_nhwc_fwd_one_pass_kernelI11Bf16IOFp16WLi256ELi30ELi480EEv26Group_norm_nhwc_fwd_params)
        .other          _Z35group_norm_nhwc_fwd_one_pass_kernelI11Bf16IOFp16WLi256ELi30ELi480EEv26Group_norm_nhwc_fwd_params,@"STO_CUDA_ENTRY STV_DEFAULT"
_Z35group_norm_nhwc_fwd_one_pass_kernelI11Bf16IOFp16WLi256ELi30ELi480EEv26Group_norm_nhwc_fwd_params:
.text._Z35group_norm_nhwc_fwd_one_pass_kernelI11Bf16IOFp16WLi256ELi30ELi480EEv26Group_norm_nhwc_fwd_params:
        /* <DEDUP_REMOVED lines=51> */
.L_x_2295:
[----:B0-----:R-:W0:Y:S01]  /*0330*/  LDCU UR5, c[0x0][0x3f8] ;  /* 0x00007f00ff0577ac */ /* 0x001e220008000800 */
[----:B------:R-:W-:Y:S02]  /*0340*/  IABS R8, UR8 ;  /* 0x0000000800087c13 */ /* 0x000fe40008000000 */
[----:B------:R-:W-:Y:S02]  /*0350*/  CS2R R28, SRZ ;  /* 0x00000000001c7805 */ /* 0x000fe4000001ff00 */
[----:B------:R-:W-:Y:S01]  /*0360*/  IADD3 R15, PT, PT, R0, 0x40, RZ ;  /* 0x00000040000f7810 */ /* 0x000fe20007ffe0ff */
[----:B-1----:R-:W1:Y:S01]  /*0370*/  LDCU.64 UR20, c[0x0][0x3e8] ;  /* 0x00007d00ff1477ac */ /* 0x002e620008000a00 */
[----:B------:R-:W-:Y:S02]  /*0380*/  R2UR UR17, R8 ;  /* 0x00000000081172ca */ /* 0x000fe400000e0000 */
[----:B------:R-:W-:Y:S01]  /*0390*/  SHF.R.S32.HI R9, RZ, 0x1f, R15 ;  /* 0x0000001fff097819 */ /* 0x000fe2000001140f */
[----:B--2---:R-:W2:Y:S01]  /*03a0*/  LDCU.64 UR22, c[0x0][0x3f0] ;  /* 0x00007e00ff1677ac */ /* 0x004ea20008000a00 */
[----:B------:R-:W-:-:S04]  /*03b0*/  IADD3 R21, PT, PT, R0, 0x60, RZ ;  /* 0x0000006000157810 */ /* 0x000fc80007ffe0ff */
[----:B------:R-:W-:Y:S02]  /*03c0*/  SHF.R.S32.HI R19, RZ, 0x1f, R21 ;  /* 0x0000001fff137819 */ /* 0x000fe40000011415 */
        /* <DEDUP_REMOVED lines=10> */
[----:B0-----:R-:W-:-:S04]  /*0470*/  IADD3 R4, PT, PT, R3, 0xffffffe, RZ ;  /* 0x0ffffffe03047810 */ /* 0x001fc80007ffe0ff */
[----:B------:R0:W4:Y:S02]  /*0480*/  F2I.FTZ.U32.TRUNC.NTZ R5, R4 ;  /* 0x0000000400057305 */ /* 0x000124000021f000 */
[----:B0-----:R-:W-:-:S05]  /*0490*/  HFMA2 R4, -RZ, RZ, 0, 0 ;  /* 0x00000000ff047431 */ /* 0x001fca00000001ff */
[----:B------:R-:W-:Y:S01]  /*04a0*/  R2UR UR18, R4 ;  /* 0x00000000041272ca */ /* 0x000fe200000e0000 */
[----:B----4-:R-:W-:Y:S01]  /*04b0*/  IMAD.MOV R7, RZ, RZ, -R5 ;  /* 0x000000ffff077224 */ /* 0x010fe200078e0a05 */
[----:B------:R-:W-:Y:S01]  /*04c0*/  R2UR UR19, R5 ;  /* 0x00000000051372ca */ /* 0x000fe200000e0000 */
[----:B-1----:R-:W-:Y:S02]  /*04d0*/  @!P5 IMAD R4, R9, R12, RZ ;  /* 0x0000000c0904d224 */ /* 0x002fe400078e02ff */
[----:B------:R-:W-:Y:S02]  /*04e0*/  IMAD R7, R7, R6, RZ ;  /* 0x0000000607077224 */ /* 0x000fe400078e02ff */
[----:B------:R-:W-:-:S08]  /*04f0*/  @!P5 IMAD R23, R15, R13, R4 ;  /* 0x0000000d0f17d224 */ /* 0x000fd000078e0204 */
        /* <DEDUP_REMOVED lines=30> */
[----:B------:R-:W-:Y:S01]  /*06e0*/  LEA.HI.X.SX32 R7, R3, RZ, 0x1, P2 ;  /* 0x000000ff03077211 */ /* 0x000fe200010f0eff */
[----:B------:R-:W-:Y:S01]  /*06f0*/  IMAD.U32 R3, RZ, RZ, UR22 ;  /* 0x00000016ff037e24 */ /* 0x000fe2000f8e00ff */
[----:B------:R-:W-:-:S03]  /*0700*/  ISETP.GE.U32.AND P2, PT, R5, UR20, PT ;  /* 0x0000001405007c0c */ /* 0x000fc6000bf46070 */
[----:B------:R-:W-:Y:S01]  /*0710*/  IMAD.WIDE.U32 R6, R3, UR19, R6 ;  /* 0x0000001303067c25 */ /* 0x000fe2000f8e0006 */
[----:B------:R-:W-:Y:S02]  /*0720*/  IADD3 R3, PT, PT, R0, 0xa0, RZ ;  /* 0x000000a000037810 */ /* 0x000fe40007ffe0ff */
[----:B------:R-:W-:Y:S01]  /*0730*/  ISETP.GE.AND.EX P2, PT, R20, UR21, PT, P2 ;  /* 0x0000001514007c0c */ /* 0x000fe2000bf46320 */
[----:B0-----:R-:W-:Y:S01]  /*0740*/  @!P1 IMAD R18, R19, R16, RZ ;  /* 0x0000001013129224 */ /* 0x001fe200078e02ff */
[----:B------:R-:W-:Y:S02]  /*0750*/  IADD3 R9, PT, PT, R7, UR5, RZ ;  /* 0x0000000507097c10 */ /* 0x000fe4000fffe0ff */
[----:B------:R-:W-:Y:S01]  /*0760*/  @!P5 MOV R8, R6 ;  /* 0x000000060008d202 */ /* 0x000fe20000000f00 */
[----:B------:R-:W-:Y:S01]  /*0770*/  @!P1 IMAD R25, R21, R17, R18 ;  /* 0x0000001115199224 */ /* 0x000fe200078e0212 */
[----:B------:R-:W-:Y:S02]  /*0780*/  ISETP.GE.U32.AND P3, PT, R3, UR20, PT ;  /* 0x0000001403007c0c */ /* 0x000fe4000bf66070 */
[----:B------:R-:W-:Y:S01]  /*0790*/  SHF.R.S32.HI R4, RZ, 0x1f, R3 ;  /* 0x0000001fff047819 */ /* 0x000fe20000011403 */
[----:B------:R-:W-:Y:S01]  /*07a0*/  @!P5 IMAD.WIDE.U32 R12, R15, R12, R8 ;  /* 0x0000000c0f0cd225 */ /* 0x000fe200078e0008 */
[----:B------:R-:W-:Y:S01]  /*07b0*/  @!P1 MOV R22, R6 ;  /* 0x0000000600169202 */ /* 0x000fe20000000f00 */
[----:B------:R-:W0:Y:S01]  /*07c0*/  @!P1 LDC.64 R14, c[0x0][0x390] ;  /* 0x0000e400ff0e9b82 */ /* 0x000e220000000a00 */
[----:B------:R-:W-:-:S02]  /*07d0*/  ISETP.GE.AND.EX P3, PT, R4, UR21, PT, P3 ;  /* 0x0000001504007c0c */ /* 0x000fc4000bf66330 */
[----:B------:R-:W-:Y:S01]  /*07e0*/  @!P5 IADD3 R13, PT, PT, R13, R23, RZ ;  /* 0x000000170d0dd210 */ /* 0x000fe20007ffe0ff */
[----:B------:R-:W-:Y:S01]  /*07f0*/  @!P1 IMAD.MOV.U32 R23, RZ, RZ, R9 ;  /* 0x000000ffff179224 */ /* 0x000fe200078e0009 */
[----:B---3--:R-:W-:Y:S01]  /*0800*/  @!P5 LEA R10, P4, R12, R10, 0x1 ;  /* 0x0000000a0c0ad211 */ /* 0x008fe200078808ff */
[----:B------:R-:W-:-:S03]  /*0810*/  @!P1 IMAD.WIDE.U32 R16, R21, R16, R22 ;  /* 0x0000001015109225 */ /* 0x000fc600078e0016 */
[----:B------:R-:W-:Y:S02]  /*0820*/  @!P5 LEA.HI.X R11, R12, R11, R13, 0x1, P4 ;  /* 0x0000000b0c0bd211 */ /* 0x000fe400020f0c0d */
[----:B------:R-:W1:Y:S01]  /*0830*/  @!P2 LDC.64 R12, c[0x0][0x3e0] ;  /* 0x0000f800ff0cab82 */ /* 0x000e620000000a00 */
[----:B------:R-:W-:Y:S02]  /*0840*/  ISETP.GE.U32.AND P4, PT, R31, UR20, PT ;  /* 0x000000141f007c0c */ /* 0x000fe4000bf86070 */
        /* <DEDUP_REMOVED lines=12> */
[----:B------:R-:W-:Y:S01]  /*0910*/  @!P2 MOV R20, R6 ;  /* 0x000000060014a202 */ /* 0x000fe20000000f00 */
[----:B------:R1:W5:Y:S05]  /*0920*/  @!P1 LDG.E R30, desc[UR24][R14.64] ;  /* 0x000000180e1e9981 */ /* 0x00036a000c1e1900 */
[----:B------:R-:W2:Y:S01]  /*0930*/  @!P4 LDC.64 R22, c[0x0][0x3e0] ;  /* 0x0000f800ff16cb82 */ /* 0x000ea20000000a00 */
[----:B----4-:R-:W-:Y:S02]  /*0940*/  @!P3 IMAD R4, R4, R18, RZ ;  /* 0x000000120404b224 */ /* 0x010fe400078e02ff */
[----:B------:R-:W-:-:S02]  /*0950*/  @!P2 IMAD R24, R5, R13, R24 ;  /* 0x0000000d0518a224 */ /* 0x000fc400078e0218 */
[----:B------:R-:W-:Y:S01]  /*0960*/  @!P2 IMAD.WIDE.U32 R12, R5, R12, R20 ;  /* 0x0000000c050ca225 */ /* 0x000fe200078e0014 */
[----:B------:R-:W-:Y:S02]  /*0970*/  @!P3 MOV R5, R9 ;  /* 0x000000090005b202 */ /* 0x000fe40000000f00 */
[----:B-1----:R-:W1:Y:S01]  /*0980*/  @!P5 LDC.64 R14, c[0x0][0x3e0] ;  /* 0x0000f800ff0edb82 */ /* 0x002e620000000a00 */
        /* <DEDUP_REMOVED lines=8> */
[C---:B--2---:R-:W-:Y:S02]  /*0a10*/  @!P3 LEA R16, P1, R18.reuse, R16, 0x1 ;  /* 0x000000101210b211 */ /* 0x044fe400078208ff */
[----:B------:R-:W-:Y:S01]  /*0a20*/  CS2R R26, SRZ ;  /* 0x00000000001a7805 */ /* 0x000fe2000001ff00 */
[----:B------:R-:W2:Y:S01]  /*0a30*/  @!P5 LDC.64 R12, c[0x0][0x390] ;  /* 0x0000e400ff0cdb82 */ /* 0x000ea20000000a00 */
[----:B------:R-:W-:Y:S01]  /*0a40*/  @!P3 LEA.HI.X R17, R18, R17, R20, 0x1, P1 ;  /* 0x000000111211b211 */ /* 0x000fe200008f0c14 */
[----:B------:R-:W-:Y:S01]  /*0a50*/  @!P4 IMAD R24, R34, R22, RZ ;  /* 0x000000162218c224 */ /* 0x000fe200078e02ff */
[----:B------:R-:W-:Y:S01]  /*0a60*/  @!P4 MOV R20, R6 ;  /* 0x000000060014c202 */ /* 0x000fe20000000f00 */
[----:B------:R-:W4:Y:S01]  /*0a70*/  @!P2 LDG.E R29, desc[UR24][R10.64] ;  /* 0x000000180a1da981 */ /* 0x000f22000c1e1900 */
[----:B------:R-:W-:-:S02]  /*0a80*/  @!P4 MOV R21, R9 ;  /* 0x000000090015c202 */ /* 0x000fc40000000f00 */
[----:B------:R-:W-:Y:S01]  /*0a90*/  IADD3 R19, PT, PT, R0, 0xc0, RZ ;  /* 0x000000c000137810 */ /* 0x000fe20007ffe0ff */
[C---:B------:R-:W-:Y:S01]  /*0aa0*/  @!P4 IMAD R3, R31.reuse, R23, R24 ;  /* 0x000000171f03c224 */ /* 0x040fe200078e0218 */
[----:B------:R-:W-:Y:S01]  /*0ab0*/  @!P5 MOV R25, R9 ;  /* 0x000000090019d202 */ /* 0x000fe20000000f00 */
[----:B------:R-:W-:Y:S01]  /*0ac0*/  @!P4 IMAD.WIDE.U32 R22, R31, R22, R20 ;  /* 0x000000161f16c225 */ /* 0x000fe200078e0014 */
[----:B------:R-:W-:Y:S01]  /*0ad0*/  ISETP.GE.U32.AND P1, PT, R19, UR20, PT ;  /* 0x0000001413007c0c */ /* 0x000fe2000bf26070 */
[----:B------:R-:W4:Y:S01]  /*0ae0*/  @!P3 LDG.E R27, desc[UR24][R16.64] ;  /* 0x00000018101bb981 */ /* 0x000f22000c1e1900 */
[----:B------:R-:W-:Y:S01]  /*0af0*/  SHF.R.S32.HI R20, RZ, 0x1f, R19 ;  /* 0x0000001fff147819 */ /* 0x000fe20000011413 */
[----:B-1----:R-:W-:Y:S01]  /*0b00*/  @!P5 IMAD R18, R35, R14, RZ ;  /* 0x0000000e2312d224 */ /* 0x002fe200078e02ff */
[----:B------:R-:W-:Y:S02]  /*0b10*/  @!P5 MOV R24, R6 ;  /* 0x000000060018d202 */ /* 0x000fe40000000f00 */
[----:B------:R-:W-:Y:S01]  /*0b20*/  ISETP.GE.AND.EX P1, PT, R20, UR21, PT, P1 ;  /* 0x0000001514007c0c */ /* 0x000fe2000bf26310 */
[C---:B------:R-:W-:Y:S01]  /*0b30*/  @!P5 IMAD R21, R0.reuse, R15, R18 ;  /* 0x0000000f0015d224 */ /* 0x040fe200078e0212 */
[----:B------:R-:W-:Y:S01]  /*0b40*/  @!P4 IADD3 R3, PT, PT, R23, R3, RZ ;  /* 0x000000031703c210 */ /* 0x000fe20007ffe0ff */
[----:B------:R-:W-:Y:S01]  /*0b50*/  @!P5 IMAD.WIDE.U32 R14, R0, R14, R24 ;  /* 0x0000000e000ed225 */ /* 0x000fe200078e0018 */
[----:B0-----:R-:W-:-:S03]  /*0b60*/  @!P4 LEA R4, P6, R22, R4, 0x1 ;  /* 0x000000041604c211 */ /* 0x001fc600078c08ff */
[----:B------:R-:W-:Y:S01]  /*0b70*/  @!P5 IMAD.IADD R21, R15, 0x1, R21 ;  /* 0x000000010f15d824 */ /* 0x000fe200078e0215 */
[----:B------:R-:W-:Y:S02]  /*0b80*/  @!P4 LEA.HI.X R5, R22, R5, R3, 0x1, P6 ;  /* 0x000000051605c211 */ /* 0x000fe400030f0c03 */
[----:B--2---:R-:W-:Y:S02]  /*0b90*/  @!P5 LEA R12, P6, R14, R12, 0x1 ;  /* 0x0000000c0e0cd211 */ /* 0x004fe400078c08ff */
[----:B------:R-:W-:Y:S01]  /*0ba0*/  IADD3 R3, PT, PT, R0, 0xe0, RZ ;  /* 0x000000e000037810 */ /* 0x000fe20007ffe0ff */
[----:B------:R-:W2:Y:S01]  /*0bb0*/  @!P4 LDG.E R26, desc[UR24][R4.64] ;  /* 0x00000018041ac981 */ /* 0x000ea2000c1e1900 */
        /* <DEDUP_REMOVED lines=31> */
[C---:B---3--:R-:W-:Y:S01]  /*0db0*/  PRMT R12, R28.reuse, 0x7632, R12 ;  /* 0x000076321c0c7816 */ /* 0x048fe2000000000c */
[----:B------:R-:W-:Y:S01]  /*0dc0*/  IMAD.U32 R28, R28, 0x10000, RZ ;  /* 0x000100001c1c7824 */ /* 0x000fe200078e00ff */
[C---:B-----5:R-:W-:Y:S02]  /*0dd0*/  PRMT R11, R30.reuse, 0x7632, R11 ;  /* 0x000076321e0b7816 */ /* 0x060fe4000000000b */
[----:B------:R-:W-:Y:S02]  /*0de0*/  SHF.L.U32 R30, R30, 0x10, RZ ;  /* 0x000000101e1e7819 */ /* 0x000fe400000006ff */
[----:B--2---:R-:W-:Y:S02]  /*0df0*/  PRMT R3, R26, 0x7632, R3 ;  /* 0x000076321a037816 */ /* 0x004fe40000000003 */
[----:B----4-:R-:W-:-:S04]  /*0e00*/  PRMT R18, R21, 0x7632, R18 ;  /* 0x0000763215127816 */ /* 0x010fc80000000012 */
[----:B------:R-:W-:Y:S02]  /*0e10*/  SHF.L.U32 R18, R18, 0x10, RZ ;  /* 0x0000001012127819 */ /* 0x000fe400000006ff */
[----:B------:R-:W-:-:S03]  /*0e20*/  SHF.L.U32 R21, R21, 0x10, RZ ;  /* 0x0000001015157819 */ /* 0x000fc600000006ff */
[----:B------:R-:W-:Y:S01]  /*0e30*/  FMUL.FTZ R4, R18, R18 ;  /* 0x0000001212047220 */ /* 0x000fe20000410000 */
[----:B------:R-:W-:-:S03]  /*0e40*/  SHF.L.U32 R3, R3, 0x10, RZ ;  /* 0x0000001003037819 */ /* 0x000fc600000006ff */
[----:B------:R-:W-:Y:S01]  /*0e50*/  FFMA.FTZ R5, R21, R21, R4 ;  /* 0x0000001515057223 */ /* 0x000fe20000010004 */
[----:B------:R-:W-:Y:S01]  /*0e60*/  SHF.L.U32 R4, R12, 0x10, RZ ;  /* 0x000000100c047819 */ /* 0x000fe200000006ff */
[----:B------:R-:W-:Y:S01]  /*0e70*/  FMUL.FTZ R13, R3, R3 ;  /* 0x00000003030d7220 */ /* 0x000fe20000410000 */
[----:B------:R-:W-:Y:S01]  /*0e80*/  SHF.L.U32 R26, R26, 0x10, RZ ;  /* 0x000000101a1a7819 */ /* 0x000fe200000006ff */
[----:B------:R-:W-:Y:S01]  /*0e90*/  FADD.FTZ R10, RZ, R5 ;  /* 0x00000005ff0a7221 */ /* 0x000fe20000010000 */
[----:B------:R-:W-:Y:S01]  /*0ea0*/  SHF.L.U32 R5, R11, 0x10, RZ ;  /* 0x000000100b057819 */ /* 0x000fe200000006ff */
[----:B------:R-:W-:Y:S02]  /*0eb0*/  FMUL.FTZ R11, R4, R4 ;  /* 0x00000004040b7220 */ /* 0x000fe40000410000 */
[----:B------:R-:W-:Y:S02]  /*0ec0*/  FFMA.FTZ R13, R26, R26, R13 ;  /* 0x0000001a1a0d7223 */ /* 0x000fe4000001000d */
[----:B------:R-:W-:Y:S01]  /*0ed0*/  FFMA.FTZ R12, R28, R28, R11 ;  /* 0x0000001c1c0c7223 */ /* 0x000fe2000001000b */
[----:B------:R-:W-:Y:S01]  /*0ee0*/  FMUL.FTZ R11, R5, R5 ;  /* 0x00000005050b7220 */ /* 0x000fe20000410000 */
[----:B------:R-:W-:Y:S01]  /*0ef0*/  FADD.FTZ R13, R10, R13 ;  /* 0x0000000d0a0d7221 */ /* 0x000fe20000010000 */
[----:B------:R-:W-:-:S02]  /*0f00*/  PRMT R10, R29, 0x7632, R10 ;  /* 0x000076321d0a7816 */ /* 0x000fc4000000000a */
[----:B------:R-:W-:Y:S01]  /*0f10*/  FFMA.FTZ R11, R30, R30, R11 ;  /* 0x0000001e1e0b7223 */ /* 0x000fe2000001000b */
[----:B------:R-:W-:Y:S01]  /*0f20*/  FADD.FTZ R12, R13, R12 ;  /* 0x0000000c0d0c7221 */ /* 0x000fe20000010000 */
[----:B------:R-:W-:-:S03]  /*0f30*/  SHF.L.U32 R10, R10, 0x10, RZ ;  /* 0x000000100a0a7819 */ /* 0x000fc600000006ff */
[--C-:B------:R-:W-:Y:S01]  /*0f40*/  FADD.FTZ R12, R12, R11.reuse ;  /* 0x0000000b0c0c7221 */ /* 0x100fe20000010000 */
[----:B------:R-:W-:Y:S01]  /*0f50*/  PRMT R11, R27, 0x7632, R11 ;  /* 0x000076321b0b7816 */ /* 0x000fe2000000000b */
[----:B------:R-:W-:Y:S01]  /*0f60*/  FMUL.FTZ R14, R10, R10 ;  /* 0x0000000a0a0e7220 */ /* 0x000fe20000410000 */
[----:B------:R-:W-:Y:S01]  /*0f70*/  SHF.L.U32 R29, R29, 0x10, RZ ;  /* 0x000000101d1d7819 */ /* 0x000fe200000006ff */
[----:B------:R-:W-:Y:S01]  /*0f80*/  FADD.FTZ R13, R21, R18 ;  /* 0x00000012150d7221 */ /* 0x000fe20000010000 */
[----:B------:R-:W-:Y:S02]  /*0f90*/  SHF.L.U32 R11, R11, 0x10, RZ ;  /* 0x000000100b0b7819 */ /* 0x000fe400000006ff */
[----:B------:R-:W-:Y:S01]  /*0fa0*/  SHF.L.U32 R27, R27, 0x10, RZ ;  /* 0x000000101b1b7819 */ /* 0x000fe200000006ff */
        /* <DEDUP_REMOVED lines=12> */
[----:B------:R-:W-:Y:S01]  /*1070*/  FADD.FTZ R12, R30, R5 ;  /* 0x000000051e0c7221 */ /* 0x000fe20000010000 */
[----:B------:R-:W-:Y:S02]  /*1080*/  IMAD.U32 R20, R20, 0x10000, RZ ;  /* 0x0001000014147824 */ /* 0x000fe400078e00ff */
[----:B------:R-:W-:Y:S01]  /*1090*/  FMUL.FTZ R17, R16, R16 ;  /* 0x0000001010117220 */ /* 0x000fe20000410000 */
[----:B------:R-:W-:Y:S01]  /*10a0*/  FADD.FTZ R14, R29, R10 ;  /* 0x0000000a1d0e7221 */ /* 0x000fe20000010000 */
[----:B------:R-:W-:Y:S02]  /*10b0*/  FADD.FTZ R13, R13, R12 ;  /* 0x0000000c0d0d7221 */ /* 0x000fe40000010000 */
[----:B------:R-:W-:Y:S02]  /*10c0*/  FFMA.FTZ R22, R20, R20, R17 ;  /* 0x0000001414167223 */ /* 0x000fe40000010011 */
[----:B------:R-:W-:Y:S01]  /*10d0*/  FADD.FTZ R13, R13, R14 ;  /* 0x0000000e0d0d7221 */ /* 0x000fe20000010000 */
[----:B------:R-:W-:Y:S01]  /*10e0*/  FADD.FTZ R14, R27, R11 ;  /* 0x0000000b1b0e7221 */ /* 0x000fe20000010000 */
[----:B------:R-:W-:-:S03]  /*10f0*/  FADD.FTZ R12, R15, R22 ;  /* 0x000000160f0c7221 */ /* 0x000fc60000010000 */
[----:B------:R-:W-:Y:S01]  /*1100*/  FADD.FTZ R13, R13, R14 ;  /* 0x0000000e0d0d7221 */ /* 0x000fe20000010000 */
[----:B------:R-:W-:-:S04]  /*1110*/  PRMT R17, R19, 0x7632, R17 ;  /* 0x0000763213117816 */ /* 0x000fc80000000011 */
        /* <DEDUP_REMOVED lines=42> */
.L_x_2253:
[----:B------:R-:W-:Y:S05]  /*13c0*/  BSYNC.RECONVERGENT B0 ;  /* 0x0000000000007941 */ /* 0x000fea0003800200 */
.L_x_2252:
        /* <DEDUP_REMOVED lines=45> */
.L_x_2255:
[----:B------:R-:W-:Y:S05]  /*16a0*/  BSYNC.RECONVERGENT B0 ;  /* 0x0000000000007941 */ /* 0x000fea0003800200 */
.L_x_2254:
        /* <DEDUP_REMOVED lines=13> */
[----:B------:R-:W-:Y:S01]  /*1780*/  ULOP3.LUT UP1, UR18, UR4, 0x2, URZ, 0xc0, !UPT ;  /* 0x0000000204127892 */ /* 0x000fe2000f82c0ff */
[----:B------:R-:W-:Y:S01]  /*1790*/  MOV R13, UR19 ;  /* 0x00000013000d7c02 */ /* 0x000fe20008000f00 */
[----:B------:R-:W-:Y:S02]  /*17a0*/  UIADD3 UR19, UPT, UPT, UR5, UR6, URZ ;  /* 0x0000000605137290 */ /* 0x000fe4000fffe0ff */
[----:B------:R-:W-:Y:S02]  /*17b0*/  UIADD3 UR18, UPT, UPT, -UR18, 0x1, URZ ;  /* 0x0000000112127890 */ /* 0x000fe4000fffe1ff */
[----:B------:R3:W-:Y:S02]  /*17c0*/  STG.E.64 desc[UR24][R12.64], R14 ;  /* 0x0000000e0c007986 */ /* 0x0007e4000c101b18 */
[----:B------:R-:W-:Y:S02]  /*17d0*/  MOV R23, UR19 ;  /* 0x0000001300177c02 */ /* 0x000fe40008000f00 */
[----:B------:R-:W-:Y:S01]  /*17e0*/  MOV R22, UR19 ;  /* 0x0000001300167c02 */ /* 0x000fe20008000f00 */
[----:B-1----:R-:W-:Y:S01]  /*17f0*/  IMAD.U32 R25, RZ, RZ, UR18 ;  /* 0x00000012ff197e24 */ /* 0x002fe2000f8e00ff */
        /* <DEDUP_REMOVED lines=11> */
.L_x_2258:
[----:B------:R-:W3:Y:S04]  /*18b0*/  LDG.E.STRONG.GPU R22, desc[UR24][R12.64] ;  /* 0x000000180c167981 */ /* 0x000ee8000c1ef900 */
[----:B---3--:R-:W-:Y:S01]  /*18c0*/  CCTL.IVALL ;  /* 0x00000000ff00798f */ /* 0x008fe20002000000 */
[----:B------:R-:W-:Y:S05]  /*18d0*/  YIELD ;  /* 0x0000000000007946 */ /* 0x000fea0003800000 */
[----:B------:R-:W-:-:S13]  /*18e0*/  ISETP.NE.AND P2, PT, R22, R23, PT ;  /* 0x000000171600720c */ /* 0x000fda0003f45270 */
[----:B------:R-:W-:Y:S05]  /*18f0*/  @P2 BRA `(.L_x_2258) ;  /* 0xfffffffc00ec2947 */ /* 0x000fea000383ffff */
.L_x_2257:
        /* <DEDUP_REMOVED lines=14> */
.L_x_2260:
[----:B------:R-:W-:-:S13]  /*19e0*/  ISETP.EQ.OR P1, PT, RZ, UR33, P3 ;  /* 0x00000021ff007c0c */ /* 0x000fda0009f22670 */
[----:B------:R-:W-:-:S05]  /*19f0*/  VOTEU.ALL UP1, P1 ;  /* 0x0000000000ff7886 */ /* 0x000fca0000820000 */
        /* <DEDUP_REMOVED lines=19> */
[----:B------:R-:W-:Y:S01]  /*1b30*/  MOV R22, UR34 ;  /* 0x0000002200167c02 */ /* 0x000fe20008000f00 */
[----:B------:R-:W-:Y:S01]  /*1b40*/  IMAD.U32 R23, RZ, RZ, UR35 ;  /* 0x00000023ff177e24 */ /* 0x000fe2000f8e00ff */
        /* <DEDUP_REMOVED lines=21> */
[----:B----4-:R-:W-:-:S05]  /*1ca0*/  @!P2 FADD.FTZ R14, R14, R12 ;  /* 0x0000000c0e0ea221 */ /* 0x010fca0000010000 */
[----:B------:R-:W3:Y:S01]  /*1cb0*/  @!P1 LDG.E.64 R22, desc[UR24][R22.64] ;  /* 0x0000001816169981 */ /* 0x000ee2000c1e1b00 */
[----:B------:R-:W-:Y:S01]  /*1cc0*/  MOV R12, UR34 ;  /* 0x00000022000c7c02 */ /* 0x000fe20008000f00 */
[----:B------:R-:W-:-:S03]  /*1cd0*/  @!P2 FADD.FTZ R15, R15, R13 ;  /* 0x0000000d0f0fa221 */ /* 0x000fc60000010000 */
[----:B------:R-:W-:-:S13]  /*1ce0*/  ISETP.EQ.OR P2, PT, R12, UR31, P3 ;  /* 0x0000001f0c007c0c */ /* 0x000fda0009f42670 */
[----:B------:R-:W-:-:S05]  /*1cf0*/  VOTEU.ALL UP1, P2 ;  /* 0x0000000000ff7886 */ /* 0x000fca0001020000 */
[----:B------:R-:W-:-:S06]  /*1d00*/  @!UP1 UIMAD.WIDE.U32 UR34, UR23, 0x8, UR28 ;  /* 0x00000008172298a5 */ /* 0x000fcc000f8e001c */
[----:B------:R-:W-:Y:S01]  /*1d10*/  IMAD.U32 R12, RZ, RZ, UR34 ;  /* 0x00000022ff0c7e24 */ /* 0x000fe2000f8e00ff */
        /* <DEDUP_REMOVED lines=39> */
.L_x_2259:
        /* <DEDUP_REMOVED lines=51> */
.L_x_2261:
[----:B------:R-:W-:-:S13]  /*22c0*/  LOP3.LUT P1, R12, R2, 0x3, RZ, 0xc0, !PT ;  /* 0x00000003020c7812 */ /* 0x000fda000782c0ff */
[----:B------:R-:W-:Y:S05]  /*22d0*/  @!P1 BRA `(.L_x_2256) ;  /* 0x0000000000a09947 */ /* 0x000fea0003800000 */
[----:B------:R-:W-:-:S13]  /*22e0*/  ISETP.NE.AND P1, PT, R12, 0x1, PT ;  /* 0x000000010c00780c */ /* 0x000fda0003f25270 */
[----:B------:R-:W-:Y:S05]  /*22f0*/  @!P1 BRA `(.L_x_2262) ;  /* 0x0000000000609947 */ /* 0x000fea0003800000 */
[----:B------:R-:W-:-:S04]  /*2300*/  MOV R12, UR5 ;  /* 0x00000005000c7c02 */ /* 0x000fc80008000f00 */
[----:B------:R-:W-:-:S13]  /*2310*/  ISETP.EQ.OR P2, PT, R12, UR31, P3 ;  /* 0x0000001f0c007c0c */ /* 0x000fda0009f42670 */
[----:B------:R-:W-:-:S05]  /*2320*/  VOTEU.ALL UP1, P2 ;  /* 0x0000000000ff7886 */ /* 0x000fca0001020000 */
[----:B------:R-:W-:-:S04]  /*2330*/  @!UP1 UIMAD UR18, UR5, UR30, UR6 ;  /* 0x0000001e051292a4 */ /* 0x000fc8000f8e0206 */
[----:B------:R-:W-:-:S06]  /*2340*/  @!UP1 UIMAD.WIDE.U32 UR18, UR18, 0x8, UR28 ;  /* 0x00000008121298a5 */ /* 0x000fcc000f8e001c */
[----:B------:R-:W-:Y:S01]  /*2350*/  IMAD.U32 R12, RZ, RZ, UR18 ;  /* 0x00000012ff0c7e24 */ /* 0x000fe2000f8e00ff */
        /* <DEDUP_REMOVED lines=12> */
[----:B------:R-:W-:-:S04]  /*2420*/  MOV R12, UR5 ;  /* 0x00000005000c7c02 */ /* 0x000fc80008000f00 */
[----:B------:R-:W-:-:S04]  /*2430*/  IADD3 R12, PT, PT, R12, 0x2, RZ ;  /* 0x000000020c0c7810 */ /* 0x000fc80007ffe0ff */
[----:B------:R-:W-:Y:S01]  /*2440*/  R2UR UR5, R12 ;  /* 0x000000000c0572ca */ /* 0x000fe200000e0000 */
[----:B------:R-:W-:Y:S01]  /*2450*/  @!P2 FADD.FTZ R15, R15, R13 ;  /* 0x0000000d0f0fa221 */ /* 0x000fe20000010000 */
[----:B---3--:R-:W-:-:S03]  /*2460*/  @!P1 FADD.FTZ R14, R14, R22 ;  /* 0x000000160e0e9221 */ /* 0x008fc60000010000 */
[----:B------:R-:W-:-:S10]  /*2470*/  @!P1 FADD.FTZ R15, R15, R23 ;  /* 0x000000170f0f9221 */ /* 0x000fd40000010000 */
.L_x_2262:
[----:B------:R-:W-:Y:S01]  /*2480*/  MOV R12, UR5 ;  /* 0x00000005000c7c02 */ /* 0x000fe20008000f00 */
[----:B------:R-:W-:Y:S01]  /*2490*/  BSSY.RECONVERGENT B0, `(.L_x_2256) ;  /* 0x000000c000007945 */ /* 0x000fe20003800200 */
[----:B------:R-:W-:Y:S02]  /*24a0*/  LOP3.LUT P2, RZ, R2, 0x1, RZ, 0xc0, !PT ;  /* 0x0000000102ff7812 */ /* 0x000fe4000784c0ff */
[----:B------:R-:W-:-:S04]  /*24b0*/  ISETP.EQ.OR P1, PT, R12, UR31, P3 ;  /* 0x0000001f0c007c0c */ /* 0x000fc80009f22670 */
[----:B------:R-:W-:-:S13]  /*24c0*/  PLOP3.LUT P1, PT, P2, P1, PT, 0x8f, 0xf8 ;  /* 0x0000000000f8781c */ /* 0x000fda0001723177 */
        /* <DEDUP_REMOVED lines=8> */
.L_x_2263:
[----:B------:R-:W-:Y:S05]  /*2550*/  BSYNC.RECONVERGENT B0 ;  /* 0x0000000000007941 */ /* 0x000fea0003800200 */
.L_x_2256:
        /* <DEDUP_REMOVED lines=37> */
[----:B---3--:R-:W-:Y:S02]  /*27b0*/  HADD2.F32 R12, -RZ, R14.H0_H0 ;  /* 0x2000000eff0c7230 */ /* 0x008fe40000004100 */
[----:B--2---:R-:W-:-:S02]  /*27c0*/  HADD2.F32 R13, -RZ, R22.H0_H0 ;  /* 0x20000016ff0d7230 */ /* 0x004fc40000004100 */
[----:B----4-:R-:W-:Y:S02]  /*27d0*/  HADD2.F32 R14, -RZ, R15.H0_H0 ;  /* 0x2000000fff0e7230 */ /* 0x010fe40000004100 */
[----:B-----5:R-:W-:Y:S01]  /*27e0*/  HADD2.F32 R15, -RZ, R23.H0_H0 ;  /* 0x20000017ff0f7230 */ /* 0x020fe20000004100 */
        /* <DEDUP_REMOVED lines=26> */
.L_x_2267:
[----:B------:R-:W-:Y:S05]  /*2990*/  BSYNC.RECONVERGENT B1 ;  /* 0x0000000000017941 */ /* 0x000fea0003800200 */
.L_x_2266:
        /* <DEDUP_REMOVED lines=20> */
.L_x_2269:
[----:B------:R-:W-:Y:S05]  /*2ae0*/  BSYNC.RECONVERGENT B1 ;  /* 0x0000000000017941 */ /* 0x000fea0003800200 */
.L_x_2268:
        /* <DEDUP_REMOVED lines=20> */
[----:B------:R-:W-:-:S05]  /*2c30*/  IMAD.WIDE.U32 R22, R25, UR18, R22 ;  /* 0x0000001219167c25 */ /* 0x000fca000f8e0016 */
[----:B------:R-:W-:Y:S02]  /*2c40*/  IADD3 R3, PT, PT, R23, R3, RZ ;  /* 0x0000000317037210 */ /* 0x000fe40007ffe0ff */
[----:B-1----:R-:W-:-:S04]  /*2c50*/  LEA R24, P1, R22, UR22, 0x1 ;  /* 0x0000001616187c11 */ /* 0x002fc8000f8208ff */
[----:B------:R-:W-:Y:S01]  /*2c60*/  LEA.HI.X R25, R22, UR23, R3, 0x1, P1 ;  /* 0x0000001716197c11 */ /* 0x000fe200088f0c03 */
[----:B------:R-:W-:-:S04]  /*2c70*/  FMUL.FTZ R3, R28, UR17 ;  /* 0x000000111c037c20 */ /* 0x000fc80008410000 */
[----:B------:R-:W-:-:S05]  /*2c80*/  FFMA.FTZ R3, R12, R3, R14 ;  /* 0x000000030c037223 */ /* 0x000fca000001000e */
[----:B------:R-:W-:-:S05]  /*2c90*/  F2FP.BF16.F32.PACK_AB R3, R4, R3 ;  /* 0x000000030403723e */ /* 0x000fca00000010ff */
[----:B------:R0:W-:Y:S02]  /*2ca0*/  STG.E desc[UR24][R24.64], R3 ;  /* 0x0000000318007986 */ /* 0x0001e4000c101918 */
.L_x_2271:
[----:B------:R-:W-:Y:S05]  /*2cb0*/  BSYNC.RECONVERGENT B1 ;  /* 0x0000000000017941 */ /* 0x000fea0003800200 */
.L_x_2270:
[----:B------:R-:W-:Y:S01]  /*2cc0*/  BSSY.RECONVERGENT B1, `(.L_x_2272) ;  /* 0x0000016000017945 */ /* 0x000fe20003800200 */
[C---:B------:R-:W-:Y:S01]  /*2cd0*/  VIADD R26, R0.reuse, 0x80 ;  /* 0x00000080001a7836 */ /* 0x040fe20000000000 */
[----:B0-----:R-:W-:Y:S02]  /*2ce0*/  IADD3 R3, PT, PT, R0, 0xa0, RZ ;  /* 0x000000a000037810 */ /* 0x001fe40007ffe0ff */
[----:B------:R-:W-:Y:S05]  /*2cf0*/  @P2 BRA `(.L_x_2273) ;  /* 0x0000000000482947 */ /* 0x000fea0003800000 */
        /* <DEDUP_REMOVED lines=18> */
.L_x_2273:
[----:B------:R-:W-:Y:S05]  /*2e20*/  BSYNC.RECONVERGENT B1 ;  /* 0x0000000000017941 */ /* 0x000fea0003800200 */
.L_x_2272:
[----:B------:R-:W-:Y:S01]  /*2e30*/  ISETP.GE.U32.AND P2, PT, R26, UR20, PT ;  /* 0x000000141a007c0c */ /* 0x000fe2000bf46070 */
[----:B------:R-:W-:Y:S01]  /*2e40*/  BSSY.RECONVERGENT B1, `(.L_x_2274) ;  /* 0x0000021000017945 */ /* 0x000fe20003800200 */
[----:B0-----:R-:W-:Y:S02]  /*2e50*/  SHF.R.S32.HI R5, RZ, 0x1f, R26 ;  /* 0x0000001fff057819 */ /* 0x001fe4000001141a */
[C---:B------:R-:W-:Y:S02]  /*2e60*/  IADD3 R18, PT, PT, R0.reuse, 0xc0, RZ ;  /* 0x000000c000127810 */ /* 0x040fe40007ffe0ff */
        /* <DEDUP_REMOVED lines=21> */
[C---:B------:R-:W-:Y:S02]  /*2fc0*/  IMAD R22, R26.reuse, UR19, R5 ;  /* 0x000000131a167c24 */ /* 0x040fe4000f8e0205 */
[----:B------:R-:W-:Y:S02]  /*2fd0*/  IMAD.MOV.U32 R5, RZ, RZ, R9 ;  /* 0x000000ffff057224 */ /* 0x000fe400078e0009 */
[----:B------:R-:W-:-:S05]  /*2fe0*/  IMAD.WIDE.U32 R4, R26, UR18, R4 ;  /* 0x000000121a047c25 */ /* 0x000fca000f8e0004 */
[----:B------:R-:W-:Y:S02]  /*2ff0*/  IADD3 R5, PT, PT, R5, R22, RZ ;  /* 0x0000001605057210 */ /* 0x000fe40007ffe0ff */
[----:B-1----:R-:W-:-:S04]  /*3000*/  LEA R22, P2, R4, UR22, 0x1 ;  /* 0x0000001604167c11 */ /* 0x002fc8000f8408ff */
[----:B------:R-:W-:Y:S01]  /*3010*/  LEA.HI.X R23, R4, UR23, R5, 0x1, P2 ;  /* 0x0000001704177c11 */ /* 0x000fe200090f0c05 */
[----:B------:R-:W-:-:S05]  /*3020*/  FFMA.FTZ R5, R12, R29, R14 ;  /* 0x0000001d0c057223 */ /* 0x000fca000001000e */
[----:B------:R-:W-:-:S05]  /*3030*/  F2FP.BF16.F32.PACK_AB R5, R10, R5 ;  /* 0x000000050a05723e */ /* 0x000fca00000010ff */
[----:B------:R0:W-:Y:S02]  /*3040*/  STG.E desc[UR24][R22.64], R5 ;  /* 0x0000000516007986 */ /* 0x0001e4000c101918 */
.L_x_2275:
[----:B------:R-:W-:Y:S05]  /*3050*/  BSYNC.RECONVERGENT B1 ;  /* 0x0000000000017941 */ /* 0x000fea0003800200 */
.L_x_2274:
        /* <DEDUP_REMOVED lines=20> */
.L_x_2277:
[----:B------:R-:W-:Y:S05]  /*31a0*/  BSYNC.RECONVERGENT B1 ;  /* 0x0000000000017941 */ /* 0x000fea0003800200 */
.L_x_2276:
        /* <DEDUP_REMOVED lines=10> */
[----:B------:R-:W-:-:S03]  /*3250*/  FFMA.FTZ R3, R12, R3, R14 ;  /* 0x000000030c037223 */ /* 0x000fc6000001000e */
[----:B------:R-:W-:Y:S01]  /*3260*/  FFMA.FTZ R16, R13, R16, R15 ;  /* 0x000000100d107223 */ /* 0x000fe2000001000f */
[----:B--2---:R-:W-:-:S04]  /*3270*/  IMAD R11, R24, UR18, RZ ;  /* 0x00000012180b7c24 */ /* 0x004fc8000f8e02ff */
[----:B------:R-:W-:Y:S01]  /*3280*/  F2FP.BF16.F32.PACK_AB R3, R16, R3 ;  /* 0x000000031003723e */ /* 0x000fe200000010ff */
[----:B------:R-:W-:-:S04]  /*3290*/  IMAD.WIDE.U32 R4, R18, UR18, R4 ;  /* 0x0000001212047c25 */ /* 0x000fc8000f8e0004 */
[----:B------:R-:W-:Y:S01]  /*32a0*/  IMAD R11, R18, UR19, R11 ;  /* 0x00000013120b7c24 */ /* 0x000fe2000f8e020b */
[----:B0-----:R-:W-:-:S04]  /*32b0*/  LEA R10, P2, R4, UR22, 0x1 ;  /* 0x00000016040a7c11 */ /* 0x001fc8000f8408ff */
[----:B------:R-:W-:-:S04]  /*32c0*/  IADD3 R11, PT, PT, R5, R11, RZ ;  /* 0x0000000b050b7210 */ /* 0x000fc80007ffe0ff */
[----:B------:R-:W-:-:S05]  /*32d0*/  LEA.HI.X R11, R4, UR23, R11, 0x1, P2 ;  /* 0x00000017040b7c11 */ /* 0x000fca00090f0c0b */
[----:B------:R2:W-:Y:S02]  /*32e0*/  STG.E desc[UR24][R10.64], R3 ;  /* 0x000000030a007986 */ /* 0x0005e4000c101918 */
.L_x_2279:
[----:B------:R-:W-:Y:S05]  /*32f0*/  BSYNC.RECONVERGENT B1 ;  /* 0x0000000000017941 */ /* 0x000fea0003800200 */
.L_x_2278:
[----:B------:R-:W-:Y:S05]  /*3300*/  @P1 BRA `(.L_x_2280) ;  /* 0x00000010008c1947 */ /* 0x000fea0003800000 */
[----:B------:R-:W3:Y:S01]  /*3310*/  LDCU.64 UR18, c[0x0][0x3e0] ;  /* 0x00007c00ff1277ac */ /* 0x000ee20008000a00 */
[----:B------:R-:W-:Y:S02]  /*3320*/  IMAD.MOV.U32 R7, RZ, RZ, R9 ;  /* 0x000000ffff077224 */ /* 0x000fe400078e0009 */
        /* <DEDUP_REMOVED lines=16> */
.L_x_2265:
        /* <DEDUP_REMOVED lines=29> */
[----:B------:R-:W-:-:S05]  /*3600*/  IMAD R21, R0, UR19, R21 ;  /* 0x0000001300157c24 */ /* 0x000fca000f8e0215 */
[----:B------:R-:W-:-:S04]  /*3610*/  IADD3 R21, PT, PT, R23, R21, RZ ;  /* 0x0000001517157210 */ /* 0x000fc80007ffe0ff */
[----:B------:R-:W-:-:S05]  /*3620*/  LEA.HI.X R25, R22, UR21, R21, 0x1, P2 ;  /* 0x0000001516197c11 */ /* 0x000fca00090f0c15 */
[----:B------:R0:W-:Y:S02]  /*3630*/  STG.E desc[UR24][R24.64], R18 ;  /* 0x0000001218007986 */ /* 0x0001e4000c101918 */
.L_x_2282:
[----:B------:R-:W-:Y:S05]  /*3640*/  BSYNC.RECONVERGENT B1 ;  /* 0x0000000000017941 */ /* 0x000fea0003800200 */
.L_x_2281:
        /* <DEDUP_REMOVED lines=30> */
.L_x_2284:
[----:B------:R-:W-:Y:S05]  /*3830*/  BSYNC.RECONVERGENT B1 ;  /* 0x0000000000017941 */ /* 0x000fea0003800200 */
.L_x_2283:
[C---:B0-2---:R-:W-:Y:S01]  /*3840*/  VIADD R24, R0.reuse, 0x40 ;  /* 0x0000004000187836 */ /* 0x045fe20000000000 */
[----:B------:R-:W-:Y:S01]  /*3850*/  IADD3 R18, PT, PT, R0, 0x60, RZ ;  /* 0x0000006000127810 */ /* 0x000fe20007ffe0ff */
[----:B------:R-:W-:Y:S03]  /*3860*/  BSSY.RECONVERGENT B1, `(.L_x_2285) ;  /* 0x0000024000017945 */ /* 0x000fe60003800200 */
        /* <DEDUP_REMOVED lines=27> */
[----:B------:R-:W-:-:S03]  /*3a20*/  MOV R23, R9 ;  /* 0x0000000900177202 */ /* 0x000fc60000000f00 */
[----:B------:R-:W-:-:S04]  /*3a30*/  IMAD.WIDE.U32 R22, R24, UR18, R22 ;  /* 0x0000001218167c25 */ /* 0x000fc8000f8e0016 */
[----:B--2---:R-:W-:Y:S01]  /*3a40*/  FMUL.FTZ R3, R3, R26 ;  /* 0x0000001a03037220 */ /* 0x004fe20000410000 */
[----:B------:R-:W-:Y:S02]  /*3a50*/  IADD3 R25, PT, PT, R23, R25, RZ ;  /* 0x0000001917197210 */ /* 0x000fe40007ffe0ff */
[----:B0-----:R-:W-:Y:S02]  /*3a60*/  LEA R24, P1, R22, UR20, 0x1 ;  /* 0x0000001416187c11 */ /* 0x001fe4000f8208ff */
[----:B------:R-:W-:Y:S02]  /*3a70*/  F2FP.BF16.F32.PACK_AB R3, R4, R3 ;  /* 0x000000030403723e */ /* 0x000fe400000010ff */
[----:B------:R-:W-:-:S05]  /*3a80*/  LEA.HI.X R25, R22, UR21, R25, 0x1, P1 ;  /* 0x0000001516197c11 */ /* 0x000fca00088f0c19 */
[----:B------:R0:W-:Y:S04]  /*3a90*/  STG.E desc[UR24][R24.64], R3 ;  /* 0x0000000318007986 */ /* 0x0001e8000c101918 */
.L_x_2286:
[----:B------:R-:W-:Y:S05]  /*3aa0*/  BSYNC.RECONVERGENT B1 ;  /* 0x0000000000017941 */ /* 0x000fea0003800200 */
.L_x_2285:
        /* <DEDUP_REMOVED lines=10> */
[----:B------:R-:W-:Y:S02]  /*3b50*/  IMAD.MOV.U32 R5, RZ, RZ, R9 ;  /* 0x000000ffff057224 */ /* 0x000fe400078e0009 */
        /* <DEDUP_REMOVED lines=21> */
.L_x_2288:
[----:B------:R-:W-:Y:S05]  /*3cb0*/  BSYNC.RECONVERGENT B1 ;  /* 0x0000000000017941 */ /* 0x000fea0003800200 */
.L_x_2287:
[----:B------:R-:W-:Y:S01]  /*3cc0*/  ISETP.GE.U32.AND P2, PT, R26, UR22, PT ;  /* 0x000000161a007c0c */ /* 0x000fe2000bf46070 */
[----:B------:R-:W-:Y:S01]  /*3cd0*/  BSSY.RECONVERGENT B1, `(.L_x_2289) ;  /* 0x000002b000017945 */ /* 0x000fe20003800200 */
[----:B------:R-:W-:Y:S02]  /*3ce0*/  SHF.R.S32.HI R4, RZ, 0x1f, R26 ;  /* 0x0000001fff047819 */ /* 0x000fe4000001141a */
        /* <DEDUP_REMOVED lines=8> */
[----:B01----:R-:W-:Y:S02]  /*3d70*/  SHF.R.S32.HI R25, RZ, 0x1f, R21 ;  /* 0x0000001fff197819 */ /* 0x003fe40000011415 */
        /* <DEDUP_REMOVED lines=32> */
.L_x_2290:
[----:B------:R-:W-:Y:S05]  /*3f80*/  BSYNC.RECONVERGENT B1 ;  /* 0x0000000000017941 */ /* 0x000fea0003800200 */
.L_x_2289:
[----:B------:R-:W-:Y:S04]  /*3f90*/  BSSY.RECONVERGENT B1, `(.L_x_2291) ;  /* 0x000001e000017945 */ /* 0x000fe80003800200 */
[----:B------:R-:W-:Y:S05]  /*3fa0*/  @P3 BRA `(.L_x_2292) ;  /* 0x0000000000703947 */ /* 0x000fea0003800000 */
[----:B------:R-:W-:Y:S01]  /*3fb0*/  FADD.FTZ R27, R27, -UR5 ;  /* 0x800000051b1b7e21 */ /* 0x000fe20008010000 */
[----:B------:R-:W-:Y:S01]  /*3fc0*/  FADD.FTZ R4, R11, -UR5 ;  /* 0x800000050b047e21 */ /* 0x000fe20008010000 */
[----:B------:R-:W1:Y:S01]  /*3fd0*/  LDCU.64 UR18, c[0x0][0x3e0] ;  /* 0x00007c00ff1277ac */ /* 0x000e620008000a00 */
[----:B------:R-:W-:Y:S02]  /*3fe0*/  IMAD.MOV.U32 R5, RZ, RZ, R9 ;  /* 0x000000ffff057224 */ /* 0x000fe400078e0009 */
        /* <DEDUP_REMOVED lines=19> */
[----:B-1----:R-:W-:Y:S01]  /*4120*/  FMUL.FTZ R26, R10, R23 ;  /* 0x000000170a1a7220 */ /* 0x002fe20000410000 */
[----:B--2---:R-:W-:-:S04]  /*4130*/  LEA R10, P2, R4, UR20, 0x1 ;  /* 0x00000014040a7c11 */ /* 0x004fc8000f8408ff */
[----:B------:R-:W-:Y:S02]  /*4140*/  LEA.HI.X R11, R4, UR21, R27, 0x1, P2 ;  /* 0x00000015040b7c11 */ /* 0x000fe400090f0c1b */
[----:B------:R-:W-:-:S05]  /*4150*/  F2FP.BF16.F32.PACK_AB R3, R26, R3 ;  /* 0x000000031a03723e */ /* 0x000fca00000010ff */
[----:B------:R1:W-:Y:S02]  /*4160*/  STG.E desc[UR24][R10.64], R3 ;  /* 0x000000030a007986 */ /* 0x0003e4000c101918 */
.L_x_2292:
[----:B------:R-:W-:Y:S05]  /*4170*/  BSYNC.RECONVERGENT B1 ;  /* 0x0000000000017941 */ /* 0x000fea0003800200 */
.L_x_2291:
        /* <DEDUP_REMOVED lines=30> */
.L_x_2294:
[----:B------:R-:W-:Y:S05]  /*4360*/  BSYNC.RECONVERGENT B1 ;  /* 0x0000000000017941 */ /* 0x000fea0003800200 */
.L_x_2293:
        /* <DEDUP_REMOVED lines=29> */
.L_x_2280:
[----:B------:R-:W-:Y:S05]  /*4540*/  BSYNC.RECONVERGENT B0 ;  /* 0x0000000000007941 */ /* 0x000fea0003800200 */
.L_x_2264:
[----:B------:R-:W-:Y:S02]  /*4550*/  UIADD3 UR8, UPT, UPT, UR30, UR8, URZ ;  /* 0x000000081e087290 */ /* 0x000fe4000fffe0ff */
[----:B------:R-:W-:Y:S02]  /*4560*/  UIADD3 UR4, UPT, UPT, UR4, 0x1, URZ ;  /* 0x0000000104047890 */ /* 0x000fe4000fffe0ff */
[----:B------:R-:W-:-:S09]  /*4570*/  UISETP.GE.AND UP1, UPT, UR8, UR7, UPT ;  /* 0x000000070800728c */ /* 0x000fd2000bf26270 */
[----:B------:R-:W-:Y:S05]  /*4580*/  BRA.U !UP1, `(.L_x_2295) ;  /* 0xffffffbd09687547 */ /* 0x000fea000b83ffff */
[----:B------:R-:W-:Y:S05]  /*4590*/  EXIT ;  /* 0x000000000000794d */ /* 0x000fea0003800000 */
.L_x_2296:
        /* <DEDUP_REMOVED lines=14> */
.L_x_3453:


//--------------------- .text._Z35group_norm_nhwc_fwd_one_pass_kernelI11Bf16IOFp16WLi512ELi30ELi480EEv26Group_norm_nhwc_fwd_params --------------------------
	.section	.text._Z35group_norm_nhwc_fwd_one_pass_kernelI11Bf16IOFp16WLi512ELi30ELi480EEv26Group_norm_nhwc_fwd_params,"ax",@progbits
	.align	128
        .global         _Z35group_norm_nhwc_fwd_one_pass_kernelI11Bf16IOFp16WLi512ELi30ELi480EEv26Group_norm_nhwc_fwd_params
        .type           _Z35group_norm_nhwc_fwd_one_pass_kernelI11Bf16IOFp16WLi512ELi30ELi480EEv26Group_norm_nhwc_fwd_params,@function
        .size           _Z35group_norm_nhwc_fwd_one_pass_kernelI11Bf16IOFp16WLi512ELi30ELi480EEv26Group_norm_nhwc_fwd_params,(.L_x_3454 - _Z35group_norm_nhwc_fwd_one_pass_kernelI11Bf16IOFp16WLi512ELi30ELi480EEv26Group_norm_nhwc_fwd_params)
        .other          _Z35group_norm_nhwc_fwd_one_pass_kernelI11Bf16IOFp16WLi512ELi30ELi480EEv26Group_norm_nhwc_fwd_params,@"STO_CUDA_ENTRY STV_DEFAULT"
_Z35group_norm_nhwc_fwd_one_pass_kernelI11Bf16IOFp16WLi512ELi30ELi480EEv26Group_norm_nhwc_fwd_params:
.text._Z35group_norm_nhwc_fwd_one_pass_kernelI11Bf16IOFp16WLi512ELi30ELi480EEv26Group_norm_nhwc_fwd_params:
        /* <DEDUP_REMOVED lines=61> */
.L_x_2372:
        /* <DEDUP_REMOVED lines=426> */
.L_x_2298:
[----:B------:R-:W-:Y:S05]  /*1e70*/  BSYNC.RECONVERGENT B0 ;  /* 0x0000000000007941 */ /* 0x000fea0003800200 */
.L_x_2297:
        /* <DEDUP_REMOVED lines=44> */
.L_x_2300:
[----:B------:R-:W-:Y:S05]  /*2140*/  BSYNC.RECONVERGENT B0 ;  /* 0x0000000000007941 */ /* 0x000fea0003800200 */
.L_x_2299:
        /* <DEDUP_REMOVED lines=24> */
.L_x_2303:
[----:B----4-:R-:W3:Y:S04]  /*22d0*/  LDG.E.STRONG.GPU R38, desc[UR6][R36.64] ;  /* 0x0000000624267981 */ /* 0x010ee8000c1ef900 */
[----:B---3--:R-:W-:Y:S01]  /*22e0*/  CCTL.IVALL ;  /* 0x00000000ff00798f */ /* 0x008fe20002000000 */
[----:B------:R-:W-:Y:S05]  /*22f0*/  YIELD ;  /* 0x0000000000007946 */ /* 0x000fea0003800000 */
[----:B------:R-:W-:-:S13]  /*2300*/  ISETP.NE.AND P1, PT, R38, R43, PT ;  /* 0x0000002b2600720c */ /* 0x000fda0003f25270 */
[----:B------:R-:W-:Y:S05]  /*2310*/  @P1 BRA `(.L_x_2303) ;  /* 0xfffffffc00ec1947 */ /* 0x000fea000383ffff */
.L_x_2302:
        /* <DEDUP_REMOVED lines=15> */
.L_x_2305:
        /* <DEDUP_REMOVED lines=60> */
.L_x_2304:
        /* <DEDUP_REMOVED lines=35> */
.L_x_2306:
        /* <DEDUP_REMOVED lines=18> */
.L_x_2307:
        /* <DEDUP_REMOVED lines=9> */
.L_x_2308:
[----:B------:R-:W-:Y:S05]  /*2bb0*/  BSYNC.RECONVERGENT B0 ;  /* 0x0000000000007941 */ /* 0x000fea0003800200 */
.L_x_2301:
        /* <DEDUP_REMOVED lines=33> */
[----:B--2---:R-:W-:Y:S02]  /*2dd0*/  HADD2.F32 R41, -RZ, R47.H0_H0 ;  /* 0x2000002fff297230 */ /* 0x004fe40000004100 */
[----:B---3--:R-:W-:Y:S02]  /*2de0*/  HADD2.F32 R42, -RZ, R48.H0_H0 ;  /* 0x20000030ff2a7230 */ /* 0x008fe40000004100 */
[----:B----4-:R-:W-:Y:S02]  /*2df0*/  HADD2.F32 R44, -RZ, R49.H0_H0 ;  /* 0x20000031ff2c7230 */ /* 0x010fe40000004100 */
[----:B-----5:R-:W-:Y:S01]  /*2e00*/  HADD2.F32 R43, -RZ, R50.H0_H0 ;  /* 0x20000032ff2b7230 */ /* 0x020fe20000004100 */
        /* <DEDUP_REMOVED lines=28> */
.L_x_2312:
[----:B------:R-:W-:Y:S05]  /*2fd0*/  BSYNC.RECONVERGENT B1 ;  /* 0x0000000000017941 */ /* 0x000fea0003800200 */
.L_x_2311:
        /* <DEDUP_REMOVED lines=20> */
.L_x_2314:
[----:B------:R-:W-:Y:S05]  /*3120*/  BSYNC.RECONVERGENT B1 ;  /* 0x0000000000017941 */ /* 0x000fea0003800200 */
.L_x_2313:
        /* <DEDUP_REMOVED lines=28> */
.L_x_2316:
[----:B------:R-:W-:Y:S05]  /*32f0*/  BSYNC.RECONVERGENT B1 ;  /* 0x0000000000017941 */ /* 0x000fea0003800200 */
.L_x_2315:
        /* <DEDUP_REMOVED lines=20> */
.L_x_2318:
[----:B------:R-:W-:Y:S05]  /*3440*/  BSYNC.RECONVERGENT B1 ;  /* 0x0000000000017941 */ /* 0x000fea0003800200 */
.L_x_2317:
        /* <DEDUP_REMOVED lines=20> */
.L_x_2320:
[----:B------:R-:W-:Y:S05]  /*3590*/  BSYNC.RECONVERGENT B1 ;  /* 0x0000000000017941 */ /* 0x000fea0003800200 */
.L_x_2319:
        /* <DEDUP_REMOVED lines=20> */
.L_x_2322:
[----:B------:R-:W-:Y:S05]  /*36e0*/  BSYNC.RECONVERGENT B1 ;  /* 0x0000000000017941 */ /* 0x000fea0003800200 */
.L_x_2321:
        /* <DEDUP_REMOVED lines=28> */
.L_x_2324:
[----:B------:R-:W-:Y:S05]  /*38b0*/  BSYNC.RECONVERGENT B1 ;  /* 0x0000000000017941 */ /* 0x000fea0003800200 */
.L_x_2323:
        /* <DEDUP_REMOVED lines=20> */
.L_x_2326:
[----:B------:R-:W-:Y:S05]  /*3a00*/  BSYNC.RECONVERGENT B1 ;  /* 0x0000000000017941 */ /* 0x000fea0003800200 */
.L_x_2325:
        /* <DEDUP_REMOVED lines=20> */
.L_x_2328:
[----:B------:R-:W-:Y:S05]  /*3b50*/  BSYNC.RECONVERGENT B1 ;  /* 0x0000000000017941 */ /* 0x000fea0003800200 */
.L_x_2327:
        /* <DEDUP_REMOVED lines=20> */
.L_x_2330:
[----:B------:R-:W-:Y:S05]  /*3ca0*/  BSYNC.RECONVERGENT B1 ;  /* 0x0000000000017941 */ /* 0x000fea0003800200 */
.L_x_2329:
        /* <DEDUP_REMOVED lines=30> */
.L_x_2332:
[----:B------:R-:W-:Y:S05]  /*3e90*/  BSYNC.RECONVERGENT B1 ;  /* 0x0000000000017941 */ /* 0x000fea0003800200 */
.L_x_2331:
        /* <DEDUP_REMOVED lines=20> */
.L_x_2334:
[----:B------:R-:W-:Y:S05]  /*3fe0*/  BSYNC.RECONVERGENT B1 ;  /* 0x0000000000017941 */ /* 0x000fea0003800200 */
.L_x_2333:
        /* <DEDUP_REMOVED lines=20> */
.L_x_2336:
[----:B------:R-:W-:Y:S05]  /*4130*/  BSYNC.RECONVERGENT B1 ;  /* 0x0000000000017941 */ /* 0x000fea0003800200 */
.L_x_2335:
        /* <DEDUP_REMOVED lines=20> */
.L_x_2338:
[----:B------:R-:W-:Y:S05]  /*4280*/  BSYNC.RECONVERGENT B1 ;  /* 0x0000000000017941 */ /* 0x000fea0003800200 */
.L_x_2337:
        /* <DEDUP_REMOVED lines=20> */
.L_x_2340:
[----:B------:R-:W-:Y:S05]  /*43d0*/  BSYNC.RECONVERGENT B1 ;  /* 0x0000000000017941 */ /* 0x000fea0003800200 */
.L_x_2339:
        /* <DEDUP_REMOVED lines=19> */
.L_x_2310:
        /* <DEDUP_REMOVED lines=35> */
.L_x_2343:
[----:B------:R-:W-:Y:S05]  /*4740*/  BSYNC.RECONVERGENT B1 ;  /* 0x0000000000017941 */ /* 0x000fea0003800200 */
.L_x_2342:
        /* <DEDUP_REMOVED lines=30> */
.L_x_2345:
[----:B------:R-:W-:Y:S05]  /*4930*/  BSYNC.RECONVERGENT B1 ;  /* 0x0000000000017941 */ /* 0x000fea0003800200 */
.L_x_2344:
        /* <DEDUP_REMOVED lines=38> */
.L_x_2347:
[----:B------:R-:W-:Y:S05]  /*4ba0*/  BSYNC.RECONVERGENT B1 ;  /* 0x0000000000017941 */ /* 0x000fea0003800200 */
.L_x_2346:
        /* <DEDUP_REMOVED lines=30> */
.L_x_2349:
[----:B------:R-:W-:Y:S05]  /*4d90*/  BSYNC.RECONVERGENT B1 ;  /* 0x0000000000017941 */ /* 0x000fea0003800200 */
.L_x_2348:
        /* <DEDUP_REMOVED lines=30> */
.L_x_2351:
[----:B------:R-:W-:Y:S05]  /*4f80*/  BSYNC.RECONVERGENT B1 ;  /* 0x0000000000017941 */ /* 0x000fea0003800200 */
.L_x_2350:
        /* <DEDUP_REMOVED lines=30> */
.L_x_2353:
[----:B------:R-:W-:Y:S05]  /*5170*/  BSYNC.RECONVERGENT B1 ;  /* 0x0000000000017941 */ /* 0x000fea0003800200 */
.L_x_2352:
        /* <DEDUP_REMOVED lines=38> */
.L_x_2355:
[----:B------:R-:W-:Y:S05]  /*53e0*/  BSYNC.RECONVERGENT B1 ;  /* 0x0000000000017941 */ /* 0x000fea0003800200 */
.L_x_2354:
        /* <DEDUP_REMOVED lines=30> */
.L_x_2357:
[----:B------:R-:W-:Y:S05]  /*55d0*/  BSYNC.RECONVERGENT B1 ;  /* 0x0000000000017941 */ /* 0x000fea0003800200 */
.L_x_2356:
        /* <DEDUP_REMOVED lines=30> */
.L_x_2359:
[----:B------:R-:W-:Y:S05]  /*57c0*/  BSYNC.RECONVERGENT B1 ;  /* 0x0000000000017941 */ /* 0x000fea0003800200 */
.L_x_2358:
        /* <DEDUP_REMOVED lines=30> */
.L_x_2361:
[----:B------:R-:W-:Y:S05]  /*59b0*/  BSYNC.RECONVERGENT B1 ;  /* 0x0000000000017941 */ /* 0x000fea0003800200 */
.L_x_2360:
        /* <DEDUP_REMOVED lines=40> */
.L_x_2363:
[----:B------:R-:W-:Y:S05]  /*5c40*/  BSYNC.RECONVERGENT B1 ;  /* 0x0000000000017941 */ /* 0x000fea0003800200 */
.L_x_2362:
        /* <DEDUP_REMOVED lines=30> */
.L_x_2365:
[----:B------:R-:W-:Y:S05]  /*5e30*/  BSYNC.RECONVERGENT B1 ;  /* 0x0000000000017941 */ /* 0x000fea0003800200 */
.L_x_2364:
        /* <DEDUP_REMOVED lines=30> */
.L_x_2367:
[----:B------:R-:W-:Y:S05]  /*6020*/  BSYNC.RECONVERGENT B1 ;  /* 0x0000000000017941 */ /* 0x000fea0003800200 */
.L_x_2366:
        /* <DEDUP_REMOVED lines=30> */
.L_x_2369:
[----:B------:R-:W-:Y:S05]  /*6210*/  BSYNC.RECONVERGENT B1 ;  /* 0x0000000000017941 */ /* 0x000fea0003800200 */
.L_x_2368:
        /* <DEDUP_REMOVED lines=30> */
.L_x_2371:
[----:B------:R-:W-:Y:S05]  /*6400*/  BSYNC.RECONVERGENT B1 ;  /* 0x0000000000017941 */ /* 0x000fea0003800200 */
.L_x_2370:
        /* <DEDUP_REMOVED lines=28> */
.L_x_2341:
[----:B------:R-:W-:Y:S05]  /*65d0*/  BSYNC.RECONVERGENT B0 ;  /* 0x0000000000007941 */ /* 0x000fea0003800200 */
.L_x_2309:
        /* <DEDUP_REMOVED lines=8> */
.L_x_2373:
        /* <DEDUP_REMOVED lines=10> */
.L_x_3454:


//--------------------- .text._Z35group_norm_nhwc_fwd_one_pass_kernelI11Fp16IOFp32WLi64ELi30ELi480EEv26Group_norm_nhwc_fwd_params --------------------------
	.section	.text._Z35group_norm_nhwc_fwd_one_pass_kernelI11Fp16IOFp32WLi64ELi30ELi480EEv26Group_norm_nhwc_fwd_params,"ax",@progbits
	.align	128
        .global         _Z35group_norm_nhwc_fwd_one_pass_kernelI11Fp16IOFp32WLi64ELi30ELi480EEv26Group_norm_nhwc_fwd_params
        .type           _Z35group_norm_nhwc_fwd_one_pass_kernelI11Fp16IOFp32WLi64ELi30ELi480EEv26Group_norm_nhwc_fwd_params,@function
        .size           _Z35group_norm_nhwc_fwd_one_pass_kernelI11Fp16IOFp32WLi64ELi30ELi480EEv26Group_norm_nhwc_fwd_params,(.L_x_3455 - _Z35group_norm_nhwc_fwd_one_pass_kernelI11Fp16IOFp32WLi64ELi30ELi480EEv26Group_norm_nhwc_fwd_params)
        .other          _Z35group_norm_nhwc_fwd_one_pass_kernelI11Fp16IOFp32WLi64ELi30ELi480EEv26Group_norm_nhwc_fwd_params,@"STO_CUDA_ENTRY STV_DEFAULT"
_Z35group_norm_nhwc_fwd_one_pass_kernelI11Fp16IOFp32WLi64ELi30ELi480EEv26Group_norm_nhwc_fwd_params:
.text._Z35group_norm_nhwc_fwd_one_pass_kernelI11Fp16IOFp32WLi64ELi30ELi480EEv26Group_norm_nhwc_fwd_params:
        /* <DEDUP_REMOVED lines=25> */
.L_x_2393:
        /* <DEDUP_REMOVED lines=11> */
[----:B0-----:R-:W-:Y:S01]  /*0240*/  HFMA2 R2, -RZ, RZ, 0, 0 ;  /* 0x00000000ff027431 */ /* 0x001fe200000001ff */
[----:B--2---:R-:W-:-:S05]  /*0250*/  IADD3 R6, PT, PT, RZ, -R3, RZ ;  /* 0x80000003ff067210 */ /* 0x004fca0007ffe0ff */
[----:B------:R-:W-:Y:S02]  /*0260*/  IMAD R7, R6, R5, RZ ;  /* 0x0000000506077224 */ /* 0x000fe400078e02ff */
[----:B------:R-:W0:Y:S02]  /*0270*/  S2R R6, SR_TID.X ;  /* 0x0000000000067919 */ /* 0x000e240000002100 */
[----:B------:R-:W-:Y:S01]  /*0280*/  IMAD.HI.U32 R3, R3, R7, R2 ;  /* 0x0000000703037227 */ /* 0x000fe200078e0002 */
[----:B------:R-:W-:-:S04]  /*0290*/  IADD3 R7, PT, PT, R23, 0x20, RZ ;  /* 0x0000002017077810 */ /* 0x000fc80007ffe0ff */
[----:B------:R-:W-:Y:S01]  /*02a0*/  SHF.R.S32.HI R13, RZ, 0x1f, R7 ;  /* 0x0000001fff0d7819 */ /* 0x000fe20000011407 */
        /* <DEDUP_REMOVED lines=14> */
[----:B------:R-:W-:Y:S01]  /*0390*/  @P1 VIADD R17, R17, 0x1 ;  /* 0x0000000111111836 */ /* 0x000fe20000000000 */
[----:B------:R-:W-:Y:S01]  /*03a0*/  ISETP.GE.U32.AND P1, PT, R23, UR10, PT ;  /* 0x0000000a17007c0c */ /* 0x000fe2000bf26070 */
[----:B------:R-:W-:Y:S01]  /*03b0*/  IMAD R2, R2, 0xf, RZ ;  /* 0x0000000f02027824 */ /* 0x000fe200078e02ff */
[----:B------:R-:W-:Y:S02]  /*03c0*/  ISETP.GE.AND.EX P2, PT, R13, UR11, PT, P2 ;  /* 0x0000000b0d007c0c */ /* 0x000fe4000bf46320 */
[----:B------:R-:W-:Y:S01]  /*03d0*/  ISETP.GE.AND.EX P1, PT, R15, UR11, PT, P1 ;  /* 0x0000000b0f007c0c */ /* 0x000fe2000bf26310 */
[----:B------:R-:W0:Y:S01]  /*03e0*/  LDCU.64 UR10, c[0x0][0x3f0] ;  /* 0x00007e00ff0a77ac */ /* 0x000e220008000a00 */
[----:B------:R-:W-:Y:S02]  /*03f0*/  IADD3 R2, PT, PT, RZ, -R2, RZ ;  /* 0x80000002ff027210 */ /* 0x000fe40007ffe0ff */
[----:B------:R-:W-:Y:S02]  /*0400*/  @!P4 IADD3 R17, PT, PT, -R17, RZ, RZ ;  /* 0x000000ff1111c210 */ /* 0x000fe40007ffe1ff */
[----:B------:R-:W-:-:S02]  /*0410*/  @!P3 LOP3.LUT R17, RZ, R0, RZ, 0x33, !PT ;  /* 0x00000000ff11b212 */ /* 0x000fc400078e33ff */
[----:B------:R-:W-:Y:S02]  /*0420*/  PRMT R5, R2, 0x7710, RZ ;  /* 0x0000771002057816 */ /* 0x000fe400000000ff */
[----:B------:R-:W-:Y:S01]  /*0430*/  IADD3 R3, PT, PT, -R17, RZ, RZ ;  /* 0x000000ff11037210 */ /* 0x000fe20007ffe1ff */
[----:B------:R-:W1:Y:S01]  /*0440*/  @!P2 LDC.64 R8, c[0x0][0x3e0] ;  /* 0x0000f800ff08ab82 */ /* 0x000e620000000a00 */
[----:B------:R-:W-:Y:S02]  /*0450*/  IADD3 R5, PT, PT, R5, R6, RZ ;  /* 0x0000000605057210 */ /* 0x000fe40007ffe0ff */
[----:B------:R-:W-:Y:S01]  /*0460*/  SHF.R.S32.HI R2, RZ, 0x1f, R17 ;  /* 0x0000001fff027819 */ /* 0x000fe20000011411 */
[----:B------:R-:W-:Y:S02]  /*0470*/  IMAD R0, R0, R3, UR8 ;  /* 0x0000000800007e24 */ /* 0x000fe4000f8e0203 */
[----:B------:R-:W-:Y:S02]  /*0480*/  IMAD.SHL.U32 R5, R5, 0x2, RZ ;  /* 0x0000000205057824 */ /* 0x000fe400078e00ff */
[----:B------:R-:W2:Y:S01]  /*0490*/  @!P1 LDC.64 R10, c[0x0][0x3e0] ;  /* 0x0000f800ff0a9b82 */ /* 0x000ea20000000a00 */
[----:B------:R-:W-:-:S02]  /*04a0*/  IMAD R0, R0, 0x1e, RZ ;  /* 0x0000001e00007824 */ /* 0x000fc400078e02ff */
[----:B------:R-:W-:Y:S01]  /*04b0*/  LOP3.LUT R25, R5, 0xffff, RZ, 0xc0, !PT ;  /* 0x0000ffff05197812 */ /* 0x000fe200078ec0ff */
[----:B0-----:R-:W-:-:S03]  /*04c0*/  IMAD R12, R2, UR10, RZ ;  /* 0x0000000a020c7c24 */ /* 0x001fc6000f8e02ff */
[C---:B------:R-:W-:Y:S01]  /*04d0*/  IADD3 R24, P3, PT, R0.reuse, R25, RZ ;  /* 0x0000001900187210 */ /* 0x040fe20007f7e0ff */
[----:B------:R-:W0:Y:S01]  /*04e0*/  @!P1 LDC.64 R4, c[0x0][0x390] ;  /* 0x0000e400ff049b82 */ /* 0x000e220000000a00 */
[----:B------:R-:W-:Y:S02]  /*04f0*/  IMAD R27, R17, UR11, R12 ;  /* 0x0000000b111b7c24 */ /* 0x000fe4000f8e020c */
[----:B------:R-:W-:-:S05]  /*0500*/  LEA.HI.X.SX32 R25, R0, RZ, 0x1, P3 ;  /* 0x000000ff00197211 */ /* 0x000fca00018f0eff */
[----:B------:R-:W3:Y:S01]  /*0510*/  @!P2 LDC.64 R2, c[0x0][0x390] ;  /* 0x0000e400ff02ab82 */ /* 0x000ee20000000a00 */
[----:B------:R-:W-:-:S04]  /*0520*/  IMAD.WIDE.U32 R24, R17, UR10, R24 ;  /* 0x0000000a11187c25 */ /* 0x000fc8000f8e0018 */
[----:B-1----:R-:W-:Y:S01]  /*0530*/  @!P2 IMAD R14, R13, R8, RZ ;  /* 0x000000080d0ea224 */ /* 0x002fe200078e02ff */
[----:B------:R-:W-:Y:S01]  /*0540*/  IADD3 R27, PT, PT, R25, R27, RZ ;  /* 0x0000001b191b7210 */ /* 0x000fe20007ffe0ff */
[----:B--2---:R-:W-:Y:S01]  /*0550*/  @!P1 IMAD R12, R15, R10, RZ ;  /* 0x0000000a0f0c9224 */ /* 0x004fe200078e02ff */
[-C--:B------:R-:W-:Y:S01]  /*0560*/  @!P1 MOV R26, R24.reuse ;  /* 0x00000018001a9202 */ /* 0x080fe20000000f00 */
[----:B------:R-:W-:Y:S01]  /*0570*/  @!P2 IMAD R17, R7, R9, R14 ;  /* 0x000000090711a224 */ /* 0x000fe200078e020e */
[----:B------:R-:W-:Y:S01]  /*0580*/  @!P2 MOV R13, R27 ;  /* 0x0000001b000da202 */ /* 0x000fe20000000f00 */
[C---:B------:R-:W-:Y:S01]  /*0590*/  @!P1 IMAD R15, R23.reuse, R11, R12 ;  /* 0x0000000b170f9224 */ /* 0x040fe200078e020c */
[----:B------:R-:W-:Y:S01]  /*05a0*/  @!P2 MOV R12, R24 ;  /* 0x00000018000ca202 */ /* 0x000fe20000000f00 */
[----:B------:R-:W-:-:S04]  /*05b0*/  @!P1 IMAD.WIDE.U32 R10, R23, R10, R26 ;  /* 0x0000000a170a9225 */ /* 0x000fc800078e001a */
[----:B------:R-:W-:Y:S01]  /*05c0*/  @!P1 IMAD.IADD R9, R11, 0x1, R15 ;  /* 0x000000010b099824 */ /* 0x000fe200078e020f */
[----:B0-----:R-:W-:Y:S01]  /*05d0*/  @!P1 LEA R4, P3, R10, R4, 0x1 ;  /* 0x000000040a049211 */ /* 0x001fe200078608ff */
[----:B------:R-:W-:-:S03]  /*05e0*/  @!P2 IMAD.WIDE.U32 R12, R7, R8, R12 ;  /* 0x00000008070ca225 */ /* 0x000fc600078e000c */
[----:B------:R-:W-:Y:S01]  /*05f0*/  @!P1 LEA.HI.X R5, R10, R5, R9, 0x1, P3 ;  /* 0x000000050a059211 */ /* 0x000fe200018f0c09 */
[----:B------:R-:W-:Y:S01]  /*0600*/  HFMA2 R10, -RZ, RZ, 0, 0 ;  /* 0x00000000ff0a7431 */ /* 0x000fe200000001ff */
[----:B------:R-:W-:Y:S02]  /*0610*/  @!P2 IADD3 R7, PT, PT, R13, R17, RZ ;  /* 0x000000110d07a210 */ /* 0x000fe40007ffe0ff */
[----:B---3--:R-:W-:-:S03]  /*0620*/  @!P2 LEA R8, P4, R12, R2, 0x1 ;  /* 0x000000020c08a211 */ /* 0x008fc600078808ff */
[----:B------:R-:W2:Y:S01]  /*0630*/  @!P1 LDG.E R10, desc[UR14][R4.64] ;  /* 0x0000000e040a9981 */ /* 0x000ea2000c1e1900 */
[----:B------:R-:W-:-:S05]  /*0640*/  @!P2 LEA.HI.X R9, R12, R3, R7, 0x1, P4 ;  /* 0x000000030c09a211 */ /* 0x000fca00020f0c07 */
[----:B------:R-:W3:Y:S01]  /*0650*/  @!P2 LDG.E R21, desc[UR14][R8.64] ;  /* 0x0000000e0815a981 */ /* 0x000ee2000c1e1900 */
[----:B------:R-:W0:Y:S02]  /*0660*/  S2R R7, SR_LANEID ;  /* 0x0000000000077919 */ /* 0x000e240000000000 */
[C---:B0-----:R-:W-:Y:S02]  /*0670*/  ISETP.GT.AND P2, PT, R7.reuse, 0x1e, PT ;  /* 0x0000001e0700780c */ /* 0x041fe40003f44270 */
[----:B------:R-:W-:Y:S01]  /*0680*/  ISETP.GT.AND P3, PT, R7, 0xf, PT ;  /* 0x0000000f0700780c */ /* 0x000fe20003f64270 */
[----:B------:R-:W-:Y:S01]  /*0690*/  BSSY.RECONVERGENT B0, `(.L_x_2374) ;  /* 0x0000031000007945 */ /* 0x000fe20003800200 */
[--C-:B--2---:R-:W-:Y:S02]  /*06a0*/  HADD2.F32 R2, -RZ, R10.reuse.H1_H1 ;  /* 0x3000000aff027230 */ /* 0x104fe40000004100 */
[----:B------:R-:W-:-:S03]  /*06b0*/  HADD2.F32 R3, -RZ, R10.H0_H0 ;  /* 0x2000000aff037230 */ /* 0x000fc60000004100 */
[----:B------:R-:W-:Y:S01]  /*06c0*/  FMUL.FTZ R12, R2, R2 ;  /* 0x00000002020c7220 */ /* 0x000fe20000410000 */
[--C-:B---3--:R-:W-:Y:S02]  /*06d0*/  HADD2.F32 R20, -RZ, R21.reuse.H1_H1 ;  /* 0x30000015ff147230 */ /* 0x108fe40000004100 */
[C---:B------:R-:W-:Y:S01]  /*06e0*/  FADD.FTZ R10, R3.reuse, R2 ;  /* 0x00000002030a7221 */ /* 0x040fe20000010000 */
[----:B------:R-:W-:Y:S02]  /*06f0*/  HADD2.F32 R21, -RZ, R21.H0_H0 ;  /* 0x20000015ff157230 */ /* 0x000fe40000004100 */
[----:B------:R-:W-:Y:S01]  /*0700*/  FFMA.FTZ R12, R3, R3, R12 ;  /* 0x00000003030c7223 */ /* 0x000fe2000001000c */
[----:B------:R-:W-:Y:S01]  /*0710*/  FMUL.FTZ R14, R20, R20 ;  /* 0x00000014140e7220 */ /* 0x000fe20000410000 */
[----:B------:R-:W-:Y:S01]  /*0720*/  FADD.FTZ R10, RZ, R10 ;  /* 0x0000000aff0a7221 */ /* 0x000fe20000010000 */
[C---:B------:R-:W-:Y:S01]  /*0730*/  FADD.FTZ R5, R21.reuse, R20 ;  /* 0x0000001415057221 */ /* 0x040fe20000010000 */
[----:B------:R-:W-:Y:S01]  /*0740*/  FADD.FTZ R12, RZ, R12 ;  /* 0x0000000cff0c7221 */ /* 0x000fe20000010000 */
[----:B------:R-:W-:-:S02]  /*0750*/  FFMA.FTZ R9, R21, R21, R14 ;  /* 0x0000001515097223 */ /* 0x000fc4000001000e */
        /* <DEDUP_REMOVED lines=36> */
.L_x_2375:
[----:B----4-:R-:W-:Y:S05]  /*09a0*/  BSYNC.RECONVERGENT B0 ;  /* 0x0000000000007941 */ /* 0x010fea0003800200 */
.L_x_2374:
        /* <DEDUP_REMOVED lines=44> */
.L_x_2377:
[----:B------:R-:W-:Y:S05]  /*0c70*/  BSYNC.RECONVERGENT B0 ;  /* 0x0000000000007941 */ /* 0x000fea0003800200 */
.L_x_2376:
        /* <DEDUP_REMOVED lines=31> */
.L_x_2380:
[----:B---3--:R-:W2:Y:S04]  /*0e70*/  LDG.E.STRONG.GPU R8, desc[UR14][R6.64] ;  /* 0x0000000e06087981 */ /* 0x008ea8000c1ef900 */
[----:B--2---:R-:W-:Y:S01]  /*0e80*/  CCTL.IVALL ;  /* 0x00000000ff00798f */ /* 0x004fe20002000000 */
[----:B------:R-:W-:Y:S05]  /*0e90*/  YIELD ;  /* 0x0000000000007946 */ /* 0x000fea0003800000 */
[----:B------:R-:W-:-:S13]  /*0ea0*/  ISETP.NE.AND P2, PT, R8, R11, PT ;  /* 0x0000000b0800720c */ /* 0x000fda0003f45270 */
[----:B------:R-:W-:Y:S05]  /*0eb0*/  @P2 BRA `(.L_x_2380) ;  /* 0xfffffffc00ec2947 */ /* 0x000fea000383ffff */
.L_x_2379:
        /* <DEDUP_REMOVED lines=15> */
.L_x_2382:
[----:B------:R-:W-:Y:S01]  /*0fb0*/  UIADD3 UR24, UPT, UPT, UR5, 0x1, URZ ;  /* 0x0000000105187890 */ /* 0x000fe2000fffe0ff */
[----:B------:R-:W-:Y:S01]  /*0fc0*/  ISETP.EQ.OR P2, PT, RZ, UR23, P3 ;  /* 0x00000017ff007c0c */ /* 0x000fe20009f42670 */
[----:B------:R-:W-:-:S04]  /*0fd0*/  UIADD3 UR25, UPT, UPT, UR5, 0x2, URZ ;  /* 0x0000000205197890 */ /* 0x000fc8000fffe0ff */
[----:B---3--:R-:W-:Y:S01]  /*0fe0*/  IMAD.U32 R6, RZ, RZ, UR24 ;  /* 0x00000018ff067e24 */ /* 0x008fe2000f8e00ff */
[----:B------:R-:W-:Y:S01]  /*0ff0*/  UIADD3 UR24, UPT, UPT, UR5, 0x3, URZ ;  /* 0x0000000305187890 */ /* 0x000fe2000fffe0ff */
[----:B------:R-:W-:-:S03]  /*1000*/  MOV R7, UR25 ;  /* 0x0000001900077c02 */ /* 0x000fc60008000f00 */
[----:B------:R-:W-:Y:S02]  /*1010*/  ISETP.EQ.OR P4, PT, R6, UR18, P3 ;  /* 0x0000001206007c0c */ /* 0x000fe40009f82670 */
[----:B------:R-:W-:Y:S01]  /*1020*/  ISETP.EQ.OR P6, PT, R7, UR18, P3 ;  /* 0x0000001207007c0c */ /* 0x000fe20009fc2670 */
[----:B------:R-:W-:Y:S01]  /*1030*/  VOTEU.ALL UP0, P2 ;  /* 0x0000000000ff7886 */ /* 0x000fe20001000000 */
[----:B------:R-:W-:-:S04]  /*1040*/  MOV R6, UR24 ;  /* 0x0000001800067c02 */ /* 0x000fc80008000f00 */
[----:B------:R-:W-:Y:S01]  /*1050*/  ISETP.EQ.OR P5, PT, R6, UR18, P3 ;  /* 0x0000001206007c0c */ /* 0x000fe20009fa2670 */
[----:B------:R-:W-:-:S04]  /*1060*/  @!UP0 UIMAD.WIDE.U32 UR24, UR9, 0x8, UR16 ;  /* 0x00000008091888a5 */ /* 0x000fc8000f8e0010 */
[----:B------:R-:W-:Y:S02]  /*1070*/  VOTEU.ALL UP0, P4 ;  /* 0x0000000000ff7886 */ /* 0x000fe40002000000 */
        /* <DEDUP_REMOVED lines=13> */
[----:B------:R-:W-:Y:S01]  /*1150*/  MOV R12, UR24 ;  /* 0x00000018000c7c02 */ /* 0x000fe20008000f00 */
[----:B--2---:R-:W-:-:S03]  /*1160*/  IMAD.U32 R13, RZ, RZ, UR25 ;  /* 0x00000019ff0d7e24 */ /* 0x004fc6000f8e00ff */
        /* <DEDUP_REMOVED lines=63> */
.L_x_2381:
        /* <DEDUP_REMOVED lines=51> */
.L_x_2383:
        /* <DEDUP_REMOVED lines=26> */
.L_x_2384:
        /* <DEDUP_REMOVED lines=13> */
.L_x_2385:
[----:B------:R-:W-:Y:S05]  /*1b00*/  BSYNC.RECONVERGENT B0 ;  /* 0x0000000000007941 */ /* 0x000fea0003800200 */
.L_x_2378:
[----:B------:R-:W4:Y:S01]  /*1b10*/  S2R R10, SR_TID.X ;  /* 0x00000000000a7919 */ /* 0x000f220000002100 */
[----:B------:R-:W0:Y:S01]  /*1b20*/  S2UR UR9, SR_CgaCtaId ;  /* 0x00000000000979c3 */ /* 0x000e220000008800 */
[----:B------:R-:W1:Y:S01]  /*1b30*/  LDCU UR10, c[0x0][0x414] ;  /* 0x00008280ff0a77ac */ /* 0x000e620008000800 */
[----:B------:R-:W-:Y:S01]  /*1b40*/  IMAD.U32 R15, RZ, RZ, UR8 ;  /* 0x00000008ff0f7e24 */ /* 0x000fe2000f8e00ff */
        /* <DEDUP_REMOVED lines=10> */
[----:B------:R-:W-:-:S05]  /*1bf0*/  IMAD R6, R6, 0xf, RZ ;  /* 0x0000000f06067824 */ /* 0x000fca00078e02ff */
[----:B------:R-:W-:Y:S02]  /*1c00*/  IADD3 R11, PT, PT, RZ, -R6, RZ ;  /* 0x80000006ff0b7210 */ /* 0x000fe40007ffe0ff */
[----:B---3--:R-:W2:Y:S02]  /*1c10*/  LDC.64 R6, c[0x0][0x3a0] ;  /* 0x0000e800ff067b82 */ /* 0x008ea40000000a00 */
[----:B------:R-:W-:-:S04]  /*1c20*/  PRMT R11, R11, 0x7710, RZ ;  /* 0x000077100b0b7816 */ /* 0x000fc800000000ff */
[----:B------:R-:W-:Y:S01]  /*1c30*/  IADD3 R11, PT, PT, R11, R10, RZ ;  /* 0x0000000a0b0b7210 */ /* 0x000fe20007ffe0ff */
[----:B-1----:R-:W-:-:S03]  /*1c40*/  @P0 FMUL.FTZ R10, R4, UR10 ;  /* 0x0000000a040a0c20 */ /* 0x002fc60008410000 */
[----:B------:R-:W-:-:S04]  /*1c50*/  SHF.L.U32 R11, R11, 0x1, RZ ;  /* 0x000000010b0b7819 */ /* 0x000fc800000006ff */
[----:B------:R-:W-:Y:S01]  /*1c60*/  LOP3.LUT R17, R11, 0xffff, RZ, 0xc0, !PT ;  /* 0x0000ffff0b117812 */ /* 0x000fe200078ec0ff */
[----:B------:R-:W-:-:S03]  /*1c70*/  @P0 FMUL.FTZ R11, R5, UR10 ;  /* 0x0000000a050b0c20 */ /* 0x000fc60008410000 */
[----:B------:R-:W-:Y:S02]  /*1c80*/  IADD3 R17, PT, PT, R0, R17, RZ ;  /* 0x0000001100117210 */ /* 0x000fe40007ffe0ff */
[----:B------:R-:W-:Y:S03]  /*1c90*/  @P0 STG.E.64 desc[UR14][R12.64], R10 ;  /* 0x0000000a0c000986 */ /* 0x000fe6000c101b0e */
[----:B------:R-:W-:-:S04]  /*1ca0*/  IMAD.WIDE R14, R17, 0x4, R8 ;  /* 0x00000004110e7825 */ /* 0x000fc800078e0208 */
[----:B--2---:R-:W-:Y:S01]  /*1cb0*/  IMAD.WIDE R8, R17, 0x4, R6 ;  /* 0x0000000411087825 */ /* 0x004fe200078e0206 */
[----:B------:R-:W-:Y:S06]  /*1cc0*/  BAR.SYNC.DEFER_BLOCKING 0x0 ;  /* 0x0000000000007b1d */ /* 0x000fec0000010000 */
[----:B------:R1:W5:Y:S04]  /*1cd0*/  LDG.E.64 R6, desc[UR14][R14.64] ;  /* 0x0000000e0e067981 */ /* 0x000368000c1e1b00 */
[----:B------:R-:W5:Y:S01]  /*1ce0*/  LDG.E.64 R8, desc[UR14][R8.64] ;  /* 0x0000000e08087981 */ /* 0x000f62000c1e1b00 */
[----:B0-----:R-:W-:Y:S01]  /*1cf0*/  HFMA2 R4, -RZ, RZ, 1.875, 0 ;  /* 0x3f800000ff047431 */ /* 0x001fe200000001ff */
        /* <DEDUP_REMOVED lines=37> */
[----:B------:R-:W-:Y:S02]  /*1f50*/  F2FP.F16.F32.PACK_AB R3, R14, R11 ;  /* 0x0000000b0e03723e */ /* 0x000fe400000000ff */
[----:B------:R-:W-:-:S05]  /*1f60*/  LEA.HI.X R13, R2, UR11, R13, 0x1, P1 ;  /* 0x0000000b020d7c11 */ /* 0x000fca00088f0c0d */
[----:B------:R1:W-:Y:S02]  /*1f70*/  STG.E desc[UR14][R12.64], R3 ;  /* 0x000000030c007986 */ /* 0x0003e4000c10190e */
.L_x_2389:
[----:B------:R-:W-:Y:S05]  /*1f80*/  BSYNC.RECONVERGENT B1 ;  /* 0x0000000000017941 */ /* 0x000fea0003800200 */
.L_x_2388:
        /* <DEDUP_REMOVED lines=15> */
[----:B------:R-:W-:Y:S02]  /*2080*/  F2FP.F16.F32.PACK_AB R5, R4, R5 ;  /* 0x000000050405723e */ /* 0x000fe400000000ff */
[----:B------:R-:W-:-:S05]  /*2090*/  LEA.HI.X R3, R24, UR13, R3, 0x1, P1 ;  /* 0x0000000d18037c11 */ /* 0x000fca00088f0c03 */
[----:B------:R2:W-:Y:S01]  /*20a0*/  STG.E desc[UR14][R2.64], R5 ;  /* 0x0000000502007986 */ /* 0x0005e2000c10190e */
[----:B------:R-:W-:Y:S05]  /*20b0*/  BRA `(.L_x_2390) ;  /* 0x0000000400047947 */ /* 0x000fea0003800000 */
.L_x_2387:
        /* <DEDUP_REMOVED lines=29> */
[----:B------:R-:W-:-:S05]  /*2290*/  F2FP.F16.F32.PACK_AB R15, R15, R12 ;  /* 0x0000000c0f0f723e */ /* 0x000fca00000000ff */
[----:B------:R2:W-:Y:S02]  /*22a0*/  STG.E desc[UR14][R10.64], R15 ;  /* 0x0000000f0a007986 */ /* 0x0005e4000c10190e */
.L_x_2392:
[----:B------:R-:W-:Y:S05]  /*22b0*/  BSYNC.RECONVERGENT B1 ;  /* 0x0000000000017941 */ /* 0x000fea0003800200 */
.L_x_2391:
        /* <DEDUP_REMOVED lines=31> */
[----:B------:R-:W-:-:S05]  /*24b0*/  F2FP.F16.F32.PACK_AB R5, R5, R0 ;  /* 0x000000000505723e */ /* 0x000fca00000000ff */
[----:B------:R3:W-:Y:S02]  /*24c0*/  STG.E desc[UR14][R2.64], R5 ;  /* 0x0000000502007986 */ /* 0x0007e4000c10190e */
.L_x_2390:
[----:B------:R-:W-:Y:S05]  /*24d0*/  BSYNC.RECONVERGENT B0 ;  /* 0x0000000000007941 */ /* 0x000fea0003800200 */
.L_x_2386:
[----:B------:R-:W-:Y:S02]  /*24e0*/  UIADD3 UR8, UPT, UPT, UR19, UR8, URZ ;  /* 0x0000000813087290 */ /* 0x000fe4000fffe0ff */
[----:B------:R-:W-:Y:S02]  /*24f0*/  UIADD3 UR4, UPT, UPT, UR4, 0x1, URZ ;  /* 0x0000000104047890 */ /* 0x000fe4000fffe0ff */
[----:B------:R-:W-:-:S09]  /*2500*/  UISETP.GE.AND UP0, UPT, UR8, UR7, UPT ;  /* 0x000000070800728c */ /* 0x000fd2000bf06270 */
[----:B------:R-:W-:Y:S05]  /*2510*/  BRA.U !UP0, `(.L_x_2393) ;  /* 0xffffffdd081c7547 */ /* 0x000fea000b83ffff */
[----:B------:R-:W-:Y:S05]  /*2520*/  EXIT ;  /* 0x000000000000794d */ /* 0x000fea0003800000 */
.L_x_2394:
        /* <DEDUP_REMOVED lines=13> */
.L_x_3455:


//--------------------- .text._Z35group_norm_nhwc_fwd_one_pass_kernelI11Fp16IOFp32WLi128ELi30ELi480EEv26Group_norm_nhwc_fwd_params --------------------------
	.section	.text._Z35group_norm_nhwc_fwd_one_pass_kernelI11Fp16IOFp32WLi128ELi30ELi480EEv26Group_norm_nhwc_fwd_params,"ax",@progbits
	.align	128
        .global         _Z35group_norm_nhwc_fwd_one_pass_kernelI11Fp16IOFp32WLi128ELi30ELi480EEv26Group_norm_nhwc_fwd_params
        .type           _Z35group_norm_nhwc_fwd_one_pass_kernelI11Fp16IOFp32WLi128ELi30ELi480EEv26Group_norm_nhwc_fwd_params,@function
        .size           _Z35group_norm_nhwc_fwd_one_pass_kernelI11Fp16IOFp32WLi128ELi30ELi480EEv26Group_norm_nhwc_fwd_params,(.L_x_3456 - _Z35group_norm_nhwc_fwd_one_pass_kernelI11Fp16IOFp32WLi128ELi30ELi480EEv26Group_norm_nhwc_fwd_params)
        .other          _Z35group_norm_nhwc_fwd_one_pass_kernelI11Fp16IOFp32WLi128ELi30ELi480EEv26Group_norm_nhwc_fwd_params,@"STO_CUDA_ENTRY STV_DEFAULT"
_Z35group_norm_nhwc_fwd_one_pass_kernelI11Fp16IOFp32WLi128ELi30ELi480EEv26Group_norm_nhwc_fwd_params:
.text._Z35group_norm_nhwc_fwd_one_pass_kernelI11Fp16IOFp32WLi128ELi30ELi480EEv26Group_norm_nhwc_fwd_params:
        /* <DEDUP_REMOVED lines=25> */
.L_x_2422:
[----:B---34-:R-:W0:Y:S01]  /*0190*/  LDC R2, c[0x0][0x3f8] ;  /* 0x0000fe00ff027b82 */ /* 0x018e220000000800 */
[----:B-----5:R-:W-:Y:S01]  /*01a0*/  IABS R8, UR7 ;  /* 0x0000000700087c13 */ /* 0x020fe20008000000 */
[----:B-1----:R-:W1:Y:S01]  /*01b0*/  LDCU.64 UR8, c[0x0][0x3e8] ;  /* 0x00007d00ff0877ac */ /* 0x002e620008000a00 */
[----:B------:R-:W-:Y:S01]  /*01c0*/  SHF.R.S32.HI R17, RZ, 0x1f, R23 ;  /* 0x0000001fff117819 */ /* 0x000fe20000011417 */
[----:B------:R-:W-:Y:S01]  /*01d0*/  VIADD R21, R23, 0x20 ;  /* 0x0000002017157836 */ /* 0x000fe20000000000 */
        /* <DEDUP_REMOVED lines=34> */
[----:B------:R-:W-:Y:S01]  /*0400*/  IADD3 R5, PT, PT, R5, R6, RZ ;  /* 0x0000000605057210 */ /* 0x000fe20007ffe0ff */
[----:B------:R-:W0:Y:S01]  /*0410*/  @!P2 LDC.64 R10, c[0x0][0x3e0] ;  /* 0x0000f800ff0aab82 */ /* 0x000e220000000a00 */
[----:B------:R-:W-:Y:S02]  /*0420*/  ISETP.GE.AND.EX P1, PT, R7, UR9, PT, P1 ;  /* 0x0000000907007c0c */ /* 0x000fe4000bf26310 */
[----:B------:R-:W-:Y:S01]  /*0430*/  @!P3 LOP3.LUT R15, RZ, R2, RZ, 0x33, !PT ;  /* 0x00000002ff0fb212 */ /* 0x000fe200078e33ff */
[----:B------:R-:W-:Y:S01]  /*0440*/  IMAD.SHL.U32 R5, R5, 0x2, RZ ;  /* 0x0000000205057824 */ /* 0x000fe200078e00ff */
[----:B------:R-:W-:Y:S02]  /*0450*/  IADD3 R0, PT, PT, R23, 0x40, RZ ;  /* 0x0000004017007810 */ /* 0x000fe40007ffe0ff */
[----:B------:R-:W-:Y:S01]  /*0460*/  IADD3 R3, PT, PT, -R15, RZ, RZ ;  /* 0x000000ff0f037210 */ /* 0x000fe20007ffe1ff */
[----:B------:R-:W1:Y:S01]  /*0470*/  @!P2 LDC.64 R12, c[0x0][0x390] ;  /* 0x0000e400ff0cab82 */ /* 0x000e620000000a00 */
[----:B------:R-:W-:-:S02]  /*0480*/  LOP3.LUT R25, R5, 0xffff, RZ, 0xc0, !PT ;  /* 0x0000ffff05197812 */ /* 0x000fc400078ec0ff */
[----:B------:R-:W-:Y:S01]  /*0490*/  ISETP.GE.U32.AND P3, PT, R0, UR8, PT ;  /* 0x0000000800007c0c */ /* 0x000fe2000bf66070 */
[----:B------:R-:W-:Y:S01]  /*04a0*/  IMAD R20, R2, R3, UR7 ;  /* 0x0000000702147e24 */ /* 0x000fe2000f8e0203 */
[----:B------:R-:W-:Y:S02]  /*04b0*/  SHF.R.S32.HI R5, RZ, 0x1f, R0 ;  /* 0x0000001fff057819 */ /* 0x000fe40000011400 */
[----:B------:R-:W-:Y:S01]  /*04c0*/  SHF.R.S32.HI R3, RZ, 0x1f, R15 ;  /* 0x0000001fff037819 */ /* 0x000fe2000001140f */
[----:B------:R-:W3:Y:S01]  /*04d0*/  @!P1 LDC.64 R8, c[0x0][0x3e0] ;  /* 0x0000f800ff089b82 */ /* 0x000ee20000000a00 */
[----:B------:R-:W-:Y:S01]  /*04e0*/  IMAD R20, R20, 0x1e, RZ ;  /* 0x0000001e14147824 */ /* 0x000fe200078e02ff */
[----:B------:R-:W-:Y:S02]  /*04f0*/  ISETP.GE.AND.EX P3, PT, R5, UR9, PT, P3 ;  /* 0x0000000905007c0c */ /* 0x000fe4000bf66330 */
[----:B--2---:R-:W-:Y:S01]  /*0500*/  IMAD R4, R3, UR10, RZ ;  /* 0x0000000a03047c24 */ /* 0x004fe2000f8e02ff */
[----:B------:R-:W-:-:S02]  /*0510*/  IADD3 R2, PT, PT, R23, 0x60, RZ ;  /* 0x0000006017027810 */ /* 0x000fc40007ffe0ff */
[C---:B------:R-:W-:Y:S01]  /*0520*/  IADD3 R24, P4, PT, R20.reuse, R25, RZ ;  /* 0x0000001914187210 */ /* 0x040fe20007f9e0ff */
[----:B------:R-:W-:Y:S01]  /*0530*/  IMAD R27, R15, UR11, R4 ;  /* 0x0000000b0f1b7c24 */ /* 0x000fe2000f8e0204 */
[----:B------:R-:W-:Y:S01]  /*0540*/  SHF.R.S32.HI R3, RZ, 0x1f, R2 ;  /* 0x0000001fff037819 */ /* 0x000fe20000011402 */
[----:B0-----:R-:W-:Y:S01]  /*0550*/  @!P2 IMAD R4, R17, R10, RZ ;  /* 0x0000000a1104a224 */ /* 0x001fe200078e02ff */
[----:B------:R-:W-:Y:S02]  /*0560*/  LEA.HI.X.SX32 R25, R20, RZ, 0x1, P4 ;  /* 0x000000ff14197211 */ /* 0x000fe400020f0eff */
[----:B------:R-:W-:Y:S01]  /*0570*/  ISETP.GE.U32.AND P4, PT, R2, UR8, PT ;  /* 0x0000000802007c0c */ /* 0x000fe2000bf86070 */
[----:B------:R-:W-:Y:S01]  /*0580*/  @!P2 IMAD R19, R23, R11, R4 ;  /* 0x0000000b1713a224 */ /* 0x000fe200078e0204 */
[----:B------:R-:W0:Y:S01]  /*0590*/  @!P3 LDC.64 R16, c[0x0][0x3e0] ;  /* 0x0000f800ff10bb82 */ /* 0x000e220000000a00 */
[----:B------:R-:W-:Y:S01]  /*05a0*/  IMAD.WIDE.U32 R24, R15, UR10, R24 ;  /* 0x0000000a0f187c25 */ /* 0x000fe2000f8e0018 */
[----:B------:R-:W-:-:S04]  /*05b0*/  ISETP.GE.AND.EX P4, PT, R3, UR9, PT, P4 ;  /* 0x0000000903007c0c */ /* 0x000fc8000bf86340 */
[----:B------:R-:W-:Y:S02]  /*05c0*/  IADD3 R27, PT, PT, R25, R27, RZ ;  /* 0x0000001b191b7210 */ /* 0x000fe40007ffe0ff */
[----:B------:R-:W-:Y:S01]  /*05d0*/  @!P2 MOV R26, R24 ;  /* 0x00000018001aa202 */ /* 0x000fe20000000f00 */
[----:B------:R-:W2:Y:S01]  /*05e0*/  @!P1 LDC.64 R14, c[0x0][0x390] ;  /* 0x0000e400ff0e9b82 */ /* 0x000ea20000000a00 */
[----:B---3--:R-:W-:Y:S01]  /*05f0*/  @!P1 IMAD R18, R7, R8, RZ ;  /* 0x0000000807129224 */ /* 0x008fe200078e02ff */
[----:B------:R-:W-:Y:S02]  /*0600*/  @!P1 MOV R28, R24 ;  /* 0x00000018001c9202 */ /* 0x000fe40000000f00 */
[----:B------:R-:W-:Y:S01]  /*0610*/  @!P2 IMAD.WIDE.U32 R10, R23, R10, R26 ;  /* 0x0000000a170aa225 */ /* 0x000fe200078e001a */
[----:B------:R-:W-:Y:S02]  /*0620*/  @!P1 MOV R29, R27 ;  /* 0x0000001b001d9202 */ /* 0x000fe40000000f00 */
[----:B------:R-:W-:Y:S01]  /*0630*/  @!P3 MOV R4, R24 ;  /* 0x000000180004b202 */ /* 0x000fe20000000f00 */
[----:B------:R-:W-:Y:S01]  /*0640*/  @!P1 IMAD R7, R21, R9, R18 ;  /* 0x0000000915079224 */ /* 0x000fe200078e0212 */
[----:B------:R-:W-:Y:S01]  /*0650*/  @!P2 IADD3 R19, PT, PT, R11, R19, RZ ;  /* 0x000000130b13a210 */ /* 0x000fe20007ffe0ff */
[----:B------:R-:W-:Y:S01]  /*0660*/  @!P1 IMAD.WIDE.U32 R28, R21, R8, R28 ;  /* 0x00000008151c9225 */ /* 0x000fe200078e001c */
[C---:B-1----:R-:W-:Y:S01]  /*0670*/  @!P2 LEA R18, P5, R10.reuse, R12, 0x1 ;  /* 0x0000000c0a12a211 */ /* 0x042fe200078a08ff */
[----:B------:R-:W1:Y:S02]  /*0680*/  @!P4 LDC.64 R8, c[0x0][0x3e0] ;  /* 0x0000f800ff08cb82 */ /* 0x000e640000000a00 */
[----:B------:R-:W-:Y:S01]  /*0690*/  @!P1 IMAD.IADD R7, R29, 0x1, R7 ;  /* 0x000000011d079824 */ /* 0x000fe200078e0207 */
[----:B------:R-:W-:Y:S01]  /*06a0*/  @!P2 LEA.HI.X R19, R10, R13, R19, 0x1, P5 ;  /* 0x0000000d0a13a211 */ /* 0x000fe200028f0c13 */
[----:B0-----:R-:W-:-:S04]  /*06b0*/  @!P3 IMAD R5, R5, R16, RZ ;  /* 0x000000100505b224 */ /* 0x001fc800078e02ff */
[----:B------:R-:W0:Y:S01]  /*06c0*/  @!P3 LDC.64 R10, c[0x0][0x390] ;  /* 0x0000e400ff0abb82 */ /* 0x000e220000000a00 */
[----:B------:R-:W-:Y:S01]  /*06d0*/  @!P3 IMAD R17, R0, R17, R5 ;  /* 0x000000110011b224 */ /* 0x000fe200078e0205 */
[----:B------:R-:W-:Y:S02]  /*06e0*/  @!P3 MOV R5, R27 ;  /* 0x0000001b0005b202 */ /* 0x000fe40000000f00 */
[----:B--2---:R-:W-:Y:S01]  /*06f0*/  @!P1 LEA R14, P5, R28, R14, 0x1 ;  /* 0x0000000e1c0e9211 */ /* 0x004fe200078a08ff */
[----:B------:R-:W-:-:S03]  /*0700*/  @!P3 IMAD.WIDE.U32 R4, R0, R16, R4 ;  /* 0x000000100004b225 */ /* 0x000fc600078e0004 */
[----:B------:R-:W2:Y:S01]  /*0710*/  @!P4 LDC.64 R12, c[0x0][0x390] ;  /* 0x0000e400ff0ccb82 */ /* 0x000ea20000000a00 */
[----:B------:R-:W-:Y:S01]  /*0720*/  HFMA2 R0, -RZ, RZ, 0, 0 ;  /* 0x00000000ff007431 */ /* 0x000fe200000001ff */
[----:B------:R-:W-:Y:S01]  /*0730*/  @!P1 LEA.HI.X R15, R28, R15, R7, 0x1, P5 ;  /* 0x0000000f1c0f9211 */ /* 0x000fe200028f0c07 */
[----:B------:R-:W-:-:S04]  /*0740*/  HFMA2 R7, -RZ, RZ, 0, 0 ;  /* 0x00000000ff077431 */ /* 0x000fc800000001ff */
[----:B------:R3:W5:Y:S01]  /*0750*/  @!P1 LDG.E R0, desc[UR14][R14.64] ;  /* 0x0000000e0e009981 */ /* 0x000762000c1e1900 */
[----:B-1----:R-:W-:Y:S01]  /*0760*/  @!P4 IMAD R3, R3, R8, RZ ;  /* 0x000000080303c224 */ /* 0x002fe200078e02ff */
[----:B------:R-:W-:Y:S02]  /*0770*/  @!P3 IADD3 R17, PT, PT, R5, R17, RZ ;  /* 0x000000110511b210 */ /* 0x000fe40007ffe0ff */
[----:B------:R-:W4:Y:S01]  /*0780*/  @!P2 LDG.E R7, desc[UR14][R18.64] ;  /* 0x0000000e1207a981 */ /* 0x000f22000c1e1900 */
[----:B------:R-:W-:Y:S01]  /*0790*/  @!P4 IMAD R9, R2, R9, R3 ;  /* 0x000000090209c224 */ /* 0x000fe200078e0203 */
[----:B---3--:R-:W-:Y:S01]  /*07a0*/  @!P4 MOV R14, R24 ;  /* 0x00000018000ec202 */ /* 0x008fe20000000f00 */
        /* <DEDUP_REMOVED lines=10> */
[----:B------:R-:W3:Y:S01]  /*0850*/  @!P4 LDG.E R17, desc[UR14][R12.64] ;  /* 0x0000000e0c11c981 */ /* 0x000ee2000c1e1900 */
[----:B0-----:R-:W0:Y:S02]  /*0860*/  S2R R11, SR_LANEID ;  /* 0x00000000000b7919 */ /* 0x001e240000000000 */
[C---:B0-----:R-:W-:Y:S02]  /*0870*/  ISETP.GT.AND P2, PT, R11.reuse, 0x1e, PT ;  /* 0x0000001e0b00780c */ /* 0x041fe40003f44270 */
[----:B------:R-:W-:Y:S01]  /*0880*/  ISETP.GT.AND P3, PT, R11, 0xf, PT ;  /* 0x0000000f0b00780c */ /* 0x000fe20003f64270 */
[----:B------:R-:W-:Y:S01]  /*0890*/  BSSY.RECONVERGENT B0, `(.L_x_2395) ;  /* 0x000003f000007945 */ /* 0x000fe20003800200 */
[----:B-----5:R-:W-:Y:S02]  /*08a0*/  HADD2.F32 R19, -RZ, R0.H0_H0 ;  /* 0x20000000ff137230 */ /* 0x020fe40000004100 */
[--C-:B----4-:R-:W-:Y:S02]  /*08b0*/  HADD2.F32 R21, -RZ, R7.reuse.H0_H0 ;  /* 0x20000007ff157230 */ /* 0x110fe40000004100 */
[----:B------:R-:W-:-:S02]  /*08c0*/  HADD2.F32 R18, -RZ, R7.H1_H1 ;  /* 0x30000007ff127230 */ /* 0x000fc40000004100 */
[----:B------:R-:W-:-:S03]  /*08d0*/  HADD2.F32 R0, -RZ, R0.H1_H1 ;  /* 0x30000000ff007230 */ /* 0x000fc60000004100 */
[----:B------:R-:W-:Y:S01]  /*08e0*/  FADD.FTZ R2, R21, R18 ;  /* 0x0000001215027221 */ /* 0x000fe20000010000 */
[----:B------:R-:W-:Y:S01]  /*08f0*/  FMUL.FTZ R8, R18, R18 ;  /* 0x0000001212087220 */ /* 0x000fe20000410000 */
[----:B------:R-:W-:Y:S02]  /*0900*/  FADD.FTZ R14, R19, R0 ;  /* 0x00000000130e7221 */ /* 0x000fe40000010000 */
[----:B------:R-:W-:Y:S01]  /*0910*/  FADD.FTZ R3, RZ, R2 ;  /* 0x00000002ff037221 */ /* 0x000fe20000010000 */
[----:B------:R-:W-:Y:S01]  /*0920*/  FMUL.FTZ R10, R0, R0 ;  /* 0x00000000000a7220 */ /* 0x000fe20000410000 */
[----:B------:R-:W-:Y:S02]  /*0930*/  FFMA.FTZ R8, R21, R21, R8 ;  /* 0x0000001515087223 */ /* 0x000fe40000010008 */
[----:B------:R-:W-:Y:S01]  /*0940*/  FADD.FTZ R14, R3, R14 ;  /* 0x0000000e030e7221 */ /* 0x000fe20000010000 */
[--C-:B--2---:R-:W-:Y:S02]  /*0950*/  HADD2.F32 R2, -RZ, R4.reuse.H1_H1 ;  /* 0x30000004ff027230 */ /* 0x104fe40000004100 */
[----:B------:R-:W-:Y:S01]  /*0960*/  FFMA.FTZ R5, R19, R19, R10 ;  /* 0x0000001313057223 */ /* 0x000fe2000001000a */
[----:B------:R-:W-:-:S02]  /*0970*/  HADD2.F32 R3, -RZ, R4.H0_H0 ;  /* 0x20000004ff037230 */ /* 0x000fc40000004100 */
[----:B------:R-:W-:Y:S01]  /*0980*/  FADD.FTZ R8, RZ, R8 ;  /* 0x00000008ff087221 */ /* 0x000fe20000010000 */
[----:B------:R-:W-:Y:S01]  /*0990*/  FMUL.FTZ R4, R2, R2 ;  /* 0x0000000202047220 */ /* 0x000fe20000410000 */
[--C-:B---3--:R-:W-:Y:S02]  /*09a0*/  HADD2.F32 R16, -RZ, R17.reuse.H1_H1 ;  /* 0x30000011ff107230 */ /* 0x108fe40000004100 */
[----:B------:R-:W-:Y:S01]  /*09b0*/  FADD.FTZ R5, R8, R5 ;  /* 0x0000000508057221 */ /* 0x000fe20000010000 */
[----:B------:R-:W-:Y:S02]  /*09c0*/  HADD2.F32 R17, -RZ, R17.H0_H0 ;  /* 0x20000011ff117230 */ /* 0x000fe40000004100 */
[C---:B------:R-:W-:Y:S01]  /*09d0*/  FADD.FTZ R7, R3.reuse, R2 ;  /* 0x0000000203077221 */ /* 0x040fe20000010000 */
[----:B------:R-:W-:Y:S01]  /*09e0*/  FFMA.FTZ R4, R3, R3, R4 ;  /* 0x0000000303047223 */ /* 0x000fe20000010004 */
[----:B------:R-:W-:Y:S02]  /*09f0*/  FMUL.FTZ R10, R16, R16 ;  /* 0x00000010100a7220 */ /* 0x000fe40000410000 */
        /* <DEDUP_REMOVED lines=40> */
.L_x_2396:
[----:B------:R-:W-:Y:S05]  /*0c80*/  BSYNC.RECONVERGENT B0 ;  /* 0x0000000000007941 */ /* 0x000fea0003800200 */
.L_x_2395:
        /* <DEDUP_REMOVED lines=44> */
.L_x_2398:
[----:B------:R-:W-:Y:S05]  /*0f50*/  BSYNC.RECONVERGENT B0 ;  /* 0x0000000000007941 */ /* 0x000fea0003800200 */
.L_x_2397:
        /* <DEDUP_REMOVED lines=31> */
.L_x_2401:
[----:B---3--:R-:W3:Y:S04]  /*1150*/  LDG.E.STRONG.GPU R6, desc[UR14][R8.64] ;  /* 0x0000000e08067981 */ /* 0x008ee8000c1ef900 */
[----:B---3--:R-:W-:Y:S01]  /*1160*/  CCTL.IVALL ;  /* 0x00000000ff00798f */ /* 0x008fe20002000000 */
[----:B------:R-:W-:Y:S05]  /*1170*/  YIELD ;  /* 0x0000000000007946 */ /* 0x000fea0003800000 */
[----:B------:R-:W-:-:S13]  /*1180*/  ISETP.NE.AND P2, PT, R6, R11, PT ;  /* 0x0000000b0600720c */ /* 0x000fda0003f45270 */
[----:B------:R-:W-:Y:S05]  /*1190*/  @P2 BRA `(.L_x_2401) ;  /* 0xfffffffc00ec2947 */ /* 0x000fea000383ffff */
.L_x_2400:
        /* <DEDUP_REMOVED lines=15> */
.L_x_2403:
        /* <DEDUP_REMOVED lines=12> */
[----:B------:R-:W-:Y:S01]  /*1350*/  MOV R6, UR24 ;  /* 0x0000001800067c02 */ /* 0x000fe20008000f00 */
[----:B------:R-:W-:Y:S01]  /*1360*/  IMAD.U32 R7, RZ, RZ, UR25 ;  /* 0x00000019ff077e24 */ /* 0x000fe2000f8e00ff */
[----:B------:R-:W-:Y:S01]  /*1370*/  VOTEU.ALL UP0, P4 ;  /* 0x0000000000ff7886 */ /* 0x000fe20002000000 */
[----:B------:R-:W-:-:S04]  /*1380*/  VOTEU.ALL UP1, P6 ;  /* 0x0000000000ff7886 */ /* 0x000fc80003020000 */
[----:B------:R-:W0:Y:S01]  /*1390*/  @!P2 LDG.E.64 R6, desc[UR14][R6.64] ;  /* 0x0000000e0606a981 */ /* 0x000e22000c1e1b00 */
[----:B------:R-:W-:Y:S01]  /*13a0*/  @!UP0 UIMAD.WIDE.U32 UR24, UR21, 0x8, UR16 ;  /* 0x00000008151888a5 */ /* 0x000fe2000f8e0010 */
[----:B------:R-:W-:Y:S01]  /*13b0*/  VOTEU.ALL UP0, P5 ;  /* 0x0000000000ff7886 */ /* 0x000fe20002800000 */
[----:B------:R-:W-:-:S04]  /*13c0*/  @!UP1 UIMAD.WIDE.U32 UR26, UR10, 0x8, UR16 ;  /* 0x000000080a1a98a5 */ /* 0x000fc8000f8e0010 */
[----:B------:R-:W-:Y:S02]  /*13d0*/  MOV R8, UR24 ;  /* 0x0000001800087c02 */ /* 0x000fe40008000f00 */
[----:B------:R-:W-:Y:S01]  /*13e0*/  MOV R9, UR25 ;  /* 0x0000001900097c02 */ /* 0x000fe20008000f00 */
[----:B------:R-:W-:Y:S01]  /*13f0*/  @!UP0 UIMAD.WIDE.U32 UR24, UR20, 0x8, UR16 ;  /* 0x00000008141888a5 */ /* 0x000fe2000f8e0010 */
[----:B------:R-:W-:Y:S02]  /*1400*/  MOV R10, UR26 ;  /* 0x0000001a000a7c02 */ /* 0x000fe40008000f00 */
[----:B------:R-:W-:Y:S02]  /*1410*/  MOV R11, UR27 ;  /* 0x0000001b000b7c02 */ /* 0x000fe40008000f00 */
        /* <DEDUP_REMOVED lines=8> */
[----:B------:R-:W-:Y:S01]  /*14a0*/  IMAD.U32 R6, RZ, RZ, UR23 ;  /* 0x00000017ff067e24 */ /* 0x000fe2000f8e00ff */
[----:B------:R-:W-:Y:S01]  /*14b0*/  UIADD3 UR23, UPT, UPT, UR5, 0x5, URZ ;  /* 0x0000000505177890 */ /* 0x000fe2000fffe0ff */
[----:B------:R-:W-:-:S03]  /*14c0*/  @!P2 FADD.FTZ R5, R5, R7 ;  /* 0x000000070505a221 */ /* 0x000fc60000010000 */
[----:B------:R-:W-:Y:S02]  /*14d0*/  ISETP.EQ.OR P2, PT, R6, UR18, P3 ;  /* 0x0000001206007c0c */ /* 0x000fe40009f42670 */
[----:B------:R-:W-:Y:S01]  /*14e0*/  MOV R6, UR23 ;  /* 0x0000001700067c02 */ /* 0x000fe20008000f00 */
[----:B------:R-:W-:Y:S01]  /*14f0*/  UIADD3 UR23, UPT, UPT, UR5, 0x7, URZ ;  /* 0x0000000705177890 */ /* 0x000fe2000fffe0ff */
[----:B------:R-:W-:Y:S01]  /*1500*/  MOV R7, UR24 ;  /* 0x0000001800077c02 */ /* 0x000fe20008000f00 */
[----:B---3--:R-:W-:Y:S01]  /*1510*/  @!P4 FADD.FTZ R4, R4, R8 ;  /* 0x000000080404c221 */ /* 0x008fe20000010000 */
[----:B------:R-:W-:Y:S01]  /*1520*/  @!P4 FADD.FTZ R5, R5, R9 ;  /* 0x000000090505c221 */ /* 0x000fe20000010000 */
[----:B------:R-:W-:Y:S02]  /*1530*/  ISETP.EQ.OR P4, PT, R6, UR18, P3 ;  /* 0x0000001206007c0c */ /* 0x000fe40009f82670 */
[----:B--2---:R-:W-:Y:S01]  /*1540*/  @!P6 FADD.FTZ R4, R4, R10 ;  /* 0x0000000a0404e221 */ /* 0x004fe20000010000 */
[----:B------:R-:W-:Y:S01]  /*1550*/  @!P6 FADD.FTZ R5, R5, R11 ;  /* 0x0000000b0505e221 */ /* 0x000fe20000010000 */
[----:B------:R-:W-:-:S02]  /*1560*/  ISETP.EQ.OR P6, PT, R7, UR18, P3 ;  /* 0x0000001207007c0c */ /* 0x000fc40009fc2670 */
        /* <DEDUP_REMOVED lines=14> */
[----:B------:R-:W-:Y:S02]  /*1650*/  MOV R8, UR24 ;  /* 0x0000001800087c02 */ /* 0x000fe40008000f00 */
[----:B------:R-:W-:Y:S01]  /*1660*/  MOV R9, UR25 ;  /* 0x0000001900097c02 */ /* 0x000fe20008000f00 */
[----:B------:R-:W-:Y:S01]  /*1670*/  @!UP0 UIMAD.WIDE.U32 UR24, UR9, 0x8, UR16 ;  /* 0x00000008091888a5 */ /* 0x000fe2000f8e0010 */
[----:B------:R-:W-:Y:S01]  /*1680*/  IMAD.U32 R10, RZ, RZ, UR26 ;  /* 0x0000001aff0a7e24 */ /* 0x000fe2000f8e00ff */
[----:B------:R-:W-:-:S03]  /*1690*/  MOV R11, UR27 ;  /* 0x0000001b000b7c02 */ /* 0x000fc60008000f00 */
[----:B------:R-:W3:Y:S01]  /*16a0*/  @!P4 LDG.E.64 R8, desc[UR14][R8.64] ;  /* 0x0000000e0808c981 */ /* 0x000ee2000c1e1b00 */
[----:B------:R-:W-:Y:S02]  /*16b0*/  MOV R12, UR24 ;  /* 0x00000018000c7c02 */ /* 0x000fe40008000f00 */
[----:B------:R-:W-:Y:S01]  /*16c0*/  MOV R13, UR25 ;  /* 0x00000019000d7c02 */ /* 0x000fe20008000f00 */
[----:B------:R-:W4:Y:S05]  /*16d0*/  @!P6 LDG.E.64 R10, desc[UR14][R10.64] ;  /* 0x0000000e0a0ae981 */ /* 0x000f2a000c1e1b00 */
        /* <DEDUP_REMOVED lines=22> */
.L_x_2402:
        /* <DEDUP_REMOVED lines=34> */
[----:B------:R-:W-:Y:S02]  /*1a60*/  MOV R10, UR8 ;  /* 0x00000008000a7c02 */ /* 0x000fe40008000f00 */
[----:B------:R-:W-:Y:S02]  /*1a70*/  MOV R11, UR9 ;  /* 0x00000009000b7c02 */ /* 0x000fe40008000f00 */
[----:B------:R-:W3:Y:S01]  /*1a80*/  @!P4 LDG.E.64 R8, desc[UR14][R8.64] ;  /* 0x0000000e0808c981 */ /* 0x000ee2000c1e1b00 */
[----:B--2---:R-:W-:Y:S01]  /*1a90*/  MOV R12, UR10 ;  /* 0x0000000a000c7c02 */ /* 0x004fe20008000f00 */
[----:B-1----:R-:W-:-:S02]  /*1aa0*/  IMAD.U32 R13, RZ, RZ, UR11 ;  /* 0x0000000bff0d7e24 */ /* 0x002fc4000f8e00ff */
        /* <DEDUP_REMOVED lines=13> */
.L_x_2404:
        /* <DEDUP_REMOVED lines=28> */
.L_x_2405:
        /* <DEDUP_REMOVED lines=13> */
.L_x_2406:
[----:B------:R-:W-:Y:S05]  /*1e10*/  BSYNC.RECONVERGENT B0 ;  /* 0x0000000000007941 */ /* 0x000fea0003800200 */
.L_x_2399:
        /* <DEDUP_REMOVED lines=21> */
[----:B------:R-:W-:-:S05]  /*1f70*/  IADD3 R11, PT, PT, R11, R10, RZ ;  /* 0x0000000a0b0b7210 */ /* 0x000fca0007ffe0ff */
[----:B------:R-:W-:-:S05]  /*1f80*/  IMAD.SHL.U32 R11, R11, 0x2, RZ ;  /* 0x000000020b0b7824 */ /* 0x000fca00078e00ff */
[----:B------:R-:W-:-:S04]  /*1f90*/  LOP3.LUT R13, R11, 0xffff, RZ, 0xc0, !PT ;  /* 0x0000ffff0b0d7812 */ /* 0x000fc800078ec0ff */
[----:B------:R-:W-:-:S05]  /*1fa0*/  IADD3 R13, PT, PT, R20, R13, RZ ;  /* 0x0000000d140d7210 */ /* 0x000fca0007ffe0ff */
        /* <DEDUP_REMOVED lines=42> */
[----:B------:R-:W-:Y:S02]  /*2250*/  F2FP.F16.F32.PACK_AB R5, R21, R18 ;  /* 0x000000121505723e */ /* 0x000fe400000000ff */
[----:B------:R-:W-:-:S05]  /*2260*/  LEA.HI.X R11, R4, UR9, R11, 0x1, P1 ;  /* 0x00000009040b7c11 */ /* 0x000fca00088f0c0b */
[----:B------:R0:W-:Y:S02]  /*2270*/  STG.E desc[UR14][R10.64], R5 ;  /* 0x000000050a007986 */ /* 0x0001e4000c10190e */
.L_x_2410:
[----:B------:R-:W-:Y:S05]  /*2280*/  BSYNC.RECONVERGENT B1 ;  /* 0x0000000000017941 */ /* 0x000fea0003800200 */
.L_x_2409:
        /* <DEDUP_REMOVED lines=29> */
.L_x_2412:
[----:B------:R-:W-:Y:S05]  /*2460*/  BSYNC.RECONVERGENT B1 ;  /* 0x0000000000017941 */ /* 0x000fea0003800200 */
.L_x_2411:
        /* <DEDUP_REMOVED lines=17> */
[----:B------:R-:W-:Y:S02]  /*2580*/  F2FP.F16.F32.PACK_AB R3, R11, R0 ;  /* 0x000000000b03723e */ /* 0x000fe400000000ff */
[----:B------:R-:W-:-:S05]  /*2590*/  LEA.HI.X R5, R2, UR13, R21, 0x1, P1 ;  /* 0x0000000d02057c11 */ /* 0x000fca00088f0c15 */
[----:B------:R2:W-:Y:S02]  /*25a0*/  STG.E desc[UR14][R4.64], R3 ;  /* 0x0000000304007986 */ /* 0x0005e4000c10190e */
.L_x_2414:
[----:B------:R-:W-:Y:S05]  /*25b0*/  BSYNC.RECONVERGENT B1 ;  /* 0x0000000000017941 */ /* 0x000fea0003800200 */
.L_x_2413:
[----:B------:R-:W-:Y:S05]  /*25c0*/  @P3 BRA `(.L_x_2415) ;  /* 0x0000000800643947 */ /* 0x000fea0003800000 */
[----:B------:R-:W3:Y:S01]  /*25d0*/  LDCU.64 UR8, c[0x0][0x3e0] ;  /* 0x00007c00ff0877ac */ /* 0x000ee20008000a00 */
[--C-:B------:R-:W-:Y:S01]  /*25e0*/  FADD.FTZ R0, R17, -R12.reuse ;  /* 0x8000000c11007221 */ /* 0x100fe20000010000 */
[----:B------:R-:W-:Y:S02]  /*25f0*/  IMAD.MOV.U32 R25, RZ, RZ, R27 ;  /* 0x000000ffff197224 */ /* 0x000fe400078e001b */
[----:B------:R-:W-:Y:S01]  /*2600*/  FADD.FTZ R12, R16, -R12 ;  /* 0x8000000c100c7221 */ /* 0x000fe20000010000 */
[----:B------:R-:W4:Y:S01]  /*2610*/  LDCU.64 UR10, c[0x0][0x380] ;  /* 0x00007000ff0a77ac */ /* 0x000f220008000a00 */
[-C--:B-12---:R-:W-:Y:S02]  /*2620*/  FMUL.FTZ R3, R0, R13.reuse ;  /* 0x0000000d00037220 */ /* 0x086fe40000410000 */
[----:B------:R-:W-:Y:S02]  /*2630*/  FMUL.FTZ R12, R12, R13 ;  /* 0x0000000d0c0c7220 */ /* 0x000fe40000410000 */
[----:B0----5:R-:W-:-:S02]  /*2640*/  FFMA.FTZ R5, R6, R3, R8 ;  /* 0x0000000306057223 */ /* 0x021fc40000010008 */
[----:B------:R-:W-:-:S05]  /*2650*/  FFMA.FTZ R12, R7, R12, R9 ;  /* 0x0000000c070c7223 */ /* 0x000fca0000010009 */
[----:B------:R-:W-:Y:S01]  /*2660*/  F2FP.F16.F32.PACK_AB R5, R12, R5 ;  /* 0x000000050c05723e */ /* 0x000fe200000000ff */
[----:B---3--:R-:W-:Y:S02]  /*2670*/  IMAD R18, R18, UR8, RZ ;  /* 0x0000000812127c24 */ /* 0x008fe4000f8e02ff */
[----:B------:R-:W-:-:S04]  /*2680*/  IMAD.WIDE.U32 R24, R15, UR8, R24 ;  /* 0x000000080f187c25 */ /* 0x000fc8000f8e0018 */
[----:B------:R-:W-:Y:S01]  /*2690*/  IMAD R15, R15, UR9, R18 ;  /* 0x000000090f0f7c24 */ /* 0x000fe2000f8e0212 */
[----:B----4-:R-:W-:-:S04]  /*26a0*/  LEA R2, P1, R24, UR10, 0x1 ;  /* 0x0000000a18027c11 */ /* 0x010fc8000f8208ff */
[----:B------:R-:W-:-:S04]  /*26b0*/  IADD3 R15, PT, PT, R25, R15, RZ ;  /* 0x0000000f190f7210 */ /* 0x000fc80007ffe0ff */
[----:B------:R-:W-:-:S05]  /*26c0*/  LEA.HI.X R3, R24, UR11, R15, 0x1, P1 ;  /* 0x0000000b18037c11 */ /* 0x000fca00088f0c0f */
[----:B------:R3:W-:Y:S01]  /*26d0*/  STG.E desc[UR14][R2.64], R5 ;  /* 0x0000000502007986 */ /* 0x0007e2000c10190e */
[----:B------:R-:W-:Y:S05]  /*26e0*/  BRA `(.L_x_2415) ;  /* 0x00000008001c7947 */ /* 0x000fea0003800000 */
.L_x_2408:
        /* <DEDUP_REMOVED lines=37> */
[----:B------:R-:W-:Y:S02]  /*2940*/  IADD3 R11, PT, PT, R5, R11, RZ ;  /* 0x0000000b050b7210 */ /* 0x000fe40007ffe0ff */
[C---:B-1----:R-:W-:Y:S02]  /*2950*/  LEA R10, P4, R4.reuse, UR12, 0x1 ;  /* 0x0000000c040a7c11 */ /* 0x042fe4000f8808ff */
[----:B------:R-:W-:Y:S02]  /*2960*/  F2FP.F16.F32.PACK_AB R21, R21, R18 ;  /* 0x000000121515723e */ /* 0x000fe400000000ff */
[----:B------:R-:W-:-:S05]  /*2970*/  LEA.HI.X R11, R4, UR13, R11, 0x1, P4 ;  /* 0x0000000d040b7c11 */ /* 0x000fca000a0f0c0b */
[----:B------:R0:W-:Y:S04]  /*2980*/  STG.E desc[UR14][R10.64], R21 ;  /* 0x000000150a007986 */ /* 0x0001e8000c10190e */
.L_x_2417:
[----:B------:R-:W-:Y:S05]  /*2990*/  BSYNC.RECONVERGENT B1 ;  /* 0x0000000000017941 */ /* 0x000fea0003800200 */
.L_x_2416:
        /* <DEDUP_REMOVED lines=21> */
[----:B------:R-:W-:Y:S02]  /*2af0*/  IMAD R21, R29, UR11, R10 ;  /* 0x0000000b1d157c24 */ /* 0x000fe4000f8e020a */
[----:B------:R-:W-:-:S05]  /*2b00*/  IMAD.MOV.U32 R10, RZ, RZ, R24 ;  /* 0x000000ffff0a7224 */ /* 0x000fca00078e0018 */
[----:B------:R-:W2:Y:S01]  /*2b10*/  MUFU.RCP R0, R18 ;  /* 0x0000001200007308 */ /* 0x000ea20000001000 */
[----:B------:R-:W-:-:S05]  /*2b20*/  IMAD.WIDE.U32 R10, R29, UR10, R10 ;  /* 0x0000000a1d0a7c25 */ /* 0x000fca000f8e000a */
[----:B------:R-:W-:Y:S01]  /*2b30*/  IADD3 R21, PT, PT, R11, R21, RZ ;  /* 0x000000150b157210 */ /* 0x000fe20007ffe0ff */
[----:B0-----:R-:W-:Y:S01]  /*2b40*/  FMUL.FTZ R29, R4, R19 ;  /* 0x00000013041d7220 */ /* 0x001fe20000410000 */
[----:B-1----:R-:W-:Y:S01]  /*2b50*/  LEA R4, P1, R10, UR12, 0x1 ;  /* 0x0000000c0a047c11 */ /* 0x002fe2000f8208ff */
[----:B--2---:R-:W-:-:S03]  /*2b60*/  FMUL.FTZ R0, R5, R0 ;  /* 0x0000000005007220 */ /* 0x004fc60000410000 */
[----:B------:R-:W-:Y:S02]  /*2b70*/  LEA.HI.X R5, R10, UR13, R21, 0x1, P1 ;  /* 0x0000000d0a057c11 */ /* 0x000fe400088f0c15 */
[----:B------:R-:W-:-:S05]  /*2b80*/  F2FP.F16.F32.PACK_AB R29, R29, R0 ;  /* 0x000000001d1d723e */ /* 0x000fca00000000ff */
[----:B------:R2:W-:Y:S02]  /*2b90*/  STG.E desc[UR14][R4.64], R29 ;  /* 0x0000001d04007986 */ /* 0x0005e4000c10190e */
.L_x_2419:
[----:B------:R-:W-:Y:S05]  /*2ba0*/  BSYNC.RECONVERGENT B1 ;  /* 0x0000000000017941 */ /* 0x000fea0003800200 */
.L_x_2418:
        /* <DEDUP_REMOVED lines=18> */
[----:B------:R-:W-:Y:S01]  /*2cd0*/  MOV R2, R24 ;  /* 0x0000001800027202 */ /* 0x000fe20000000f00 */
[----:B--2---:R-:W-:-:S04]  /*2ce0*/  FADD.FTZ R11, R10, 1 ;  /* 0x3f8000000a0b7421 */ /* 0x004fc80000010000 */
        /* <DEDUP_REMOVED lines=8> */
[----:B------:R-:W-:-:S05]  /*2d70*/  F2FP.F16.F32.PACK_AB R19, R19, R10 ;  /* 0x0000000a1313723e */ /* 0x000fca00000000ff */
[----:B------:R3:W-:Y:S02]  /*2d80*/  STG.E desc[UR14][R4.64], R19 ;  /* 0x0000001304007986 */ /* 0x0007e4000c10190e */
.L_x_2421:
[----:B------:R-:W-:Y:S05]  /*2d90*/  BSYNC.RECONVERGENT B1 ;  /* 0x0000000000017941 */ /* 0x000fea0003800200 */
.L_x_2420:
        /* <DEDUP_REMOVED lines=26> */
[----:B------:R-:W-:-:S05]  /*2f40*/  F2FP.F16.F32.PACK_AB R5, R5, R0 ;  /* 0x000000000505723e */ /* 0x000fca00000000ff */
[----:B------:R4:W-:Y:S02]  /*2f50*/  STG.E desc[UR14][R2.64], R5 ;  /* 0x0000000502007986 */ /* 0x0009e4000c10190e */
.L_x_2415:
[----:B------:R-:W-:Y:S05]  /*2f60*/  BSYNC.RECONVERGENT B0 ;  /* 0x0000000000007941 */ /* 0x000fea0003800200 */
.L_x_2407:
        /* <DEDUP_REMOVED lines=8> */
.L_x_2423:
        /* <DEDUP_REMOVED lines=9> */
.L_x_3456:


//--------------------- .text._Z35group_norm_nhwc_fwd_one_pass_kernelI11Fp16IOFp32WLi256ELi30ELi480EEv26Group_norm_nhwc_fwd_params --------------------------
	.section	.text._Z35group_norm_nhwc_fwd_one_pass_kernelI11Fp16IOFp32WLi256ELi30ELi480EEv26Group_norm_nhwc_fwd_params,"ax",@progbits
	.align	128
        .global         _Z35group_norm_nhwc_fwd_one_pass_kernelI11Fp16IOFp32WLi256ELi30ELi480EEv26Group_norm_nhwc_fwd_params
        .type           _Z35group_norm_nhwc_fwd_one_pass_kernelI11Fp16IOFp32WLi256ELi30ELi480EEv26Group_norm_nhwc_fwd_params,@function
        .size           _Z35group_norm_nhwc_fwd_one_pass_kernelI11Fp16IOFp32WLi256ELi30ELi480EEv26Group_norm_nhwc_fwd_params,(.L_x_3457 - _Z35group_norm_nhwc_fwd_one_pass_kernelI11Fp16IOFp32WLi256ELi30ELi480EEv26Group_norm_nhwc_fwd_params)
        .other          _Z35group_norm_nhwc_fwd_one_pass_kernelI11Fp16IOFp32WLi256ELi30ELi480EEv26Group_norm_nhwc_fwd_params,@"STO_CUDA_ENTRY STV_DEFAULT"
_Z35group_norm_nhwc_fwd_one_pass_kernelI11Fp16IOFp32WLi256ELi30ELi480EEv26Group_norm_nhwc_fwd_params:
.text._Z35group_norm_nhwc_fwd_one_pass_kernelI11Fp16IOFp32WLi256ELi30ELi480EEv26Group_norm_nhwc_fwd_params:
        /* <DEDUP_REMOVED lines=53> */
.L_x_2467:
[----:B0-----:R-:W0:Y:S01]  /*0350*/  LDCU UR5, c[0x0][0x3f8] ;  /* 0x00007f00ff0577ac */ /* 0x001e220008000800 */
[----:B------:R-:W-:Y:S02]  /*0360*/  IABS R8, UR8 ;  /* 0x0000000800087c13 */ /* 0x000fe40008000000 */
[----:B------:R-:W-:Y:S02]  /*0370*/  CS2R R28, SRZ ;  /* 0x00000000001c7805 */ /* 0x000fe4000001ff00 */
[----:B---3--:R-:W-:Y:S01]  /*0380*/  IADD3 R21, PT, PT, R0, 0x80, RZ ;  /* 0x0000008000157810 */ /* 0x008fe20007ffe0ff */
[----:B-1----:R-:W1:Y:S01]  /*0390*/  LDCU.64 UR20, c[0x0][0x3e8] ;  /* 0x00007d00ff1477ac */ /* 0x002e620008000a00 */
[----:B------:R-:W-:Y:S02]  /*03a0*/  R2UR UR17, R8 ;  /* 0x00000000081172ca */ /* 0x000fe400000e0000 */
[----:B------:R-:W-:Y:S01]  /*03b0*/  SHF.R.S32.HI R19, RZ, 0x1f, R21 ;  /* 0x0000001fff137819 */ /* 0x000fe20000011415 */
[----:B--2---:R-:W2:Y:S01]  /*03c0*/  LDCU.64 UR22, c[0x0][0x3f0] ;  /* 0x00007e00ff1677ac */ /* 0x004ea20008000a00 */
[----:B------:R-:W-:-:S04]  /*03d0*/  IADD3 R23, PT, PT, R0, 0xa0, RZ ;  /* 0x000000a000177810 */ /* 0x000fc80007ffe0ff */
[----:B------:R-:W-:Y:S02]  /*03e0*/  SHF.R.S32.HI R20, RZ, 0x1f, R23 ;  /* 0x0000001fff147819 */ /* 0x000fe40000011417 */
[----:B0-----:R-:W-:-:S04]  /*03f0*/  IABS R6, UR5 ;  /* 0x0000000500067c13 */ /* 0x001fc80008000000 */
[----:B----4-:R-:W0:Y:S01]  /*0400*/  I2F.RP R3, R6 ;  /* 0x0000000600037306 */ /* 0x010e220000209400 */
[----:B-1----:R-:W-:-:S04]  /*0410*/  ISETP.GE.U32.AND P2, PT, R21, UR20, PT ;  /* 0x0000001415007c0c */ /* 0x002fc8000bf46070 */
[----:B------:R-:W-:-:S03]  /*0420*/  ISETP.GE.AND.EX P2, PT, R19, UR21, PT, P2 ;  /* 0x0000001513007c0c */ /* 0x000fc6000bf46320 */
[----:B0-----:R-:W0:Y:S10]  /*0430*/  MUFU.RCP R3, R3 ;  /* 0x0000000300037308 */ /* 0x001e340000001000 */
[----:B------:R-:W1:Y:S01]  /*0440*/  @!P2 LDC.64 R16, c[0x0][0x3e0] ;  /* 0x0000f800ff10ab82 */ /* 0x000e620000000a00 */
[----:B0-----:R-:W-:-:S04]  /*0450*/  IADD3 R4, PT, PT, R3, 0xffffffe, RZ ;  /* 0x0ffffffe03047810 */ /* 0x001fc80007ffe0ff */
[----:B------:R0:W3:Y:S02]  /*0460*/  F2I.FTZ.U32.TRUNC.NTZ R5, R4 ;  /* 0x0000000400057305 */ /* 0x0000e4000021f000 */
[----:B0-----:R-:W-:-:S05]  /*0470*/  HFMA2 R4, -RZ, RZ, 0, 0 ;  /* 0x00000000ff047431 */ /* 0x001fca00000001ff */
[----:B------:R-:W-:Y:S02]  /*0480*/  R2UR UR18, R4 ;  /* 0x00000000041272ca */ /* 0x000fe400000e0000 */
[----:B---3--:R-:W-:Y:S02]  /*0490*/  R2UR UR19, R5 ;  /* 0x00000000051372ca */ /* 0x008fe400000e0000 */
[----:B------:R-:W-:-:S05]  /*04a0*/  IADD3 R7, PT, PT, RZ, -R5, RZ ;  /* 0x80000005ff077210 */ /* 0x000fca0007ffe0ff */
[----:B------:R-:W-:-:S06]  /*04b0*/  IMAD R7, R7, R6, RZ ;  /* 0x0000000607077224 */ /* 0x000fcc00078e02ff */
[----:B------:R-:W-:Y:S01]  /*04c0*/  IMAD.HI.U32 R7, R5, R7, UR18 ;  /* 0x0000001205077e27 */ /* 0x000fe2000f8e0007 */
[----:B------:R-:W-:-:S04]  /*04d0*/  IADD3 R5, PT, PT, R0, 0x60, RZ ;  /* 0x0000006000057810 */ /* 0x000fc80007ffe0ff */
[----:B------:R-:W-:Y:S02]  /*04e0*/  R2UR UR18, R7 ;  /* 0x00000000071272ca */ /* 0x000fe400000e0000 */
[----:B------:R-:W-:Y:S02]  /*04f0*/  ISETP.GE.U32.AND P3, PT, R5, UR20, PT ;  /* 0x0000001405007c0c */ /* 0x000fe4000bf66070 */
[----:B------:R-:W-:-:S04]  /*0500*/  SHF.R.S32.HI R9, RZ, 0x1f, R5 ;  /* 0x0000001fff097819 */ /* 0x000fc80000011405 */
[----:B------:R-:W-:-:S05]  /*0510*/  ISETP.GE.AND.EX P3, PT, R9, UR21, PT, P3 ;  /* 0x0000001509007c0c */ /* 0x000fca000bf66330 */
[----:B------:R-:W-:-:S06]  /*0520*/  UIMAD.WIDE.U32 UR18, UR18, UR17, URZ ;  /* 0x00000011121272a5 */ /* 0x000fcc000f8e00ff */
[----:B------:R-:W-:Y:S02]  /*0530*/  IADD3 R3, PT, PT, RZ, -UR19, RZ ;  /* 0x80000013ff037c10 */ /* 0x000fe4000fffe0ff */
[----:B------:R-:W0:Y:S03]  /*0540*/  @!P3 LDC.64 R10, c[0x0][0x3e0] ;  /* 0x0000f800ff0abb82 */ /* 0x000e260000000a00 */
[----:B------:R-:W-:Y:S01]  /*0550*/  IMAD R3, R6, R3, UR17 ;  /* 0x0000001106037e24 */ /* 0x000fe2000f8e0203 */
[----:B------:R-:W-:-:S04]  /*0560*/  ULOP3.LUT UR17, UR8, UR5, URZ, 0x3c, !UPT ;  /* 0x0000000508117292 */ /* 0x000fc8000f8e3cff */
[----:B------:R-:W-:Y:S01]  /*0570*/  ISETP.GT.U32.AND P1, PT, R6, R3, PT ;  /* 0x000000030600720c */ /* 0x000fe20003f24070 */
[----:B-----5:R-:W3:-:S12]  /*0580*/  @!P3 LDC.64 R14, c[0x0][0x390] ;  /* 0x0000e400ff0ebb82 */ /* 0x020ed80000000a00 */
[----:B------:R-:W-:Y:S01]  /*0590*/  VOTEU.ANY UP1, P1 ;  /* 0x0000000000ff7886 */ /* 0x000fe20000820100 */
[----:B------:R-:W-:Y:S01]  /*05a0*/  PLOP3.LUT P1, PT, PT, PT, UP1, 0x80, 0x8 ;  /* 0x000000000008781c */ /* 0x000fe20003f2f018 */
[----:B0-----:R-:W-:-:S03]  /*05b0*/  @!P3 IMAD R4, R9, R10, RZ ;  /* 0x0000000a0904b224 */ /* 0x001fc600078e02ff */
[----:B------:R-:W-:Y:S02]  /*05c0*/  @!UP1 UIADD3 UR19, UPT, UPT, UR19, 0x1, URZ ;  /* 0x0000000113139890 */ /* 0x000fe4000fffe0ff */
[----:B------:R-:W-:Y:S01]  /*05d0*/  UISETP.GE.AND UP1, UPT, UR17, URZ, UPT ;  /* 0x000000ff1100728c */ /* 0x000fe2000bf26270 */
[----:B------:R-:W-:-:S06]  /*05e0*/  @!P3 IMAD R13, R5, R11, R4 ;  /* 0x0000000b050db224 */ /* 0x000fcc00078e0204 */
[----:B------:R-:W-:-:S04]  /*05f0*/  @!P1 IADD3 R3, PT, PT, R3, -R6, RZ ;  /* 0x8000000603039210 */ /* 0x000fc80007ffe0ff */
[----:B------:R-:W-:-:S13]  /*0600*/  ISETP.GE.U32.AND P1, PT, R3, R6, PT ;  /* 0x000000060300720c */ /* 0x000fda0003f26070 */
[----:B------:R-:W-:-:S05]  /*0610*/  VOTEU.ANY UP2, P1 ;  /* 0x0000000000ff7886 */ /* 0x000fca0000840100 */
[----:B------:R-:W-:Y:S02]  /*0620*/  @UP2 UIADD3 UR19, UPT, UPT, UR19, 0x1, URZ ;  /* 0x0000000113132890 */ /* 0x000fe4000fffe0ff */
[----:B------:R-:W-:Y:S02]  /*0630*/  UISETP.NE.AND UP2, UPT, UR5, URZ, UPT ;  /* 0x000000ff0500728c */ /* 0x000fe4000bf45270 */
[----:B------:R-:W-:-:S09]  /*0640*/  @!UP1 UIADD3 UR19, UPT, UPT, -UR19, URZ, URZ ;  /* 0x000000ff13139290 */ /* 0x000fd2000fffe1ff */
[----:B------:R-:W-:-:S04]  /*0650*/  @!UP2 ULOP3.LUT UR19, URZ, UR5, URZ, 0x33, !UPT ;  /* 0x00000005ff13a292 */ /* 0x000fc8000f8e33ff */
[----:B------:R-:W-:-:S04]  /*0660*/  UIADD3 UR17, UPT, UPT, -UR19, URZ, URZ ;  /* 0x000000ff13117290 */ /* 0x000fc8000fffe1ff */
[----:B------:R-:W-:Y:S02]  /*0670*/  UIMAD UR17, UR5, UR17, UR8 ;  /* 0x00000011051172a4 */ /* 0x000fe4000f8e0208 */
        /* <DEDUP_REMOVED lines=11> */
[----:B------:R-:W-:Y:S02]  /*0730*/  ISETP.GE.AND.EX P1, PT, R20, UR21, PT, P1 ;  /* 0x0000001514007c0c */ /* 0x000fe4000bf26310 */
[----:B------:R-:W-:Y:S02]  /*0740*/  ISETP.GE.U32.AND P5, PT, R3, UR20, PT ;  /* 0x0000001403007c0c */ /* 0x000fe4000bfa6070 */
[----:B------:R-:W-:Y:S02]  /*0750*/  SHF.R.S32.HI R25, RZ, 0x1f, R3 ;  /* 0x0000001fff197819 */ /* 0x000fe40000011403 */
[----:B------:R-:W-:Y:S02]  /*0760*/  IADD3 R9, PT, PT, R7, UR5, RZ ;  /* 0x0000000507097c10 */ /* 0x000fe4000fffe0ff */
[----:B------:R-:W-:-:S02]  /*0770*/  @!P3 MOV R8, R6 ;  /* 0x000000060008b202 */ /* 0x000fc40000000f00 */
[----:B------:R-:W-:-:S03]  /*0780*/  ISETP.GE.AND.EX P5, PT, R25, UR21, PT, P5 ;  /* 0x0000001519007c0c */ /* 0x000fc6000bfa6350 */
[----:B------:R-:W-:Y:S02]  /*0790*/  @!P3 IMAD.WIDE.U32 R10, R5, R10, R8 ;  /* 0x0000000a050ab225 */ /* 0x000fe400078e0008 */
[----:B------:R-:W0:Y:S03]  /*07a0*/  @!P1 LDC.64 R4, c[0x0][0x3e0] ;  /* 0x0000f800ff049b82 */ /* 0x000e260000000a00 */
[----:B------:R-:W-:Y:S02]  /*07b0*/  @!P3 IADD3 R11, PT, PT, R11, R13, RZ ;  /* 0x0000000d0b0bb210 */ /* 0x000fe40007ffe0ff */
[----:B---3--:R-:W-:-:S03]  /*07c0*/  @!P3 LEA R14, P4, R10, R14, 0x1 ;  /* 0x0000000e0a0eb211 */ /* 0x008fc600078808ff */
[----:B------:R-:W2:Y:S01]  /*07d0*/  @!P5 LDC.64 R12, c[0x0][0x3e0] ;  /* 0x0000f800ff0cdb82 */ /* 0x000ea20000000a00 */
[----:B------:R-:W-:-:S07]  /*07e0*/  @!P3 LEA.HI.X R15, R10, R15, R11, 0x1, P4 ;  /* 0x0000000f0a0fb211 */ /* 0x000fce00020f0c0b */
[----:B------:R-:W3:Y:S01]  /*07f0*/  @!P2 LDC.64 R10, c[0x0][0x390] ;  /* 0x0000e400ff0aab82 */ /* 0x000ee20000000a00 */
[----:B-1----:R-:W-:Y:S01]  /*0800*/  @!P2 IMAD R22, R19, R16, RZ ;  /* 0x000000101316a224 */ /* 0x002fe200078e02ff */
[----:B------:R1:W4:Y:S01]  /*0810*/  @!P3 LDG.E R28, desc[UR24][R14.64] ;  /* 0x000000180e1cb981 */ /* 0x000322000c1e1900 */
[----:B------:R-:W-:Y:S02]  /*0820*/  ISETP.GE.U32.AND P4, PT, R30, UR20, PT ;  /* 0x000000141e007c0c */ /* 0x000fe4000bf86070 */
[----:B------:R-:W-:Y:S01]  /*0830*/  @!P2 MOV R18, R6 ;  /* 0x000000060012a202 */ /* 0x000fe20000000f00 */
[----:B------:R-:W-:Y:S01]  /*0840*/  @!P2 IMAD R22, R21, R17, R22 ;  /* 0x000000111516a224 */ /* 0x000fe200078e0216 */
[----:B------:R-:W-:Y:S01]  /*0850*/  @!P2 MOV R19, R9 ;  /* 0x000000090013a202 */ /* 0x000fe20000000f00 */
[----:B0-----:R-:W-:Y:S01]  /*0860*/  @!P1 IMAD R24, R20, R4, RZ ;  /* 0x0000000414189224 */ /* 0x001fe200078e02ff */
[----:B------:R-:W-:Y:S02]  /*0870*/  ISETP.GE.U32.AND P3, PT, R0, UR20, PT ;  /* 0x0000001400007c0c */ /* 0x000fe4000bf66070 */
[----:B------:R-:W-:Y:S01]  /*0880*/  ISETP.GE.AND.EX P4, PT, R33, UR21, PT, P4 ;  /* 0x0000001521007c0c */ /* 0x000fe2000bf86340 */
[----:B-1----:R-:W0:Y:S01]  /*0890*/  @!P1 LDC.64 R14, c[0x0][0x390] ;  /* 0x0000e400ff0e9b82 */ /* 0x002e220000000a00 */
[----:B------:R-:W-:Y:S01]  /*08a0*/  @!P2 IMAD.WIDE.U32 R16, R21, R16, R18 ;  /* 0x000000101510a225 */ /* 0x000fe200078e0012 */
[----:B------:R-:W-:-:S02]  /*08b0*/  ISETP.GE.AND.EX P3, PT, R34, UR21, PT, P3 ;  /* 0x0000001522007c0c */ /* 0x000fc4000bf66330 */
[----:B------:R-:W-:Y:S01]  /*08c0*/  @!P1 MOV R20, R6 ;  /* 0x0000000600149202 */ /* 0x000fe20000000f00 */
[----:B------:R-:W-:Y:S01]  /*08d0*/  @!P1 IMAD R24, R23, R5, R24 ;  /* 0x0000000517189224 */ /* 0x000fe200078e0218 */
[-C--:B------:R-:W-:Y:S02]  /*08e0*/  @!P1 MOV R21, R9.reuse ;  /* 0x0000000900159202 */ /* 0x080fe40000000f00 */
[----:B------:R-:W1:Y:S01]  /*08f0*/  @!P5 LDC.64 R18, c[0x0][0x390] ;  /* 0x0000e400ff12db82 */ /* 0x000e620000000a00 */
[----:B------:R-:W-:Y:S01]  /*0900*/  @!P2 IADD3 R17, PT, PT, R17, R22, RZ ;  /* 0x000000161111a210 */ /* 0x000fe20007ffe0ff */
[----:B------:R-:W-:Y:S01]  /*0910*/  @!P1 IMAD.WIDE.U32 R4, R23, R4, R20 ;  /* 0x0000000417049225 */ /* 0x000fe200078e0014 */
[----:B---3--:R-:W-:Y:S02]  /*0920*/  @!P2 LEA R10, P6, R16, R10, 0x1 ;  /* 0x0000000a100aa211 */ /* 0x008fe400078c08ff */
[----:B------:R-:W-:Y:S01]  /*0930*/  @!P5 MOV R21, R9 ;  /* 0x000000090015d202 */ /* 0x000fe20000000f00 */
[----:B--2---:R-:W-:-:S02]  /*0940*/  @!P5 IMAD R20, R25, R12, RZ ;  /* 0x0000000c1914d224 */ /* 0x004fc400078e02ff */
[----:B------:R-:W2:Y:S01]  /*0950*/  @!P4 LDC.64 R22, c[0x0][0x3e0] ;  /* 0x0000f800ff16cb82 */ /* 0x000ea20000000a00 */
[----:B------:R-:W-:Y:S01]  /*0960*/  @!P2 LEA.HI.X R11, R16, R11, R17, 0x1, P6 ;  /* 0x0000000b100ba211 */ /* 0x000fe200030f0c11 */
[----:B------:R-:W-:Y:S01]  /*0970*/  @!P5 IMAD R25, R3, R13, R20 ;  /* 0x0000000d0319d224 */ /* 0x000fe200078e0214 */
[----:B------:R-:W-:Y:S02]  /*0980*/  @!P5 MOV R20, R6 ;  /* 0x000000060014d202 */ /* 0x000fe40000000f00 */
[----:B------:R-:W-:-:S03]  /*0990*/  @!P1 IADD3 R24, PT, PT, R5, R24, RZ ;  /* 0x0000001805189210 */ /* 0x000fc60007ffe0ff */
[----:B------:R-:W3:Y:S01]  /*09a0*/  @!P3 LDC.64 R16, c[0x0][0x3e0] ;  /* 0x0000f800ff10bb82 */ /* 0x000ee20000000a00 */
[----:B0-----:R-:W-:Y:S01]  /*09b0*/  @!P1 LEA R14, P6, R4, R14, 0x1 ;  /* 0x0000000e040e9211 */ /* 0x001fe200078c08ff */
[----:B------:R-:W-:-:S03]  /*09c0*/  @!P5 IMAD.WIDE.U32 R12, R3, R12, R20 ;  /* 0x0000000c030cd225 */ /* 0x000fc600078e0014 */
[----:B------:R-:W-:Y:S02]  /*09d0*/  @!P1 LEA.HI.X R15, R4, R15, R24, 0x1, P6 ;  /* 0x0000000f040f9211 */ /* 0x000fe400030f0c18 */
[----:B------:R-:W-:Y:S01]  /*09e0*/  @!P5 IADD3 R25, PT, PT, R13, R25, RZ ;  /* 0x000000190d19d210 */ /* 0x000fe20007ffe0ff */
[----:B------:R-:W0:Y:S01]  /*09f0*/  @!P4 LDC.64 R4, c[0x0][0x390] ;  /* 0x0000e400ff04cb82 */ /* 0x000e220000000a00 */
[----:B-1----:R-:W-:-:S04]  /*0a00*/  @!P5 LEA R18, P6, R12, R18, 0x1 ;  /* 0x000000120c12d211 */ /* 0x002fc800078c08ff */
[----:B------:R-:W-:-:S03]  /*0a10*/  @!P5 LEA.HI.X R19, R12, R19, R25, 0x1, P6 ;  /* 0x000000130c13d211 */ /* 0x000fc600030f0c19 */
[----:B------:R-:W1:Y:S01]  /*0a20*/  @!P3 LDC.64 R12, c[0x0][0x390] ;  /* 0x0000e400ff0cbb82 */ /* 0x000e620000000a00 */
[----:B--2---:R-:W-:Y:S01]  /*0a30*/  @!P4 IMAD R3, R33, R22, RZ ;  /* 0x000000162103c224 */ /* 0x004fe200078e02ff */
[----:B------:R-:W-:Y:S01]  /*0a40*/  @!P4 MOV R20, R6 ;  /* 0x000000060014c202 */ /* 0x000fe20000000f00 */
[----:B------:R2:W5:Y:S01]  /*0a50*/  @!P5 LDG.E R29, desc[UR24][R18.64] ;  /* 0x00000018121dd981 */ /* 0x000562000c1e1900 */
[----:B------:R-:W-:Y:S01]  /*0a60*/  @!P4 MOV R21, R9 ;  /* 0x000000090015c202 */ /* 0x000fe20000000f00 */
[----:B------:R-:W-:Y:S01]  /*0a70*/  @!P4 IMAD R3, R30, R23, R3 ;  /* 0x000000171e03c224 */ /* 0x000fe200078e0203 */
[----:B------:R-:W-:Y:S02]  /*0a80*/  @!P3 MOV R25, R9 ;  /* 0x000000090019b202 */ /* 0x000fe40000000f00 */
[----:B------:R-:W-:Y:S01]  /*0a90*/  CS2R R26, SRZ ;  /* 0x00000000001a7805 */ /* 0x000fe2000001ff00 */
[----:B---3--:R-:W-:Y:S02]  /*0aa0*/  @!P3 IMAD R24, R34, R16, RZ ;  /* 0x000000102218b224 */ /* 0x008fe400078e02ff */
[----:B------:R-:W-:Y:S01]  /*0ab0*/  @!P4 IMAD.WIDE.U32 R22, R30, R22, R20 ;  /* 0x000000161e16c225 */ /* 0x000fe200078e0014 */
[----:B--2---:R-:W-:-:S03]  /*0ac0*/  IADD3 R19, PT, PT, R0, 0xc0, RZ ;  /* 0x000000c000137810 */ /* 0x004fc60007ffe0ff */
[C---:B------:R-:W-:Y:S01]  /*0ad0*/  @!P3 IMAD R21, R0.reuse, R17, R24 ;  /* 0x000000110015b224 */ /* 0x040fe200078e0218 */
[----:B------:R-:W-:Y:S01]  /*0ae0*/  @!P3 MOV R24, R6 ;  /* 0x000000060018b202 */ /* 0x000fe20000000f00 */
[----:B------:R-:W2:Y:S01]  /*0af0*/  @!P2 LDG.E R26, desc[UR24][R10.64] ;  /* 0x000000180a1aa981 */ /* 0x000ea2000c1e1900 */
[----:B------:R-:W-:Y:S02]  /*0b00*/  ISETP.GE.U32.AND P5, PT, R19, UR20, PT ;  /* 0x0000001413007c0c */ /* 0x000fe4000bfa6070 */
[----:B------:R-:W-:Y:S01]  /*0b10*/  SHF.R.S32.HI R20, RZ, 0x1f, R19 ;  /* 0x0000001fff147819 */ /* 0x000fe20000011413 */
[----:B------:R-:W-:Y:S01]  /*0b20*/  @!P3 IMAD.WIDE.U32 R16, R0, R16, R24 ;  /* 0x000000100010b225 */ /* 0x000fe200078e0018 */
[----:B------:R-:W-:-:S03]  /*0b30*/  @!P4 IADD3 R3, PT, PT, R23, R3, RZ ;  /* 0x000000031703c210 */ /* 0x000fc60007ffe0ff */
[----:B------:R-:W-:Y:S01]  /*0b40*/  HFMA2 R24, -RZ, RZ, 0, 0 ;  /* 0x00000000ff187431 */ /* 0x000fe200000001ff */
[----:B------:R-:W-:Y:S02]  /*0b50*/  ISETP.GE.AND.EX P5, PT, R20, UR21, PT, P5 ;  /* 0x0000001514007c0c */ /* 0x000fe4000bfa6350 */
[C---:B0-----:R-:W-:Y:S02]  /*0b60*/  @!P4 LEA R4, P6, R22.reuse, R4, 0x1 ;  /* 0x000000041604c211 */ /* 0x041fe400078c08ff */
[----:B------:R-:W-:Y:S02]  /*0b70*/  @!P3 IADD3 R21, PT, PT, R17, R21, RZ ;  /* 0x000000151115b210 */ /* 0x000fe40007ffe0ff */
[----:B------:R-:W-:Y:S02]  /*0b80*/  @!P4 LEA.HI.X R5, R22, R5, R3, 0x1, P6 ;  /* 0x000000051605c211 */ /* 0x000fe400030f0c03 */
[----:B-1----:R-:W-:Y:S02]  /*0b90*/  @!P3 LEA R12, P6, R16, R12, 0x1 ;  /* 0x0000000c100cb211 */ /* 0x002fe400078c08ff */
[----:B------:R-:W-:Y:S01]  /*0ba0*/  IADD3 R3, PT, PT, R0, 0xe0, RZ ;  /* 0x000000e000037810 */ /* 0x000fe20007ffe0ff */
[----:B------:R-:W3:Y:S01]  /*0bb0*/  @!P4 LDG.E R27, desc[UR24][R4.64] ;  /* 0x00000018041bc981 */ /* 0x000ee2000c1e1900 */
[----:B------:R-:W-:-:S02]  /*0bc0*/  @!P3 LEA.HI.X R13, R16, R13, R21, 0x1, P6 ;  /* 0x0000000d100db211 */ /* 0x000fc400030f0c15 */
[----:B------:R-:W0:Y:S01]  /*0bd0*/  @!P5 LDC.64 R16, c[0x0][0x3e0] ;  /* 0x0000f800ff10db82 */ /* 0x000e220000000a00 */
[----:B------:R-:W-:Y:S02]  /*0be0*/  ISETP.GE.U32.AND P6, PT, R3, UR20, PT ;  /* 0x0000001403007c0c */ /* 0x000fe4000bfc6070 */
[----:B------:R-:W-:Y:S01]  /*0bf0*/  SHF.R.S32.HI R18, RZ, 0x1f, R3 ;  /* 0x0000001fff127819 */ /* 0x000fe20000011403 */
[----:B------:R1:W4:Y:S03]  /*0c00*/  @!P3 LDG.E R24, desc[UR24][R12.64] ;  /* 0x000000180c18b981 */ /* 0x000326000c1e1900 */
        /* <DEDUP_REMOVED lines=17> */
[----:B-1----:R-:W-:Y:S02]  /*0d20*/  @!P6 MOV R12, R6 ;  /* 0x00000006000ce202 */ /* 0x002fe40000000f00 */
[----:B------:R-:W-:-:S03]  /*0d30*/  @!P6 MOV R13, R9 ;  /* 0x00000009000de202 */ /* 0x000fc60000000f00 */
[----:B------:R-:W-:-:S04]  /*0d40*/  @!P6 IMAD.WIDE.U32 R12, R3, R4, R12 ;  /* 0x00000004030ce225 */ /* 0x000fc800078e000c */
[----:B------:R-:W-:Y:S01]  /*0d50*/  HFMA2 R19, -RZ, RZ, 0, 0 ;  /* 0x00000000ff137431 */ /* 0x000fe200000001ff */
[----:B------:R-:W-:Y:S02]  /*0d60*/  @!P6 IADD3 R3, PT, PT, R13, R5, RZ ;  /* 0x000000050d03e210 */ /* 0x000fe40007ffe0ff */
[----:B0-----:R-:W-:-:S04]  /*0d70*/  @!P6 LEA R10, P1, R12, R10, 0x1 ;  /* 0x0000000a0c0ae211 */ /* 0x001fc800078208ff */
[----:B------:R-:W-:-:S05]  /*0d80*/  @!P6 LEA.HI.X R11, R12, R11, R3, 0x1, P1 ;  /* 0x0000000b0c0be211 */ /* 0x000fca00008f0c03 */
[----:B------:R0:W4:Y:S01]  /*0d90*/  @!P6 LDG.E R19, desc[UR24][R10.64] ;  /* 0x000000180a13e981 */ /* 0x000122000c1e1900 */
[C---:B------:R-:W-:Y:S02]  /*0da0*/  ISETP.GT.AND P1, PT, R36.reuse, 0x1e, PT ;  /* 0x0000001e2400780c */ /* 0x040fe40003f24270 */
[----:B------:R-:W-:Y:S01]  /*0db0*/  ISETP.GT.AND P2, PT, R36, 0xf, PT ;  /* 0x0000000f2400780c */ /* 0x000fe20003f44270 */
[----:B------:R-:W-:Y:S01]  /*0dc0*/  BSSY.RECONVERGENT B0, `(.L_x_2424) ;  /* 0x0000055000007945 */ /* 0x000fe20003800200 */
[--C-:B-----5:R-:W-:Y:S02]  /*0dd0*/  HADD2.F32 R4, -RZ, R29.reuse.H1_H1 ;  /* 0x3000001dff047230 */ /* 0x120fe40000004100 */
[----:B------:R-:W-:-:S03]  /*0de0*/  HADD2.F32 R29, -RZ, R29.H0_H0 ;  /* 0x2000001dff1d7230 */ /* 0x000fc60000004100 */
[----:B0-----:R-:W-:-:S04]  /*0df0*/  FMUL.FTZ R10, R4, R4 ;  /* 0x00000004040a7220 */ /* 0x001fc80000410000 */
[----:B------:R-:W-:Y:S01]  /*0e00*/  FFMA.FTZ R11, R29, R29, R10 ;  /* 0x0000001d1d0b7223 */ /* 0x000fe2000001000a */
[----:B--2---:R-:W-:Y:S02]  /*0e10*/  HADD2.F32 R10, -RZ, R26.H1_H1 ;  /* 0x3000001aff0a7230 */ /* 0x004fe40000004100 */
[----:B---3--:R-:W-:Y:S02]  /*0e20*/  HADD2.F32 R3, -RZ, R27.H1_H1 ;  /* 0x3000001bff037230 */ /* 0x008fe40000004100 */
[--C-:B----4-:R-:W-:Y:S02]  /*0e30*/  HADD2.F32 R18, -RZ, R24.reuse.H1_H1 ;  /* 0x30000018ff127230 */ /* 0x110fe40000004100 */
[----:B------:R-:W-:-:S03]  /*0e40*/  HADD2.F32 R24, -RZ, R24.H0_H0 ;  /* 0x20000018ff187230 */ /* 0x000fc60000004100 */
[----:B------:R-:W-:Y:S01]  /*0e50*/  FMUL.FTZ R5, R18, R18 ;  /* 0x0000001212057220 */ /* 0x000fe20000410000 */
[----:B------:R-:W-:Y:S02]  /*0e60*/  HADD2.F32 R27, -RZ, R27.H0_H0 ;  /* 0x2000001bff1b7230 */ /* 0x000fe40000004100 */
[----:B------:R-:W-:Y:S01]  /*0e70*/  FMUL.FTZ R14, R3, R3 ;  /* 0x00000003030e7220 */ /* 0x000fe20000410000 */
[----:B------:R-:W-:Y:S01]  /*0e80*/  FFMA.FTZ R12, R24, R24, R5 ;  /* 0x00000018180c7223 */ /* 0x000fe20000010005 */
[--C-:B------:R-:W-:Y:S02]  /*0e90*/  HADD2.F32 R5, -RZ, R28.reuse.H1_H1 ;  /* 0x3000001cff057230 */ /* 0x100fe40000004100 */
[----:B------:R-:W-:Y:S01]  /*0ea0*/  FFMA.FTZ R13, R27, R27, R14 ;  /* 0x0000001b1b0d7223 */ /* 0x000fe2000001000e */
[----:B------:R-:W-:Y:S01]  /*0eb0*/  FADD.FTZ R12, RZ, R12 ;  /* 0x0000000cff0c7221 */ /* 0x000fe20000010000 */
[----:B------:R-:W-:-:S03]  /*0ec0*/  HADD2.F32 R28, -RZ, R28.H0_H0 ;  /* 0x2000001cff1c7230 */ /* 0x000fc60000004100 */
[----:B------:R-:W-:Y:S01]  /*0ed0*/  FADD.FTZ R12, R12, R13 ;  /* 0x0000000d0c0c7221 */ /* 0x000fe20000010000 */
[----:B------:R-:W-:-:S03]  /*0ee0*/  FMUL.FTZ R13, R5, R5 ;  /* 0x00000005050d7220 */ /* 0x000fc60000410000 */
[----:B------:R-:W-:Y:S01]  /*0ef0*/  FADD.FTZ R12, R12, R11 ;  /* 0x0000000b0c0c7221 */ /* 0x000fe20000010000 */
[----:B------:R-:W-:Y:S01]  /*0f00*/  FFMA.FTZ R13, R28, R28, R13 ;  /* 0x0000001c1c0d7223 */ /* 0x000fe2000001000d */
[----:B------:R-:W-:Y:S02]  /*0f10*/  HADD2.F32 R26, -RZ, R26.H0_H0 ;  /* 0x2000001aff1a7230 */ /* 0x000fe40000004100 */
[----:B------:R-:W-:Y:S01]  /*0f20*/  FMUL.FTZ R15, R10, R10 ;  /* 0x0000000a0a0f7220 */ /* 0x000fe20000410000 */
[----:B------:R-:W-:Y:S01]  /*0f30*/  FADD.FTZ R12, R12, R13 ;  /* 0x0000000d0c0c7221 */ /* 0x000fe20000010000 */
[----:B------:R-:W-:Y:S02]  /*0f40*/  FADD.FTZ R13, R24, R18 ;  /* 0x00000012180d7221 */ /* 0x000fe40000010000 */
[----:B------:R-:W-:Y:S01]  /*0f50*/  FFMA.FTZ R15, R26, R26, R15 ;  /* 0x0000001a1a0f7223 */ /* 0x000fe2000001000f */
[----:B------:R-:W-:Y:S01]  /*0f60*/  FADD.FTZ R14, R27, R3 ;  /* 0x000000031b0e7221 */ /* 0x000fe20000010000 */
[----:B------:R-:W-:Y:S01]  /*0f70*/  FADD.FTZ R13, RZ, R13 ;  /* 0x0000000dff0d7221 */ /* 0x000fe20000010000 */
[----:B------:R-:W-:-:S02]  /*0f80*/  HADD2.F32 R11, -RZ, R21.H1_H1 ;  /* 0x30000015ff0b7230 */ /* 0x000fc40000004100 */
[----:B------:R-:W-:Y:S02]  /*0f90*/  HADD2.F32 R21, -RZ, R21.H0_H0 ;  /* 0x20000015ff157230 */ /* 0x000fe40000004100 */
[----:B------:R-:W-:Y:S01]  /*0fa0*/  FADD.FTZ R15, R12, R15 ;  /* 0x0000000f0c0f7221 */ /* 0x000fe20000010000 */
[----:B------:R-:W-:Y:S01]  /*0fb0*/  FMUL.FTZ R16, R11, R11 ;  /* 0x0000000b0b107220 */ /* 0x000fe20000410000 */
[----:B------:R-:W-:Y:S01]  /*0fc0*/  FADD.FTZ R13, R13, R14 ;  /* 0x0000000e0d0d7221 */ /* 0x000fe20000010000 */
[----:B------:R-:W-:Y:S02]  /*0fd0*/  FADD.FTZ R12, R29, R4 ;  /* 0x000000041d0c7221 */ /* 0x000fe40000010000 */
[----:B------:R-:W-:Y:S02]  /*0fe0*/  FFMA.FTZ R14, R21, R21, R16 ;  /* 0x00000015150e7223 */ /* 0x000fe40000010010 */
[----:B------:R-:W-:Y:S02]  /*0ff0*/  FADD.FTZ R13, R13, R12 ;  /* 0x0000000c0d0d7221 */ /* 0x000fe40000010000 */
[----:B------:R-:W-:Y:S01]  /*1000*/  FADD.FTZ R12, R15, R14 ;  /* 0x0000000e0f0c7221 */ /* 0x000fe20000010000 */
[----:B------:R-:W-:Y:S01]  /*1010*/  FADD.FTZ R14, R28, R5 ;  /* 0x000000051c0e7221 */ /* 0x000fe20000010000 */
[----:B------:R-:W-:-:S03]  /*1020*/  HADD2.F32 R16, -RZ, R20.H1_H1 ;  /* 0x30000014ff107230 */ /* 0x000fc60000004100 */
[----:B------:R-:W-:Y:S01]  /*1030*/  FADD.FTZ R13, R13, R14 ;  /* 0x0000000e0d0d7221 */ /* 0x000fe20000010000 */
[----:B------:R-:W-:Y:S01]  /*1040*/  FADD.FTZ R14, R26, R10 ;  /* 0x0000000a1a0e7221 */ /* 0x000fe20000010000 */
[----:B------:R-:W-:Y:S02]  /*1050*/  HADD2.F32 R20, -RZ, R20.H0_H0 ;  /* 0x20000014ff147230 */ /* 0x000fe40000004100 */
[----:B------:R-:W-:Y:S01]  /*1060*/  FMUL.FTZ R15, R16, R16 ;  /* 0x00000010100f7220 */ /* 0x000fe20000410000 */
[----:B------:R-:W-:Y:S01]  /*1070*/  FADD.FTZ R13, R13, R14 ;  /* 0x0000000e0d0d7221 */ /* 0x000fe20000010000 */
[----:B------:R-:W-:Y:S02]  /*1080*/  FADD.FTZ R14, R21, R11 ;  /* 0x0000000b150e7221 */ /* 0x000fe40000010000 */
[C---:B------:R-:W-:Y:S02]  /*1090*/  FFMA.FTZ R15, R20.reuse, R20, R15 ;  /* 0x00000014140f7223 */ /* 0x040fe4000001000f */
[----:B------:R-:W-:Y:S01]  /*10a0*/  FADD.FTZ R13, R13, R14 ;  /* 0x0000000e0d0d7221 */ /* 0x000fe20000010000 */
[----:B------:R-:W-:Y:S01]  /*10b0*/  FADD.FTZ R14, R20, R16 ;  /* 0x00000010140e7221 */ /* 0x000fe20000010000 */
[----:B------:R-:W-:-:S03]  /*10c0*/  FADD.FTZ R12, R12, R15 ;  /* 0x0000000f0c0c7221 */ /* 0x000fc60000010000 */
[----:B------:R-:W-:Y:S01]  /*10d0*/  FADD.FTZ R13, R13, R14 ;  /* 0x0000000e0d0d7221 */ /* 0x000fe20000010000 */
[--C-:B------:R-:W-:Y:S02]  /*10e0*/  HADD2.F32 R17, -RZ, R19.reuse.H1_H1 ;  /* 0x30000013ff117230 */ /* 0x100fe40000004100 */
[----:B------:R-:W-:-:S03]  /*10f0*/  HADD2.F32 R19, -RZ, R19.H0_H0 ;  /* 0x20000013ff137230 */ /* 0x000fc60000004100 */
[----:B------:R-:W-:Y:S02]  /*1100*/  FMUL.FTZ R22, R17, R17 ;  /* 0x0000001111167220 */ /* 0x000fe40000410000 */
        /* <DEDUP_REMOVED lines=32> */
.L_x_2425:
[----:B------:R-:W-:Y:S05]  /*1310*/  BSYNC.RECONVERGENT B0 ;  /* 0x0000000000007941 */ /* 0x000fea0003800200 */
.L_x_2424:
        /* <DEDUP_REMOVED lines=45> */
.L_x_2427:
[----:B------:R-:W-:Y:S05]  /*15f0*/  BSYNC.RECONVERGENT B0 ;  /* 0x0000000000007941 */ /* 0x000fea0003800200 */
.L_x_2426:
        /* <DEDUP_REMOVED lines=19> */
[----:B------:R-:W-:-:S02]  /*1730*/  MOV R22, UR19 ;  /* 0x0000001300167c02 */ /* 0x000fc40008000f00 */
        /* <DEDUP_REMOVED lines=12> */
.L_x_2430:
[----:B------:R-:W2:Y:S04]  /*1800*/  LDG.E.STRONG.GPU R22, desc[UR24][R12.64] ;  /* 0x000000180c167981 */ /* 0x000ea8000c1ef900 */
[----:B--2---:R-:W-:Y:S01]  /*1810*/  CCTL.IVALL ;  /* 0x00000000ff00798f */ /* 0x004fe20002000000 */
[----:B------:R-:W-:Y:S05]  /*1820*/  YIELD ;  /* 0x0000000000007946 */ /* 0x000fea0003800000 */
[----:B------:R-:W-:-:S13]  /*1830*/  ISETP.NE.AND P2, PT, R22, R23, PT ;  /* 0x000000171600720c */ /* 0x000fda0003f45270 */
[----:B------:R-:W-:Y:S05]  /*1840*/  @P2 BRA `(.L_x_2430) ;  /* 0xfffffffc00ec2947 */ /* 0x000fea000383ffff */
.L_x_2429:
        /* <DEDUP_REMOVED lines=14> */
.L_x_2432:
        /* <DEDUP_REMOVED lines=31> */
[----:B------:R-:W-:Y:S02]  /*1b20*/  MOV R12, UR34 ;  /* 0x00000022000c7c02 */ /* 0x000fe40008000f00 */
        /* <DEDUP_REMOVED lines=59> */
.L_x_2431:
[----:B------:R-:W-:-:S13]  /*1ee0*/  ISETP.NE.AND P1, PT, R32, RZ, PT ;  /* 0x000000ff2000720c */ /* 0x000fda0003f25270 */
[----:B------:R-:W-:Y:S05]  /*1ef0*/  @!P1 BRA `(.L_x_2428) ;  /* 0x00000004006c9947 */ /* 0x000fea0003800000 */
[----:B------:R-:W-:-:S04]  /*1f00*/  IADD3 R12, PT, PT, R32, -0x1, RZ ;  /* 0xffffffff200c7810 */ /* 0x000fc80007ffe0ff */
        /* <DEDUP_REMOVED lines=48> */
.L_x_2433:
        /* <DEDUP_REMOVED lines=28> */
.L_x_2434:
        /* <DEDUP_REMOVED lines=13> */
.L_x_2435:
[----:B------:R-:W-:Y:S05]  /*24a0*/  BSYNC.RECONVERGENT B0 ;  /* 0x0000000000007941 */ /* 0x000fea0003800200 */
.L_x_2428:
        /* <DEDUP_REMOVED lines=52> */
[----:B------:R-:W-:Y:S02]  /*27f0*/  F2FP.F16.F32.PACK_AB R18, R18, R23 ;  /* 0x000000171212723e */ /* 0x000fe400000000ff */
[----:B------:R-:W-:Y:S01]  /*2800*/  MOV R23, R9 ;  /* 0x0000000900177202 */ /* 0x000fe20000000f00 */
[----:B0-----:R-:W-:Y:S02]  /*2810*/  IMAD R24, R34, UR22, RZ ;  /* 0x0000001622187c24 */ /* 0x001fe4000f8e02ff */
[----:B------:R-:W-:-:S04]  /*2820*/  IMAD.WIDE.U32 R22, R0, UR22, R22 ;  /* 0x0000001600167c25 */ /* 0x000fc8000f8e0016 */
[----:B-1----:R-:W-:Y:S01]  /*2830*/  IMAD R25, R0, UR23, R24 ;  /* 0x0000001700197c24 */ /* 0x002fe2000f8e0218 */
[----:B--2---:R-:W-:-:S04]  /*2840*/  LEA R24, P1, R22, UR18, 0x1 ;  /* 0x0000001216187c11 */ /* 0x004fc8000f8208ff */
[----:B------:R-:W-:-:S04]  /*2850*/  IADD3 R23, PT, PT, R23, R25, RZ ;  /* 0x0000001917177210 */ /* 0x000fc80007ffe0ff */
[----:B------:R-:W-:-:S05]  /*2860*/  LEA.HI.X R25, R22, UR19, R23, 0x1, P1 ;  /* 0x0000001316197c11 */ /* 0x000fca00088f0c17 */
[----:B------:R0:W-:Y:S02]  /*2870*/  STG.E desc[UR24][R24.64], R18 ;  /* 0x0000001218007986 */ /* 0x0001e4000c101918 */
.L_x_2439:
[----:B------:R-:W-:Y:S05]  /*2880*/  BSYNC.RECONVERGENT B1 ;  /* 0x0000000000017941 */ /* 0x000fea0003800200 */
.L_x_2438:
        /* <DEDUP_REMOVED lines=13> */
[----:B------:R-:W-:Y:S01]  /*2960*/  F2FP.F16.F32.PACK_AB R3, R18, R3 ;  /* 0x000000031203723e */ /* 0x000fe200000000ff */
[----:B------:R-:W-:-:S04]  /*2970*/  IMAD.WIDE.U32 R22, R30, UR18, R22 ;  /* 0x000000121e167c25 */ /* 0x000fc8000f8e0016 */
[----:B------:R-:W-:Y:S01]  /*2980*/  IMAD R25, R30, UR19, R25 ;  /* 0x000000131e197c24 */ /* 0x000fe2000f8e0219 */
[----:B--2---:R-:W-:-:S04]  /*2990*/  LEA R24, P1, R22, UR22, 0x1 ;  /* 0x0000001616187c11 */ /* 0x004fc8000f8208ff */
[----:B------:R-:W-:-:S04]  /*29a0*/  IADD3 R25, PT, PT, R23, R25, RZ ;  /* 0x0000001917197210 */ /* 0x000fc80007ffe0ff */
[----:B------:R-:W-:-:S05]  /*29b0*/  LEA.HI.X R25, R22, UR23, R25, 0x1, P1 ;  /* 0x0000001716197c11 */ /* 0x000fca00088f0c19 */
[----:B------:R2:W-:Y:S02]  /*29c0*/  STG.E desc[UR24][R24.64], R3 ;  /* 0x0000000318007986 */ /* 0x0005e4000c101918 */
.L_x_2441:
[----:B------:R-:W-:Y:S05]  /*29d0*/  BSYNC.RECONVERGENT B1 ;  /* 0x0000000000017941 */ /* 0x000fea0003800200 */
.L_x_2440:
        /* <DEDUP_REMOVED lines=21> */
[----:B------:R-:W-:-:S05]  /*2b30*/  IMAD.WIDE.U32 R22, R25, UR18, R22 ;  /* 0x0000001219167c25 */ /* 0x000fca000f8e0016 */
[----:B------:R-:W-:Y:S02]  /*2b40*/  IADD3 R3, PT, PT, R23, R3, RZ ;  /* 0x0000000317037210 */ /* 0x000fe40007ffe0ff */
[----:B-1----:R-:W-:-:S04]  /*2b50*/  LEA R24, P1, R22, UR22, 0x1 ;  /* 0x0000001616187c11 */ /* 0x002fc8000f8208ff */
[----:B------:R-:W-:Y:S01]  /*2b60*/  LEA.HI.X R25, R22, UR23, R3, 0x1, P1 ;  /* 0x0000001716197c11 */ /* 0x000fe200088f0c03 */
[----:B------:R-:W-:-:S05]  /*2b70*/  FFMA.FTZ R3, R12, R29, R14 ;  /* 0x0000001d0c037223 */ /* 0x000fca000001000e */
[----:B------:R-:W-:-:S05]  /*2b80*/  F2FP.F16.F32.PACK_AB R3, R4, R3 ;  /* 0x000000030403723e */ /* 0x000fca00000000ff */
[----:B------:R0:W-:Y:S02]  /*2b90*/  STG.E desc[UR24][R24.64], R3 ;  /* 0x0000000318007986 */ /* 0x0001e4000c101918 */
.L_x_2443:
[----:B------:R-:W-:Y:S05]  /*2ba0*/  BSYNC.RECONVERGENT B1 ;  /* 0x0000000000017941 */ /* 0x000fea0003800200 */
.L_x_2442:
        /* <DEDUP_REMOVED lines=19> */
[----:B------:R-:W-:Y:S02]  /*2ce0*/  F2FP.F16.F32.PACK_AB R5, R18, R25 ;  /* 0x000000191205723e */ /* 0x000fe400000000ff */
[----:B------:R-:W-:-:S05]  /*2cf0*/  LEA.HI.X R23, R4, UR23, R23, 0x1, P1 ;  /* 0x0000001704177c11 */ /* 0x000fca00088f0c17 */
[----:B------:R0:W-:Y:S02]  /*2d00*/  STG.E desc[UR24][R22.64], R5 ;  /* 0x0000000516007986 */ /* 0x0001e4000c101918 */
.L_x_2445:
[----:B------:R-:W-:Y:S05]  /*2d10*/  BSYNC.RECONVERGENT B1 ;  /* 0x0000000000017941 */ /* 0x000fea0003800200 */
.L_x_2444:
        /* <DEDUP_REMOVED lines=19> */
[----:B------:R-:W-:Y:S01]  /*2e50*/  MOV R5, R9 ;  /* 0x0000000900057202 */ /* 0x000fe20000000f00 */
        /* <DEDUP_REMOVED lines=12> */
[----:B------:R-:W-:-:S05]  /*2f20*/  F2FP.F16.F32.PACK_AB R5, R10, R5 ;  /* 0x000000050a05723e */ /* 0x000fca00000000ff */
[----:B------:R0:W-:Y:S02]  /*2f30*/  STG.E desc[UR24][R22.64], R5 ;  /* 0x0000000516007986 */ /* 0x0001e4000c101918 */
.L_x_2447:
[----:B------:R-:W-:Y:S05]  /*2f40*/  BSYNC.RECONVERGENT B1 ;  /* 0x0000000000017941 */ /* 0x000fea0003800200 */
.L_x_2446:
[----:B------:R-:W-:Y:S04]  /*2f50*/  BSSY.RECONVERGENT B1, `(.L_x_2448) ;  /* 0x0000014000017945 */ /* 0x000fe80003800200 */
[----:B------:R-:W-:Y:S05]  /*2f60*/  @P3 BRA `(.L_x_2449) ;  /* 0x0000000000483947 */ /* 0x000fea0003800000 */
[----:B------:R-:W1:Y:S01]  /*2f70*/  LDCU.64 UR18, c[0x0][0x3e0] ;  /* 0x00007c00ff1277ac */ /* 0x000e620008000a00 */
[----:B------:R-:W-:Y:S01]  /*2f80*/  FADD.FTZ R11, R11, -UR5 ;  /* 0x800000050b0b7e21 */ /* 0x000fe20008010000 */
[----:B------:R-:W-:Y:S01]  /*2f90*/  MOV R4, R6 ;  /* 0x0000000600047202 */ /* 0x000fe20000000f00 */
[----:B------:R-:W-:Y:S01]  /*2fa0*/  FADD.FTZ R21, R21, -UR5 ;  /* 0x8000000515157e21 */ /* 0x000fe20008010000 */
[----:B------:R-:W2:Y:S01]  /*2fb0*/  LDCU.64 UR22, c[0x0][0x380] ;  /* 0x00007000ff1677ac */ /* 0x000ea20008000a00 */
[----:B0-----:R-:W-:Y:S02]  /*2fc0*/  IMAD.MOV.U32 R5, RZ, RZ, R9 ;  /* 0x000000ffff057224 */ /* 0x001fe400078e0009 */
        /* <DEDUP_REMOVED lines=12> */
.L_x_2449:
[----:B------:R-:W-:Y:S05]  /*3090*/  BSYNC.RECONVERGENT B1 ;  /* 0x0000000000017941 */ /* 0x000fea0003800200 */
.L_x_2448:
        /* <DEDUP_REMOVED lines=13> */
[----:B------:R-:W-:Y:S01]  /*3170*/  F2FP.F16.F32.PACK_AB R3, R16, R3 ;  /* 0x000000031003723e */ /* 0x000fe200000000ff */
[----:B------:R-:W-:-:S04]  /*3180*/  IMAD.WIDE.U32 R4, R18, UR18, R4 ;  /* 0x0000001212047c25 */ /* 0x000fc8000f8e0004 */
[----:B------:R-:W-:Y:S01]  /*3190*/  IMAD R25, R18, UR19, R25 ;  /* 0x0000001312197c24 */ /* 0x000fe2000f8e0219 */
[----:B0-----:R-:W-:-:S04]  /*31a0*/  LEA R10, P2, R4, UR22, 0x1 ;  /* 0x00000016040a7c11 */ /* 0x001fc8000f8408ff */
[----:B------:R-:W-:-:S04]  /*31b0*/  IADD3 R25, PT, PT, R5, R25, RZ ;  /* 0x0000001905197210 */ /* 0x000fc80007ffe0ff */
[----:B------:R-:W-:-:S05]  /*31c0*/  LEA.HI.X R11, R4, UR23, R25, 0x1, P2 ;  /* 0x00000017040b7c11 */ /* 0x000fca00090f0c19 */
[----:B------:R2:W-:Y:S02]  /*31d0*/  STG.E desc[UR24][R10.64], R3 ;  /* 0x000000030a007986 */ /* 0x0005e4000c101918 */
.L_x_2451:
[----:B------:R-:W-:Y:S05]  /*31e0*/  BSYNC.RECONVERGENT B1 ;  /* 0x0000000000017941 */ /* 0x000fea0003800200 */
.L_x_2450:
        /* <DEDUP_REMOVED lines=10> */
[----:B------:R-:W-:Y:S01]  /*3290*/  F2FP.F16.F32.PACK_AB R3, R8, R3 ;  /* 0x000000030803723e */ /* 0x000fe200000000ff */
        /* <DEDUP_REMOVED lines=8> */
.L_x_2437:
        /* <DEDUP_REMOVED lines=26> */
[----:B------:R-:W-:Y:S02]  /*34c0*/  F2FP.F16.F32.PACK_AB R18, R18, R22 ;  /* 0x000000161212723e */ /* 0x000fe400000000ff */
[----:B------:R-:W-:-:S05]  /*34d0*/  MOV R22, R6 ;  /* 0x0000000600167202 */ /* 0x000fca0000000f00 */
[----:B------:R-:W-:-:S05]  /*34e0*/  IMAD.WIDE.U32 R22, R0, UR18, R22 ;  /* 0x0000001200167c25 */ /* 0x000fca000f8e0016 */
[----:B------:R-:W-:Y:S02]  /*34f0*/  IADD3 R23, PT, PT, R23, R24, RZ ;  /* 0x0000001817177210 */ /* 0x000fe40007ffe0ff */
[----:B--2---:R-:W-:-:S04]  /*3500*/  LEA R24, P2, R22, UR20, 0x1 ;  /* 0x0000001416187c11 */ /* 0x004fc8000f8408ff */
[----:B------:R-:W-:-:S05]  /*3510*/  LEA.HI.X R25, R22, UR21, R23, 0x1, P2 ;  /* 0x0000001516197c11 */ /* 0x000fca00090f0c17 */
[----:B------:R0:W-:Y:S04]  /*3520*/  STG.E desc[UR24][R24.64], R18 ;  /* 0x0000001218007986 */ /* 0x0001e8000c101918 */
.L_x_2454:
[----:B------:R-:W-:Y:S05]  /*3530*/  BSYNC.RECONVERGENT B1 ;  /* 0x0000000000017941 */ /* 0x000fea0003800200 */
.L_x_2453:
        /* <DEDUP_REMOVED lines=23> */
[----:B------:R-:W-:Y:S01]  /*36b0*/  IADD3 R25, PT, PT, R23, R25, RZ ;  /* 0x0000001917197210 */ /* 0x000fe20007ffe0ff */
[----:B-1----:R-:W-:Y:S01]  /*36c0*/  FMUL.FTZ R3, R3, R24 ;  /* 0x0000001803037220 */ /* 0x002fe20000410000 */
[----:B0-----:R-:W-:-:S04]  /*36d0*/  LEA R24, P1, R22, UR20, 0x1 ;  /* 0x0000001416187c11 */ /* 0x001fc8000f8208ff */
[----:B------:R-:W-:Y:S01]  /*36e0*/  LEA.HI.X R25, R22, UR21, R25, 0x1, P1 ;  /* 0x0000001516197c11 */ /* 0x000fe200088f0c19 */
[----:B--2---:R-:W-:-:S05]  /*36f0*/  FMUL.FTZ R18, R18, R27 ;  /* 0x0000001b12127220 */ /* 0x004fca0000410000 */
[----:B------:R-:W-:-:S05]  /*3700*/  F2FP.F16.F32.PACK_AB R3, R18, R3 ;  /* 0x000000031203723e */ /* 0x000fca00000000ff */
[----:B------:R2:W-:Y:S02]  /*3710*/  STG.E desc[UR24][R24.64], R3 ;  /* 0x0000000318007986 */ /* 0x0005e4000c101918 */
.L_x_2456:
[----:B------:R-:W-:Y:S05]  /*3720*/  BSYNC.RECONVERGENT B1 ;  /* 0x0000000000017941 */ /* 0x000fea0003800200 */
.L_x_2455:
        /* <DEDUP_REMOVED lines=32> */
[----:B------:R-:W-:Y:S01]  /*3930*/  F2FP.F16.F32.PACK_AB R3, R4, R3 ;  /* 0x000000030403723e */ /* 0x000fe200000000ff */
[----:B------:R-:W-:-:S05]  /*3940*/  IMAD.WIDE.U32 R22, R24, UR18, R22 ;  /* 0x0000001218167c25 */ /* 0x000fca000f8e0016 */
[----:B------:R-:W-:Y:S02]  /*3950*/  IADD3 R25, PT, PT, R23, R25, RZ ;  /* 0x0000001917197210 */ /* 0x000fe40007ffe0ff */
[----:B--2---:R-:W-:-:S04]  /*3960*/  LEA R24, P1, R22, UR20, 0x1 ;  /* 0x0000001416187c11 */ /* 0x004fc8000f8208ff */
[----:B------:R-:W-:-:S05]  /*3970*/  LEA.HI.X R25, R22, UR21, R25, 0x1, P1 ;  /* 0x0000001516197c11 */ /* 0x000fca00088f0c19 */
[----:B------:R0:W-:Y:S04]  /*3980*/  STG.E desc[UR24][R24.64], R3 ;  /* 0x0000000318007986 */ /* 0x0001e8000c101918 */
.L_x_2458:
[----:B------:R-:W-:Y:S05]  /*3990*/  BSYNC.RECONVERGENT B1 ;  /* 0x0000000000017941 */ /* 0x000fea0003800200 */
.L_x_2457:
        /* <DEDUP_REMOVED lines=20> */
[----:B------:R-:W-:Y:S01]  /*3ae0*/  MOV R4, R6 ;  /* 0x0000000600047202 */ /* 0x000fe20000000f00 */
[----:B0-----:R-:W-:-:S04]  /*3af0*/  FADD.FTZ R29, R29, 1 ;  /* 0x3f8000001d1d7421 */ /* 0x001fc80000010000 */
[----:B------:R-:W0:Y:S01]  /*3b00*/  MUFU.RCP R22, R22 ;  /* 0x0000001600167308 */ /* 0x000e220000001000 */
[----:B------:R-:W-:-:S05]  /*3b10*/  IMAD.WIDE.U32 R4, R18, UR18, R4 ;  /* 0x0000001212047c25 */ /* 0x000fca000f8e0004 */
[----:B------:R-:W-:Y:S02]  /*3b20*/  IADD3 R27, PT, PT, R5, R27, RZ ;  /* 0x0000001b051b7210 */ /* 0x000fe40007ffe0ff */
[----:B------:R-:W1:Y:S01]  /*3b30*/  MUFU.RCP R23, R29 ;  /* 0x0000001d00177308 */ /* 0x000e620000001000 */
[----:B0-----:R-:W-:Y:S01]  /*3b40*/  FMUL.FTZ R28, R28, R22 ;  /* 0x000000161c1c7220 */ /* 0x001fe20000410000 */
[----:B--2---:R-:W-:Y:S01]  /*3b50*/  LEA R22, P1, R4, UR20, 0x1 ;  /* 0x0000001404167c11 */ /* 0x004fe2000f8208ff */
[----:B-1----:R-:W-:-:S03]  /*3b60*/  FMUL.FTZ R25, R25, R23 ;  /* 0x0000001719197220 */ /* 0x002fc60000410000 */
[----:B------:R-:W-:Y:S02]  /*3b70*/  LEA.HI.X R23, R4, UR21, R27, 0x1, P1 ;  /* 0x0000001504177c11 */ /* 0x000fe400088f0c1b */
[----:B------:R-:W-:-:S05]  /*3b80*/  F2FP.F16.F32.PACK_AB R25, R25, R28 ;  /* 0x0000001c1919723e */ /* 0x000fca00000000ff */
[----:B------:R0:W-:Y:S02]  /*3b90*/  STG.E desc[UR24][R22.64], R25 ;  /* 0x0000001916007986 */ /* 0x0001e4000c101918 */
.L_x_2460:
[----:B------:R-:W-:Y:S05]  /*3ba0*/  BSYNC.RECONVERGENT B1 ;  /* 0x0000000000017941 */ /* 0x000fea0003800200 */
.L_x_2459:
        /* <DEDUP_REMOVED lines=42> */
[----:B------:R-:W-:-:S05]  /*3e50*/  F2FP.F16.F32.PACK_AB R23, R26, R10 ;  /* 0x0000000a1a17723e */ /* 0x000fca00000000ff */
[----:B------:R0:W-:Y:S02]  /*3e60*/  STG.E desc[UR24][R24.64], R23 ;  /* 0x0000001718007986 */ /* 0x0001e4000c101918 */
.L_x_2462:
[----:B------:R-:W-:Y:S05]  /*3e70*/  BSYNC.RECONVERGENT B1 ;  /* 0x0000000000017941 */ /* 0x000fea0003800200 */
.L_x_2461:
        /* <DEDUP_REMOVED lines=18> */
[----:B------:R-:W-:Y:S01]  /*3fa0*/  MOV R10, R6 ;  /* 0x00000006000a7202 */ /* 0x000fe20000000f00 */
[----:B--2---:R-:W-:-:S04]  /*3fb0*/  FADD.FTZ R24, R25, 1 ;  /* 0x3f80000019187421 */ /* 0x004fc80000010000 */
[----:B------:R-:W1:Y:S01]  /*3fc0*/  MUFU.RCP R23, R23 ;  /* 0x0000001700177308 */ /* 0x000e620000001000 */
[----:B------:R-:W-:-:S05]  /*3fd0*/  IMAD.WIDE.U32 R10, R3, UR18, R10 ;  /* 0x00000012030a7c25 */ /* 0x000fca000f8e000a */
[----:B------:R-:W-:Y:S02]  /*3fe0*/  IADD3 R29, PT, PT, R11, R29, RZ ;  /* 0x0000001d0b1d7210 */ /* 0x000fe40007ffe0ff */
[----:B------:R-:W2:Y:S01]  /*3ff0*/  MUFU.RCP R24, R24 ;  /* 0x0000001800187308 */ /* 0x000ea20000001000 */
[----:B-1----:R-:W-:Y:S01]  /*4000*/  FMUL.FTZ R3, R22, R23 ;  /* 0x0000001716037220 */ /* 0x002fe20000410000 */
[----:B0-----:R-:W-:-:S04]  /*4010*/  LEA R22, P2, R10, UR20, 0x1 ;  /* 0x000000140a167c11 */ /* 0x001fc8000f8408ff */
[----:B------:R-:W-:Y:S01]  /*4020*/  LEA.HI.X R23, R10, UR21, R29, 0x1, P2 ;  /* 0x000000150a177c11 */ /* 0x000fe200090f0c1d */
[----:B--2---:R-:W-:-:S05]  /*4030*/  FMUL.FTZ R26, R21, R24 ;  /* 0x00000018151a7220 */ /* 0x004fca0000410000 */
[----:B------:R-:W-:-:S05]  /*4040*/  F2FP.F16.F32.PACK_AB R3, R26, R3 ;  /* 0x000000031a03723e */ /* 0x000fca00000000ff */
[----:B------:R2:W-:Y:S02]  /*4050*/  STG.E desc[UR24][R22.64], R3 ;  /* 0x0000000316007986 */ /* 0x0005e4000c101918 */
.L_x_2464:
[----:B------:R-:W-:Y:S05]  /*4060*/  BSYNC.RECONVERGENT B1 ;  /* 0x0000000000017941 */ /* 0x000fea0003800200 */
.L_x_2463:
        /* <DEDUP_REMOVED lines=28> */
[----:B------:R-:W-:-:S05]  /*4230*/  F2FP.F16.F32.PACK_AB R3, R3, R16 ;  /* 0x000000100303723e */ /* 0x000fca00000000ff */
[----:B------:R3:W-:Y:S02]  /*4240*/  STG.E desc[UR24][R20.64], R3 ;  /* 0x0000000314007986 */ /* 0x0007e4000c101918 */
.L_x_2466:
[----:B------:R-:W-:Y:S05]  /*4250*/  BSYNC.RECONVERGENT B1 ;  /* 0x0000000000017941 */ /* 0x000fea0003800200 */
.L_x_2465:
        /* <DEDUP_REMOVED lines=26> */
[----:B------:R-:W-:-:S05]  /*4400*/  F2FP.F16.F32.PACK_AB R3, R8, R3 ;  /* 0x000000030803723e */ /* 0x000fca00000000ff */
[----:B------:R4:W-:Y:S02]  /*4410*/  STG.E desc[UR24][R4.64], R3 ;  /* 0x0000000304007986 */ /* 0x0009e4000c101918 */
.L_x_2452:
[----:B------:R-:W-:Y:S05]  /*4420*/  BSYNC.RECONVERGENT B0 ;  /* 0x0000000000007941 */ /* 0x000fea0003800200 */
.L_x_2436:
[----:B------:R-:W-:Y:S02]  /*4430*/  UIADD3 UR8, UPT, UPT, UR30, UR8, URZ ;  /* 0x000000081e087290 */ /* 0x000fe4000fffe0ff */
[----:B------:R-:W-:Y:S02]  /*4440*/  UIADD3 UR4, UPT, UPT, UR4, 0x1, URZ ;  /* 0x0000000104047890 */ /* 0x000fe4000fffe0ff */
[----:B------:R-:W-:-:S09]  /*4450*/  UISETP.GE.AND UP1, UPT, UR8, UR7, UPT ;  /* 0x000000070800728c */ /* 0x000fd2000bf26270 */
[----:B------:R-:W-:Y:S05]  /*4460*/  BRA.U !UP1, `(.L_x_2467) ;  /* 0xffffffbd09b87547 */ /* 0x000fea000b83ffff */
[----:B------:R-:W-:Y:S05]  /*4470*/  EXIT ;  /* 0x000000000000794d */ /* 0x000fea0003800000 */
.L_x_2468:
        /* <DEDUP_REMOVED lines=16> */
.L_x_3457:


//--------------------- .text._Z35group_norm_nhwc_fwd_one_pass_kernelI11Fp16IOFp32WLi512ELi30ELi480EEv26Group_norm_nhwc_fwd_params --------------------------
	.section	.text._Z35group_norm_nhwc_fwd_one_pass_kernelI11Fp16IOFp32WLi512ELi30ELi480EEv26Group_norm_nhwc_fwd_params,"ax",@progbits
	.align	128
        .global         _Z35group_norm_nhwc_fwd_one_pass_kernelI11Fp16IOFp32WLi512ELi30ELi480EEv26Group_norm_nhwc_fwd_params
        .type           _Z35group_norm_nhwc_fwd_one_pass_kernelI11Fp16IOFp32WLi512ELi30ELi480EEv26Group_norm_nhwc_fwd_params,@function
        .size           _Z35group_norm_nhwc_fwd_one_pass_kernelI11Fp16IOFp32WLi512ELi30ELi480EEv26Group_norm_nhwc_fwd_params,(.L_x_3458 - _Z35group_norm_nhwc_fwd_one_pass_kernelI11Fp16IOFp32WLi512ELi30ELi480EEv26Group_norm_nhwc_fwd_params)
        .other          _Z35group_norm_nhwc_fwd_one_pass_kernelI11Fp16IOFp32WLi512ELi30ELi480EEv26Group_norm_nhwc_fwd_params,@"STO_CUDA_ENTRY STV_DEFAULT"
_Z35group_norm_nhwc_fwd_one_pass_kernelI11Fp16IOFp32WLi512ELi30ELi480EEv26Group_norm_nhwc_fwd_params:
.text._Z35group_norm_nhwc_fwd_one_pass_kernelI11Fp16IOFp32WLi512ELi30ELi480EEv26Group_norm_nhwc_fwd_params:
        /* <DEDUP_REMOVED lines=61> */
.L_x_2544:
[----:B01-34-:R-:W0:Y:S01]  /*03d0*/  LDC R43, c[0x0][0x3f8] ;  /* 0x0000fe00ff2b7b82 */ /* 0x01be220000000800 */
[----:B------:R-:W1:Y:S01]  /*03e0*/  LDCU.64 UR4, c[0x0][0x3e8] ;  /* 0x00007d00ff0477ac */ /* 0x000e620008000a00 */
[----:B------:R-:W-:Y:S02]  /*03f0*/  LOP3.LUT R103, R14, 0xffff, RZ, 0xc0, !PT ;  /* 0x0000ffff0e677812 */ /* 0x000fe400078ec0ff */
[----:B------:R-:W-:Y:S01]  /*0400*/  MOV R69, RZ ;  /* 0x000000ff00457202 */ /* 0x000fe20000000f00 */
[----:B------:R-:W2:Y:S01]  /*0410*/  LDCU.64 UR8, c[0x0][0x3f0] ;  /* 0x00007e00ff0877ac */ /* 0x000ea20008000a00 */
[----:B-1----:R-:W-:-:S04]  /*0420*/  ISETP.GE.U32.AND P5, PT, R92, UR4, PT ;  /* 0x000000045c007c0c */ /* 0x002fc8000bfa6070 */
[----:B------:R-:W-:Y:S02]  /*0430*/  ISETP.GE.AND.EX P5, PT, R15, UR5, PT, P5 ;  /* 0x000000050f007c0c */ /* 0x000fe4000bfa6350 */
[----:B0----5:R-:W-:Y:S02]  /*0440*/  IABS R39, R43 ;  /* 0x0000002b00277213 */ /* 0x021fe40000000000 */
[----:B------:R-:W-:Y:S02]  /*0450*/  ISETP.NE.AND P3, PT, R43, RZ, PT ;  /* 0x000000ff2b00720c */ /* 0x000fe40003f65270 */
[----:B------:R-:W0:Y:S08]  /*0460*/  I2F.RP R16, R39 ;  /* 0x0000002700107306 */ /* 0x000e300000209400 */
[----:B0-----:R-:W0:Y:S02]  /*0470*/  MUFU.RCP R16, R16 ;  /* 0x0000001000107308 */ /* 0x001e240000001000 */
[----:B0-----:R-:W-:-:S06]  /*0480*/  IADD3 R36, PT, PT, R16, 0xffffffe, RZ ;  /* 0x0ffffffe10247810 */ /* 0x001fcc0007ffe0ff */
[----:B------:R0:W1:Y:S02]  /*0490*/  F2I.FTZ.U32.TRUNC.NTZ R37, R36 ;  /* 0x0000002400257305 */ /* 0x000064000021f000 */
[----:B0-----:R-:W-:Y:S02]  /*04a0*/  MOV R36, RZ ;  /* 0x000000ff00247202 */ /* 0x001fe40000000f00 */
[----:B-1----:R-:W-:-:S05]  /*04b0*/  IADD3 R18, PT, PT, RZ, -R37, RZ ;  /* 0x80000025ff127210 */ /* 0x002fca0007ffe0ff */
        /* <DEDUP_REMOVED lines=10> */
[----:B------:R-:W-:Y:S01]  /*0560*/  LOP3.LUT R16, R8, R43, RZ, 0x3c, !PT ;  /* 0x0000002b08107212 */ /* 0x000fe200078e3cff */
[----:B------:R-:W0:Y:S01]  /*0570*/  @!P5 LDC.64 R38, c[0x0][0x3e0] ;  /* 0x0000f800ff26db82 */ /* 0x000e220000000a00 */
[----:B------:R-:W-:Y:S02]  /*0580*/  ISETP.GE.U32.AND P2, PT, R94, UR4, PT ;  /* 0x000000045e007c0c */ /* 0x000fe4000bf46070 */
[----:B------:R-:W-:-:S02]  /*0590*/  ISETP.GE.AND P4, PT, R16, RZ, PT ;  /* 0x000000ff1000720c */ /* 0x000fc40003f86270 */
[----:B------:R-:W-:-:S05]  /*05a0*/  ISETP.GE.AND.EX P2, PT, R13, UR5, PT, P2 ;  /* 0x000000050d007c0c */ /* 0x000fca000bf46320 */
[----:B------:R-:W-:Y:S02]  /*05b0*/  @P1 IADD3 R37, PT, PT, R37, 0x1, RZ ;  /* 0x0000000125251810 */ /* 0x000fe40007ffe0ff */
[----:B------:R-:W-:Y:S02]  /*05c0*/  ISETP.GE.U32.AND P1, PT, R90, UR4, PT ;  /* 0x000000045a007c0c */ /* 0x000fe4000bf26070 */
[----:B------:R-:W-:Y:S02]  /*05d0*/  MOV R41, R37 ;  /* 0x0000002500297202 */ /* 0x000fe40000000f00 */
[----:B------:R-:W-:Y:S02]  /*05e0*/  ISETP.GE.AND.EX P1, PT, R17, UR5, PT, P1 ;  /* 0x0000000511007c0c */ /* 0x000fe4000bf26310 */
[----:B------:R-:W-:Y:S01]  /*05f0*/  @!P4 IADD3 R41, PT, PT, -R41, RZ, RZ ;  /* 0x000000ff2929c210 */ /* 0x000fe20007ffe1ff */
[----:B------:R-:W1:Y:S01]  /*0600*/  @!P2 LDC.64 R46, c[0x0][0x3e0] ;  /* 0x0000f800ff2eab82 */ /* 0x000e620000000a00 */
[----:B------:R-:W-:-:S02]  /*0610*/  @!P3 LOP3.LUT R41, RZ, R43, RZ, 0x33, !PT ;  /* 0x0000002bff29b212 */ /* 0x000fc400078e33ff */
[----:B------:R-:W-:Y:S02]  /*0620*/  ISETP.GE.U32.AND P4, PT, R86, UR4, PT ;  /* 0x0000000456007c0c */ /* 0x000fe4000bf86070 */
[----:B------:R-:W-:Y:S02]  /*0630*/  IADD3 R37, PT, PT, -R41, RZ, RZ ;  /* 0x000000ff29257210 */ /* 0x000fe40007ffe1ff */
[----:B------:R-:W-:Y:S02]  /*0640*/  SHF.R.S32.HI R16, RZ, 0x1f, R41 ;  /* 0x0000001fff107819 */ /* 0x000fe40000011429 */
[----:B------:R-:W-:Y:S01]  /*0650*/  ISETP.GE.AND.EX P4, PT, R21, UR5, PT, P4 ;  /* 0x0000000515007c0c */ /* 0x000fe2000bf86340 */
[----:B------:R-:W-:Y:S02]  /*0660*/  IMAD R98, R43, R37, R8 ;  /* 0x000000252b627224 */ /* 0x000fe400078e0208 */
[----:B------:R-:W3:Y:S01]  /*0670*/  @!P2 LDC.64 R36, c[0x0][0x390] ;  /* 0x0000e400ff24ab82 */ /* 0x000ee20000000a00 */
[----:B--2---:R-:W-:-:S02]  /*0680*/  IMAD R16, R16, UR8, RZ ;  /* 0x0000000810107c24 */ /* 0x004fc4000f8e02ff */
[----:B------:R-:W-:Y:S02]  /*0690*/  IMAD R98, R98, 0x1e, RZ ;  /* 0x0000001e62627824 */ /* 0x000fe400078e02ff */
[----:B------:R-:W-:-:S03]  /*06a0*/  IMAD R101, R41, UR9, R16 ;  /* 0x0000000929657c24 */ /* 0x000fc6000f8e0210 */
[C---:B------:R-:W-:Y:S01]  /*06b0*/  IADD3 R102, P3, PT, R98.reuse, R103, RZ ;  /* 0x0000006762667210 */ /* 0x040fe20007f7e0ff */
[----:B------:R-:W2:Y:S03]  /*06c0*/  @!P5 LDC.64 R42, c[0x0][0x390] ;  /* 0x0000e400ff2adb82 */ /* 0x000ea60000000a00 */
[----:B------:R-:W-:Y:S01]  /*06d0*/  LEA.HI.X.SX32 R103, R98, RZ, 0x1, P3 ;  /* 0x000000ff62677211 */ /* 0x000fe200018f0eff */
[----:B-1----:R-:W-:Y:S01]  /*06e0*/  @!P2 IMAD R16, R13, R46, RZ ;  /* 0x0000002e0d10a224 */ /* 0x002fe200078e02ff */
[----:B------:R-:W-:Y:S01]  /*06f0*/  ISETP.GE.U32.AND P3, PT, R88, UR4, PT ;  /* 0x0000000458007c0c */ /* 0x000fe2000bf66070 */
[----:B------:R-:W-:-:S03]  /*0700*/  IMAD.WIDE.U32 R102, R41, UR8, R102 ;  /* 0x0000000829667c25 */ /* 0x000fc6000f8e0066 */
[----:B------:R-:W-:Y:S01]  /*0710*/  ISETP.GE.AND.EX P3, PT, R19, UR5, PT, P3 ;  /* 0x0000000513007c0c */ /* 0x000fe2000bf66330 */
[----:B------:R-:W1:Y:S01]  /*0720*/  @!P1 LDC.64 R40, c[0x0][0x3e0] ;  /* 0x0000f800ff289b82 */ /* 0x000e620000000a00 */
[----:B------:R-:W-:Y:S01]  /*0730*/  @!P2 IMAD R47, R94, R47, R16 ;  /* 0x0000002f5e2fa224 */ /* 0x000fe200078e0210 */
[----:B------:R-:W-:Y:S01]  /*0740*/  IADD3 R101, PT, PT, R103, R101, RZ ;  /* 0x0000006567657210 */ /* 0x000fe20007ffe0ff */
[----:B0-----:R-:W-:Y:S01]  /*0750*/  @!P5 IMAD R16, R15, R38, RZ ;  /* 0x000000260f10d224 */ /* 0x001fe200078e02ff */
[-C--:B------:R-:W-:Y:S02]  /*0760*/  @!P2 MOV R100, R102.reuse ;  /* 0x000000660064a202 */ /* 0x080fe40000000f00 */
[----:B------:R-:W-:Y:S01]  /*0770*/  @!P5 MOV R50, R102 ;  /* 0x000000660032d202 */ /* 0x000fe20000000f00 */
[----:B------:R-:W-:Y:S01]  /*0780*/  @!P5 IMAD R53, R92, R39, R16 ;  /* 0x000000275c35d224 */ /* 0x000fe200078e0210 */
[----:B------:R-:W-:Y:S01]  /*0790*/  @!P5 MOV R51, R101 ;  /* 0x000000650033d202 */ /* 0x000fe20000000f00 */
[----:B------:R-:W-:-:S04]  /*07a0*/  @!P2 IMAD.WIDE.U32 R44, R94, R46, R100 ;  /* 0x0000002e5e2ca225 */ /* 0x000fc800078e0064 */
[----:B------:R-:W-:Y:S01]  /*07b0*/  @!P5 IMAD.WIDE.U32 R50, R92, R38, R50 ;  /* 0x000000265c32d225 */ /* 0x000fe200078e0032 */
[----:B------:R-:W-:Y:S01]  /*07c0*/  @!P2 IADD3 R16, PT, PT, R45, R47, RZ ;  /* 0x0000002f2d10a210 */ /* 0x000fe20007ffe0ff */
[----:B------:R-:W0:Y:S01]  /*07d0*/  @!P3 LDC.64 R38, c[0x0][0x3e0] ;  /* 0x0000f800ff26bb82 */ /* 0x000e220000000a00 */
[----:B---3--:R-:W-:-:S04]  /*07e0*/  @!P2 LEA R48, P6, R44, R36, 0x1 ;  /* 0x000000242c30a211 */ /* 0x008fc800078c08ff */
[----:B------:R-:W-:Y:S02]  /*07f0*/  @!P2 LEA.HI.X R49, R44, R37, R16, 0x1, P6 ;  /* 0x000000252c31a211 */ /* 0x000fe400030f0c10 */
[----:B------:R-:W-:Y:S01]  /*0800*/  @!P5 IADD3 R16, PT, PT, R51, R53, RZ ;  /* 0x000000353310d210 */ /* 0x000fe20007ffe0ff */
[----:B------:R-:W3:Y:S01]  /*0810*/  @!P1 LDC.64 R46, c[0x0][0x390] ;  /* 0x0000e400ff2e9b82 */ /* 0x000ee20000000a00 */
[C---:B--2---:R-:W-:Y:S01]  /*0820*/  @!P5 LEA R42, P6, R50.reuse, R42, 0x1 ;  /* 0x0000002a322ad211 */ /* 0x044fe200078c08ff */
[----:B-1----:R-:W-:Y:S01]  /*0830*/  @!P1 IMAD R18, R17, R40, RZ ;  /* 0x0000002811129224 */ /* 0x002fe200078e02ff */
[----:B------:R-:W-:Y:S01]  /*0840*/  MOV R71, RZ ;  /* 0x000000ff00477202 */ /* 0x000fe20000000f00 */
[----:B------:R-:W2:Y:S01]  /*0850*/  @!P2 LDG.E R69, desc[UR6][R48.64] ;  /* 0x000000063045a981 */ /* 0x000ea2000c1e1900 */
[----:B------:R-:W-:-:S03]  /*0860*/  @!P5 LEA.HI.X R43, R50, R43, R16, 0x1, P6 ;  /* 0x0000002b322bd211 */ /* 0x000fc600030f0c10 */
[----:B------:R-:W1:Y:S01]  /*0870*/  @!P4 LDC.64 R36, c[0x0][0x3e0] ;  /* 0x0000f800ff24cb82 */ /* 0x000e620000000a00 */
[----:B------:R-:W-:Y:S02]  /*0880*/  @!P1 MOV R50, R102 ;  /* 0x0000006600329202 */ /* 0x000fe40000000f00 */
[----:B------:R-:W-:Y:S01]  /*0890*/  @!P1 MOV R51, R101 ;  /* 0x0000006500339202 */ /* 0x000fe20000000f00 */
[----:B------:R-:W-:Y:S01]  /*08a0*/  @!P1 IMAD R53, R90, R41, R18 ;  /* 0x000000295a359224 */ /* 0x000fe200078e0212 */
[----:B------:R-:W-:Y:S01]  /*08b0*/  ISETP.GE.U32.AND P6, PT, R84, UR4, PT ;  /* 0x0000000454007c0c */ /* 0x000fe2000bfc6070 */
[----:B------:R4:W5:Y:S02]  /*08c0*/  @!P5 LDG.E R71, desc[UR6][R42.64] ;  /* 0x000000062a47d981 */ /* 0x000964000c1e1900 */
[----:B------:R-:W1:Y:S01]  /*08d0*/  @!P3 LDC.64 R44, c[0x0][0x390] ;  /* 0x0000e400ff2cbb82 */ /* 0x000e620000000a00 */
[----:B------:R-:W-:Y:S01]  /*08e0*/  @!P1 IMAD.WIDE.U32 R50, R90, R40, R50 ;  /* 0x000000285a329225 */ /* 0x000fe200078e0032 */
[----:B------:R-:W-:-:S02]  /*08f0*/  ISETP.GE.AND.EX P5, PT, R23, UR5, PT, P6 ;  /* 0x0000000517007c0c */ /* 0x000fc4000bfa6360 */
[----:B------:R-:W-:Y:S02]  /*0900*/  ISETP.GE.U32.AND P2, PT, R82, UR4, PT ;  /* 0x0000000452007c0c */ /* 0x000fe4000bf46070 */
[----:B------:R-:W-:Y:S02]  /*0910*/  @!P1 IADD3 R16, PT, PT, R51, R53, RZ ;  /* 0x0000003533109210 */ /* 0x000fe40007ffe0ff */
[C---:B---3--:R-:W-:Y:S01]  /*0920*/  @!P1 LEA R46, P6, R50.reuse, R46, 0x1 ;  /* 0x0000002e322e9211 */ /* 0x048fe200078c08ff */
[----:B------:R-:W3:Y:S01]  /*0930*/  @!P4 LDC.64 R40, c[0x0][0x390] ;  /* 0x0000e400ff28cb82 */ /* 0x000ee20000000a00 */
[----:B------:R-:W-:Y:S02]  /*0940*/  ISETP.GE.AND.EX P2, PT, R25, UR5, PT, P2 ;  /* 0x0000000519007c0c */ /* 0x000fe4000bf46320 */
[----:B------:R-:W-:Y:S01]  /*0950*/  @!P1 LEA.HI.X R47, R50, R47, R16, 0x1, P6 ;  /* 0x0000002f322f9211 */ /* 0x000fe200030f0c10 */
[----:B0-----:R-:W-:Y:S01]  /*0960*/  @!P3 IMAD R18, R19, R38, RZ ;  /* 0x000000261312b224 */ /* 0x001fe200078e02ff */
[----:B------:R-:W-:-:S02]  /*0970*/  @!P3 MOV R50, R102 ;  /* 0x000000660032b202 */ /* 0x000fc40000000f00 */
[----:B------:R-:W-:Y:S01]  /*0980*/  @!P3 MOV R51, R101 ;  /* 0x000000650033b202 */ /* 0x000fe20000000f00 */
[----:B----4-:R-:W0:Y:S01]  /*0990*/  @!P5 LDC.64 R42, c[0x0][0x3e0] ;  /* 0x0000f800ff2adb82 */ /* 0x010e220000000a00 */
[C---:B------:R-:W-:Y:S02]  /*09a0*/  @!P3 IMAD R49, R88.reuse, R39, R18 ;  /* 0x000000275831b224 */ /* 0x040fe400078e0212 */
[----:B-1----:R-:W-:Y:S02]  /*09b0*/  @!P4 IMAD R16, R21, R36, RZ ;  /* 0x000000241510c224 */ /* 0x002fe400078e02ff */
[----:B------:R-:W-:Y:S01]  /*09c0*/  @!P3 IMAD.WIDE.U32 R50, R88, R38, R50 ;  /* 0x000000265832b225 */ /* 0x000fe200078e0032 */
[----:B------:R-:W-:Y:S02]  /*09d0*/  MOV R73, RZ ;  /* 0x000000ff00497202 */ /* 0x000fe40000000f00 */
[----:B------:R-:W1:Y:S01]  /*09e0*/  @!P2 LDC.64 R38, c[0x0][0x3e0] ;  /* 0x0000f800ff26ab82 */ /* 0x000e620000000a00 */
[----:B------:R-:W-:Y:S01]  /*09f0*/  @!P4 IMAD R55, R86, R37, R16 ;  /* 0x000000255637c224 */ /* 0x000fe200078e0210 */
[----:B------:R-:W-:-:S02]  /*0a00*/  @!P3 IADD3 R16, PT, PT, R51, R49, RZ ;  /* 0x000000313310b210 */ /* 0x000fc40007ffe0ff */
[C---:B------:R-:W-:Y:S01]  /*0a10*/  @!P3 LEA R48, P6, R50.reuse, R44, 0x1 ;  /* 0x0000002c3230b211 */ /* 0x040fe200078c08ff */
[----:B------:R4:W5:Y:S01]  /*0a20*/  @!P1 LDG.E R73, desc[UR6][R46.64] ;  /* 0x000000062e499981 */ /* 0x000962000c1e1900 */
[----:B------:R-:W-:Y:S02]  /*0a30*/  @!P4 MOV R52, R102 ;  /* 0x000000660034c202 */ /* 0x000fe40000000f00 */
[----:B------:R-:W-:Y:S02]  /*0a40*/  @!P4 MOV R53, R101 ;  /* 0x000000650035c202 */ /* 0x000fe40000000f00 */
[----:B------:R-:W-:Y:S02]  /*0a50*/  MOV R75, RZ ;  /* 0x000000ff004b7202 */ /* 0x000fe40000000f00 */
[----:B------:R-:W-:Y:S01]  /*0a60*/  @!P3 LEA.HI.X R49, R50, R45, R16, 0x1, P6 ;  /* 0x0000002d3231b211 */ /* 0x000fe200030f0c10 */
[----:B------:R-:W-:Y:S01]  /*0a70*/  @!P4 IMAD.WIDE.U32 R36, R86, R36, R52 ;  /* 0x000000245624c225 */ /* 0x000fe200078e0034 */
[----:B------:R-:W1:Y:S01]  /*0a80*/  @!P5 LDC.64 R44, c[0x0][0x390] ;  /* 0x0000e400ff2cdb82 */ /* 0x000e620000000a00 */
[----:B------:R-:W-:-:S02]  /*0a90*/  ISETP.GE.U32.AND P1, PT, R80, UR4, PT ;  /* 0x0000000450007c0c */ /* 0x000fc4000bf26070 */
[----:B------:R-:W5:Y:S01]  /*0aa0*/  @!P3 LDG.E R75, desc[UR6][R48.64] ;  /* 0x00000006304bb981 */ /* 0x000f62000c1e1900 */
[----:B------:R-:W-:Y:S02]  /*0ab0*/  ISETP.GE.U32.AND P3, PT, R96, UR4, PT ;  /* 0x0000000460007c0c */ /* 0x000fe4000bf66070 */
[----:B------:R-:W-:Y:S02]  /*0ac0*/  ISETP.GE.AND.EX P1, PT, R27, UR5, PT, P1 ;  /* 0x000000051b007c0c */ /* 0x000fe4000bf26310 */
[----:B------:R-:W-:Y:S01]  /*0ad0*/  @!P4 IADD3 R16, PT, PT, R37, R55, RZ ;  /* 0x000000372510c210 */ /* 0x000fe20007ffe0ff */
[----:B----4-:R-:W4:Y:S01]  /*0ae0*/  @!P2 LDC.64 R46, c[0x0][0x390] ;  /* 0x0000e400ff2eab82 */ /* 0x010f220000000a00 */
[----:B---3--:R-:W-:Y:S02]  /*0af0*/  @!P4 LEA R40, P6, R36, R40, 0x1 ;  /* 0x000000282428c211 */ /* 0x008fe400078c08ff */
[----:B------:R-:W-:Y:S02]  /*0b00*/  MOV R77, RZ ;  /* 0x000000ff004d7202 */ /* 0x000fe40000000f00 */
[----:B------:R-:W-:-:S02]  /*0b10*/  ISETP.GE.AND.EX P3, PT, R9, UR5, PT, P3 ;  /* 0x0000000509007c0c */ /* 0x000fc4000bf66330 */
[----:B------:R-:W-:Y:S01]  /*0b20*/  @!P4 LEA.HI.X R41, R36, R41, R16, 0x1, P6 ;  /* 0x000000292429c211 */ /* 0x000fe200030f0c10 */
[----:B0-----:R-:W-:Y:S01]  /*0b30*/  @!P5 IMAD R16, R23, R42, RZ ;  /* 0x0000002a1710d224 */ /* 0x001fe200078e02ff */
[----:B------:R-:W-:Y:S02]  /*0b40*/  @!P5 MOV R50, R102 ;  /* 0x000000660032d202 */ /* 0x000fe40000000f00 */
[----:B------:R-:W-:Y:S01]  /*0b50*/  @!P5 MOV R51, R101 ;  /* 0x000000650033d202 */ /* 0x000fe20000000f00 */
[----:B------:R0:W3:Y:S01]  /*0b60*/  @!P4 LDG.E R77, desc[UR6][R40.64] ;  /* 0x00000006284dc981 */ /* 0x0000e2000c1e1900 */
[----:B------:R-:W-:Y:S01]  /*0b70*/  ISETP.GE.U32.AND P4, PT, R78, UR4, PT ;  /* 0x000000044e007c0c */ /* 0x000fe2000bf86070 */
[C---:B------:R-:W-:Y:S02]  /*0b80*/  @!P5 IMAD R53, R84.reuse, R43, R16 ;  /* 0x0000002b5435d224 */ /* 0x040fe400078e0210 */
[----:B------:R-:W-:Y:S02]  /*0b90*/  @!P5 IMAD.WIDE.U32 R50, R84, R42, R50 ;  /* 0x0000002a5432d225 */ /* 0x000fe400078e0032 */
[----:B------:R-:W4:Y:S01]  /*0ba0*/  @!P1 LDC.64 R42, c[0x0][0x3e0] ;  /* 0x0000f800ff2a9b82 */ /* 0x000f220000000a00 */
[----:B------:R-:W-:Y:S01]  /*0bb0*/  ISETP.GE.AND.EX P4, PT, R29, UR5, PT, P4 ;  /* 0x000000051d007c0c */ /* 0x000fe2000bf86340 */
[----:B-1----:R-:W-:Y:S01]  /*0bc0*/  @!P2 IMAD R16, R25, R38, RZ ;  /* 0x000000261910a224 */ /* 0x002fe200078e02ff */
[----:B0-----:R-:W-:-:S02]  /*0bd0*/  @!P2 MOV R40, R102 ;  /* 0x000000660028a202 */ /* 0x001fc40000000f00 */
[----:B------:R-:W-:-:S03]  /*0be0*/  @!P2 MOV R41, R101 ;  /* 0x000000650029a202 */ /* 0x000fc60000000f00 */
[----:B------:R-:W0:Y:S01]  /*0bf0*/  @!P3 LDC.64 R36, c[0x0][0x3e0] ;  /* 0x0000f800ff24bb82 */ /* 0x000e220000000a00 */
[C---:B------:R-:W-:Y:S01]  /*0c00*/  @!P2 IMAD R55, R82.reuse, R39, R16 ;  /* 0x000000275237a224 */ /* 0x040fe200078e0210 */
[----:B------:R-:W-:Y:S01]  /*0c10*/  @!P5 IADD3 R16, PT, PT, R51, R53, RZ ;  /* 0x000000353310d210 */ /* 0x000fe20007ffe0ff */
[----:B------:R-:W-:Y:S01]  /*0c20*/  @!P2 IMAD.WIDE.U32 R38, R82, R38, R40 ;  /* 0x000000265226a225 */ /* 0x000fe200078e0028 */
[C---:B------:R-:W-:Y:S02]  /*0c30*/  @!P5 LEA R48, P6, R50.reuse, R44, 0x1 ;  /* 0x0000002c3230d211 */ /* 0x040fe400078c08ff */
[----:B------:R-:W-:Y:S02]  /*0c40*/  MOV R79, RZ ;  /* 0x000000ff004f7202 */ /* 0x000fe40000000f00 */
[----:B------:R-:W1:Y:S01]  /*0c50*/  @!P1 LDC.64 R40, c[0x0][0x390] ;  /* 0x0000e400ff289b82 */ /* 0x000e620000000a00 */
[----:B------:R-:W-:Y:S02]  /*0c60*/  @!P5 LEA.HI.X R49, R50, R45, R16, 0x1, P6 ;  /* 0x0000002d3231d211 */ /* 0x000fe400030f0c10 */
[----:B------:R-:W-:-:S02]  /*0c70*/  @!P2 IADD3 R16, PT, PT, R39, R55, RZ ;  /* 0x000000372710a210 */ /* 0x000fc40007ffe0ff */
[----:B----4-:R-:W-:Y:S01]  /*0c80*/  @!P2 LEA R50, P6, R38, R46, 0x1 ;  /* 0x0000002e2632a211 */ /* 0x010fe200078c08ff */
[----:B------:R4:W3:Y:S02]  /*0c90*/  @!P5 LDG.E R79, desc[UR6][R48.64] ;  /* 0x00000006304fd981 */ /* 0x0008e4000c1e1900 */
[----:B------:R-:W1:Y:S01]  /*0ca0*/  @!P4 LDC.64 R44, c[0x0][0x3e0] ;  /* 0x0000f800ff2ccb82 */ /* 0x000e620000000a00 */
[----:B------:R-:W-:Y:S02]  /*0cb0*/  ISETP.GE.U32.AND P5, PT, R76, UR4, PT ;  /* 0x000000044c007c0c */ /* 0x000fe4000bfa6070 */
[----:B------:R-:W-:Y:S02]  /*0cc0*/  @!P2 LEA.HI.X R51, R38, R47, R16, 0x1, P6 ;  /* 0x0000002f2633a211 */ /* 0x000fe400030f0c10 */
[----:B------:R-:W-:-:S03]  /*0cd0*/  ISETP.GE.AND.EX P5, PT, R31, UR5, PT, P5 ;  /* 0x000000051f007c0c */ /* 0x000fc6000bfa6350 */
[----:B------:R-:W1:Y:S01]  /*0ce0*/  @!P3 LDC.64 R46, c[0x0][0x390] ;  /* 0x0000e400ff2ebb82 */ /* 0x000e620000000a00 */
[----:B----4-:R-:W-:Y:S01]  /*0cf0*/  @!P1 MOV R48, R102 ;  /* 0x0000006600309202 */ /* 0x010fe20000000f00 */
[----:B------:R-:W-:Y:S01]  /*0d00*/  @!P1 IMAD R18, R27, R42, RZ ;  /* 0x0000002a1b129224 */ /* 0x000fe200078e02ff */
[----:B------:R-:W-:Y:S02]  /*0d10*/  @!P1 MOV R49, R101 ;  /* 0x0000006500319202 */ /* 0x000fe40000000f00 */
[----:B------:R-:W-:Y:S01]  /*0d20*/  MOV R81, RZ ;  /* 0x000000ff00517202 */ /* 0x000fe20000000f00 */
[----:B0-----:R-:W-:Y:S02]  /*0d30*/  @!P3 IMAD R16, R9, R36, RZ ;  /* 0x000000240910b224 */ /* 0x001fe400078e02ff */
[C---:B------:R-:W-:Y:S02]  /*0d40*/  @!P1 IMAD R55, R80.reuse, R43, R18 ;  /* 0x0000002b50379224 */ /* 0x040fe400078e0212 */
[----:B------:R-:W-:Y:S01]  /*0d50*/  @!P1 IMAD.WIDE.U32 R48, R80, R42, R48 ;  /* 0x0000002a50309225 */ /* 0x000fe200078e0030 */
[----:B------:R0:W4:Y:S01]  /*0d60*/  @!P2 LDG.E R81, desc[UR6][R50.64] ;  /* 0x000000063251a981 */ /* 0x000122000c1e1900 */
[----:B------:R-:W-:Y:S01]  /*0d70*/  ISETP.GE.U32.AND P2, PT, R74, UR4, PT ;  /* 0x000000044a007c0c */ /* 0x000fe2000bf46070 */
[----:B------:R-:W0:Y:S01]  /*0d80*/  @!P4 LDC.64 R42, c[0x0][0x390] ;  /* 0x0000e400ff2acb82 */ /* 0x000e220000000a00 */
[----:B------:R-:W-:Y:S01]  /*0d90*/  @!P3 IMAD R53, R96, R37, R16 ;  /* 0x000000256035b224 */ /* 0x000fe200078e0210 */
[----:B------:R-:W-:-:S02]  /*0da0*/  @!P1 IADD3 R16, PT, PT, R49, R55, RZ ;  /* 0x0000003731109210 */ /* 0x000fc40007ffe0ff */
[C---:B-1----:R-:W-:Y:S02]  /*0db0*/  @!P1 LEA R40, P6, R48.reuse, R40, 0x1 ;  /* 0x0000002830289211 */ /* 0x042fe400078c08ff */
[----:B------:R-:W-:Y:S02]  /*0dc0*/  ISETP.GE.AND.EX P2, PT, R33, UR5, PT, P2 ;  /* 0x0000000521007c0c */ /* 0x000fe4000bf46320 */
[----:B------:R-:W1:Y:S01]  /*0dd0*/  @!P5 LDC.64 R38, c[0x0][0x3e0] ;  /* 0x0000f800ff26db82 */ /* 0x000e620000000a00 */
[----:B0-----:R-:W-:Y:S02]  /*0de0*/  @!P3 MOV R50, R102 ;  /* 0x000000660032b202 */ /* 0x001fe40000000f00 */
[----:B------:R-:W-:Y:S02]  /*0df0*/  @!P3 MOV R51, R101 ;  /* 0x000000650033b202 */ /* 0x000fe40000000f00 */
[----:B------:R-:W-:Y:S01]  /*0e00*/  @!P1 LEA.HI.X R41, R48, R41, R16, 0x1, P6 ;  /* 0x0000002930299211 */ /* 0x000fe200030f0c10 */
[----:B------:R-:W-:Y:S01]  /*0e10*/  @!P4 IMAD R18, R29, R44, RZ ;  /* 0x0000002c1d12c224 */ /* 0x000fe200078e02ff */
[----:B------:R-:W-:Y:S01]  /*0e20*/  @!P4 MOV R48, R102 ;  /* 0x000000660030c202 */ /* 0x000fe20000000f00 */
[----:B------:R-:W-:Y:S01]  /*0e30*/  @!P3 IMAD.WIDE.U32 R36, R96, R36, R50 ;  /* 0x000000246024b225 */ /* 0x000fe200078e0032 */
[----:B------:R-:W-:-:S03]  /*0e40*/  @!P4 MOV R49, R101 ;  /* 0x000000650031c202 */ /* 0x000fc60000000f00 */
[C---:B------:R-:W-:Y:S01]  /*0e50*/  @!P4 IMAD R51, R78.reuse, R45, R18 ;  /* 0x0000002d4e33c224 */ /* 0x040fe200078e0212 */
[----:B------:R-:W-:Y:S01]  /*0e60*/  @!P3 IADD3 R16, PT, PT, R37, R53, RZ ;  /* 0x000000352510b210 */ /* 0x000fe20007ffe0ff */
[----:B------:R-:W-:Y:S01]  /*0e70*/  @!P4 IMAD.WIDE.U32 R48, R78, R44, R48 ;  /* 0x0000002c4e30c225 */ /* 0x000fe200078e0030 */
[C---:B------:R-:W-:Y:S01]  /*0e80*/  @!P3 LEA R46, P6, R36.reuse, R46, 0x1 ;  /* 0x0000002e242eb211 */ /* 0x040fe200078c08ff */
[----:B------:R-:W0:Y:S03]  /*0e90*/  @!P5 LDC.64 R44, c[0x0][0x390] ;  /* 0x0000e400ff2cdb82 */ /* 0x000e260000000a00 */
[----:B------:R-:W-:Y:S02]  /*0ea0*/  @!P3 LEA.HI.X R47, R36, R47, R16, 0x1, P6 ;  /* 0x0000002f242fb211 */ /* 0x000fe400030f0c10 */
[----:B------:R-:W-:-:S03]  /*0eb0*/  MOV R83, RZ ;  /* 0x000000ff00537202 */ /* 0x000fc60000000f00 */
[----:B------:R-:W0:Y:S01]  /*0ec0*/  @!P2 LDC.64 R36, c[0x0][0x3e0] ;  /* 0x0000f800ff24ab82 */ /* 0x000e220000000a00 */
[----:B------:R-:W-:Y:S01]  /*0ed0*/  @!P4 IADD3 R16, PT, PT, R49, R51, RZ ;  /* 0x000000333110c210 */ /* 0x000fe20007ffe0ff */
[----:B-1----:R-:W-:Y:S01]  /*0ee0*/  @!P5 IMAD R18, R31, R38, RZ ;  /* 0x000000261f12d224 */ /* 0x002fe200078e02ff */
[----:B------:R-:W-:Y:S01]  /*0ef0*/  @!P4 LEA R42, P6, R48, R42, 0x1 ;  /* 0x0000002a302ac211 */ /* 0x000fe200078c08ff */
[----:B------:R1:W4:Y:S01]  /*0f00*/  @!P1 LDG.E R83, desc[UR6][R40.64] ;  /* 0x0000000628539981 */ /* 0x000322000c1e1900 */
[----:B------:R-:W-:Y:S02]  /*0f10*/  ISETP.GE.U32.AND P1, PT, R72, UR4, PT ;  /* 0x0000000448007c0c */ /* 0x000fe4000bf26070 */
[----:B------:R-:W-:Y:S01]  /*0f20*/  MOV R85, RZ ;  /* 0x000000ff00557202 */ /* 0x000fe20000000f00 */
[----:B------:R-:W2:Y:S01]  /*0f30*/  @!P2 LDC.64 R50, c[0x0][0x390] ;  /* 0x0000e400ff32ab82 */ /* 0x000ea20000000a00 */
[----:B------:R-:W-:Y:S01]  /*0f40*/  @!P4 LEA.HI.X R43, R48, R43, R16, 0x1, P6 ;  /* 0x0000002b302bc211 */ /* 0x000fe200030f0c10 */
[----:B------:R-:W-:Y:S01]  /*0f50*/  @!P5 IMAD R49, R76, R39, R18 ;  /* 0x000000274c31d224 */ /* 0x000fe200078e0212 */
[----:B-1----:R-:W-:-:S03]  /*0f60*/  @!P5 MOV R40, R102 ;  /* 0x000000660028d202 */ /* 0x002fc60000000f00 */
[----:B------:R-:W4:Y:S01]  /*0f70*/  @!P4 LDG.E R85, desc[UR6][R42.64] ;  /* 0x000000062a55c981 */ /* 0x000f22000c1e1900 */
[----:B------:R-:W-:Y:S02]  /*0f80*/  @!P5 MOV R41, R101 ;  /* 0x000000650029d202 */ /* 0x000fe40000000f00 */
[----:B------:R-:W-:Y:S02]  /*0f90*/  ISETP.GE.U32.AND P6, PT, R10, UR4, PT ;  /* 0x000000040a007c0c */ /* 0x000fe4000bfc6070 */
[----:B------:R-:W-:Y:S01]  /*0fa0*/  ISETP.GE.AND.EX P1, PT, R35, UR5, PT, P1 ;  /* 0x0000000523007c0c */ /* 0x000fe2000bf26310 */
[----:B------:R-:W-:Y:S01]  /*0fb0*/  @!P5 IMAD.WIDE.U32 R38, R76, R38, R40 ;  /* 0x000000264c26d225 */ /* 0x000fe200078e0028 */
[----:B------:R-:W-:Y:S02]  /*0fc0*/  MOV R67, RZ ;  /* 0x000000ff00437202 */ /* 0x000fe40000000f00 */
[----:B------:R-:W-:Y:S02]  /*0fd0*/  ISETP.GE.AND.EX P4, PT, R61, UR5, PT, P6 ;  /* 0x000000053d007c0c */ /* 0x000fe4000bf86360 */
[----:B------:R-:W-:-:S02]  /*0fe0*/  @!P5 IADD3 R16, PT, PT, R39, R49, RZ ;  /* 0x000000312710d210 */ /* 0x000fc40007ffe0ff */
[C---:B0-----:R-:W-:Y:S01]  /*0ff0*/  @!P5 LEA R40, P6, R38.reuse, R44, 0x1 ;  /* 0x0000002c2628d211 */ /* 0x041fe200078c08ff */
[----:B------:R0:W3:Y:S01]  /*1000*/  @!P3 LDG.E R67, desc[UR6][R46.64] ;  /* 0x000000062e43b981 */ /* 0x0000e2000c1e1900 */
[----:B------:R-:W-:Y:S01]  /*1010*/  @!P2 IMAD R18, R33, R36, RZ ;  /* 0x000000242112a224 */ /* 0x000fe200078e02ff */
[----:B------:R-:W-:Y:S02]  /*1020*/  @!P2 MOV R39, R101 ;  /* 0x000000650027a202 */ /* 0x000fe40000000f00 */
[----:B------:R-:W-:Y:S01]  /*1030*/  @!P5 LEA.HI.X R41, R38, R45, R16, 0x1, P6 ;  /* 0x0000002d2629d211 */ /* 0x000fe200030f0c10 */
[----:B------:R-:W1:Y:S01]  /*1040*/  @!P1 LDC.64 R48, c[0x0][0x3e0] ;  /* 0x0000f800ff309b82 */ /* 0x000e620000000a00 */
[----:B------:R-:W-:Y:S01]  /*1050*/  @!P2 MOV R38, R102 ;  /* 0x000000660026a202 */ /* 0x000fe20000000f00 */
[----:B------:R-:W-:Y:S01]  /*1060*/  @!P2 IMAD R45, R74, R37, R18 ;  /* 0x000000254a2da224 */ /* 0x000fe200078e0212 */
[----:B------:R-:W-:-:S03]  /*1070*/  MOV R87, RZ ;  /* 0x000000ff00577202 */ /* 0x000fc60000000f00 */
[----:B------:R-:W-:Y:S02]  /*1080*/  @!P2 IMAD.WIDE.U32 R36, R74, R36, R38 ;  /* 0x000000244a24a225 */ /* 0x000fe400078e0026 */
[----:B0-----:R-:W0:Y:S01]  /*1090*/  @!P4 LDC.64 R46, c[0x0][0x3e0] ;  /* 0x0000f800ff2ecb82 */ /* 0x001e220000000a00 */
[----:B------:R1:W4:Y:S01]  /*10a0*/  @!P5 LDG.E R87, desc[UR6][R40.64] ;  /* 0x000000062857d981 */ /* 0x000322000c1e1900 */
[----:B------:R-:W-:Y:S02]  /*10b0*/  ISETP.GE.U32.AND P5, PT, R11, UR4, PT ;  /* 0x000000040b007c0c */ /* 0x000fe4000bfa6070 */
[----:B------:R-:W-:Y:S02]  /*10c0*/  @!P2 IADD3 R16, PT, PT, R37, R45, RZ ;  /* 0x0000002d2510a210 */ /* 0x000fe40007ffe0ff */
[----:B--2---:R-:W-:Y:S02]  /*10d0*/  @!P2 LEA R50, P6, R36, R50, 0x1 ;  /* 0x000000322432a211 */ /* 0x004fe400078c08ff */
[----:B------:R-:W2:Y:S01]  /*10e0*/  @!P1 LDC.64 R44, c[0x0][0x390] ;  /* 0x0000e400ff2c9b82 */ /* 0x000ea20000000a00 */
[----:B------:R-:W-:-:S02]  /*10f0*/  ISETP.GE.AND.EX P5, PT, R63, UR5, PT, P5 ;  /* 0x000000053f007c0c */ /* 0x000fc4000bfa6350 */
[----:B------:R-:W-:Y:S02]  /*1100*/  @!P2 LEA.HI.X R51, R36, R51, R16, 0x1, P6 ;  /* 0x000000332433a211 */ /* 0x000fe400030f0c10 */
[----:B------:R-:W-:-:S03]  /*1110*/  ISETP.GE.U32.AND P6, PT, R12, UR4, PT ;  /* 0x000000040c007c0c */ /* 0x000fc6000bfc6070 */
[----:B------:R-:W2:Y:S01]  /*1120*/  @!P4 LDC.64 R38, c[0x0][0x390] ;  /* 0x0000e400ff26cb82 */ /* 0x000ea20000000a00 */
[----:B------:R-:W-:Y:S01]  /*1130*/  ISETP.GE.AND.EX P6, PT, R65, UR5, PT, P6 ;  /* 0x0000000541007c0c */ /* 0x000fe2000bfc6360 */
[----:B-1----:R-:W-:Y:S01]  /*1140*/  @!P1 IMAD R16, R35, R48, RZ ;  /* 0x0000003023109224 */ /* 0x002fe200078e02ff */
[----:B------:R-:W-:Y:S02]  /*1150*/  @!P1 MOV R42, R102 ;  /* 0x00000066002a9202 */ /* 0x000fe40000000f00 */
[----:B------:R-:W-:-:S03]  /*1160*/  @!P1 MOV R43, R101 ;  /* 0x00000065002b9202 */ /* 0x000fc60000000f00 */
[----:B------:R-:W1:Y:S01]  /*1170*/  @!P5 LDC.64 R40, c[0x0][0x3e0] ;  /* 0x0000f800ff28db82 */ /* 0x000e620000000a00 */
[----:B------:R-:W-:Y:S01]  /*1180*/  MOV R89, RZ ;  /* 0x000000ff00597202 */ /* 0x000fe20000000f00 */
[C---:B------:R-:W-:Y:S02]  /*1190*/  @!P1 IMAD R53, R72.reuse, R49, R16 ;  /* 0x0000003148359224 */ /* 0x040fe400078e0210 */
[----:B0-----:R-:W-:Y:S02]  /*11a0*/  @!P4 IMAD R16, R61, R46, RZ ;  /* 0x0000002e3d10c224 */ /* 0x001fe400078e02ff */
[----:B------:R-:W-:Y:S01]  /*11b0*/  @!P1 IMAD.WIDE.U32 R48, R72, R48, R42 ;  /* 0x0000003048309225 */ /* 0x000fe200078e002a */
[----:B------:R0:W4:Y:S01]  /*11c0*/  @!P2 LDG.E R89, desc[UR6][R50.64] ;  /* 0x000000063259a981 */ /* 0x000122000c1e1900 */
[----:B------:R-:W1:Y:S02]  /*11d0*/  @!P6 LDC.64 R36, c[0x0][0x3e0] ;  /* 0x0000f800ff24eb82 */ /* 0x000e640000000a00 */
[----:B------:R-:W-:Y:S01]  /*11e0*/  @!P4 IMAD R55, R10, R47, R16 ;  /* 0x0000002f0a37c224 */ /* 0x000fe200078e0210 */
[----:B------:R-:W-:-:S02]  /*11f0*/  @!P1 IADD3 R16, PT, PT, R49, R53, RZ ;  /* 0x0000003531109210 */ /* 0x000fc40007ffe0ff */
[----:B--2---:R-:W-:-:S03]  /*1200*/  @!P1 LEA R44, P2, R48, R44, 0x1 ;  /* 0x0000002c302c9211 */ /* 0x004fc600078408ff */
[----:B------:R-:W2:Y:S01]  /*1210*/  @!P5 LDC.64 R42, c[0x0][0x390] ;  /* 0x0000e400ff2adb82 */ /* 0x000ea20000000a00 */
[----:B0-----:R-:W-:Y:S02]  /*1220*/  @!P4 MOV R50, R102 ;  /* 0x000000660032c202 */ /* 0x001fe40000000f00 */
[----:B------:R-:W-:Y:S02]  /*1230*/  @!P4 MOV R51, R101 ;  /* 0x000000650033c202 */ /* 0x000fe40000000f00 */
[----:B------:R-:W-:Y:S01]  /*1240*/  @!P1 LEA.HI.X R45, R48, R45, R16, 0x1, P2 ;  /* 0x0000002d302d9211 */ /* 0x000fe200010f0c10 */
[----:B------:R-:W-:Y:S02]  /*1250*/  @!P4 IMAD.WIDE.U32 R46, R10, R46, R50 ;  /* 0x0000002e0a2ec225 */ /* 0x000fe400078e0032 */
[----:B------:R-:W0:Y:S01]  /*1260*/  @!P6 LDC.64 R48, c[0x0][0x390] ;  /* 0x0000e400ff30eb82 */ /* 0x000e220000000a00 */
[----:B------:R-:W-:Y:S02]  /*1270*/  MOV R91, RZ ;  /* 0x000000ff005b7202 */ /* 0x000fe40000000f00 */
[----:B------:R-:W-:-:S02]  /*1280*/  @!P4 IADD3 R16, PT, PT, R47, R55, RZ ;  /* 0x000000372f10c210 */ /* 0x000fc40007ffe0ff */
[C---:B------:R-:W-:Y:S02]  /*1290*/  @!P4 LEA R38, P2, R46.reuse, R38, 0x1 ;  /* 0x000000262e26c211 */ /* 0x040fe400078408ff */
[----:B------:R1:W4:Y:S01]  /*12a0*/  @!P1 LDG.E R91, desc[UR6][R44.64] ;  /* 0x000000062c5b9981 */ /* 0x000322000c1e1900 */
[----:B------:R-:W-:Y:S01]  /*12b0*/  MOV R93, RZ ;  /* 0x000000ff005d7202 */ /* 0x000fe20000000f00 */
[----:B-1----:R-:W-:Y:S01]  /*12c0*/  @!P5 IMAD R18, R63, R40, RZ ;  /* 0x000000283f12d224 */ /* 0x002fe200078e02ff */
[----:B------:R-:W-:Y:S01]  /*12d0*/  @!P4 LEA.HI.X R39, R46, R39, R16, 0x1, P2 ;  /* 0x000000272e27c211 */ /* 0x000fe200010f0c10 */
[----:B------:R-:W-:Y:S02]  /*12e0*/  @!P6 IMAD R16, R65, R36, RZ ;  /* 0x000000244110e224 */ /* 0x000fe400078e02ff */
[----:B------:R-:W-:Y:S02]  /*12f0*/  @!P5 IMAD R47, R11, R41, R18 ;  /* 0x000000290b2fd224 */ /* 0x000fe400078e0212 */
[----:B------:R1:W4:Y:S01]  /*1300*/  @!P4 LDG.E R93, desc[UR6][R38.64] ;  /* 0x00000006265dc981 */ /* 0x000322000c1e1900 */
[----:B------:R-:W-:-:S02]  /*1310*/  @!P5 MOV R44, R102 ;  /* 0x00000066002cd202 */ /* 0x000fc40000000f00 */
[----:B------:R-:W-:Y:S01]  /*1320*/  @!P5 MOV R45, R101 ;  /* 0x00000065002dd202 */ /* 0x000fe20000000f00 */
[----:B------:R-:W-:Y:S02]  /*1330*/  @!P6 IMAD R51, R12, R37, R16 ;  /* 0x000000250c33e224 */ /* 0x000fe400078e0210 */
[----:B------:R-:W-:Y:S01]  /*1340*/  @!P5 IMAD.WIDE.U32 R40, R11, R40, R44 ;  /* 0x000000280b28d225 */ /* 0x000fe200078e002c */
[----:B-1----:R-:W-:Y:S02]  /*1350*/  @!P6 MOV R38, R102 ;  /* 0x000000660026e202 */ /* 0x002fe40000000f00 */
[----:B------:R-:W-:Y:S02]  /*1360*/  @!P6 MOV R39, R101 ;  /* 0x000000650027e202 */ /* 0x000fe40000000f00 */
[----:B------:R-:W-:Y:S02]  /*1370*/  @!P5 IADD3 R16, PT, PT, R41, R47, RZ ;  /* 0x0000002f2910d210 */ /* 0x000fe40007ffe0ff */
[----:B--2---:R-:W-:Y:S01]  /*1380*/  @!P5 LEA R42, P1, R40, R42, 0x1 ;  /* 0x0000002a282ad211 */ /* 0x004fe200078208ff */
[----:B------:R-:W-:Y:S01]  /*1390*/  @!P6 IMAD.WIDE.U32 R36, R12, R36, R38 ;  /* 0x000000240c24e225 */ /* 0x000fe200078e0026 */
[----:B------:R-:W-:-:S02]  /*13a0*/  MOV R95, RZ ;  /* 0x000000ff005f7202 */ /* 0x000fc40000000f00 */
[----:B------:R-:W-:Y:S02]  /*13b0*/  @!P5 LEA.HI.X R43, R40, R43, R16, 0x1, P1 ;  /* 0x0000002b282bd211 */ /* 0x000fe400008f0c10 */
[----:B------:R-:W-:Y:S02]  /*13c0*/  @!P6 IADD3 R16, PT, PT, R37, R51, RZ ;  /* 0x000000332510e210 */ /* 0x000fe40007ffe0ff */
[C---:B0-----:R-:W-:Y:S01]  /*13d0*/  @!P6 LEA R48, P1, R36.reuse, R48, 0x1 ;  /* 0x000000302430e211 */ /* 0x041fe200078208ff */
[----:B------:R-:W2:Y:S01]  /*13e0*/  @!P5 LDG.E R95, desc[UR6][R42.64] ;  /* 0x000000062a5fd981 */ /* 0x000ea2000c1e1900 */
[----:B------:R-:W-:Y:S02]  /*13f0*/  MOV R97, RZ ;  /* 0x000000ff00617202 */ /* 0x000fe40000000f00 */
[----:B------:R-:W-:-:S05]  /*1400*/  @!P6 LEA.HI.X R49, R36, R49, R16, 0x1, P1 ;  /* 0x000000312431e211 */ /* 0x000fca00008f0c10 */
[----:B------:R-:W2:Y:S01]  /*1410*/  @!P6 LDG.E R97, desc[UR6][R48.64] ;  /* 0x000000063061e981 */ /* 0x000ea2000c1e1900 */
[--C-:B------:R-:W-:Y:S02]  /*1420*/  HADD2.F32 R18, -RZ, R69.reuse.H0_H0 ;  /* 0x20000045ff127230 */ /* 0x100fe40000004100 */
[----:B------:R-:W-:-:S05]  /*1430*/  HADD2.F32 R69, -RZ, R69.H1_H1 ;  /* 0x30000045ff457230 */ /* 0x000fca0000004100 */
[C---:B------:R-:W-:Y:S01]  /*1440*/  FADD.FTZ R39, R18.reuse, R69 ;  /* 0x0000004512277221 */ /* 0x040fe20000010000 */
[----:B------:R-:W-:Y:S01]  /*1450*/  FMUL.FTZ R41, R69, R69 ;  /* 0x0000004545297220 */ /* 0x000fe20000410000 */
[--C-:B-----5:R-:W-:Y:S02]  /*1460*/  HADD2.F32 R20, -RZ, R71.reuse.H0_H0 ;  /* 0x20000047ff147230 */ /* 0x120fe40000004100 */
[----:B------:R-:W-:Y:S02]  /*1470*/  HADD2.F32 R71, -RZ, R71.H1_H1 ;  /* 0x30000047ff477230 */ /* 0x000fe40000004100 */
[----:B------:R-:W-:-:S03]  /*1480*/  FFMA.FTZ R24, R18, R18, R41 ;  /* 0x0000001212187223 */ /* 0x000fc60000010029 */
[----:B------:R-:W-:Y:S01]  /*1490*/  FADD.FTZ R26, R20, R71 ;  /* 0x00000047141a7221 */ /* 0x000fe20000010000 */
[----:B------:R-:W-:-:S04]  /*14a0*/  FMUL.FTZ R41, R71, R71 ;  /* 0x0000004747297220 */ /* 0x000fc80000410000 */
[----:B------:R-:W-:Y:S01]  /*14b0*/  FFMA.FTZ R28, R20, R20, R41 ;  /* 0x00000014141c7223 */ /* 0x000fe20000010029 */
[----:B------:R-:W-:Y:S01]  /*14c0*/  ISETP.GT.AND P1, PT, R4, 0x1e, PT ;  /* 0x0000001e0400780c */ /* 0x000fe20003f24270 */
[--C-:B---3--:R-:W-:Y:S02]  /*14d0*/  HADD2.F32 R16, -RZ, R67.reuse.H0_H0 ;  /* 0x20000043ff107230 */ /* 0x108fe40000004100 */
[----:B------:R-:W-:-:S05]  /*14e0*/  HADD2.F32 R67, -RZ, R67.H1_H1 ;  /* 0x30000043ff437230 */ /* 0x000fca0000004100 */
[----:B------:R-:W-:Y:S01]  /*14f0*/  FADD.FTZ R22, R16, R67 ;  /* 0x0000004310167221 */ /* 0x000fe20000010000 */
[----:B------:R-:W-:-:S03]  /*1500*/  FMUL.FTZ R37, R67, R67 ;  /* 0x0000004343257220 */ /* 0x000fc60000410000 */
[----:B------:R-:W-:Y:S01]  /*1510*/  FADD.FTZ R22, RZ, R22 ;  /* 0x00000016ff167221 */ /* 0x000fe20000010000 */
[----:B------:R-:W-:-:S03]  /*1520*/  FFMA.FTZ R37, R16, R16, R37 ;  /* 0x0000001010257223 */ /* 0x000fc60000010025 */
[----:B------:R-:W-:Y:S01]  /*1530*/  FADD.FTZ R39, R22, R39 ;  /* 0x0000002716277221 */ /* 0x000fe20000010000 */
[--C-:B------:R-:W-:Y:S02]  /*1540*/  HADD2.F32 R22, -RZ, R73.reuse.H0_H0 ;  /* 0x20000049ff167230 */ /* 0x100fe40000004100 */
[----:B------:R-:W-:Y:S01]  /*1550*/  FADD.FTZ R37, RZ, R37 ;  /* 0x00000025ff257221 */ /* 0x000fe20000010000 */
[----:B------:R-:W-:Y:S02]  /*1560*/  HADD2.F32 R73, -RZ, R73.H1_H1 ;  /* 0x30000049ff497230 */ /* 0x000fe40000004100 */
[----:B------:R-:W-:Y:S01]  /*1570*/  FADD.FTZ R26, R39, R26 ;  /* 0x0000001a271a7221 */ /* 0x000fe20000010000 */
[----:B------:R-:W-:Y:S01]  /*1580*/  FADD.FTZ R37, R37, R24 ;  /* 0x0000001825257221 */ /* 0x000fe20000010000 */
[--C-:B------:R-:W-:Y:S02]  /*1590*/  HADD2.F32 R24, -RZ, R75.reuse.H0_H0 ;  /* 0x2000004bff187230 */ /* 0x100fe40000004100 */
[----:B------:R-:W-:Y:S01]  /*15a0*/  FADD.FTZ R39, R22, R73 ;  /* 0x0000004916277221 */ /* 0x000fe20000010000 */
[----:B------:R-:W-:-:S02]  /*15b0*/  HADD2.F32 R75, -RZ, R75.H1_H1 ;  /* 0x3000004bff4b7230 */ /* 0x000fc40000004100 */
[----:B------:R-:W-:Y:S01]  /*15c0*/  FMUL.FTZ R41, R73, R73 ;  /* 0x0000004949297220 */ /* 0x000fe20000410000 */
[----:B------:R-:W-:Y:S01]  /*15d0*/  FADD.FTZ R28, R37, R28 ;  /* 0x0000001c251c7221 */ /* 0x000fe20000010000 */
[----:B------:R-:W-:Y:S01]  /*15e0*/  FADD.FTZ R39, R26, R39 ;  /* 0x000000271a277221 */ /* 0x000fe20000010000 */
[--C-:B------:R-:W-:Y:S02]  /*15f0*/  HADD2.F32 R26, -RZ, R77.reuse.H0_H0 ;  /* 0x2000004dff1a7230 */ /* 0x100fe40000004100 */
[----:B------:R-:W-:Y:S01]  /*1600*/  FFMA.FTZ R41, R22, R22, R41 ;  /* 0x0000001616297223 */ /* 0x000fe20000010029 */
[----:B------:R-:W-:Y:S02]  /*1610*/  HADD2.F32 R77, -RZ, R77.H1_H1 ;  /* 0x3000004dff4d7230 */ /* 0x000fe40000004100 */
[----:B------:R-:W-:Y:S01]  /*1620*/  FMUL.FTZ R37, R75, R75 ;  /* 0x0000004b4b257220 */ /* 0x000fe20000410000 */
[----:B------:R-:W-:Y:S01]  /*1630*/  FADD.FTZ R30, R24, R75 ;  /* 0x0000004b181e7221 */ /* 0x000fe20000010000 */
[----:B------:R-:W-:Y:S01]  /*1640*/  FADD.FTZ R41, R28, R41 ;  /* 0x000000291c297221 */ /* 0x000fe20000010000 */
[----:B------:R-:W-:-:S02]  /*1650*/  HADD2.F32 R28, -RZ, R79.H0_H0 ;  /* 0x2000004fff1c7230 */ /* 0x000fc40000004100 */
[----:B------:R-:W-:Y:S01]  /*1660*/  FFMA.FTZ R32, R24, R24, R37 ;  /* 0x0000001818207223 */ /* 0x000fe20000010025 */
[----:B------:R-:W-:Y:S01]  /*1670*/  FADD.FTZ R30, R39, R30 ;  /* 0x0000001e271e7221 */ /* 0x000fe20000010000 */
[----:B------:R-:W-:Y:S01]  /*1680*/  FADD.FTZ R37, R26, R77 ;  /* 0x0000004d1a257221 */ /* 0x000fe20000010000 */
[----:B------:R-:W-:Y:S02]  /*1690*/  HADD2.F32 R79, -RZ, R79.H1_H1 ;  /* 0x3000004fff4f7230 */ /* 0x000fe40000004100 */
[----:B------:R-:W-:Y:S01]  /*16a0*/  FMUL.FTZ R39, R77, R77 ;  /* 0x0000004d4d277220 */ /* 0x000fe20000410000 */
[----:B------:R-:W-:Y:S01]  /*16b0*/  FADD.FTZ R37, R30, R37 ;  /* 0x000000251e257221 */ /* 0x000fe20000010000 */
[--C-:B----4-:R-:W-:Y:S02]  /*16c0*/  HADD2.F32 R30, -RZ, R81.reuse.H0_H0 ;  /* 0x20000051ff1e7230 */ /* 0x110fe40000004100 */
[----:B------:R-:W-:Y:S01]  /*16d0*/  FADD.FTZ R34, R28, R79 ;  /* 0x0000004f1c227221 */ /* 0x000fe20000010000 */
[----:B------:R-:W-:-:S02]  /*16e0*/  HADD2.F32 R81, -RZ, R81.H1_H1 ;  /* 0x30000051ff517230 */ /* 0x000fc40000004100 */
[----:B------:R-:W-:Y:S01]  /*16f0*/  FADD.FTZ R32, R41, R32 ;  /* 0x0000002029207221 */ /* 0x000fe20000010000 */
[----:B------:R-:W-:Y:S01]  /*1700*/  FFMA.FTZ R39, R26, R26, R39 ;  /* 0x0000001a1a277223 */ /* 0x000fe20000010027 */
[----:B------:R-:W-:Y:S01]  /*1710*/  FMUL.FTZ R41, R79, R79 ;  /* 0x0000004f4f297220 */ /* 0x000fe20000410000 */
[----:B------:R-:W-:Y:S01]  /*1720*/  FADD.FTZ R34, R37, R34 ;  /* 0x0000002225227221 */ /* 0x000fe20000010000 */
[----:B------:R-:W-:Y:S01]  /*1730*/  FADD.FTZ R37, R30, R81 ;  /* 0x000000511e257221 */ /* 0x000fe20000010000 */
[----:B------:R-:W-:Y:S01]  /*1740*/  FADD.FTZ R39, R32, R39 ;  /* 0x0000002720277221 */ /* 0x000fe20000010000 */
[--C-:B------:R-:W-:Y:S02]  /*1750*/  HADD2.F32 R32, -RZ, R83.reuse.H0_H0 ;  /* 0x20000053ff207230 */ /* 0x100fe40000004100 */
[----:B------:R-:W-:Y:S01]  /*1760*/  FFMA.FTZ R36, R28, R28, R41 ;  /* 0x0000001c1c247223 */ /* 0x000fe20000010029 */
[----:B------:R-:W-:Y:S02]  /*1770*/  HADD2.F32 R83, -RZ, R83.H1_H1 ;  /* 0x30000053ff537230 */ /* 0x000fe40000004100 */
[----:B------:R-:W-:Y:S01]  /*1780*/  FMUL.FTZ R41, R81, R81 ;  /* 0x0000005151297220 */ /* 0x000fe20000410000 */
[----:B------:R-:W-:Y:S01]  /*1790*/  FADD.FTZ R37, R34, R37 ;  /* 0x0000002522257221 */ /* 0x000fe20000010000 */
[----:B------:R-:W-:-:S02]  /*17a0*/  HADD2.F32 R34, -RZ, R85.H0_H0 ;  /* 0x20000055ff227230 */ /* 0x000fc40000004100 */
[----:B------:R-:W-:Y:S01]  /*17b0*/  FADD.FTZ R36, R39, R36 ;  /* 0x0000002427247221 */ /* 0x000fe20000010000 */
[----:B------:R-:W-:Y:S01]  /*17c0*/  FFMA.FTZ R41, R30, R30, R41 ;  /* 0x0000001e1e297223 */ /* 0x000fe20000010029 */
[----:B------:R-:W-:Y:S02]  /*17d0*/  HADD2.F32 R85, -RZ, R85.H1_H1 ;  /* 0x30000055ff557230 */ /* 0x000fe40000004100 */
[----:B------:R-:W-:Y:S01]  /*17e0*/  FMUL.FTZ R39, R83, R83 ;  /* 0x0000005353277220 */ /* 0x000fe20000410000 */
[----:B------:R-:W-:Y:S01]  /*17f0*/  FADD.FTZ R38, R32, R83 ;  /* 0x0000005320267221 */ /* 0x000fe20000010000 */
[----:B------:R-:W-:Y:S01]  /*1800*/  FADD.FTZ R36, R36, R41 ;  /* 0x0000002924247221 */ /* 0x000fe20000010000 */
[--C-:B------:R-:W-:Y:S02]  /*1810*/  HADD2.F32 R60, -RZ, R87.reuse.H1_H1 ;  /* 0x30000057ff3c7230 */ /* 0x100fe40000004100 */
[----:B------:R-:W-:Y:S01]  /*1820*/  FFMA.FTZ R39, R32, R32, R39 ;  /* 0x0000002020277223 */ /* 0x000fe20000010027 */
[----:B------:R-:W-:Y:S01]  /*1830*/  FMUL.FTZ R41, R85, R85 ;  /* 0x0000005555297220 */ /* 0x000fe20000410000 */
[----:B------:R-:W-:Y:S01]  /*1840*/  FADD.FTZ R37, R37, R38 ;  /* 0x0000002625257221 */ /* 0x000fe20000010000 */
[----:B------:R-:W-:Y:S01]  /*1850*/  FADD.FTZ R38, R34, R85 ;  /* 0x0000005522267221 */ /* 0x000fe20000010000 */
[----:B------:R-:W-:-:S02]  /*1860*/  HADD2.F32 R87, -RZ, R87.H0_H0 ;  /* 0x20000057ff577230 */ /* 0x000fc40000004100 */
[----:B------:R-:W-:Y:S01]  /*1870*/  FADD.FTZ R36, R36, R39 ;  /* 0x0000002724247221 */ /* 0x000fe20000010000 */
[----:B------:R-:W-:Y:S01]  /*1880*/  FFMA.FTZ R41, R34, R34, R41 ;  /* 0x0000002222297223 */ /* 0x000fe20000010029 */
[----:B------:R-:W-:Y:S01]  /*1890*/  FMUL.FTZ R40, R60, R60 ;  /* 0x0000003c3c287220 */ /* 0x000fe20000410000 */
[--C-:B------:R-:W-:Y:S02]  /*18a0*/  HADD2.F32 R62, -RZ, R89.reuse.H1_H1 ;  /* 0x30000059ff3e7230 */ /* 0x100fe40000004100 */
[----:B------:R-:W-:Y:S01]  /*18b0*/  FADD.FTZ R37, R37, R38 ;  /* 0x0000002625257221 */ /* 0x000fe20000010000 */
[C---:B------:R-:W-:Y:S01]  /*18c0*/  FADD.FTZ R38, R87.reuse, R60 ;  /* 0x0000003c57267221 */ /* 0x040fe20000010000 */
[----:B------:R-:W-:Y:S01]  /*18d0*/  FADD.FTZ R36, R36, R41 ;  /* 0x0000002924247221 */ /* 0x000fe20000010000 */
[----:B------:R-:W-:Y:S01]  /*18e0*/  FFMA.FTZ R39, R87, R87, R40 ;  /* 0x0000005757277223 */ /* 0x000fe20000010028 */
[----:B------:R-:W-:Y:S02]  /*18f0*/  HADD2.F32 R89, -RZ, R89.H0_H0 ;  /* 0x20000059ff597230 */ /* 0x000fe40000004100 */
[----:B------:R-:W-:Y:S01]  /*1900*/  FMUL.FTZ R40, R62, R62 ;  /* 0x0000003e3e287220 */ /* 0x000fe20000410000 */
[----:B------:R-:W-:-:S02]  /*1910*/  HADD2.F32 R64, -RZ, R91.H1_H1 ;  /* 0x3000005bff407230 */ /* 0x000fc40000004100 */
[----:B------:R-:W-:Y:S01]  /*1920*/  FADD.FTZ R37, R37, R38 ;  /* 0x0000002625257221 */ /* 0x000fe20000010000 */
[----:B------:R-:W-:Y:S01]  /*1930*/  FADD.FTZ R36, R36, R39 ;  /* 0x0000002724247221 */ /* 0x000fe20000010000 */
[C---:B------:R-:W-:Y:S01]  /*1940*/  FADD.FTZ R38, R89.reuse, R62 ;  /* 0x0000003e59267221 */ /* 0x040fe20000010000 */
[----:B------:R-:W-:Y:S01]  /*1950*/  FFMA.FTZ R39, R89, R89, R40 ;  /* 0x0000005959277223 */ /* 0x000fe20000010028 */
[----:B------:R-:W-:Y:S02]  /*1960*/  HADD2.F32 R91, -RZ, R91.H0_H0 ;  /* 0x2000005bff5b7230 */ /* 0x000fe40000004100 */
[----:B------:R-:W-:Y:S01]  /*1970*/  FMUL.FTZ R40, R64, R64 ;  /* 0x0000004040287220 */ /* 0x000fe20000410000 */
[--C-:B------:R-:W-:Y:S02]  /*1980*/  HADD2.F32 R66, -RZ, R93.reuse.H1_H1 ;  /* 0x3000005dff427230 */ /* 0x100fe40000004100 */
[----:B------:R-:W-:Y:S01]  /*1990*/  FADD.FTZ R37, R37, R38 ;  /* 0x0000002625257221 */ /* 0x000fe20000010000 */
[----:B------:R-:W-:Y:S01]  /*19a0*/  FADD.FTZ R36, R36, R39 ;  /* 0x0000002724247221 */ /* 0x000fe20000010000 */
[----:B------:R-:W-:Y:S01]  /*19b0*/  FADD.FTZ R38, R91, R64 ;  /* 0x000000405b267221 */ /* 0x000fe20000010000 */
[----:B------:R-:W-:-:S02]  /*19c0*/  HADD2.F32 R93, -RZ, R93.H0_H0 ;  /* 0x2000005dff5d7230 */ /* 0x000fc40000004100 */
[----:B------:R-:W-:Y:S01]  /*19d0*/  FFMA.FTZ R39, R91, R91, R40 ;  /* 0x0000005b5b277223 */ /* 0x000fe20000010028 */
[----:B------:R-:W-:Y:S01]  /*19e0*/  FMUL.FTZ R40, R66, R66 ;  /* 0x0000004242287220 */ /* 0x000fe20000410000 */
[----:B------:R-:W-:Y:S02]  /*19f0*/  FADD.FTZ R37, R37, R38 ;  /* 0x0000002625257221 */ /* 0x000fe40000010000 */
[----:B------:R-:W-:Y:S01]  /*1a00*/  FADD.FTZ R36, R36, R39 ;  /* 0x0000002724247221 */ /* 0x000fe20000010000 */
[C---:B------:R-:W-:Y:S01]  /*1a10*/  FADD.FTZ R38, R93.reuse, R66 ;  /* 0x000000425d267221 */ /* 0x040fe20000010000 */
[----:B------:R-:W-:Y:S01]  /*1a20*/  FFMA.FTZ R39, R93, R93, R40 ;  /* 0x0000005d5d277223 */ /* 0x000fe20000010028 */
[--C-:B--2---:R-:W-:Y:S02]  /*1a30*/  HADD2.F32 R68, -RZ, R95.reuse.H1_H1 ;  /* 0x3000005fff447230 */ /* 0x104fe40000004100 */
[----:B------:R-:W-:-:S03]  /*1a40*/  HADD2.F32 R95, -RZ, R95.H0_H0 ;  /* 0x2000005fff5f7230 */ /* 0x000fc60000004100 */
[----:B------:R-:W-:Y:S01]  /*1a50*/  FMUL.FTZ R40, R68, R68 ;  /* 0x0000004444287220 */ /* 0x000fe20000410000 */
[--C-:B------:R-:W-:Y:S02]  /*1a60*/  HADD2.F32 R70, -RZ, R97.reuse.H1_H1 ;  /* 0x30000061ff467230 */ /* 0x100fe40000004100 */
[----:B------:R-:W-:Y:S01]  /*1a70*/  FADD.FTZ R37, R37, R38 ;  /* 0x0000002625257221 */ /* 0x000fe20000010000 */
        /* <DEDUP_REMOVED lines=47> */
.L_x_2470:
[----:B------:R-:W-:Y:S05]  /*1d70*/  BSYNC.RECONVERGENT B0 ;  /* 0x0000000000007941 */ /* 0x000fea0003800200 */
.L_x_2469:
        /* <DEDUP_REMOVED lines=44> */
.L_x_2472:
[----:B------:R-:W-:Y:S05]  /*2040*/  BSYNC.RECONVERGENT B0 ;  /* 0x0000000000007941 */ /* 0x000fea0003800200 */
.L_x_2471:
        /* <DEDUP_REMOVED lines=24> */
.L_x_2475:
[----:B---3--:R-:W3:Y:S04]  /*21d0*/  LDG.E.STRONG.GPU R38, desc[UR6][R36.64] ;  /* 0x0000000624267981 */ /* 0x008ee8000c1ef900 */
[----:B---3--:R-:W-:Y:S01]  /*21e0*/  CCTL.IVALL ;  /* 0x00000000ff00798f */ /* 0x008fe20002000000 */
[----:B------:R-:W-:Y:S05]  /*21f0*/  YIELD ;  /* 0x0000000000007946 */ /* 0x000fea0003800000 */
[----:B------:R-:W-:-:S13]  /*2200*/  ISETP.NE.AND P1, PT, R38, R43, PT ;  /* 0x0000002b2600720c */ /* 0x000fda0003f25270 */
[----:B------:R-:W-:Y:S05]  /*2210*/  @P1 BRA `(.L_x_2475) ;  /* 0xfffffffc00ec1947 */ /* 0x000fea000383ffff */
.L_x_2474:
        /* <DEDUP_REMOVED lines=15> */
.L_x_2477:
        /* <DEDUP_REMOVED lines=60> */
.L_x_2476:
        /* <DEDUP_REMOVED lines=35> */
.L_x_2478:
        /* <DEDUP_REMOVED lines=18> */
.L_x_2479:
        /* <DEDUP_REMOVED lines=9> */
.L_x_2480:
[----:B------:R-:W-:Y:S05]  /*2ab0*/  BSYNC.RECONVERGENT B0 ;  /* 0x0000000000007941 */ /* 0x000fea0003800200 */
.L_x_2473:
        /* <DEDUP_REMOVED lines=48> */
[----:B------:R-:W-:-:S04]  /*2dc0*/  FMUL.FTZ R16, R67, R44 ;  /* 0x0000002c43107220 */ /* 0x000fc80000410000 */
[----:B-----5:R-:W-:Y:S01]  /*2dd0*/  FFMA.FTZ R16, R37, R16, R39 ;  /* 0x0000001025107223 */ /* 0x020fe20000010027 */
[----:B---3--:R-:W-:Y:S02]  /*2de0*/  IMAD R45, R9, UR10, RZ ;  /* 0x0000000a092d7c24 */ /* 0x008fe4000f8e02ff */
        /* <DEDUP_REMOVED lines=8> */
.L_x_2484:
[----:B------:R-:W-:Y:S05]  /*2e70*/  BSYNC.RECONVERGENT B1 ;  /* 0x0000000000017941 */ /* 0x000fea0003800200 */
.L_x_2483:
        /* <DEDUP_REMOVED lines=17> */
[----:B------:R-:W-:Y:S02]  /*2f90*/  F2FP.F16.F32.PACK_AB R41, R45, R18 ;  /* 0x000000122d29723e */ /* 0x000fe400000000ff */
[----:B------:R-:W-:-:S05]  /*2fa0*/  LEA.HI.X R43, R40, UR11, R47, 0x1, P1 ;  /* 0x0000000b282b7c11 */ /* 0x000fca00088f0c2f */
[----:B------:R4:W-:Y:S02]  /*2fb0*/  STG.E desc[UR6][R42.64], R41 ;  /* 0x000000292a007986 */ /* 0x0009e4000c101906 */
.L_x_2486:
[----:B------:R-:W-:Y:S05]  /*2fc0*/  BSYNC.RECONVERGENT B1 ;  /* 0x0000000000017941 */ /* 0x000fea0003800200 */
.L_x_2485:
        /* <DEDUP_REMOVED lines=28> */
.L_x_2488:
[----:B------:R-:W-:Y:S05]  /*3190*/  BSYNC.RECONVERGENT B1 ;  /* 0x0000000000017941 */ /* 0x000fea0003800200 */
.L_x_2487:
        /* <DEDUP_REMOVED lines=17> */
[----:B------:R-:W-:Y:S02]  /*32b0*/  F2FP.F16.F32.PACK_AB R41, R45, R18 ;  /* 0x000000122d29723e */ /* 0x000fe400000000ff */
[----:B------:R-:W-:-:S05]  /*32c0*/  LEA.HI.X R43, R40, UR11, R47, 0x1, P5 ;  /* 0x0000000b282b7c11 */ /* 0x000fca000a8f0c2f */
[----:B------:R0:W-:Y:S02]  /*32d0*/  STG.E desc[UR6][R42.64], R41 ;  /* 0x000000292a007986 */ /* 0x0001e4000c101906 */
.L_x_2490:
[----:B------:R-:W-:Y:S05]  /*32e0*/  BSYNC.RECONVERGENT B1 ;  /* 0x0000000000017941 */ /* 0x000fea0003800200 */
.L_x_2489:
        /* <DEDUP_REMOVED lines=20> */
.L_x_2492:
[----:B------:R-:W-:Y:S05]  /*3430*/  BSYNC.RECONVERGENT B1 ;  /* 0x0000000000017941 */ /* 0x000fea0003800200 */
.L_x_2491:
        /* <DEDUP_REMOVED lines=20> */
.L_x_2494:
[----:B------:R-:W-:Y:S05]  /*3580*/  BSYNC.RECONVERGENT B1 ;  /* 0x0000000000017941 */ /* 0x000fea0003800200 */
.L_x_2493:
        /* <DEDUP_REMOVED lines=28> */
.L_x_2496:
[----:B------:R-:W-:Y:S05]  /*3750*/  BSYNC.RECONVERGENT B1 ;  /* 0x0000000000017941 */ /* 0x000fea0003800200 */
.L_x_2495:
        /* <DEDUP_REMOVED lines=20> */
.L_x_2498:
[----:B------:R-:W-:Y:S05]  /*38a0*/  BSYNC.RECONVERGENT B1 ;  /* 0x0000000000017941 */ /* 0x000fea0003800200 */
.L_x_2497:
        /* <DEDUP_REMOVED lines=20> */
.L_x_2500:
[----:B------:R-:W-:Y:S05]  /*39f0*/  BSYNC.RECONVERGENT B1 ;  /* 0x0000000000017941 */ /* 0x000fea0003800200 */
.L_x_2499:
        /* <DEDUP_REMOVED lines=20> */
.L_x_2502:
[----:B------:R-:W-:Y:S05]  /*3b40*/  BSYNC.RECONVERGENT B1 ;  /* 0x0000000000017941 */ /* 0x000fea0003800200 */
.L_x_2501:
        /* <DEDUP_REMOVED lines=27> */
[----:B------:R-:W-:Y:S02]  /*3d00*/  F2FP.F16.F32.PACK_AB R41, R16, R87 ;  /* 0x000000571029723e */ /* 0x000fe400000000ff */
[----:B------:R-:W-:-:S05]  /*3d10*/  LEA.HI.X R43, R40, UR11, R45, 0x1, P6 ;  /* 0x0000000b282b7c11 */ /* 0x000fca000b0f0c2d */
[----:B------:R0:W-:Y:S02]  /*3d20*/  STG.E desc[UR6][R42.64], R41 ;  /* 0x000000292a007986 */ /* 0x0001e4000c101906 */
.L_x_2504:
[----:B------:R-:W-:Y:S05]  /*3d30*/  BSYNC.RECONVERGENT B1 ;  /* 0x0000000000017941 */ /* 0x000fea0003800200 */
.L_x_2503:
        /* <DEDUP_REMOVED lines=20> */
.L_x_2506:
[----:B------:R-:W-:Y:S05]  /*3e80*/  BSYNC.RECONVERGENT B1 ;  /* 0x0000000000017941 */ /* 0x000fea0003800200 */
.L_x_2505:
        /* <DEDUP_REMOVED lines=20> */
.L_x_2508:
[----:B------:R-:W-:Y:S05]  /*3fd0*/  BSYNC.RECONVERGENT B1 ;  /* 0x0000000000017941 */ /* 0x000fea0003800200 */
.L_x_2507:
        /* <DEDUP_REMOVED lines=20> */
.L_x_2510:
[----:B------:R-:W-:Y:S05]  /*4120*/  BSYNC.RECONVERGENT B1 ;  /* 0x0000000000017941 */ /* 0x000fea0003800200 */
.L_x_2509:
        /* <DEDUP_REMOVED lines=20> */
.L_x_2512:
[----:B------:R-:W-:Y:S05]  /*4270*/  BSYNC.RECONVERGENT B1 ;  /* 0x0000000000017941 */ /* 0x000fea0003800200 */
.L_x_2511:
        /* <DEDUP_REMOVED lines=10> */
[----:B------:R-:W-:Y:S01]  /*4320*/  F2FP.F16.F32.PACK_AB R39, R44, R97 ;  /* 0x000000612c27723e */ /* 0x000fe200000000ff */
        /* <DEDUP_REMOVED lines=8> */
.L_x_2482:
        /* <DEDUP_REMOVED lines=35> */
.L_x_2515:
[----:B------:R-:W-:Y:S05]  /*45e0*/  BSYNC.RECONVERGENT B1 ;  /* 0x0000000000017941 */ /* 0x000fea0003800200 */
.L_x_2514:
        /* <DEDUP_REMOVED lines=28> */
[----:B------:R-:W-:-:S05]  /*47b0*/  F2FP.F16.F32.PACK_AB R47, R47, R16 ;  /* 0x000000102f2f723e */ /* 0x000fca00000000ff */
[----:B------:R4:W-:Y:S02]  /*47c0*/  STG.E desc[UR6][R40.64], R47 ;  /* 0x0000002f28007986 */ /* 0x0009e4000c101906 */
.L_x_2517:
[----:B------:R-:W-:Y:S05]  /*47d0*/  BSYNC.RECONVERGENT B1 ;  /* 0x0000000000017941 */ /* 0x000fea0003800200 */
.L_x_2516:
        /* <DEDUP_REMOVED lines=36> */
[----:B------:R-:W-:-:S05]  /*4a20*/  F2FP.F16.F32.PACK_AB R47, R47, R16 ;  /* 0x000000102f2f723e */ /* 0x000fca00000000ff */
[----:B------:R1:W-:Y:S02]  /*4a30*/  STG.E desc[UR6][R40.64], R47 ;  /* 0x0000002f28007986 */ /* 0x0003e4000c101906 */
.L_x_2519:
[----:B------:R-:W-:Y:S05]  /*4a40*/  BSYNC.RECONVERGENT B1 ;  /* 0x0000000000017941 */ /* 0x000fea0003800200 */
.L_x_2518:
        /* <DEDUP_REMOVED lines=28> */
[----:B------:R-:W-:-:S05]  /*4c10*/  F2FP.F16.F32.PACK_AB R45, R45, R16 ;  /* 0x000000102d2d723e */ /* 0x000fca00000000ff */
[----:B------:R1:W-:Y:S02]  /*4c20*/  STG.E desc[UR6][R40.64], R45 ;  /* 0x0000002d28007986 */ /* 0x0003e4000c101906 */
.L_x_2521:
[----:B------:R-:W-:Y:S05]  /*4c30*/  BSYNC.RECONVERGENT B1 ;  /* 0x0000000000017941 */ /* 0x000fea0003800200 */
.L_x_2520:
        /* <DEDUP_REMOVED lines=30> */
.L_x_2523:
[----:B------:R-:W-:Y:S05]  /*4e20*/  BSYNC.RECONVERGENT B1 ;  /* 0x0000000000017941 */ /* 0x000fea0003800200 */
.L_x_2522:
        /* <DEDUP_REMOVED lines=30> */
.L_x_2525:
[----:B------:R-:W-:Y:S05]  /*5010*/  BSYNC.RECONVERGENT B1 ;  /* 0x0000000000017941 */ /* 0x000fea0003800200 */
.L_x_2524:
        /* <DEDUP_REMOVED lines=38> */
.L_x_2527:
[----:B------:R-:W-:Y:S05]  /*5280*/  BSYNC.RECONVERGENT B1 ;  /* 0x0000000000017941 */ /* 0x000fea0003800200 */
.L_x_2526:
        /* <DEDUP_REMOVED lines=30> */
.L_x_2529:
[----:B------:R-:W-:Y:S05]  /*5470*/  BSYNC.RECONVERGENT B1 ;  /* 0x0000000000017941 */ /* 0x000fea0003800200 */
.L_x_2528:
        /* <DEDUP_REMOVED lines=30> */
.L_x_2531:
[----:B------:R-:W-:Y:S05]  /*5660*/  BSYNC.RECONVERGENT B1 ;  /* 0x0000000000017941 */ /* 0x000fea0003800200 */
.L_x_2530:
        /* <DEDUP_REMOVED lines=28> */
[----:B------:R-:W-:-:S05]  /*5830*/  F2FP.F16.F32.PACK_AB R45, R45, R16 ;  /* 0x000000102d2d723e */ /* 0x000fca00000000ff */
[----:B------:R1:W-:Y:S02]  /*5840*/  STG.E desc[UR6][R42.64], R45 ;  /* 0x0000002d2a007986 */ /* 0x0003e4000c101906 */
.L_x_2533:
[----:B------:R-:W-:Y:S05]  /*5850*/  BSYNC.RECONVERGENT B1 ;  /* 0x0000000000017941 */ /* 0x000fea0003800200 */
.L_x_2532:
        /* <DEDUP_REMOVED lines=38> */
[----:B------:R-:W-:-:S05]  /*5ac0*/  F2FP.F16.F32.PACK_AB R45, R45, R16 ;  /* 0x000000102d2d723e */ /* 0x000fca00000000ff */
[----:B------:R1:W-:Y:S02]  /*5ad0*/  STG.E desc[UR6][R42.64], R45 ;  /* 0x0000002d2a007986 */ /* 0x0003e4000c101906 */
.L_x_2535:
[----:B------:R-:W-:Y:S05]  /*5ae0*/  BSYNC.RECONVERGENT B1 ;  /* 0x0000000000017941 */ /* 0x000fea0003800200 */
.L_x_2534:
        /* <DEDUP_REMOVED lines=30> */
.L_x_2537:
[----:B------:R-:W-:Y:S05]  /*5cd0*/  BSYNC.RECONVERGENT B1 ;  /* 0x0000000000017941 */ /* 0x000fea0003800200 */
.L_x_2536:
        /* <DEDUP_REMOVED lines=30> */
.L_x_2539:
[----:B------:R-:W-:Y:S05]  /*5ec0*/  BSYNC.RECONVERGENT B1 ;  /* 0x0000000000017941 */ /* 0x000fea0003800200 */
.L_x_2538:
        /* <DEDUP_REMOVED lines=30> */
.L_x_2541:
[----:B------:R-:W-:Y:S05]  /*60b0*/  BSYNC.RECONVERGENT B1 ;  /* 0x0000000000017941 */ /* 0x000fea0003800200 */
.L_x_2540:
        /* <DEDUP_REMOVED lines=30> */
.L_x_2543:
[----:B------:R-:W-:Y:S05]  /*62a0*/  BSYNC.RECONVERGENT B1 ;  /* 0x0000000000017941 */ /* 0x000fea0003800200 */
.L_x_2542:
        /* <DEDUP_REMOVED lines=26> */
[----:B------:R-:W-:-:S05]  /*6450*/  F2FP.F16.F32.PACK_AB R39, R39, R16 ;  /* 0x000000102727723e */ /* 0x000fca00000000ff */
[----:B------:R1:W-:Y:S02]  /*6460*/  STG.E desc[UR6][R36.64], R39 ;  /* 0x0000002724007986 */ /* 0x0003e4000c101906 */
.L_x_2513:
[----:B------:R-:W-:Y:S05]  /*6470*/  BSYNC.RECONVERGENT B0 ;  /* 0x0000000000007941 */ /* 0x000fea0003800200 */
.L_x_2481:
        /* <DEDUP_REMOVED lines=8> */
.L_x_2545:
        /* <DEDUP_REMOVED lines=16> */
.L_x_3458:


//--------------------- .text._Z35group_norm_nhwc_fwd_one_pass_kernelI11Fp16IOBf16WLi64ELi30ELi480EEv26Group_norm_nhwc_fwd_params --------------------------
	.section	.text._Z35group_norm_nhwc_fwd_one_pass_kernelI11Fp16IOBf16WLi64ELi30ELi480EEv26Group_norm_nhwc_fwd_params,"ax",@progbits
	.align	128
        .global         _Z35group_norm_nhwc_fwd_one_pass_kernelI11Fp16IOBf16WLi64ELi30ELi480EEv26Group_norm_nhwc_fwd_params
        .type           _Z35group_norm_nhwc_fwd_one_pass_kernelI11Fp16IOBf16WLi64ELi30ELi480EEv26Group_norm_nhwc_fwd_params,@function
        .size           _Z35group_norm_nhwc_fwd_one_pass_kernelI11Fp16IOBf16WLi64ELi30ELi480EEv26Group_norm_nhwc_fwd_params,(.L_x_3459 - _Z35group_norm_nhwc_fwd_one_pass_kernelI11Fp16IOBf16WLi64ELi30ELi480EEv26Group_norm_nhwc_fwd_params)
        .other          _Z35group_norm_nhwc_fwd_one_pass_kernelI11Fp16IOBf16WLi64ELi30ELi480EEv26Group_norm_nhwc_fwd_params,@"STO_CUDA_ENTRY STV_DEFAULT"
_Z35group_norm_nhwc_fwd_one_pass_kernelI11Fp16IOBf16WLi64ELi30ELi480EEv26Group_norm_nhwc_fwd_params:
.text._Z35group_norm_nhwc_fwd_one_pass_kernelI11Fp16IOBf16WLi64ELi30ELi480EEv26Group_norm_nhwc_fwd_params:
        /* <DEDUP_REMOVED lines=25> */
.L_x_2565:
        /* <DEDUP_REMOVED lines=80> */
[----:B------:R-:W-:Y:S01]  /*0690*/  ISETP.GT.AND P3, PT, R7, 0xf, PT ;  /* 0x0000000f0700780c */ /* 0x000fe20003f64270 */
[----:B--2---:R-:W-:-:S02]  /*06a0*/  HADD2.F32 R2, -RZ, R10.H1_H1 ;  /* 0x3000000aff027230 */ /* 0x004fc40000004100 */
[----:B------:R-:W-:Y:S02]  /*06b0*/  HADD2.F32 R3, -RZ, R10.H0_H0 ;  /* 0x2000000aff037230 */ /* 0x000fe40000004100 */
[--C-:B---3--:R-:W-:Y:S02]  /*06c0*/  HADD2.F32 R20, -RZ, R21.reuse.H1_H1 ;  /* 0x30000015ff147230 */ /* 0x108fe40000004100 */
[----:B------:R-:W-:Y:S01]  /*06d0*/  FMUL.FTZ R12, R2, R2 ;  /* 0x00000002020c7220 */ /* 0x000fe20000410000 */
[----:B------:R-:W-:Y:S02]  /*06e0*/  HADD2.F32 R21, -RZ, R21.H0_H0 ;  /* 0x20000015ff157230 */ /* 0x000fe40000004100 */
[C---:B------:R-:W-:Y:S01]  /*06f0*/  FADD.FTZ R10, R3.reuse, R2 ;  /* 0x00000002030a7221 */ /* 0x040fe20000010000 */
[----:B------:R-:W-:Y:S01]  /*0700*/  FMUL.FTZ R14, R20, R20 ;  /* 0x00000014140e7220 */ /* 0x000fe20000410000 */
[----:B------:R-:W-:Y:S01]  /*0710*/  FFMA.FTZ R12, R3, R3, R12 ;  /* 0x00000003030c7223 */ /* 0x000fe2000001000c */
[C---:B------:R-:W-:Y:S01]  /*0720*/  FADD.FTZ R5, R21.reuse, R20 ;  /* 0x0000001415057221 */ /* 0x040fe20000010000 */
[----:B------:R-:W-:Y:S01]  /*0730*/  FADD.FTZ R10, RZ, R10 ;  /* 0x0000000aff0a7221 */ /* 0x000fe20000010000 */
[----:B------:R-:W-:Y:S01]  /*0740*/  FFMA.FTZ R9, R21, R21, R14 ;  /* 0x0000001515097223 */ /* 0x000fe2000001000e */
[----:B------:R-:W-:-:S02]  /*0750*/  FADD.FTZ R12, RZ, R12 ;  /* 0x0000000cff0c7221 */ /* 0x000fc40000010000 */
        /* <DEDUP_REMOVED lines=36> */
.L_x_2547:
[----:B----4-:R-:W-:Y:S05]  /*09a0*/  BSYNC.RECONVERGENT B0 ;  /* 0x0000000000007941 */ /* 0x010fea0003800200 */
.L_x_2546:
        /* <DEDUP_REMOVED lines=44> */
.L_x_2549:
[----:B------:R-:W-:Y:S05]  /*0c70*/  BSYNC.RECONVERGENT B0 ;  /* 0x0000000000007941 */ /* 0x000fea0003800200 */
.L_x_2548:
        /* <DEDUP_REMOVED lines=31> */
.L_x_2552:
[----:B---3--:R-:W2:Y:S04]  /*0e70*/  LDG.E.STRONG.GPU R8, desc[UR14][R6.64] ;  /* 0x0000000e06087981 */ /* 0x008ea8000c1ef900 */
[----:B--2---:R-:W-:Y:S01]  /*0e80*/  CCTL.IVALL ;  /* 0x00000000ff00798f */ /* 0x004fe20002000000 */
[----:B------:R-:W-:Y:S05]  /*0e90*/  YIELD ;  /* 0x0000000000007946 */ /* 0x000fea0003800000 */
[----:B------:R-:W-:-:S13]  /*0ea0*/  ISETP.NE.AND P2, PT, R8, R11, PT ;  /* 0x0000000b0800720c */ /* 0x000fda0003f45270 */
[----:B------:R-:W-:Y:S05]  /*0eb0*/  @P2 BRA `(.L_x_2552) ;  /* 0xfffffffc00ec2947 */ /* 0x000fea000383ffff */
.L_x_2551:
        /* <DEDUP_REMOVED lines=15> */
.L_x_2554:
        /* <DEDUP_REMOVED lines=14> */
[----:B------:R-:W-:Y:S01]  /*1090*/  MOV R6, UR24 ;  /* 0x0000001800067c02 */ /* 0x000fe20008000f00 */
[----:B------:R-:W-:Y:S01]  /*10a0*/  IMAD.U32 R7, RZ, RZ, UR25 ;  /* 0x00000019ff077e24 */ /* 0x000fe2000f8e00ff */
[----:B------:R-:W-:Y:S02]  /*10b0*/  @!UP0 UIMAD.WIDE.U32 UR24, UR22, 0x8, UR16 ;  /* 0x00000008161888a5 */ /* 0x000fe4000f8e0010 */
[----:B------:R-:W-:Y:S01]  /*10c0*/  @!UP1 UIMAD.WIDE.U32 UR26, UR10, 0x8, UR16 ;  /* 0x000000080a1a98a5 */ /* 0x000fe2000f8e0010 */
[----:B------:R-:W-:Y:S02]  /*10d0*/  VOTEU.ALL UP0, P5 ;  /* 0x0000000000ff7886 */ /* 0x000fe40002800000 */
[----:B------:R-:W0:Y:S01]  /*10e0*/  @!P2 LDG.E.64 R6, desc[UR14][R6.64] ;  /* 0x0000000e0606a981 */ /* 0x000e22000c1e1b00 */
[----:B------:R-:W-:-:S02]  /*10f0*/  MOV R8, UR24 ;  /* 0x0000001800087c02 */ /* 0x000fc40008000f00 */
[----:B------:R-:W-:Y:S01]  /*1100*/  MOV R9, UR25 ;  /* 0x0000001900097c02 */ /* 0x000fe20008000f00 */
[----:B------:R-:W-:Y:S01]  /*1110*/  @!UP0 UIMAD.WIDE.U32 UR24, UR21, 0x8, UR16 ;  /* 0x00000008151888a5 */ /* 0x000fe2000f8e0010 */
[----:B------:R-:W-:Y:S02]  /*1120*/  MOV R10, UR26 ;  /* 0x0000001a000a7c02 */ /* 0x000fe40008000f00 */
[----:B------:R-:W-:Y:S02]  /*1130*/  MOV R11, UR27 ;  /* 0x0000001b000b7c02 */ /* 0x000fe40008000f00 */
[----:B------:R-:W3:Y:S01]  /*1140*/  @!P4 LDG.E.64 R8, desc[UR14][R8.64] ;  /* 0x0000000e0808c981 */ /* 0x000ee2000c1e1b00 */
[----:B------:R-:W-:Y:S01]  /*1150*/  IMAD.U32 R12, RZ, RZ, UR24 ;  /* 0x00000018ff0c7e24 */ /* 0x000fe2000f8e00ff */
[----:B--2---:R-:W-:Y:S02]  /*1160*/  MOV R13, UR25 ;  /* 0x00000019000d7c02 */ /* 0x004fe40008000f00 */
[----:B------:R-:W2:Y:S04]  /*1170*/  @!P6 LDG.E.64 R10, desc[UR14][R10.64] ;  /* 0x0000000e0a0ae981 */ /* 0x000ea8000c1e1b00 */
[----:B------:R-:W4:Y:S01]  /*1180*/  @!P5 LDG.E.64 R12, desc[UR14][R12.64] ;  /* 0x0000000e0c0cd981 */ /* 0x000f22000c1e1b00 */
[----:B------:R-:W-:-:S02]  /*1190*/  UIADD3 UR24, UPT, UPT, UR5, 0x4, URZ ;  /* 0x0000000405187890 */ /* 0x000fc4000fffe0ff */
        /* <DEDUP_REMOVED lines=10> */
[----:B------:R-:W-:-:S03]  /*1240*/  ISETP.EQ.OR P4, PT, R6, UR18, P3 ;  /* 0x0000001206007c0c */ /* 0x000fc60009f82670 */
[----:B------:R-:W-:Y:S01]  /*1250*/  IMAD.U32 R7, RZ, RZ, UR25 ;  /* 0x00000019ff077e24 */ /* 0x000fe2000f8e00ff */
[----:B------:R-:W-:Y:S01]  /*1260*/  MOV R6, UR24 ;  /* 0x0000001800067c02 */ /* 0x000fe20008000f00 */
[----:B--2---:R-:W-:Y:S01]  /*1270*/  @!P6 FADD.FTZ R4, R4, R10 ;  /* 0x0000000a0404e221 */ /* 0x004fe20000010000 */
[----:B------:R-:W-:Y:S01]  /*1280*/  @!P6 FADD.FTZ R5, R5, R11 ;  /* 0x0000000b0505e221 */ /* 0x000fe20000010000 */
        /* <DEDUP_REMOVED lines=14> */
[----:B------:R-:W-:-:S02]  /*1370*/  MOV R8, UR26 ;  /* 0x0000001a00087c02 */ /* 0x000fc40008000f00 */
        /* <DEDUP_REMOVED lines=30> */
.L_x_2553:
[----:B---3--:R-:W-:-:S13]  /*1560*/  LOP3.LUT P2, R6, R22, 0x7, RZ, 0xc0, !PT ;  /* 0x0000000716067812 */ /* 0x008fda000784c0ff */
[----:B------:R-:W-:Y:S05]  /*1570*/  @!P2 BRA `(.L_x_2550) ;  /* 0x000000040064a947 */ /* 0x000fea0003800000 */
[----:B------:R-:W-:Y:S02]  /*1580*/  IADD3 R6, PT, PT, R6, -0x1, RZ ;  /* 0xffffffff06067810 */ /* 0x000fe40007ffe0ff */
[----:B--2---:R-:W-:Y:S02]  /*1590*/  LOP3.LUT P2, R13, R22, 0x3, RZ, 0xc0, !PT ;  /* 0x00000003160d7812 */ /* 0x004fe4000784c0ff */
[----:B------:R-:W-:-:S13]  /*15a0*/  ISETP.GE.U32.AND P4, PT, R6, 0x3, PT ;  /* 0x000000030600780c */ /* 0x000fda0003f86070 */
[----:B------:R-:W-:Y:S05]  /*15b0*/  @!P4 BRA `(.L_x_2555) ;  /* 0x0000000000b4c947 */ /* 0x000fea0003800000 */
[----:B------:R-:W-:-:S05]  /*15c0*/  IMAD.U32 R12, RZ, RZ, UR5 ;  /* 0x00000005ff0c7e24 */ /* 0x000fca000f8e00ff */
        /* <DEDUP_REMOVED lines=33> */
[----:B------:R-:W-:Y:S01]  /*17e0*/  IMAD.U32 R8, RZ, RZ, UR10 ;  /* 0x0000000aff087e24 */ /* 0x000fe2000f8e00ff */
        /* <DEDUP_REMOVED lines=10> */
.L_x_2555:
        /* <DEDUP_REMOVED lines=26> */
.L_x_2556:
[----:B------:R-:W-:Y:S01]  /*1a30*/  IMAD.U32 R7, RZ, RZ, UR5 ;  /* 0x00000005ff077e24 */ /* 0x000fe2000f8e00ff */
[----:B------:R-:W-:Y:S01]  /*1a40*/  LOP3.LUT R6, R22, 0x1, RZ, 0xc0, !PT ;  /* 0x0000000116067812 */ /* 0x000fe200078ec0ff */
[----:B------:R-:W-:Y:S03]  /*1a50*/  BSSY.RECONVERGENT B0, `(.L_x_2550) ;  /* 0x000000b000007945 */ /* 0x000fe60003800200 */
        /* <DEDUP_REMOVED lines=10> */
.L_x_2557:
[----:B------:R-:W-:Y:S05]  /*1b00*/  BSYNC.RECONVERGENT B0 ;  /* 0x0000000000007941 */ /* 0x000fea0003800200 */
.L_x_2550:
        /* <DEDUP_REMOVED lines=42> */
[----:B------:R-:W-:-:S06]  /*1db0*/  MOV R6, 0x3f800000 ;  /* 0x3f80000000067802 */ /* 0x000fcc0000000f00 */
[----:B------:R0:W1:Y:S01]  /*1dc0*/  @P2 MUFU.RSQ R6, R4 ;  /* 0x0000000400062308 */ /* 0x0000620000001400 */
[----:B--2---:R-:W-:Y:S01]  /*1dd0*/  SHF.L.U32 R7, R16, 0x10, RZ ;  /* 0x0000001010077819 */ /* 0x004fe200000006ff */
[----:B---3--:R-:W-:Y:S01]  /*1de0*/  IMAD.U32 R8, R17, 0x10000, RZ ;  /* 0x0001000011087824 */ /* 0x008fe200078e00ff */
[----:B----4-:R-:W-:Y:S02]  /*1df0*/  SHF.L.U32 R10, R18, 0x10, RZ ;  /* 0x00000010120a7819 */ /* 0x010fe400000006ff */
[----:B-----5:R-:W-:Y:S01]  /*1e00*/  SHF.L.U32 R9, R19, 0x10, RZ ;  /* 0x0000001013097819 */ /* 0x020fe200000006ff */
        /* <DEDUP_REMOVED lines=29> */
.L_x_2561:
[----:B------:R-:W-:Y:S05]  /*1fe0*/  BSYNC.RECONVERGENT B1 ;  /* 0x0000000000017941 */ /* 0x000fea0003800200 */
.L_x_2560:
        /* <DEDUP_REMOVED lines=10> */
[----:B------:R-:W-:Y:S01]  /*2090*/  F2FP.F16.F32.PACK_AB R5, R8, R5 ;  /* 0x000000050805723e */ /* 0x000fe200000000ff */
        /* <DEDUP_REMOVED lines=8> */
.L_x_2559:
        /* <DEDUP_REMOVED lines=29> */
[----:B------:R-:W-:-:S05]  /*22f0*/  F2FP.F16.F32.PACK_AB R11, R11, R12 ;  /* 0x0000000c0b0b723e */ /* 0x000fca00000000ff */
[----:B------:R0:W-:Y:S02]  /*2300*/  STG.E desc[UR14][R4.64], R11 ;  /* 0x0000000b04007986 */ /* 0x0001e4000c10190e */
.L_x_2564:
[----:B------:R-:W-:Y:S05]  /*2310*/  BSYNC.RECONVERGENT B1 ;  /* 0x0000000000017941 */ /* 0x000fea0003800200 */
.L_x_2563:
        /* <DEDUP_REMOVED lines=31> */
[----:B------:R-:W-:-:S05]  /*2510*/  F2FP.F16.F32.PACK_AB R5, R5, R0 ;  /* 0x000000000505723e */ /* 0x000fca00000000ff */
[----:B------:R2:W-:Y:S02]  /*2520*/  STG.E desc[UR14][R2.64], R5 ;  /* 0x0000000502007986 */ /* 0x0005e4000c10190e */
.L_x_2562:
[----:B------:R-:W-:Y:S05]  /*2530*/  BSYNC.RECONVERGENT B0 ;  /* 0x0000000000007941 */ /* 0x000fea0003800200 */
.L_x_2558:
[----:B------:R-:W-:Y:S02]  /*2540*/  UIADD3 UR8, UPT, UPT, UR19, UR8, URZ ;  /* 0x0000000813087290 */ /* 0x000fe4000fffe0ff */
[----:B------:R-:W-:Y:S02]  /*2550*/  UIADD3 UR4, UPT, UPT, UR4, 0x1, URZ ;  /* 0x0000000104047890 */ /* 0x000fe4000fffe0ff */
[----:B------:R-:W-:-:S09]  /*2560*/  UISETP.GE.AND UP0, UPT, UR8, UR7, UPT ;  /* 0x000000070800728c */ /* 0x000fd2000bf06270 */
[----:B------:R-:W-:Y:S05]  /*2570*/  BRA.U !UP0, `(.L_x_2565) ;  /* 0xffffffdd08047547 */ /* 0x000fea000b83ffff */
[----:B------:R-:W-:Y:S05]  /*2580*/  EXIT ;  /* 0x000000000000794d */ /* 0x000fea0003800000 */
.L_x_2566:
        /* <DEDUP_REMOVED lines=15> */
.L_x_3459:


//--------------------- .text._Z35group_norm_nhwc_fwd_one_pass_kernelI11Fp16IOBf16WLi128ELi30ELi480EEv26Group_norm_nhwc_fwd_params --------------------------
	.section	.text._Z35group_norm_nhwc_fwd_one_pass_kernelI11Fp16IOBf16WLi128ELi30ELi480EEv26Group_norm_nhwc_fwd_params,"ax",@progbits
	.align	128
        .global         _Z35group_norm_nhwc_fwd_one_pass_kernelI11Fp16IOBf16WLi128ELi30ELi480EEv26Group_norm_nhwc_fwd_params
        .type           _Z35group_norm_nhwc_fwd_one_pass_kernelI11Fp16IOBf16WLi128ELi30ELi480EEv26Group_norm_nhwc_fwd_params,@function
        .size           _Z35group_norm_nhwc_fwd_one_pass_kernelI11Fp16IOBf16WLi128ELi30ELi480EEv26Group_norm_nhwc_fwd_params,(.L_x_3460 - _Z35group_norm_nhwc_fwd_one_pass_kernelI11Fp16IOBf16WLi128ELi30ELi480EEv26Group_norm_nhwc_fwd_params)
        .other          _Z35group_norm_nhwc_fwd_one_pass_kernelI11Fp16IOBf16WLi128ELi30ELi480EEv26Group_norm_nhwc_fwd_params,@"STO_CUDA_ENTRY STV_DEFAULT"
_Z35group_norm_nhwc_fwd_one_pass_kernelI11Fp16IOBf16WLi128ELi30ELi480EEv26Group_norm_nhwc_fwd_params:
.text._Z35group_norm_nhwc_fwd_one_pass_kernelI11Fp16IOBf16WLi128ELi30ELi480EEv26Group_norm_nhwc_fwd_params:
        /* <DEDUP_REMOVED lines=25> */
.L_x_2594:
        /* <DEDUP_REMOVED lines=37> */
[----:B------:R-:W-:Y:S01]  /*03e0*/  PRMT R5, R0, 0x7710, RZ ;  /* 0x0000771000057816 */ /* 0x000fe200000000ff */
[----:B------:R-:W-:Y:S01]  /*03f0*/  VIADD R0, R23, 0x40 ;  /* 0x0000004017007836 */ /* 0x000fe20000000000 */
[----:B------:R-:W-:-:S02]  /*0400*/  @!P4 IADD3 R15, PT, PT, -R15, RZ, RZ ;  /* 0x000000ff0f0fc210 */ /* 0x000fc40007ffe1ff */
[----:B------:R-:W-:Y:S01]  /*0410*/  ISETP.GE.AND.EX P1, PT, R7, UR9, PT, P1 ;  /* 0x0000000907007c0c */ /* 0x000fe2000bf26310 */
[----:B------:R-:W0:Y:S01]  /*0420*/  @!P2 LDC.64 R10, c[0x0][0x3e0] ;  /* 0x0000f800ff0aab82 */ /* 0x000e220000000a00 */
[----:B------:R-:W-:Y:S02]  /*0430*/  @!P3 LOP3.LUT R15, RZ, R2, RZ, 0x33, !PT ;  /* 0x00000002ff0fb212 */ /* 0x000fe400078e33ff */
[----:B------:R-:W-:Y:S02]  /*0440*/  IADD3 R5, PT, PT, R5, R6, RZ ;  /* 0x0000000605057210 */ /* 0x000fe40007ffe0ff */
[----:B------:R-:W-:Y:S02]  /*0450*/  IADD3 R3, PT, PT, -R15, RZ, RZ ;  /* 0x000000ff0f037210 */ /* 0x000fe40007ffe1ff */
[----:B------:R-:W-:Y:S01]  /*0460*/  SHF.L.U32 R5, R5, 0x1, RZ ;  /* 0x0000000105057819 */ /* 0x000fe200000006ff */
[----:B------:R-:W1:Y:S01]  /*0470*/  @!P2 LDC.64 R12, c[0x0][0x390] ;  /* 0x0000e400ff0cab82 */ /* 0x000e620000000a00 */
[----:B------:R-:W-:Y:S01]  /*0480*/  ISETP.GE.U32.AND P3, PT, R0, UR8, PT ;  /* 0x0000000800007c0c */ /* 0x000fe2000bf66070 */
[----:B------:R-:W-:Y:S01]  /*0490*/  IMAD R20, R2, R3, UR7 ;  /* 0x0000000702147e24 */ /* 0x000fe2000f8e0203 */
[----:B------:R-:W-:-:S02]  /*04a0*/  LOP3.LUT R25, R5, 0xffff, RZ, 0xc0, !PT ;  /* 0x0000ffff05197812 */ /* 0x000fc400078ec0ff */
[----:B------:R-:W-:Y:S01]  /*04b0*/  SHF.R.S32.HI R5, RZ, 0x1f, R0 ;  /* 0x0000001fff057819 */ /* 0x000fe20000011400 */
[----:B------:R-:W-:Y:S01]  /*04c0*/  IMAD R20, R20, 0x1e, RZ ;  /* 0x0000001e14147824 */ /* 0x000fe200078e02ff */
[----:B------:R-:W-:Y:S01]  /*04d0*/  SHF.R.S32.HI R3, RZ, 0x1f, R15 ;  /* 0x0000001fff037819 */ /* 0x000fe2000001140f */
[----:B------:R-:W3:Y:S01]  /*04e0*/  @!P1 LDC.64 R8, c[0x0][0x3e0] ;  /* 0x0000f800ff089b82 */ /* 0x000ee20000000a00 */
[----:B------:R-:W-:Y:S02]  /*04f0*/  ISETP.GE.AND.EX P3, PT, R5, UR9, PT, P3 ;  /* 0x0000000905007c0c */ /* 0x000fe4000bf66330 */
[C---:B------:R-:W-:Y:S01]  /*0500*/  IADD3 R24, P4, PT, R20.reuse, R25, RZ ;  /* 0x0000001914187210 */ /* 0x040fe20007f9e0ff */
[----:B--2---:R-:W-:Y:S01]  /*0510*/  IMAD R4, R3, UR10, RZ ;  /* 0x0000000a03047c24 */ /* 0x004fe2000f8e02ff */
[----:B------:R-:W-:Y:S02]  /*0520*/  IADD3 R2, PT, PT, R23, 0x60, RZ ;  /* 0x0000006017027810 */ /* 0x000fe40007ffe0ff */
[----:B------:R-:W-:Y:S01]  /*0530*/  LEA.HI.X.SX32 R25, R20, RZ, 0x1, P4 ;  /* 0x000000ff14197211 */ /* 0x000fe200020f0eff */
[----:B------:R-:W-:Y:S01]  /*0540*/  IMAD R27, R15, UR11, R4 ;  /* 0x0000000b0f1b7c24 */ /* 0x000fe2000f8e0204 */
[----:B------:R-:W-:Y:S01]  /*0550*/  ISETP.GE.U32.AND P4, PT, R2, UR8, PT ;  /* 0x0000000802007c0c */ /* 0x000fe2000bf86070 */
[----:B0-----:R-:W-:Y:S01]  /*0560*/  @!P2 IMAD R4, R17, R10, RZ ;  /* 0x0000000a1104a224 */ /* 0x001fe200078e02ff */
[----:B------:R-:W-:Y:S01]  /*0570*/  SHF.R.S32.HI R3, RZ, 0x1f, R2 ;  /* 0x0000001fff037819 */ /* 0x000fe20000011402 */
[----:B------:R-:W-:-:S02]  /*0580*/  IMAD.WIDE.U32 R24, R15, UR10, R24 ;  /* 0x0000000a0f187c25 */ /* 0x000fc4000f8e0018 */
[----:B------:R-:W0:Y:S01]  /*0590*/  @!P3 LDC.64 R16, c[0x0][0x3e0] ;  /* 0x0000f800ff10bb82 */ /* 0x000e220000000a00 */
[----:B------:R-:W-:Y:S01]  /*05a0*/  ISETP.GE.AND.EX P4, PT, R3, UR9, PT, P4 ;  /* 0x0000000903007c0c */ /* 0x000fe2000bf86340 */
[----:B------:R-:W-:Y:S01]  /*05b0*/  @!P2 IMAD R19, R23, R11, R4 ;  /* 0x0000000b1713a224 */ /* 0x000fe200078e0204 */
[----:B------:R-:W-:Y:S02]  /*05c0*/  IADD3 R27, PT, PT, R25, R27, RZ ;  /* 0x0000001b191b7210 */ /* 0x000fe40007ffe0ff */
[-C--:B------:R-:W-:Y:S02]  /*05d0*/  @!P2 MOV R26, R24.reuse ;  /* 0x00000018001aa202 */ /* 0x080fe40000000f00 */
[----:B------:R-:W-:Y:S01]  /*05e0*/  @!P1 MOV R28, R24 ;  /* 0x00000018001c9202 */ /* 0x000fe20000000f00 */
[----:B------:R-:W2:Y:S01]  /*05f0*/  @!P1 LDC.64 R14, c[0x0][0x390] ;  /* 0x0000e400ff0e9b82 */ /* 0x000ea20000000a00 */
[----:B------:R-:W-:Y:S01]  /*0600*/  @!P1 MOV R29, R27 ;  /* 0x0000001b001d9202 */ /* 0x000fe20000000f00 */
[----:B---3--:R-:W-:Y:S01]  /*0610*/  @!P1 IMAD R18, R7, R8, RZ ;  /* 0x0000000807129224 */ /* 0x008fe200078e02ff */
[----:B------:R-:W-:Y:S01]  /*0620*/  @!P3 MOV R4, R24 ;  /* 0x000000180004b202 */ /* 0x000fe20000000f00 */
[----:B------:R-:W-:-:S04]  /*0630*/  @!P2 IMAD.WIDE.U32 R10, R23, R10, R26 ;  /* 0x0000000a170aa225 */ /* 0x000fc800078e001a */
[----:B------:R-:W-:Y:S01]  /*0640*/  @!P1 IMAD R7, R21, R9, R18 ;  /* 0x0000000915079224 */ /* 0x000fe200078e0212 */
[C---:B-1----:R-:W-:Y:S01]  /*0650*/  @!P2 LEA R18, P5, R10.reuse, R12, 0x1 ;  /* 0x0000000c0a12a211 */ /* 0x042fe200078a08ff */
[----:B------:R-:W-:Y:S02]  /*0660*/  @!P2 IMAD.IADD R19, R11, 0x1, R19 ;  /* 0x000000010b13a824 */ /* 0x000fe400078e0213 */
[----:B------:R-:W-:Y:S02]  /*0670*/  @!P1 IMAD.WIDE.U32 R28, R21, R8, R28 ;  /* 0x00000008151c9225 */ /* 0x000fe400078e001c */
[----:B------:R-:W1:Y:S01]  /*0680*/  @!P4 LDC.64 R8, c[0x0][0x3e0] ;  /* 0x0000f800ff08cb82 */ /* 0x000e620000000a00 */
[----:B------:R-:W-:Y:S01]  /*0690*/  @!P2 LEA.HI.X R19, R10, R13, R19, 0x1, P5 ;  /* 0x0000000d0a13a211 */ /* 0x000fe200028f0c13 */
[----:B0-----:R-:W-:Y:S01]  /*06a0*/  @!P3 IMAD R5, R5, R16, RZ ;  /* 0x000000100505b224 */ /* 0x001fe200078e02ff */
[----:B------:R-:W-:-:S03]  /*06b0*/  @!P1 IADD3 R7, PT, PT, R29, R7, RZ ;  /* 0x000000071d079210 */ /* 0x000fc60007ffe0ff */
[----:B------:R-:W-:Y:S01]  /*06c0*/  @!P3 IMAD R17, R0, R17, R5 ;  /* 0x000000110011b224 */ /* 0x000fe200078e0205 */
[----:B------:R-:W-:Y:S01]  /*06d0*/  @!P3 MOV R5, R27 ;  /* 0x0000001b0005b202 */ /* 0x000fe20000000f00 */
[----:B------:R-:W0:Y:S01]  /*06e0*/  @!P3 LDC.64 R10, c[0x0][0x390] ;  /* 0x0000e400ff0abb82 */ /* 0x000e220000000a00 */
[----:B--2---:R-:W-:Y:S01]  /*06f0*/  @!P1 LEA R14, P5, R28, R14, 0x1 ;  /* 0x0000000e1c0e9211 */ /* 0x004fe200078a08ff */
[----:B------:R-:W-:-:S04]  /*0700*/  @!P3 IMAD.WIDE.U32 R4, R0, R16, R4 ;  /* 0x000000100004b225 */ /* 0x000fc800078e0004 */
[----:B------:R-:W-:Y:S01]  /*0710*/  HFMA2 R0, -RZ, RZ, 0, 0 ;  /* 0x00000000ff007431 */ /* 0x000fe200000001ff */
[----:B------:R-:W-:Y:S01]  /*0720*/  @!P1 LEA.HI.X R15, R28, R15, R7, 0x1, P5 ;  /* 0x0000000f1c0f9211 */ /* 0x000fe200028f0c07 */
[----:B------:R-:W-:Y:S01]  /*0730*/  HFMA2 R7, -RZ, RZ, 0, 0 ;  /* 0x00000000ff077431 */ /* 0x000fe200000001ff */
[----:B------:R-:W2:Y:S03]  /*0740*/  @!P4 LDC.64 R12, c[0x0][0x390] ;  /* 0x0000e400ff0ccb82 */ /* 0x000ea60000000a00 */
[----:B------:R3:W5:Y:S01]  /*0750*/  @!P1 LDG.E R0, desc[UR14][R14.64] ;  /* 0x0000000e0e009981 */ /* 0x000762000c1e1900 */
[----:B------:R-:W-:-:S03]  /*0760*/  @!P3 IADD3 R17, PT, PT, R5, R17, RZ ;  /* 0x000000110511b210 */ /* 0x000fc60007ffe0ff */
[----:B------:R-:W4:Y:S01]  /*0770*/  @!P2 LDG.E R7, desc[UR14][R18.64] ;  /* 0x0000000e1207a981 */ /* 0x000f22000c1e1900 */
[----:B-1----:R-:W-:Y:S01]  /*0780*/  @!P4 IMAD R3, R3, R8, RZ ;  /* 0x000000080303c224 */ /* 0x002fe200078e02ff */
[----:B---3--:R-:W-:Y:S01]  /*0790*/  @!P4 MOV R15, R27 ;  /* 0x0000001b000fc202 */ /* 0x008fe20000000f00 */
[----:B------:R-:W-:Y:S01]  /*07a0*/  @!P4 IMAD.MOV.U32 R14, RZ, RZ, R24 ;  /* 0x000000ffff0ec224 */ /* 0x000fe200078e0018 */
[----:B0-----:R-:W-:Y:S01]  /*07b0*/  @!P3 LEA R10, P2, R4, R10, 0x1 ;  /* 0x0000000a040ab211 */ /* 0x001fe200078408ff */
[C---:B------:R-:W-:Y:S02]  /*07c0*/  @!P4 IMAD R9, R2.reuse, R9, R3 ;  /* 0x000000090209c224 */ /* 0x040fe400078e0203 */
        /* <DEDUP_REMOVED lines=75> */
.L_x_2568:
[----:B------:R-:W-:Y:S05]  /*0c80*/  BSYNC.RECONVERGENT B0 ;  /* 0x0000000000007941 */ /* 0x000fea0003800200 */
.L_x_2567:
        /* <DEDUP_REMOVED lines=44> */
.L_x_2570:
[----:B------:R-:W-:Y:S05]  /*0f50*/  BSYNC.RECONVERGENT B0 ;  /* 0x0000000000007941 */ /* 0x000fea0003800200 */
.L_x_2569:
        /* <DEDUP_REMOVED lines=17> */
[----:B------:R-:W-:Y:S01]  /*1070*/  IMAD.U32 R7, RZ, RZ, UR11 ;  /* 0x0000000bff077e24 */ /* 0x000fe2000f8e00ff */
[----:B------:R-:W-:Y:S01]  /*1080*/  UIMAD.WIDE.U32 UR8, UR8, 0x8, UR16 ;  /* 0x00000008080878a5 */ /* 0x000fe2000f8e0010 */
[----:B------:R-:W-:-:S03]  /*1090*/  SEL R11, R22, RZ, !P2 ;  /* 0x000000ff160b7207 */ /* 0x000fc60005000000 */
[----:B-1----:R-:W-:Y:S02]  /*10a0*/  MOV R13, UR5 ;  /* 0x00000005000d7c02 */ /* 0x002fe40008000f00 */
        /* <DEDUP_REMOVED lines=10> */
.L_x_2573:
[----:B---3--:R-:W3:Y:S04]  /*1150*/  LDG.E.STRONG.GPU R6, desc[UR14][R8.64] ;  /* 0x0000000e08067981 */ /* 0x008ee8000c1ef900 */
[----:B---3--:R-:W-:Y:S01]  /*1160*/  CCTL.IVALL ;  /* 0x00000000ff00798f */ /* 0x008fe20002000000 */
[----:B------:R-:W-:Y:S05]  /*1170*/  YIELD ;  /* 0x0000000000007946 */ /* 0x000fea0003800000 */
[----:B------:R-:W-:-:S13]  /*1180*/  ISETP.NE.AND P2, PT, R6, R11, PT ;  /* 0x0000000b0600720c */ /* 0x000fda0003f45270 */
[----:B------:R-:W-:Y:S05]  /*1190*/  @P2 BRA `(.L_x_2573) ;  /* 0xfffffffc00ec2947 */ /* 0x000fea000383ffff */
.L_x_2572:
        /* <DEDUP_REMOVED lines=15> */
.L_x_2575:
        /* <DEDUP_REMOVED lines=30> */
[----:B------:R-:W-:Y:S02]  /*1470*/  UIADD3 UR23, UPT, UPT, UR5, 0x4, URZ ;  /* 0x0000000405177890 */ /* 0x000fe4000fffe0ff */
[----:B------:R-:W-:Y:S01]  /*1480*/  UIADD3 UR24, UPT, UPT, UR5, 0x6, URZ ;  /* 0x0000000605187890 */ /* 0x000fe2000fffe0ff */
[----:B0-----:R-:W-:-:S03]  /*1490*/  @!P2 FADD.FTZ R4, R4, R6 ;  /* 0x000000060404a221 */ /* 0x001fc60000010000 */
[----:B------:R-:W-:Y:S01]  /*14a0*/  MOV R6, UR23 ;  /* 0x0000001700067c02 */ /* 0x000fe20008000f00 */
[----:B------:R-:W-:Y:S01]  /*14b0*/  UIADD3 UR23, UPT, UPT, UR5, 0x5, URZ ;  /* 0x0000000505177890 */ /* 0x000fe2000fffe0ff */
[----:B------:R-:W-:Y:S01]  /*14c0*/  @!P2 FADD.FTZ R5, R5, R7 ;  /* 0x000000070505a221 */ /* 0x000fe20000010000 */
[----:B------:R-:W-:Y:S02]  /*14d0*/  MOV R7, UR24 ;  /* 0x0000001800077c02 */ /* 0x000fe40008000f00 */
[----:B------:R-:W-:Y:S02]  /*14e0*/  ISETP.EQ.OR P2, PT, R6, UR18, P3 ;  /* 0x0000001206007c0c */ /* 0x000fe40009f42670 */
[----:B------:R-:W-:Y:S01]  /*14f0*/  MOV R6, UR23 ;  /* 0x0000001700067c02 */ /* 0x000fe20008000f00 */
[----:B------:R-:W-:Y:S01]  /*1500*/  UIADD3 UR23, UPT, UPT, UR5, 0x7, URZ ;  /* 0x0000000705177890 */ /* 0x000fe2000fffe0ff */
[----:B---3--:R-:W-:Y:S01]  /*1510*/  @!P4 FADD.FTZ R4, R4, R8 ;  /* 0x000000080404c221 */ /* 0x008fe20000010000 */
[----:B------:R-:W-:Y:S01]  /*1520*/  @!P4 FADD.FTZ R5, R5, R9 ;  /* 0x000000090505c221 */ /* 0x000fe20000010000 */
[----:B------:R-:W-:-:S02]  /*1530*/  ISETP.EQ.OR P4, PT, R6, UR18, P3 ;  /* 0x0000001206007c0c */ /* 0x000fc40009f82670 */
        /* <DEDUP_REMOVED lines=48> */
.L_x_2574:
[----:B------:R-:W-:-:S13]  /*1840*/  LOP3.LUT P2, RZ, R22, 0x7, RZ, 0xc0, !PT ;  /* 0x0000000716ff7812 */ /* 0x000fda000784c0ff */
[----:B------:R-:W-:Y:S05]  /*1850*/  @!P2 BRA `(.L_x_2571) ;  /* 0x000000040070a947 */ /* 0x000fea0003800000 */
[----:B---3--:R-:W-:-:S04]  /*1860*/  LOP3.LUT R6, R22, 0x7, RZ, 0xc0, !PT ;  /* 0x0000000716067812 */ /* 0x008fc800078ec0ff */
[----:B------:R-:W-:-:S04]  /*1870*/  IADD3 R6, PT, PT, R6, -0x1, RZ ;  /* 0xffffffff06067810 */ /* 0x000fc80007ffe0ff */
[----:B------:R-:W-:-:S13]  /*1880*/  ISETP.GE.U32.AND P2, PT, R6, 0x3, PT ;  /* 0x000000030600780c */ /* 0x000fda0003f46070 */
[----:B------:R-:W-:Y:S05]  /*1890*/  @!P2 BRA `(.L_x_2576) ;  /* 0x0000000000b8a947 */ /* 0x000fea0003800000 */
[----:B------:R-:W-:Y:S02]  /*18a0*/  UIADD3 UR10, UPT, UPT, UR5, 0x1, URZ ;  /* 0x00000001050a7890 */ /* 0x000fe4000fffe0ff */
[----:B------:R-:W-:Y:S01]  /*18b0*/  IMAD.U32 R6, RZ, RZ, UR5 ;  /* 0x00000005ff067e24 */ /* 0x000fe2000f8e00ff */
[----:B------:R-:W-:Y:S02]  /*18c0*/  UIADD3 UR12, UPT, UPT, UR5, 0x2, URZ ;  /* 0x00000002050c7890 */ /* 0x000fe4000fffe0ff */
[----:B------:R-:W-:Y:S02]  /*18d0*/  UIADD3 UR13, UPT, UPT, UR5, 0x3, URZ ;  /* 0x00000003050d7890 */ /* 0x000fe4000fffe0ff */
        /* <DEDUP_REMOVED lines=16> */
[----:B------:R-:W-:Y:S01]  /*19e0*/  MOV R7, UR9 ;  /* 0x0000000900077c02 */ /* 0x000fe20008000f00 */
[----:B------:R-:W-:Y:S02]  /*19f0*/  @!UP1 UIMAD.WIDE.U32 UR10, UR10, 0x8, UR16 ;  /* 0x000000080a0a98a5 */ /* 0x000fe4000f8e0010 */
[----:B------:R-:W-:Y:S02]  /*1a00*/  @!UP2 UIMAD UR13, UR13, UR19, UR6 ;  /* 0x000000130d0da2a4 */ /* 0x000fe4000f8e0206 */
[----:B------:R-:W-:Y:S01]  /*1a10*/  @!UP0 UIMAD.WIDE.U32 UR8, UR12, 0x8, UR16 ;  /* 0x000000080c0888a5 */ /* 0x000fe2000f8e0010 */
[----:B------:R-:W0:Y:S01]  /*1a20*/  @!P2 LDG.E.64 R6, desc[UR14][R6.64] ;  /* 0x0000000e0606a981 */ /* 0x000e22000c1e1b00 */
[----:B------:R-:W-:Y:S01]  /*1a30*/  MOV R8, UR10 ;  /* 0x0000000a00087c02 */ /* 0x000fe20008000f00 */
[----:B------:R-:W-:Y:S01]  /*1a40*/  IMAD.U32 R9, RZ, RZ, UR11 ;  /* 0x0000000bff097e24 */ /* 0x000fe2000f8e00ff */
[----:B------:R-:W-:-:S02]  /*1a50*/  @!UP2 UIMAD.WIDE.U32 UR10, UR13, 0x8, UR16 ;  /* 0x000000080d0aa8a5 */ /* 0x000fc4000f8e0010 */
[----:B------:R-:W-:Y:S02]  /*1a60*/  MOV R10, UR8 ;  /* 0x00000008000a7c02 */ /* 0x000fe40008000f00 */
[----:B------:R-:W-:Y:S01]  /*1a70*/  MOV R11, UR9 ;  /* 0x00000009000b7c02 */ /* 0x000fe20008000f00 */
[----:B------:R-:W3:Y:S01]  /*1a80*/  @!P4 LDG.E.64 R8, desc[UR14][R8.64] ;  /* 0x0000000e0808c981 */ /* 0x000ee2000c1e1b00 */
[----:B--2---:R-:W-:Y:S02]  /*1a90*/  MOV R12, UR10 ;  /* 0x0000000a000c7c02 */ /* 0x004fe40008000f00 */
[----:B-1----:R-:W-:Y:S02]  /*1aa0*/  MOV R13, UR11 ;  /* 0x0000000b000d7c02 */ /* 0x002fe40008000f00 */
        /* <DEDUP_REMOVED lines=13> */
.L_x_2576:
        /* <DEDUP_REMOVED lines=18> */
[----:B------:R-:W0:Y:S01]  /*1ca0*/  @!P4 LDG.E.64 R6, desc[UR14][R6.64] ;  /* 0x0000000e0606c981 */ /* 0x000e22000c1e1b00 */
[----:B------:R-:W-:-:S06]  /*1cb0*/  MOV R9, UR9 ;  /* 0x0000000900097c02 */ /* 0x000fcc0008000f00 */
[----:B------:R-:W3:Y:S01]  /*1cc0*/  @!P2 LDG.E.64 R8, desc[UR14][R8.64] ;  /* 0x0000000e0808a981 */ /* 0x000ee2000c1e1b00 */
[----:B------:R-:W-:-:S05]  /*1cd0*/  MOV R10, UR5 ;  /* 0x00000005000a7c02 */ /* 0x000fca0008000f00 */
[----:B------:R-:W-:-:S05]  /*1ce0*/  VIADD R10, R10, 0x2 ;  /* 0x000000020a0a7836 */ /* 0x000fca0000000000 */
[----:B------:R-:W-:Y:S01]  /*1cf0*/  R2UR UR5, R10 ;  /* 0x000000000a0572ca */ /* 0x000fe200000e0000 */
[----:B0-----:R-:W-:Y:S01]  /*1d00*/  @!P4 FADD.FTZ R4, R4, R6 ;  /* 0x000000060404c221 */ /* 0x001fe20000010000 */
[----:B------:R-:W-:-:S03]  /*1d10*/  @!P4 FADD.FTZ R5, R5, R7 ;  /* 0x000000070505c221 */ /* 0x000fc60000010000 */
[----:B---3--:R-:W-:Y:S01]  /*1d20*/  @!P2 FADD.FTZ R4, R4, R8 ;  /* 0x000000080404a221 */ /* 0x008fe20000010000 */
[----:B------:R-:W-:-:S09]  /*1d30*/  @!P2 FADD.FTZ R5, R5, R9 ;  /* 0x000000090505a221 */ /* 0x000fd20000010000 */
.L_x_2577:
        /* <DEDUP_REMOVED lines=13> */
.L_x_2578:
[----:B------:R-:W-:Y:S05]  /*1e10*/  BSYNC.RECONVERGENT B0 ;  /* 0x0000000000007941 */ /* 0x000fea0003800200 */
.L_x_2571:
        /* <DEDUP_REMOVED lines=44> */
[----:B--2---:R-:W-:Y:S02]  /*20e0*/  SHF.L.U32 R12, R28, 0x10, RZ ;  /* 0x000000101c0c7819 */ /* 0x004fe400000006ff */
[----:B---3--:R-:W-:Y:S02]  /*20f0*/  SHF.L.U32 R5, R20, 0x10, RZ ;  /* 0x0000001014057819 */ /* 0x008fe400000006ff */
[----:B----4-:R-:W-:Y:S02]  /*2100*/  SHF.L.U32 R7, R29, 0x10, RZ ;  /* 0x000000101d077819 */ /* 0x010fe400000006ff */
[----:B-----5:R-:W-:Y:S01]  /*2110*/  SHF.L.U32 R14, R14, 0x10, RZ ;  /* 0x000000100e0e7819 */ /* 0x020fe200000006ff */
[----:B01----:R-:W-:Y:S06]  /*2120*/  BRA.U UP0, `(.L_x_2580) ;  /* 0x0000000500887547 */ /* 0x003fec000b800000 */
[----:B------:R-:W0:Y:S01]  /*2130*/  LDCU.64 UR10, c[0x0][0x3e8] ;  /* 0x00007d00ff0a77ac */ /* 0x000e220008000a00 */
[----:B------:R-:W-:Y:S01]  /*2140*/  SHF.R.S32.HI R10, RZ, 0x1f, R23 ;  /* 0x0000001fff0a7819 */ /* 0x000fe20000011417 */
[----:B------:R-:W-:Y:S01]  /*2150*/  BSSY.RECONVERGENT B1, `(.L_x_2581) ;  /* 0x0000019000017945 */ /* 0x000fe20003800200 */
[C---:B------:R-:W-:Y:S01]  /*2160*/  VIADD R20, R23.reuse, 0x20 ;  /* 0x0000002017147836 */ /* 0x040fe20000000000 */
        /* <DEDUP_REMOVED lines=23> */
.L_x_2582:
[----:B------:R-:W-:Y:S05]  /*22e0*/  BSYNC.RECONVERGENT B1 ;  /* 0x0000000000017941 */ /* 0x000fea0003800200 */
.L_x_2581:
        /* <DEDUP_REMOVED lines=29> */
.L_x_2584:
[----:B------:R-:W-:Y:S05]  /*24c0*/  BSYNC.RECONVERGENT B1 ;  /* 0x0000000000017941 */ /* 0x000fea0003800200 */
.L_x_2583:
        /* <DEDUP_REMOVED lines=20> */
.L_x_2586:
[----:B------:R-:W-:Y:S05]  /*2610*/  BSYNC.RECONVERGENT B1 ;  /* 0x0000000000017941 */ /* 0x000fea0003800200 */
.L_x_2585:
        /* <DEDUP_REMOVED lines=10> */
[----:B------:R-:W-:Y:S01]  /*26c0*/  F2FP.F16.F32.PACK_AB R5, R14, R5 ;  /* 0x000000050e05723e */ /* 0x000fe200000000ff */
        /* <DEDUP_REMOVED lines=8> */
.L_x_2580:
[----:B------:R-:W0:Y:S01]  /*2750*/  LDCU.64 UR8, c[0x0][0x3e8] ;  /* 0x00007d00ff0877ac */ /* 0x000e220008000a00 */
[----:B------:R-:W-:Y:S01]  /*2760*/  SHF.R.S32.HI R8, RZ, 0x1f, R23 ;  /* 0x0000001fff087819 */ /* 0x000fe20000011417 */
[C---:B------:R-:W-:Y:S01]  /*2770*/  VIADD R13, R23.reuse, 0x40 ;  /* 0x00000040170d7836 */ /* 0x040fe20000000000 */
[C---:B------:R-:W-:Y:S01]  /*2780*/  IADD3 R15, PT, PT, R23.reuse, 0x60, RZ ;  /* 0x00000060170f7810 */ /* 0x040fe20007ffe0ff */
[----:B------:R-:W-:Y:S03]  /*2790*/  BSSY.RECONVERGENT B1, `(.L_x_2588) ;  /* 0x0000026000017945 */ /* 0x000fe60003800200 */
        /* <DEDUP_REMOVED lines=37> */
.L_x_2589:
[----:B------:R-:W-:Y:S05]  /*29f0*/  BSYNC.RECONVERGENT B1 ;  /* 0x0000000000017941 */ /* 0x000fea0003800200 */
.L_x_2588:
        /* <DEDUP_REMOVED lines=17> */
[----:B------:R-:W-:Y:S02]  /*2b10*/  IMAD.MOV.U32 R11, RZ, RZ, R27 ;  /* 0x000000ffff0b7224 */ /* 0x000fe400078e001b */
[----:B---3--:R-:W-:Y:S01]  /*2b20*/  FADD.FTZ R18, R10, 1 ;  /* 0x3f8000000a127421 */ /* 0x008fe20000010000 */
[----:B0-----:R-:W-:Y:S02]  /*2b30*/  IMAD R10, R21, UR10, RZ ;  /* 0x0000000a150a7c24 */ /* 0x001fe4000f8e02ff */
[----:B------:R-:W0:Y:S02]  /*2b40*/  MUFU.RCP R19, R19 ;  /* 0x0000001300137308 */ /* 0x000e240000001000 */
[----:B------:R-:W-:Y:S01]  /*2b50*/  IMAD R21, R29, UR11, R10 ;  /* 0x0000000b1d157c24 */ /* 0x000fe2000f8e020a */
[----:B------:R-:W-:-:S05]  /*2b60*/  MOV R10, R24 ;  /* 0x00000018000a7202 */ /* 0x000fca0000000f00 */
        /* <DEDUP_REMOVED lines=9> */
.L_x_2591:
[----:B------:R-:W-:Y:S05]  /*2c00*/  BSYNC.RECONVERGENT B1 ;  /* 0x0000000000017941 */ /* 0x000fea0003800200 */
.L_x_2590:
        /* <DEDUP_REMOVED lines=28> */
[----:B------:R-:W-:-:S05]  /*2dd0*/  F2FP.F16.F32.PACK_AB R13, R13, R10 ;  /* 0x0000000a0d0d723e */ /* 0x000fca00000000ff */
[----:B------:R2:W-:Y:S02]  /*2de0*/  STG.E desc[UR14][R8.64], R13 ;  /* 0x0000000d08007986 */ /* 0x0005e4000c10190e */
.L_x_2593:
[----:B------:R-:W-:Y:S05]  /*2df0*/  BSYNC.RECONVERGENT B1 ;  /* 0x0000000000017941 */ /* 0x000fea0003800200 */
.L_x_2592:
        /* <DEDUP_REMOVED lines=26> */
[----:B------:R-:W-:-:S05]  /*2fa0*/  F2FP.F16.F32.PACK_AB R5, R5, R0 ;  /* 0x000000000505723e */ /* 0x000fca00000000ff */
[----:B------:R3:W-:Y:S02]  /*2fb0*/  STG.E desc[UR14][R2.64], R5 ;  /* 0x0000000502007986 */ /* 0x0007e4000c10190e */
.L_x_2587:
[----:B------:R-:W-:Y:S05]  /*2fc0*/  BSYNC.RECONVERGENT B0 ;  /* 0x0000000000007941 */ /* 0x000fea0003800200 */
.L_x_2579:
        /* <DEDUP_REMOVED lines=8> */
.L_x_2595:
        /* <DEDUP_REMOVED lines=11> */
.L_x_3460:


//--------------------- .text._Z35group_norm_nhwc_fwd_one_pass_kernelI11Fp16IOBf16WLi256ELi30ELi480EEv26Group_norm_nhwc_fwd_params --------------------------
	.section	.text._Z35group_norm_nhwc_fwd_one_pass_kernelI11Fp16IOBf16WLi256ELi30ELi480EEv26Group_norm_nhwc_fwd_params,"ax",@progbits
	.align	128
        .global         _Z35group_norm_nhwc_fwd_one_pass_kernelI11Fp16IOBf16WLi256ELi30ELi480EEv26Group_norm_nhwc_fwd_params
        .type           _Z35group_norm_nhwc_fwd_one_pass_kernelI11Fp16IOBf16WLi256ELi30ELi480EEv26Group_norm_nhwc_fwd_params,@function
        .size           _Z35group_norm_nhwc_fwd_one_pass_kernelI11Fp16IOBf16WLi256ELi30ELi480EEv26Group_norm_nhwc_fwd_params,(.L_x_3461 - _Z35group_norm_nhwc_fwd_one_pass_kernelI11Fp16IOBf16WLi256ELi30ELi480EEv26Group_norm_nhwc_fwd_params)
        .other          _Z35group_norm_nhwc_fwd_one_pass_kernelI11Fp16IOBf16WLi256ELi30ELi480EEv26Group_norm_nhwc_fwd_params,@"STO_CUDA_ENTRY STV_DEFAULT"
_Z35group_norm_nhwc_fwd_one_pass_kernelI11Fp16IOBf16WLi256ELi30ELi480EEv26Group_norm_nhwc_fwd_params:
.text._Z35group_norm_nhwc_fwd_one_pass_kernelI11Fp16IOBf16WLi256ELi30ELi480EEv26Group_norm_nhwc_fwd_params:
        /* <DEDUP_REMOVED lines=51> */
.L_x_2639:
[----:B0-----:R-:W0:Y:S01]  /*0330*/  LDCU UR5, c[0x0][0x3f8] ;  /* 0x00007f00ff0577ac */ /* 0x001e220008000800 */
[----:B------:R-:W-:Y:S01]  /*0340*/  IABS R8, UR8 ;  /* 0x0000000800087c13 */ /* 0x000fe20008000000 */
[----:B------:R-:W-:Y:S01]  /*0350*/  HFMA2 R30, -RZ, RZ, 0, 0 ;  /* 0x00000000ff1e7431 */ /* 0x000fe200000001ff */
[----:B------:R-:W-:Y:S01]  /*0360*/  IADD3 R21, PT, PT, R0, 0x80, RZ ;  /* 0x0000008000157810 */ /* 0x000fe20007ffe0ff */
[----:B-1----:R-:W1:Y:S01]  /*0370*/  LDCU.64 UR20, c[0x0][0x3e8] ;  /* 0x00007d00ff1477ac */ /* 0x002e620008000a00 */
[----:B------:R-:W-:Y:S02]  /*0380*/  R2UR UR17, R8 ;  /* 0x00000000081172ca */ /* 0x000fe400000e0000 */
[----:B------:R-:W-:Y:S01]  /*0390*/  SHF.R.S32.HI R19, RZ, 0x1f, R21 ;  /* 0x0000001fff137819 */ /* 0x000fe20000011415 */
[----:B--2---:R-:W2:Y:S01]  /*03a0*/  LDCU.64 UR22, c[0x0][0x3f0] ;  /* 0x00007e00ff1677ac */ /* 0x004ea20008000a00 */
[----:B------:R-:W-:-:S04]  /*03b0*/  IADD3 R23, PT, PT, R0, 0xa0, RZ ;  /* 0x000000a000177810 */ /* 0x000fc80007ffe0ff */
[----:B------:R-:W-:Y:S02]  /*03c0*/  SHF.R.S32.HI R20, RZ, 0x1f, R23 ;  /* 0x0000001fff147819 */ /* 0x000fe40000011417 */
[----:B0---4-:R-:W-:-:S04]  /*03d0*/  IABS R6, UR5 ;  /* 0x0000000500067c13 */ /* 0x011fc80008000000 */
[----:B---3--:R-:W0:Y:S01]  /*03e0*/  I2F.RP R3, R6 ;  /* 0x0000000600037306 */ /* 0x008e220000209400 */
        /* <DEDUP_REMOVED lines=23> */
[----:B------:R-:W3:-:S12]  /*0560*/  @!P3 LDC.64 R14, c[0x0][0x390] ;  /* 0x0000e400ff0ebb82 */ /* 0x000ed80000000a00 */
        /* <DEDUP_REMOVED lines=22> */
[----:B------:R-:W-:Y:S02]  /*06d0*/  ISETP.GE.U32.AND P1, PT, R23, UR20, PT ;  /* 0x0000001417007c0c */ /* 0x000fe4000bf26070 */
[----:B------:R-:W-:Y:S02]  /*06e0*/  MOV R3, UR22 ;  /* 0x0000001600037c02 */ /* 0x000fe40008000f00 */
[----:B------:R-:W-:-:S03]  /*06f0*/  ISETP.GE.AND.EX P1, PT, R20, UR21, PT, P1 ;  /* 0x0000001514007c0c */ /* 0x000fc6000bf26310 */
[----:B------:R-:W-:Y:S01]  /*0700*/  IMAD.WIDE.U32 R6, R3, UR19, R6 ;  /* 0x0000001303067c25 */ /* 0x000fe2000f8e0006 */
[----:B------:R-:W-:-:S04]  /*0710*/  IADD3 R3, PT, PT, R0, 0x40, RZ ;  /* 0x0000004000037810 */ /* 0x000fc80007ffe0ff */
[----:B------:R-:W-:Y:S02]  /*0720*/  IADD3 R9, PT, PT, R7, UR5, RZ ;  /* 0x0000000507097c10 */ /* 0x000fe4000fffe0ff */
[----:B------:R-:W-:Y:S02]  /*0730*/  ISETP.GE.U32.AND P5, PT, R3, UR20, PT ;  /* 0x0000001403007c0c */ /* 0x000fe4000bfa6070 */
[----:B------:R-:W-:Y:S02]  /*0740*/  SHF.R.S32.HI R25, RZ, 0x1f, R3 ;  /* 0x0000001fff197819 */ /* 0x000fe40000011403 */
[----:B------:R-:W-:Y:S02]  /*0750*/  @!P3 MOV R8, R6 ;  /* 0x000000060008b202 */ /* 0x000fe40000000f00 */
[----:B------:R-:W-:-:S03]  /*0760*/  ISETP.GE.AND.EX P5, PT, R25, UR21, PT, P5 ;  /* 0x0000001519007c0c */ /* 0x000fc6000bfa6350 */
[----:B------:R-:W-:Y:S02]  /*0770*/  @!P3 IMAD.WIDE.U32 R10, R5, R10, R8 ;  /* 0x0000000a050ab225 */ /* 0x000fe400078e0008 */
[----:B------:R-:W0:Y:S03]  /*0780*/  @!P1 LDC.64 R4, c[0x0][0x3e0] ;  /* 0x0000f800ff049b82 */ /* 0x000e260000000a00 */
[----:B------:R-:W-:Y:S02]  /*0790*/  @!P3 IADD3 R11, PT, PT, R11, R13, RZ ;  /* 0x0000000d0b0bb210 */ /* 0x000fe40007ffe0ff */
[----:B---3--:R-:W-:-:S03]  /*07a0*/  @!P3 LEA R14, P4, R10, R14, 0x1 ;  /* 0x0000000e0a0eb211 */ /* 0x008fc600078808ff */
[----:B------:R-:W2:Y:S01]  /*07b0*/  @!P5 LDC.64 R12, c[0x0][0x3e0] ;  /* 0x0000f800ff0cdb82 */ /* 0x000ea20000000a00 */
[----:B------:R-:W-:Y:S02]  /*07c0*/  @!P3 LEA.HI.X R15, R10, R15, R11, 0x1, P4 ;  /* 0x0000000f0a0fb211 */ /* 0x000fe400020f0c0b */
[----:B------:R-:W-:Y:S01]  /*07d0*/  ISETP.GE.U32.AND P4, PT, R31, UR20, PT ;  /* 0x000000141f007c0c */ /* 0x000fe2000bf86070 */
[----:B-1----:R-:W-:-:S04]  /*07e0*/  @!P2 IMAD R22, R19, R16, RZ ;  /* 0x000000101316a224 */ /* 0x002fc800078e02ff */
[----:B------:R-:W1:Y:S01]  /*07f0*/  @!P2 LDC.64 R10, c[0x0][0x390] ;  /* 0x0000e400ff0aab82 */ /* 0x000e620000000a00 */
[----:B------:R-:W-:Y:S01]  /*0800*/  ISETP.GE.AND.EX P4, PT, R34, UR21, PT, P4 ;  /* 0x0000001522007c0c */ /* 0x000fe2000bf86340 */
[----:B------:R3:W4:Y:S01]  /*0810*/  @!P3 LDG.E R30, desc[UR24][R14.64] ;  /* 0x000000180e1eb981 */ /* 0x000722000c1e1900 */
[----:B------:R-:W-:Y:S01]  /*0820*/  @!P2 MOV R18, R6 ;  /* 0x000000060012a202 */ /* 0x000fe20000000f00 */
[C---:B------:R-:W-:Y:S01]  /*0830*/  @!P2 IMAD R22, R21.reuse, R17, R22 ;  /* 0x000000111516a224 */ /* 0x040fe200078e0216 */
[-C--:B------:R-:W-:Y:S02]  /*0840*/  @!P2 MOV R19, R9.reuse ;  /* 0x000000090013a202 */ /* 0x080fe40000000f00 */
[----:B------:R-:W-:Y:S02]  /*0850*/  CS2R R28, SRZ ;  /* 0x00000000001c7805 */ /* 0x000fe4000001ff00 */
[----:B------:R-:W-:Y:S01]  /*0860*/  ISETP.GE.U32.AND P3, PT, R0, UR20, PT ;  /* 0x0000001400007c0c */ /* 0x000fe2000bf66070 */
[----:B0-----:R-:W-:Y:S01]  /*0870*/  @!P1 IMAD R24, R20, R4, RZ ;  /* 0x0000000414189224 */ /* 0x001fe200078e02ff */
[----:B------:R-:W-:Y:S01]  /*0880*/  @!P1 MOV R20, R6 ;  /* 0x0000000600149202 */ /* 0x000fe20000000f00 */
[----:B------:R-:W-:Y:S01]  /*0890*/  @!P2 IMAD.WIDE.U32 R16, R21, R16, R18 ;  /* 0x000000101510a225 */ /* 0x000fe200078e0012 */
[----:B------:R-:W-:Y:S01]  /*08a0*/  @!P1 MOV R21, R9 ;  /* 0x0000000900159202 */ /* 0x000fe20000000f00 */
[----:B---3--:R-:W0:Y:S01]  /*08b0*/  @!P1 LDC.64 R14, c[0x0][0x390] ;  /* 0x0000e400ff0e9b82 */ /* 0x008e220000000a00 */
[----:B------:R-:W-:Y:S01]  /*08c0*/  ISETP.GE.AND.EX P3, PT, R35, UR21, PT, P3 ;  /* 0x0000001523007c0c */ /* 0x000fe2000bf66330 */
[----:B------:R-:W-:Y:S01]  /*08d0*/  @!P1 IMAD R24, R23, R5, R24 ;  /* 0x0000000517189224 */ /* 0x000fe200078e0218 */
[----:B------:R-:W-:Y:S01]  /*08e0*/  @!P2 IADD3 R17, PT, PT, R17, R22, RZ ;  /* 0x000000161111a210 */ /* 0x000fe20007ffe0ff */
[----:B------:R-:W-:Y:S01]  /*08f0*/  @!P1 IMAD.WIDE.U32 R4, R23, R4, R20 ;  /* 0x0000000417049225 */ /* 0x000fe200078e0014 */
[----:B------:R-:W-:-:S03]  /*0900*/  @!P5 MOV R21, R9 ;  /* 0x000000090015d202 */ /* 0x000fc60000000f00 */
[----:B------:R-:W3:Y:S01]  /*0910*/  @!P5 LDC.64 R18, c[0x0][0x390] ;  /* 0x0000e400ff12db82 */ /* 0x000ee20000000a00 */
[----:B--2---:R-:W-:Y:S01]  /*0920*/  @!P5 IMAD R20, R25, R12, RZ ;  /* 0x0000000c1914d224 */ /* 0x004fe200078e02ff */
[----:B------:R-:W-:Y:S02]  /*0930*/  @!P1 IADD3 R24, PT, PT, R5, R24, RZ ;  /* 0x0000001805189210 */ /* 0x000fe40007ffe0ff */
[C---:B-1----:R-:W-:Y:S01]  /*0940*/  @!P2 LEA R10, P6, R16.reuse, R10, 0x1 ;  /* 0x0000000a100aa211 */ /* 0x042fe200078c08ff */
[C---:B------:R-:W-:Y:S02]  /*0950*/  @!P5 IMAD R25, R3.reuse, R13, R20 ;  /* 0x0000000d0319d224 */ /* 0x040fe400078e0214 */
[----:B------:R-:W-:Y:S01]  /*0960*/  @!P5 IMAD.MOV.U32 R20, RZ, RZ, R6 ;  /* 0x000000ffff14d224 */ /* 0x000fe200078e0006 */
[----:B------:R-:W1:Y:S01]  /*0970*/  @!P4 LDC.64 R22, c[0x0][0x3e0] ;  /* 0x0000f800ff16cb82 */ /* 0x000e620000000a00 */
[----:B------:R-:W-:Y:S02]  /*0980*/  @!P2 LEA.HI.X R11, R16, R11, R17, 0x1, P6 ;  /* 0x0000000b100ba211 */ /* 0x000fe400030f0c11 */
[----:B------:R-:W-:Y:S01]  /*0990*/  @!P5 IMAD.WIDE.U32 R12, R3, R12, R20 ;  /* 0x0000000c030cd225 */ /* 0x000fe200078e0014 */
[----:B------:R-:W-:-:S02]  /*09a0*/  CS2R R26, SRZ ;  /* 0x00000000001a7805 */ /* 0x000fc4000001ff00 */
[----:B------:R-:W2:Y:S02]  /*09b0*/  @!P2 LDG.E R29, desc[UR24][R10.64] ;  /* 0x000000180a1da981 */ /* 0x000ea4000c1e1900 */
[----:B------:R-:W5:Y:S01]  /*09c0*/  @!P3 LDC.64 R16, c[0x0][0x3e0] ;  /* 0x0000f800ff10bb82 */ /* 0x000f620000000a00 */
[C---:B0-----:R-:W-:Y:S02]  /*09d0*/  @!P1 LEA R14, P6, R4.reuse, R14, 0x1 ;  /* 0x0000000e040e9211 */ /* 0x041fe400078c08ff */
[----:B------:R-:W-:Y:S02]  /*09e0*/  @!P5 IADD3 R25, PT, PT, R13, R25, RZ ;  /* 0x000000190d19d210 */ /* 0x000fe40007ffe0ff */
[----:B------:R-:W-:-:S03]  /*09f0*/  @!P1 LEA.HI.X R15, R4, R15, R24, 0x1, P6 ;  /* 0x0000000f040f9211 */ /* 0x000fc600030f0c18 */
[----:B------:R-:W0:Y:S01]  /*0a00*/  @!P4 LDC.64 R4, c[0x0][0x390] ;  /* 0x0000e400ff04cb82 */ /* 0x000e220000000a00 */
[C---:B---3--:R-:W-:Y:S01]  /*0a10*/  @!P5 LEA R18, P6, R12.reuse, R18, 0x1 ;  /* 0x000000120c12d211 */ /* 0x048fe200078c08ff */
[----:B------:R-:W3:Y:S03]  /*0a20*/  @!P1 LDG.E R27, desc[UR24][R14.64] ;  /* 0x000000180e1b9981 */ /* 0x000ee6000c1e1900 */
[----:B------:R-:W-:-:S03]  /*0a30*/  @!P5 LEA.HI.X R19, R12, R19, R25, 0x1, P6 ;  /* 0x000000130c13d211 */ /* 0x000fc600030f0c19 */
[----:B------:R-:W0:Y:S01]  /*0a40*/  @!P3 LDC.64 R12, c[0x0][0x390] ;  /* 0x0000e400ff0cbb82 */ /* 0x000e220000000a00 */
[----:B-1----:R-:W-:Y:S01]  /*0a50*/  @!P4 IMAD R20, R34, R22, RZ ;  /* 0x000000162214c224 */ /* 0x002fe200078e02ff */
[-C--:B------:R-:W-:Y:S01]  /*0a60*/  @!P4 MOV R21, R9.reuse ;  /* 0x000000090015c202 */ /* 0x080fe20000000f00 */
[----:B------:R1:W3:Y:S01]  /*0a70*/  @!P5 LDG.E R28, desc[UR24][R18.64] ;  /* 0x00000018121cd981 */ /* 0x0002e2000c1e1900 */
[----:B------:R-:W-:Y:S01]  /*0a80*/  @!P3 MOV R25, R9 ;  /* 0x000000090019b202 */ /* 0x000fe20000000f00 */
[----:B------:R-:W-:Y:S01]  /*0a90*/  @!P4 IMAD R3, R31, R23, R20 ;  /* 0x000000171f03c224 */ /* 0x000fe200078e0214 */
[----:B------:R-:W-:Y:S01]  /*0aa0*/  @!P4 MOV R20, R6 ;  /* 0x000000060014c202 */ /* 0x000fe20000000f00 */
[----:B-----5:R-:W-:-:S04]  /*0ab0*/  @!P3 IMAD R24, R35, R16, RZ ;  /* 0x000000102318b224 */ /* 0x020fc800078e02ff */
[----:B------:R-:W-:Y:S01]  /*0ac0*/  @!P4 IMAD.WIDE.U32 R22, R31, R22, R20 ;  /* 0x000000161f16c225 */ /* 0x000fe200078e0014 */
[----:B-1----:R-:W-:-:S03]  /*0ad0*/  IADD3 R19, PT, PT, R0, 0xc0, RZ ;  /* 0x000000c000137810 */ /* 0x002fc60007ffe0ff */
[C---:B------:R-:W-:Y:S01]  /*0ae0*/  @!P3 IMAD R21, R0.reuse, R17, R24 ;  /* 0x000000110015b224 */ /* 0x040fe200078e0218 */
[----:B------:R-:W-:Y:S02]  /*0af0*/  @!P3 MOV R24, R6 ;  /* 0x000000060018b202 */ /* 0x000fe40000000f00 */
[----:B------:R-:W-:Y:S02]  /*0b00*/  ISETP.GE.U32.AND P5, PT, R19, UR20, PT ;  /* 0x0000001413007c0c */ /* 0x000fe4000bfa6070 */
[----:B------:R-:W-:Y:S01]  /*0b10*/  SHF.R.S32.HI R20, RZ, 0x1f, R19 ;  /* 0x0000001fff147819 */ /* 0x000fe20000011413 */
[----:B------:R-:W-:Y:S01]  /*0b20*/  @!P3 IMAD.WIDE.U32 R16, R0, R16, R24 ;  /* 0x000000100010b225 */ /* 0x000fe200078e0018 */
[----:B------:R-:W-:Y:S02]  /*0b30*/  @!P4 IADD3 R3, PT, PT, R23, R3, RZ ;  /* 0x000000031703c210 */ /* 0x000fe40007ffe0ff */
[----:B------:R-:W-:Y:S02]  /*0b40*/  ISETP.GE.AND.EX P5, PT, R20, UR21, PT, P5 ;  /* 0x0000001514007c0c */ /* 0x000fe4000bfa6350 */
[----:B0-----:R-:W-:-:S02]  /*0b50*/  @!P4 LEA R4, P6, R22, R4, 0x1 ;  /* 0x000000041604c211 */ /* 0x001fc400078c08ff */
[----:B------:R-:W-:Y:S02]  /*0b60*/  @!P3 IADD3 R21, PT, PT, R17, R21, RZ ;  /* 0x000000151115b210 */ /* 0x000fe40007ffe0ff */
[----:B------:R-:W-:Y:S02]  /*0b70*/  @!P4 LEA.HI.X R5, R22, R5, R3, 0x1, P6 ;  /* 0x000000051605c211 */ /* 0x000fe400030f0c03 */
[----:B------:R-:W-:Y:S02]  /*0b80*/  @!P3 LEA R12, P6, R16, R12, 0x1 ;  /* 0x0000000c100cb211 */ /* 0x000fe400078c08ff */
[----:B------:R-:W-:Y:S01]  /*0b90*/  IADD3 R3, PT, PT, R0, 0xe0, RZ ;  /* 0x000000e000037810 */ /* 0x000fe20007ffe0ff */
[----:B------:R-:W5:Y:S01]  /*0ba0*/  @!P4 LDG.E R26, desc[UR24][R4.64] ;  /* 0x00000018041ac981 */ /* 0x000f62000c1e1900 */
[----:B------:R-:W-:Y:S01]  /*0bb0*/  @!P3 LEA.HI.X R13, R16, R13, R21, 0x1, P6 ;  /* 0x0000000d100db211 */ /* 0x000fe200030f0c15 */
[----:B------:R-:W-:Y:S01]  /*0bc0*/  HFMA2 R21, -RZ, RZ, 0, 0 ;  /* 0x00000000ff157431 */ /* 0x000fe200000001ff */
[----:B------:R-:W0:Y:S01]  /*0bd0*/  @!P5 LDC.64 R16, c[0x0][0x3e0] ;  /* 0x0000f800ff10db82 */ /* 0x000e220000000a00 */
[----:B------:R-:W-:-:S02]  /*0be0*/  ISETP.GE.U32.AND P6, PT, R3, UR20, PT ;  /* 0x0000001403007c0c */ /* 0x000fc4000bfc6070 */
[----:B------:R-:W-:Y:S02]  /*0bf0*/  SHF.R.S32.HI R18, RZ, 0x1f, R3 ;  /* 0x0000001fff127819 */ /* 0x000fe40000011403 */
[----:B------:R1:W3:Y:S02]  /*0c00*/  @!P3 LDG.E R21, desc[UR24][R12.64] ;  /* 0x000000180c15b981 */ /* 0x0002e4000c1e1900 */
        /* <DEDUP_REMOVED lines=13> */
[----:B------:R1:W3:Y:S01]  /*0ce0*/  @!P5 LDG.E R20, desc[UR24][R12.64] ;  /* 0x000000180c14d981 */ /* 0x0002e2000c1e1900 */
        /* <DEDUP_REMOVED lines=9> */
[----:B------:R2:W3:Y:S01]  /*0d80*/  @!P6 LDG.E R19, desc[UR24][R10.64] ;  /* 0x000000180a13e981 */ /* 0x0004e2000c1e1900 */
[----:B------:R-:W-:Y:S01]  /*0d90*/  ISETP.GT.AND P1, PT, R37, 0x1e, PT ;  /* 0x0000001e2500780c */ /* 0x000fe20003f24270 */
[--C-:B----4-:R-:W-:Y:S02]  /*0da0*/  HADD2.F32 R5, -RZ, R30.reuse.H1_H1 ;  /* 0x3000001eff057230 */ /* 0x110fe40000004100 */
[----:B------:R-:W-:Y:S02]  /*0db0*/  HADD2.F32 R30, -RZ, R30.H0_H0 ;  /* 0x2000001eff1e7230 */ /* 0x000fe40000004100 */
[--C-:B--2---:R-:W-:Y:S02]  /*0dc0*/  HADD2.F32 R10, -RZ, R29.reuse.H1_H1 ;  /* 0x3000001dff0a7230 */ /* 0x104fe40000004100 */
[----:B------:R-:W-:-:S03]  /*0dd0*/  HADD2.F32 R29, -RZ, R29.H0_H0 ;  /* 0x2000001dff1d7230 */ /* 0x000fc60000004100 */
[----:B------:R-:W-:-:S04]  /*0de0*/  FMUL.FTZ R16, R10, R10 ;  /* 0x0000000a0a107220 */ /* 0x000fc80000410000 */
[----:B------:R-:W-:Y:S01]  /*0df0*/  FFMA.FTZ R15, R29, R29, R16 ;  /* 0x0000001d1d0f7223 */ /* 0x000fe20000010010 */
[----:B-----5:R-:W-:Y:S02]  /*0e00*/  HADD2.F32 R3, -RZ, R26.H1_H1 ;  /* 0x3000001aff037230 */ /* 0x020fe40000004100 */
[--C-:B---3--:R-:W-:Y:S02]  /*0e10*/  HADD2.F32 R18, -RZ, R21.reuse.H1_H1 ;  /* 0x30000015ff127230 */ /* 0x108fe40000004100 */
[----:B------:R-:W-:-:S03]  /*0e20*/  HADD2.F32 R21, -RZ, R21.H0_H0 ;  /* 0x20000015ff157230 */ /* 0x000fc60000004100 */
[----:B------:R-:W-:Y:S01]  /*0e30*/  FMUL.FTZ R4, R18, R18 ;  /* 0x0000001212047220 */ /* 0x000fe20000410000 */
[----:B------:R-:W-:Y:S02]  /*0e40*/  HADD2.F32 R26, -RZ, R26.H0_H0 ;  /* 0x2000001aff1a7230 */ /* 0x000fe40000004100 */
[----:B------:R-:W-:Y:S01]  /*0e50*/  FMUL.FTZ R13, R3, R3 ;  /* 0x00000003030d7220 */ /* 0x000fe20000410000 */
[----:B------:R-:W-:Y:S01]  /*0e60*/  FFMA.FTZ R12, R21, R21, R4 ;  /* 0x00000015150c7223 */ /* 0x000fe20000010004 */
[--C-:B------:R-:W-:Y:S02]  /*0e70*/  HADD2.F32 R4, -RZ, R28.reuse.H1_H1 ;  /* 0x3000001cff047230 */ /* 0x100fe40000004100 */
[----:B------:R-:W-:Y:S01]  /*0e80*/  FFMA.FTZ R13, R26, R26, R13 ;  /* 0x0000001a1a0d7223 */ /* 0x000fe2000001000d */
[----:B------:R-:W-:Y:S02]  /*0e90*/  HADD2.F32 R28, -RZ, R28.H0_H0 ;  /* 0x2000001cff1c7230 */ /* 0x000fe40000004100 */
[----:B------:R-:W-:Y:S01]  /*0ea0*/  FADD.FTZ R12, RZ, R12 ;  /* 0x0000000cff0c7221 */ /* 0x000fe20000010000 */
[----:B------:R-:W-:-:S03]  /*0eb0*/  FMUL.FTZ R11, R4, R4 ;  /* 0x00000004040b7220 */ /* 0x000fc60000410000 */
[----:B------:R-:W-:Y:S01]  /*0ec0*/  FADD.FTZ R12, R12, R13 ;  /* 0x0000000d0c0c7221 */ /* 0x000fe20000010000 */
[----:B------:R-:W-:Y:S01]  /*0ed0*/  FMUL.FTZ R13, R5, R5 ;  /* 0x00000005050d7220 */ /* 0x000fe20000410000 */
[----:B------:R-:W-:-:S03]  /*0ee0*/  FFMA.FTZ R11, R28, R28, R11 ;  /* 0x0000001c1c0b7223 */ /* 0x000fc6000001000b */
[----:B------:R-:W-:Y:S01]  /*0ef0*/  FFMA.FTZ R13, R30, R30, R13 ;  /* 0x0000001e1e0d7223 */ /* 0x000fe2000001000d */
[----:B------:R-:W-:Y:S01]  /*0f00*/  FADD.FTZ R12, R12, R11 ;  /* 0x0000000b0c0c7221 */ /* 0x000fe20000010000 */
[----:B------:R-:W-:-:S03]  /*0f10*/  HADD2.F32 R11, -RZ, R27.H1_H1 ;  /* 0x3000001bff0b7230 */ /* 0x000fc60000004100 */
[----:B------:R-:W-:Y:S01]  /*0f20*/  FADD.FTZ R12, R12, R13 ;  /* 0x0000000d0c0c7221 */ /* 0x000fe20000010000 */
[----:B------:R-:W-:Y:S01]  /*0f30*/  FADD.FTZ R13, R21, R18 ;  /* 0x00000012150d7221 */ /* 0x000fe20000010000 */
[----:B------:R-:W-:Y:S01]  /*0f40*/  FADD.FTZ R14, R26, R3 ;  /* 0x000000031a0e7221 */ /* 0x000fe20000010000 */
[----:B------:R-:W-:Y:S02]  /*0f50*/  HADD2.F32 R27, -RZ, R27.H0_H0 ;  /* 0x2000001bff1b7230 */ /* 0x000fe40000004100 */
[----:B------:R-:W-:Y:S01]  /*0f60*/  FMUL.FTZ R16, R11, R11 ;  /* 0x0000000b0b107220 */ /* 0x000fe20000410000 */
[----:B------:R-:W-:Y:S01]  /*0f70*/  FADD.FTZ R13, RZ, R13 ;  /* 0x0000000dff0d7221 */ /* 0x000fe20000010000 */
[----:B------:R-:W-:Y:S01]  /*0f80*/  FADD.FTZ R15, R12, R15 ;  /* 0x0000000f0c0f7221 */ /* 0x000fe20000010000 */
[----:B------:R-:W-:Y:S02]  /*0f90*/  FADD.FTZ R12, R28, R4 ;  /* 0x000000041c0c7221 */ /* 0x000fe40000010000 */
[----:B------:R-:W-:Y:S01]  /*0fa0*/  FADD.FTZ R13, R13, R14 ;  /* 0x0000000e0d0d7221 */ /* 0x000fe20000010000 */
[----:B------:R-:W-:-:S03]  /*0fb0*/  FFMA.FTZ R14, R27, R27, R16 ;  /* 0x0000001b1b0e7223 */ /* 0x000fc60000010010 */
[----:B------:R-:W-:Y:S01]  /*0fc0*/  FADD.FTZ R13, R13, R12 ;  /* 0x0000000c0d0d7221 */ /* 0x000fe20000010000 */
        /* <DEDUP_REMOVED lines=54> */
.L_x_2597:
[----:B------:R-:W-:Y:S05]  /*1330*/  BSYNC.RECONVERGENT B0 ;  /* 0x0000000000007941 */ /* 0x000fea0003800200 */
.L_x_2596:
        /* <DEDUP_REMOVED lines=45> */
.L_x_2599:
[----:B------:R-:W-:Y:S05]  /*1610*/  BSYNC.RECONVERGENT B0 ;  /* 0x0000000000007941 */ /* 0x000fea0003800200 */
.L_x_2598:
        /* <DEDUP_REMOVED lines=18> */
[----:B------:R-:W-:Y:S01]  /*1740*/  IMAD.U32 R23, RZ, RZ, UR19 ;  /* 0x00000013ff177e24 */ /* 0x000fe2000f8e00ff */
[----:B------:R-:W-:-:S02]  /*1750*/  MOV R22, UR19 ;  /* 0x0000001300167c02 */ /* 0x000fc40008000f00 */
        /* <DEDUP_REMOVED lines=12> */
.L_x_2602:
[----:B------:R-:W3:Y:S04]  /*1820*/  LDG.E.STRONG.GPU R22, desc[UR24][R12.64] ;  /* 0x000000180c167981 */ /* 0x000ee8000c1ef900 */
[----:B---3--:R-:W-:Y:S01]  /*1830*/  CCTL.IVALL ;  /* 0x00000000ff00798f */ /* 0x008fe20002000000 */
[----:B------:R-:W-:Y:S05]  /*1840*/  YIELD ;  /* 0x0000000000007946 */ /* 0x000fea0003800000 */
[----:B------:R-:W-:-:S13]  /*1850*/  ISETP.NE.AND P2, PT, R22, R23, PT ;  /* 0x000000171600720c */ /* 0x000fda0003f45270 */
[----:B------:R-:W-:Y:S05]  /*1860*/  @P2 BRA `(.L_x_2602) ;  /* 0xfffffffc00ec2947 */ /* 0x000fea000383ffff */
.L_x_2601:
        /* <DEDUP_REMOVED lines=14> */
.L_x_2604:
        /* <DEDUP_REMOVED lines=24> */
[----:B---3--:R-:W-:-:S04]  /*1ad0*/  @!P2 FADD.FTZ R14, R14, R12 ;  /* 0x0000000c0e0ea221 */ /* 0x008fc80000010000 */
[----:B------:R-:W-:Y:S01]  /*1ae0*/  MOV R12, UR34 ;  /* 0x00000022000c7c02 */ /* 0x000fe20008000f00 */
[----:B------:R-:W3:Y:S01]  /*1af0*/  @!P1 LDG.E.64 R22, desc[UR24][R22.64] ;  /* 0x0000001816169981 */ /* 0x000ee2000c1e1b00 */
[----:B------:R-:W-:Y:S02]  /*1b00*/  @!P2 FADD.FTZ R15, R15, R13 ;  /* 0x0000000d0f0fa221 */ /* 0x000fe40000010000 */
        /* <DEDUP_REMOVED lines=16> */
[----:B----4-:R-:W-:-:S04]  /*1c10*/  @!P2 FADD.FTZ R14, R14, R12 ;  /* 0x0000000c0e0ea221 */ /* 0x010fc80000010000 */
        /* <DEDUP_REMOVED lines=19> */
[----:B------:R-:W-:Y:S02]  /*1d50*/  IMAD.U32 R12, RZ, RZ, UR34 ;  /* 0x00000022ff0c7e24 */ /* 0x000fe4000f8e00ff */
        /* <DEDUP_REMOVED lines=26> */
.L_x_2603:
        /* <DEDUP_REMOVED lines=51> */
.L_x_2605:
        /* <DEDUP_REMOVED lines=18> */
[----:B------:R-:W-:Y:S01]  /*2350*/  MOV R22, UR18 ;  /* 0x0000001200167c02 */ /* 0x000fe20008000f00 */
[----:B------:R-:W-:-:S06]  /*2360*/  IMAD.U32 R23, RZ, RZ, UR19 ;  /* 0x00000013ff177e24 */ /* 0x000fcc000f8e00ff */
        /* <DEDUP_REMOVED lines=8> */
.L_x_2606:
        /* <DEDUP_REMOVED lines=13> */
.L_x_2607:
[----:B------:R-:W-:Y:S05]  /*24c0*/  BSYNC.RECONVERGENT B0 ;  /* 0x0000000000007941 */ /* 0x000fea0003800200 */
.L_x_2600:
        /* <DEDUP_REMOVED lines=37> */
[----:B---3--:R-:W-:Y:S02]  /*2720*/  SHF.L.U32 R12, R14, 0x10, RZ ;  /* 0x000000100e0c7819 */ /* 0x008fe400000006ff */
[----:B--2---:R-:W-:-:S02]  /*2730*/  SHF.L.U32 R13, R22, 0x10, RZ ;  /* 0x00000010160d7819 */ /* 0x004fc400000006ff */
[----:B----4-:R-:W-:Y:S02]  /*2740*/  SHF.L.U32 R14, R15, 0x10, RZ ;  /* 0x000000100f0e7819 */ /* 0x010fe400000006ff */
        /* <DEDUP_REMOVED lines=19> */
[----:B------:R-:W-:Y:S01]  /*2880*/  F2FP.F16.F32.PACK_AB R18, R18, R21 ;  /* 0x000000151212723e */ /* 0x000fe200000000ff */
[----:B0-----:R-:W-:Y:S02]  /*2890*/  IMAD R21, R35, UR22, RZ ;  /* 0x0000001623157c24 */ /* 0x001fe4000f8e02ff */
[----:B------:R-:W-:-:S04]  /*28a0*/  IMAD.WIDE.U32 R22, R0, UR22, R22 ;  /* 0x0000001600167c25 */ /* 0x000fc8000f8e0016 */
[----:B------:R-:W-:Y:S01]  /*28b0*/  IMAD R21, R0, UR23, R21 ;  /* 0x0000001700157c24 */ /* 0x000fe2000f8e0215 */
[----:B--2---:R-:W-:-:S04]  /*28c0*/  LEA R24, P1, R22, UR18, 0x1 ;  /* 0x0000001216187c11 */ /* 0x004fc8000f8208ff */
[----:B------:R-:W-:-:S04]  /*28d0*/  IADD3 R21, PT, PT, R23, R21, RZ ;  /* 0x0000001517157210 */ /* 0x000fc80007ffe0ff */
[----:B-1----:R-:W-:-:S05]  /*28e0*/  LEA.HI.X R25, R22, UR19, R21, 0x1, P1 ;  /* 0x0000001316197c11 */ /* 0x002fca00088f0c15 */
[----:B------:R0:W-:Y:S02]  /*28f0*/  STG.E desc[UR24][R24.64], R18 ;  /* 0x0000001218007986 */ /* 0x0001e4000c101918 */
.L_x_2611:
[----:B------:R-:W-:Y:S05]  /*2900*/  BSYNC.RECONVERGENT B1 ;  /* 0x0000000000017941 */ /* 0x000fea0003800200 */
.L_x_2610:
[----:B------:R-:W-:Y:S04]  /*2910*/  BSSY.RECONVERGENT B1, `(.L_x_2612) ;  /* 0x0000014000017945 */ /* 0x000fe80003800200 */
[----:B------:R-:W-:Y:S05]  /*2920*/  @P2 BRA `(.L_x_2613) ;  /* 0x0000000000482947 */ /* 0x000fea0003800000 */
[----:B------:R-:W0:Y:S01]  /*2930*/  LDCU.64 UR18, c[0x0][0x3e0] ;  /* 0x00007c00ff1277ac */ /* 0x000e220008000a00 */
[----:B------:R-:W-:Y:S01]  /*2940*/  MOV R22, R6 ;  /* 0x0000000600167202 */ /* 0x000fe20000000f00 */
[----:B------:R-:W-:Y:S01]  /*2950*/  FADD.FTZ R26, R26, -UR5 ;  /* 0x800000051a1a7e21 */ /* 0x000fe20008010000 */
[----:B------:R-:W-:Y:S01]  /*2960*/  MOV R23, R9 ;  /* 0x0000000900177202 */ /* 0x000fe20000000f00 */
        /* <DEDUP_REMOVED lines=12> */
[----:B------:R-:W-:-:S05]  /*2a30*/  F2FP.F16.F32.PACK_AB R3, R18, R3 ;  /* 0x000000031203723e */ /* 0x000fca00000000ff */
[----:B------:R2:W-:Y:S02]  /*2a40*/  STG.E desc[UR24][R24.64], R3 ;  /* 0x0000000318007986 */ /* 0x0005e4000c101918 */
.L_x_2613:
[----:B------:R-:W-:Y:S05]  /*2a50*/  BSYNC.RECONVERGENT B1 ;  /* 0x0000000000017941 */ /* 0x000fea0003800200 */
.L_x_2612:
        /* <DEDUP_REMOVED lines=26> */
[----:B------:R-:W-:-:S05]  /*2c00*/  F2FP.F16.F32.PACK_AB R3, R4, R3 ;  /* 0x000000030403723e */ /* 0x000fca00000000ff */
[----:B------:R0:W-:Y:S02]  /*2c10*/  STG.E desc[UR24][R24.64], R3 ;  /* 0x0000000318007986 */ /* 0x0001e4000c101918 */
.L_x_2615:
[----:B------:R-:W-:Y:S05]  /*2c20*/  BSYNC.RECONVERGENT B1 ;  /* 0x0000000000017941 */ /* 0x000fea0003800200 */
.L_x_2614:
        /* <DEDUP_REMOVED lines=19> */
[----:B------:R-:W-:Y:S02]  /*2d60*/  F2FP.F16.F32.PACK_AB R5, R25, R18 ;  /* 0x000000121905723e */ /* 0x000fe400000000ff */
[----:B------:R-:W-:-:S05]  /*2d70*/  LEA.HI.X R23, R4, UR23, R21, 0x1, P1 ;  /* 0x0000001704177c11 */ /* 0x000fca00088f0c15 */
[----:B------:R0:W-:Y:S02]  /*2d80*/  STG.E desc[UR24][R22.64], R5 ;  /* 0x0000000516007986 */ /* 0x0001e4000c101918 */
.L_x_2617:
[----:B------:R-:W-:Y:S05]  /*2d90*/  BSYNC.RECONVERGENT B1 ;  /* 0x0000000000017941 */ /* 0x000fea0003800200 */
.L_x_2616:
        /* <DEDUP_REMOVED lines=32> */
[----:B------:R-:W-:-:S05]  /*2fa0*/  F2FP.F16.F32.PACK_AB R5, R10, R5 ;  /* 0x000000050a05723e */ /* 0x000fca00000000ff */
[----:B------:R0:W-:Y:S02]  /*2fb0*/  STG.E desc[UR24][R22.64], R5 ;  /* 0x0000000516007986 */ /* 0x0001e4000c101918 */
.L_x_2619:
[----:B------:R-:W-:Y:S05]  /*2fc0*/  BSYNC.RECONVERGENT B1 ;  /* 0x0000000000017941 */ /* 0x000fea0003800200 */
.L_x_2618:
        /* <DEDUP_REMOVED lines=20> */
.L_x_2621:
[----:B------:R-:W-:Y:S05]  /*3110*/  BSYNC.RECONVERGENT B1 ;  /* 0x0000000000017941 */ /* 0x000fea0003800200 */
.L_x_2620:
        /* <DEDUP_REMOVED lines=20> */
.L_x_2623:
[----:B------:R-:W-:Y:S05]  /*3260*/  BSYNC.RECONVERGENT B1 ;  /* 0x0000000000017941 */ /* 0x000fea0003800200 */
.L_x_2622:
        /* <DEDUP_REMOVED lines=15> */
[----:B------:R-:W-:Y:S02]  /*3360*/  F2FP.F16.F32.PACK_AB R3, R8, R3 ;  /* 0x000000030803723e */ /* 0x000fe400000000ff */
[----:B0-----:R-:W-:-:S05]  /*3370*/  LEA.HI.X R5, R6, UR21, R21, 0x1, P1 ;  /* 0x0000001506057c11 */ /* 0x001fca00088f0c15 */
[----:B------:R3:W-:Y:S01]  /*3380*/  STG.E desc[UR24][R4.64], R3 ;  /* 0x0000000304007986 */ /* 0x0007e2000c101918 */
[----:B------:R-:W-:Y:S05]  /*3390*/  BRA `(.L_x_2624) ;  /* 0x0000001000447947 */ /* 0x000fea0003800000 */
.L_x_2609:
        /* <DEDUP_REMOVED lines=27> */
[----:B------:R-:W-:Y:S01]  /*3550*/  F2FP.F16.F32.PACK_AB R18, R18, R21 ;  /* 0x000000151212723e */ /* 0x000fe200000000ff */
[----:B------:R-:W-:-:S04]  /*3560*/  IMAD R21, R35, UR18, RZ ;  /* 0x0000001223157c24 */ /* 0x000fc8000f8e02ff */
[----:B------:R-:W-:-:S05]  /*3570*/  IMAD R21, R0, UR19, R21 ;  /* 0x0000001300157c24 */ /* 0x000fca000f8e0215 */
[----:B------:R-:W-:-:S04]  /*3580*/  IADD3 R21, PT, PT, R23, R21, RZ ;  /* 0x0000001517157210 */ /* 0x000fc80007ffe0ff */
[----:B------:R-:W-:-:S05]  /*3590*/  LEA.HI.X R25, R22, UR21, R21, 0x1, P2 ;  /* 0x0000001516197c11 */ /* 0x000fca00090f0c15 */
[----:B------:R0:W-:Y:S02]  /*35a0*/  STG.E desc[UR24][R24.64], R18 ;  /* 0x0000001218007986 */ /* 0x0001e4000c101918 */
.L_x_2626:
[----:B------:R-:W-:Y:S05]  /*35b0*/  BSYNC.RECONVERGENT B1 ;  /* 0x0000000000017941 */ /* 0x000fea0003800200 */
.L_x_2625:
        /* <DEDUP_REMOVED lines=27> */
[----:B------:R-:W-:Y:S02]  /*3770*/  F2FP.F16.F32.PACK_AB R3, R18, R3 ;  /* 0x000000031203723e */ /* 0x000fe400000000ff */
[----:B-1----:R-:W-:-:S05]  /*3780*/  LEA.HI.X R25, R22, UR21, R21, 0x1, P1 ;  /* 0x0000001516197c11 */ /* 0x002fca00088f0c15 */
[----:B------:R2:W-:Y:S04]  /*3790*/  STG.E desc[UR24][R24.64], R3 ;  /* 0x0000000318007986 */ /* 0x0005e8000c101918 */
.L_x_2628:
[----:B------:R-:W-:Y:S05]  /*37a0*/  BSYNC.RECONVERGENT B1 ;  /* 0x0000000000017941 */ /* 0x000fea0003800200 */
.L_x_2627:
        /* <DEDUP_REMOVED lines=35> */
[----:B------:R-:W-:Y:S02]  /*39e0*/  F2FP.F16.F32.PACK_AB R3, R4, R3 ;  /* 0x000000030403723e */ /* 0x000fe400000000ff */
[----:B------:R-:W-:-:S05]  /*39f0*/  LEA.HI.X R25, R22, UR21, R25, 0x1, P1 ;  /* 0x0000001516197c11 */ /* 0x000fca00088f0c19 */
[----:B------:R0:W-:Y:S04]  /*3a00*/  STG.E desc[UR24][R24.64], R3 ;  /* 0x0000000318007986 */ /* 0x0001e8000c101918 */
.L_x_2630:
[----:B------:R-:W-:Y:S05]  /*3a10*/  BSYNC.RECONVERGENT B1 ;  /* 0x0000000000017941 */ /* 0x000fea0003800200 */
.L_x_2629:
        /* <DEDUP_REMOVED lines=32> */
.L_x_2632:
[----:B------:R-:W-:Y:S05]  /*3c20*/  BSYNC.RECONVERGENT B1 ;  /* 0x0000000000017941 */ /* 0x000fea0003800200 */
.L_x_2631:
        /* <DEDUP_REMOVED lines=38> */
[----:B------:R-:W-:Y:S01]  /*3e90*/  F2FP.F16.F32.PACK_AB R29, R29, R10 ;  /* 0x0000000a1d1d723e */ /* 0x000fe200000000ff */
[----:B------:R-:W-:-:S05]  /*3ea0*/  IMAD.WIDE.U32 R4, R26, UR18, R4 ;  /* 0x000000121a047c25 */ /* 0x000fca000f8e0004 */
[----:B------:R-:W-:Y:S02]  /*3eb0*/  IADD3 R5, PT, PT, R5, R22, RZ ;  /* 0x0000001605057210 */ /* 0x000fe40007ffe0ff */
[----:B-1----:R-:W-:-:S04]  /*3ec0*/  LEA R22, P2, R4, UR20, 0x1 ;  /* 0x0000001404167c11 */ /* 0x002fc8000f8408ff */
[----:B------:R-:W-:-:S05]  /*3ed0*/  LEA.HI.X R23, R4, UR21, R5, 0x1, P2 ;  /* 0x0000001504177c11 */ /* 0x000fca00090f0c05 */
[----:B------:R0:W-:Y:S04]  /*3ee0*/  STG.E desc[UR24][R22.64], R29 ;  /* 0x0000001d16007986 */ /* 0x0001e8000c101918 */
.L_x_2634:
[----:B------:R-:W-:Y:S05]  /*3ef0*/  BSYNC.RECONVERGENT B1 ;  /* 0x0000000000017941 */ /* 0x000fea0003800200 */
.L_x_2633:
        /* <DEDUP_REMOVED lines=28> */
[----:B------:R-:W-:-:S05]  /*40c0*/  F2FP.F16.F32.PACK_AB R3, R26, R3 ;  /* 0x000000031a03723e */ /* 0x000fca00000000ff */
[----:B------:R1:W-:Y:S02]  /*40d0*/  STG.E desc[UR24][R10.64], R3 ;  /* 0x000000030a007986 */ /* 0x0003e4000c101918 */
.L_x_2636:
[----:B------:R-:W-:Y:S05]  /*40e0*/  BSYNC.RECONVERGENT B1 ;  /* 0x0000000000017941 */ /* 0x000fea0003800200 */
.L_x_2635:
        /* <DEDUP_REMOVED lines=30> */
.L_x_2638:
[----:B------:R-:W-:Y:S05]  /*42d0*/  BSYNC.RECONVERGENT B1 ;  /* 0x0000000000017941 */ /* 0x000fea0003800200 */
.L_x_2637:
        /* <DEDUP_REMOVED lines=29> */
.L_x_2624:
[----:B------:R-:W-:Y:S05]  /*44b0*/  BSYNC.RECONVERGENT B0 ;  /* 0x0000000000007941 */ /* 0x000fea0003800200 */
.L_x_2608:
[----:B------:R-:W-:Y:S02]  /*44c0*/  UIADD3 UR8, UPT, UPT, UR30, UR8, URZ ;  /* 0x000000081e087290 */ /* 0x000fe4000fffe0ff */
[----:B------:R-:W-:Y:S02]  /*44d0*/  UIADD3 UR4, UPT, UPT, UR4, 0x1, URZ ;  /* 0x0000000104047890 */ /* 0x000fe4000fffe0ff */
[----:B------:R-:W-:-:S09]  /*44e0*/  UISETP.GE.AND UP1, UPT, UR8, UR7, UPT ;  /* 0x000000070800728c */ /* 0x000fd2000bf26270 */
[----:B------:R-:W-:Y:S05]  /*44f0*/  BRA.U !UP1, `(.L_x_2639) ;  /* 0xffffffbd098c7547 */ /* 0x000fea000b83ffff */
[----:B------:R-:W-:Y:S05]  /*4500*/  EXIT ;  /* 0x000000000000794d */ /* 0x000fea0003800000 */
.L_x_2640:
        /* <DEDUP_REMOVED lines=15> */
.L_x_3461:


//--------------------- .text._Z35group_norm_nhwc_fwd_one_pass_kernelI11Fp16IOBf16WLi512ELi30ELi480EEv26Group_norm_nhwc_fwd_params --------------------------
	.section	.text._Z35group_norm_nhwc_fwd_one_pass_kernelI11Fp16IOBf16WLi512ELi30ELi480EEv26Group_norm_nhwc_fwd_params,"ax",@progbits
	.align	128
        .global         _Z35group_norm_nhwc_fwd_one_pass_kernelI11Fp16IOBf16WLi512ELi30ELi480EEv26Group_norm_nhwc_fwd_params
        .type           _Z35group_norm_nhwc_fwd_one_pass_kernelI11Fp16IOBf16WLi512ELi30ELi480EEv26Group_norm_nhwc_fwd_params,@function
        .size           _Z35group_norm_nhwc_fwd_one_pass_kernelI11Fp16IOBf16WLi512ELi30ELi480EEv26Group_norm_nhwc_fwd_params,(.L_x_3462 - _Z35group_norm_nhwc_fwd_one_pass_kernelI11Fp16IOBf16WLi512ELi30ELi480EEv26Group_norm_nhwc_fwd_params)
        .other          _Z35group_norm_nhwc_fwd_one_pass_kernelI11Fp16IOBf16WLi512ELi30ELi480EEv26Group_norm_nhwc_fwd_params,@"STO_CUDA_ENTRY STV_DEFAULT"
_Z35group_norm_nhwc_fwd_one_pass_kernelI11Fp16IOBf16WLi512ELi30ELi480EEv26Group_norm_nhwc_fwd_params:
.text._Z35group_norm_nhwc_fwd_one_pass_kernelI11Fp16IOBf16WLi512ELi30ELi480EEv26Group_norm_nhwc_fwd_params:
        /* <DEDUP_REMOVED lines=61> */
.L_x_2716:
[----:B0-----:R-:W0:Y:S01]  /*03d0*/  LDC R43, c[0x0][0x3f8] ;  /* 0x0000fe00ff2b7b82 */ /* 0x001e220000000800 */
[----:B-1----:R-:W1:Y:S01]  /*03e0*/  LDCU.64 UR4, c[0x0][0x3e8] ;  /* 0x00007d00ff0477ac */ /* 0x002e620008000a00 */
[----:B------:R-:W-:Y:S02]  /*03f0*/  LOP3.LUT R103, R14, 0xffff, RZ, 0xc0, !PT ;  /* 0x0000ffff0e677812 */ /* 0x000fe400078ec0ff */
[----:B------:R-:W-:Y:S01]  /*0400*/  MOV R71, RZ ;  /* 0x000000ff00477202 */ /* 0x000fe20000000f00 */
[----:B--2---:R-:W2:Y:S01]  /*0410*/  LDCU.64 UR8, c[0x0][0x3f0] ;  /* 0x00007e00ff0877ac */ /* 0x004ea20008000a00 */
[----:B-1----:R-:W-:-:S04]  /*0420*/  ISETP.GE.U32.AND P5, PT, R90, UR4, PT ;  /* 0x000000045a007c0c */ /* 0x002fc8000bfa6070 */
[----:B------:R-:W-:Y:S02]  /*0430*/  ISETP.GE.AND.EX P5, PT, R17, UR5, PT, P5 ;  /* 0x0000000511007c0c */ /* 0x000fe4000bfa6350 */
[----:B0--34-:R-:W-:Y:S02]  /*0440*/  IABS R39, R43 ;  /* 0x0000002b00277213 */ /* 0x019fe40000000000 */
        /* <DEDUP_REMOVED lines=402> */
.L_x_2642:
[----:B------:R-:W-:Y:S05]  /*1d70*/  BSYNC.RECONVERGENT B0 ;  /* 0x0000000000007941 */ /* 0x000fea0003800200 */
.L_x_2641:
        /* <DEDUP_REMOVED lines=44> */
.L_x_2644:
[----:B------:R-:W-:Y:S05]  /*2040*/  BSYNC.RECONVERGENT B0 ;  /* 0x0000000000007941 */ /* 0x000fea0003800200 */
.L_x_2643:
        /* <DEDUP_REMOVED lines=24> */
.L_x_2647:
[----:B----4-:R-:W3:Y:S04]  /*21d0*/  LDG.E.STRONG.GPU R38, desc[UR6][R36.64] ;  /* 0x0000000624267981 */ /* 0x010ee8000c1ef900 */
[----:B---3--:R-:W-:Y:S01]  /*21e0*/  CCTL.IVALL ;  /* 0x00000000ff00798f */ /* 0x008fe20002000000 */
[----:B------:R-:W-:Y:S05]  /*21f0*/  YIELD ;  /* 0x0000000000007946 */ /* 0x000fea0003800000 */
[----:B------:R-:W-:-:S13]  /*2200*/  ISETP.NE.AND P1, PT, R38, R43, PT ;  /* 0x0000002b2600720c */ /* 0x000fda0003f25270 */
[----:B------:R-:W-:Y:S05]  /*2210*/  @P1 BRA `(.L_x_2647) ;  /* 0xfffffffc00ec1947 */ /* 0x000fea000383ffff */
.L_x_2646:
        /* <DEDUP_REMOVED lines=15> */
.L_x_2649:
        /* <DEDUP_REMOVED lines=60> */
.L_x_2648:
        /* <DEDUP_REMOVED lines=35> */
.L_x_2650:
        /* <DEDUP_REMOVED lines=18> */
.L_x_2651:
        /* <DEDUP_REMOVED lines=9> */
.L_x_2652:
[----:B------:R-:W-:Y:S05]  /*2ab0*/  BSYNC.RECONVERGENT B0 ;  /* 0x0000000000007941 */ /* 0x000fea0003800200 */
.L_x_2645:
        /* <DEDUP_REMOVED lines=65> */
.L_x_2656:
[----:B------:R-:W-:Y:S05]  /*2ed0*/  BSYNC.RECONVERGENT B1 ;  /* 0x0000000000017941 */ /* 0x000fea0003800200 */
.L_x_2655:
        /* <DEDUP_REMOVED lines=17> */
[----:B------:R-:W-:Y:S02]  /*2ff0*/  F2FP.F16.F32.PACK_AB R37, R71, R16 ;  /* 0x000000104725723e */ /* 0x000fe400000000ff */
[----:B------:R-:W-:-:S05]  /*3000*/  LEA.HI.X R39, R36, UR11, R45, 0x1, P1 ;  /* 0x0000000b24277c11 */ /* 0x000fca00088f0c2d */
[----:B------:R1:W-:Y:S02]  /*3010*/  STG.E desc[UR6][R38.64], R37 ;  /* 0x0000002526007986 */ /* 0x0003e4000c101906 */
.L_x_2658:
[----:B------:R-:W-:Y:S05]  /*3020*/  BSYNC.RECONVERGENT B1 ;  /* 0x0000000000017941 */ /* 0x000fea0003800200 */
.L_x_2657:
        /* <DEDUP_REMOVED lines=25> */
[----:B------:R-:W-:Y:S02]  /*31c0*/  F2FP.F16.F32.PACK_AB R37, R73, R16 ;  /* 0x000000104925723e */ /* 0x000fe400000000ff */
[----:B------:R-:W-:-:S05]  /*31d0*/  LEA.HI.X R39, R36, UR11, R45, 0x1, P5 ;  /* 0x0000000b24277c11 */ /* 0x000fca000a8f0c2d */
[----:B------:R2:W-:Y:S02]  /*31e0*/  STG.E desc[UR6][R38.64], R37 ;  /* 0x0000002526007986 */ /* 0x0005e4000c101906 */
.L_x_2660:
[----:B------:R-:W-:Y:S05]  /*31f0*/  BSYNC.RECONVERGENT B1 ;  /* 0x0000000000017941 */ /* 0x000fea0003800200 */
.L_x_2659:
[----:B------:R-:W-:Y:S04]  /*3200*/  BSSY.RECONVERGENT B1, `(.L_x_2661) ;  /* 0x0000014000017945 */ /* 0x000fe80003800200 */
[----:B------:R-:W-:Y:S05]  /*3210*/  @P6 BRA `(.L_x_2662) ;  /* 0x0000000000486947 */ /* 0x000fea0003800000 */
[----:B------:R-:W3:Y:S01]  /*3220*/  LDCU.64 UR4, c[0x0][0x3e0] ;  /* 0x00007c00ff0477ac */ /* 0x000ee20008000a00 */
[----:B------:R-:W-:Y:S01]  /*3230*/  MOV R36, R102 ;  /* 0x0000006600247202 */ /* 0x000fe20000000f00 */
[--C-:B012---:R-:W-:Y:S01]  /*3240*/  FADD.FTZ R39, R22, -R46.reuse ;  /* 0x8000002e16277221 */ /* 0x107fe20000010000 */
[----:B------:R-:W-:Y:S01]  /*3250*/  MOV R37, R101 ;  /* 0x0000006500257202 */ /* 0x000fe20000000f00 */
        /* <DEDUP_REMOVED lines=11> */
[----:B------:R-:W-:Y:S02]  /*3310*/  F2FP.F16.F32.PACK_AB R37, R75, R16 ;  /* 0x000000104b25723e */ /* 0x000fe400000000ff */
[----:B------:R-:W-:-:S05]  /*3320*/  LEA.HI.X R39, R36, UR11, R45, 0x1, P5 ;  /* 0x0000000b24277c11 */ /* 0x000fca000a8f0c2d */
[----:B------:R3:W-:Y:S02]  /*3330*/  STG.E desc[UR6][R38.64], R37 ;  /* 0x0000002526007986 */ /* 0x0007e4000c101906 */
.L_x_2662:
[----:B------:R-:W-:Y:S05]  /*3340*/  BSYNC.RECONVERGENT B1 ;  /* 0x0000000000017941 */ /* 0x000fea0003800200 */
.L_x_2661:
[----:B------:R-:W-:Y:S04]  /*3350*/  BSSY.RECONVERGENT B1, `(.L_x_2663) ;  /* 0x0000014000017945 */ /* 0x000fe80003800200 */
[----:B------:R-:W-:Y:S05]  /*3360*/  @P1 BRA `(.L_x_2664) ;  /* 0x0000000000481947 */ /* 0x000fea0003800000 */
[----:B------:R-:W4:Y:S01]  /*3370*/  LDCU.64 UR4, c[0x0][0x3e0] ;  /* 0x00007c00ff0477ac */ /* 0x000f220008000a00 */
[----:B------:R-:W-:Y:S01]  /*3380*/  MOV R36, R102 ;  /* 0x0000006600247202 */ /* 0x000fe20000000f00 */
[--C-:B0123--:R-:W-:Y:S01]  /*3390*/  FADD.FTZ R39, R24, -R46.reuse ;  /* 0x8000002e18277221 */ /* 0x10ffe20000010000 */
[----:B------:R-:W-:Y:S01]  /*33a0*/  MOV R37, R101 ;  /* 0x0000006500257202 */ /* 0x000fe20000000f00 */
        /* <DEDUP_REMOVED lines=11> */
[----:B------:R-:W-:Y:S02]  /*3460*/  F2FP.F16.F32.PACK_AB R37, R77, R16 ;  /* 0x000000104d25723e */ /* 0x000fe400000000ff */
[----:B------:R-:W-:-:S05]  /*3470*/  LEA.HI.X R39, R36, UR11, R45, 0x1, P1 ;  /* 0x0000000b24277c11 */ /* 0x000fca00088f0c2d */
[----:B------:R4:W-:Y:S02]  /*3480*/  STG.E desc[UR6][R38.64], R37 ;  /* 0x0000002526007986 */ /* 0x0009e4000c101906 */
.L_x_2664:
[----:B------:R-:W-:Y:S05]  /*3490*/  BSYNC.RECONVERGENT B1 ;  /* 0x0000000000017941 */ /* 0x000fea0003800200 */
.L_x_2663:
        /* <DEDUP_REMOVED lines=17> */
[----:B------:R-:W-:Y:S02]  /*35b0*/  F2FP.F16.F32.PACK_AB R37, R79, R16 ;  /* 0x000000104f25723e */ /* 0x000fe400000000ff */
[----:B------:R-:W-:-:S05]  /*35c0*/  LEA.HI.X R39, R36, UR11, R45, 0x1, P1 ;  /* 0x0000000b24277c11 */ /* 0x000fca00088f0c2d */
[----:B------:R0:W-:Y:S02]  /*35d0*/  STG.E desc[UR6][R38.64], R37 ;  /* 0x0000002526007986 */ /* 0x0001e4000c101906 */
.L_x_2666:
[----:B------:R-:W-:Y:S05]  /*35e0*/  BSYNC.RECONVERGENT B1 ;  /* 0x0000000000017941 */ /* 0x000fea0003800200 */
.L_x_2665:
        /* <DEDUP_REMOVED lines=28> */
.L_x_2668:
[----:B------:R-:W-:Y:S05]  /*37b0*/  BSYNC.RECONVERGENT B1 ;  /* 0x0000000000017941 */ /* 0x000fea0003800200 */
.L_x_2667:
        /* <DEDUP_REMOVED lines=20> */
.L_x_2670:
[----:B------:R-:W-:Y:S05]  /*3900*/  BSYNC.RECONVERGENT B1 ;  /* 0x0000000000017941 */ /* 0x000fea0003800200 */
.L_x_2669:
        /* <DEDUP_REMOVED lines=20> */
.L_x_2672:
[----:B------:R-:W-:Y:S05]  /*3a50*/  BSYNC.RECONVERGENT B1 ;  /* 0x0000000000017941 */ /* 0x000fea0003800200 */
.L_x_2671:
        /* <DEDUP_REMOVED lines=20> */
.L_x_2674:
[----:B------:R-:W-:Y:S05]  /*3ba0*/  BSYNC.RECONVERGENT B1 ;  /* 0x0000000000017941 */ /* 0x000fea0003800200 */
.L_x_2673:
        /* <DEDUP_REMOVED lines=30> */
.L_x_2676:
[----:B------:R-:W-:Y:S05]  /*3d90*/  BSYNC.RECONVERGENT B1 ;  /* 0x0000000000017941 */ /* 0x000fea0003800200 */
.L_x_2675:
        /* <DEDUP_REMOVED lines=20> */
.L_x_2678:
[----:B------:R-:W-:Y:S05]  /*3ee0*/  BSYNC.RECONVERGENT B1 ;  /* 0x0000000000017941 */ /* 0x000fea0003800200 */
.L_x_2677:
        /* <DEDUP_REMOVED lines=20> */
.L_x_2680:
[----:B------:R-:W-:Y:S05]  /*4030*/  BSYNC.RECONVERGENT B1 ;  /* 0x0000000000017941 */ /* 0x000fea0003800200 */
.L_x_2679:
        /* <DEDUP_REMOVED lines=20> */
.L_x_2682:
[----:B------:R-:W-:Y:S05]  /*4180*/  BSYNC.RECONVERGENT B1 ;  /* 0x0000000000017941 */ /* 0x000fea0003800200 */
.L_x_2681:
        /* <DEDUP_REMOVED lines=20> */
.L_x_2684:
[----:B------:R-:W-:Y:S05]  /*42d0*/  BSYNC.RECONVERGENT B1 ;  /* 0x0000000000017941 */ /* 0x000fea0003800200 */
.L_x_2683:
        /* <DEDUP_REMOVED lines=10> */
[----:B------:R-:W-:Y:S01]  /*4380*/  F2FP.F16.F32.PACK_AB R39, R42, R39 ;  /* 0x000000272a27723e */ /* 0x000fe200000000ff */
        /* <DEDUP_REMOVED lines=8> */
.L_x_2654:
        /* <DEDUP_REMOVED lines=33> */
[----:B------:R-:W-:-:S05]  /*4620*/  F2FP.F16.F32.PACK_AB R47, R47, R16 ;  /* 0x000000102f2f723e */ /* 0x000fca00000000ff */
[----:B------:R0:W-:Y:S02]  /*4630*/  STG.E desc[UR6][R36.64], R47 ;  /* 0x0000002f24007986 */ /* 0x0001e4000c101906 */
.L_x_2687:
[----:B------:R-:W-:Y:S05]  /*4640*/  BSYNC.RECONVERGENT B1 ;  /* 0x0000000000017941 */ /* 0x000fea0003800200 */
.L_x_2686:
        /* <DEDUP_REMOVED lines=28> */
[----:B------:R-:W-:-:S05]  /*4810*/  F2FP.F16.F32.PACK_AB R47, R47, R16 ;  /* 0x000000102f2f723e */ /* 0x000fca00000000ff */
[----:B------:R1:W-:Y:S02]  /*4820*/  STG.E desc[UR6][R36.64], R47 ;  /* 0x0000002f24007986 */ /* 0x0003e4000c101906 */
.L_x_2689:
[----:B------:R-:W-:Y:S05]  /*4830*/  BSYNC.RECONVERGENT B1 ;  /* 0x0000000000017941 */ /* 0x000fea0003800200 */
.L_x_2688:
        /* <DEDUP_REMOVED lines=36> */
[----:B------:R-:W-:-:S05]  /*4a80*/  F2FP.F16.F32.PACK_AB R47, R47, R16 ;  /* 0x000000102f2f723e */ /* 0x000fca00000000ff */
[----:B------:R2:W-:Y:S02]  /*4a90*/  STG.E desc[UR6][R36.64], R47 ;  /* 0x0000002f24007986 */ /* 0x0005e4000c101906 */
.L_x_2691:
[----:B------:R-:W-:Y:S05]  /*4aa0*/  BSYNC.RECONVERGENT B1 ;  /* 0x0000000000017941 */ /* 0x000fea0003800200 */
.L_x_2690:
[----:B------:R-:W-:Y:S04]  /*4ab0*/  BSSY.RECONVERGENT B1, `(.L_x_2692) ;  /* 0x000001e000017945 */ /* 0x000fe80003800200 */
[----:B------:R-:W-:Y:S05]  /*4ac0*/  @P2 BRA `(.L_x_2693) ;  /* 0x0000000000702947 */ /* 0x000fea0003800000 */
[--C-:B012---:R-:W-:Y:S01]  /*4ad0*/  FADD.FTZ R37, R22, -R46.reuse ;  /* 0x8000002e16257221 */ /* 0x107fe20000010000 */
        /* <DEDUP_REMOVED lines=25> */
[----:B------:R-:W-:-:S05]  /*4c70*/  F2FP.F16.F32.PACK_AB R45, R45, R16 ;  /* 0x000000102d2d723e */ /* 0x000fca00000000ff */
[----:B------:R3:W-:Y:S02]  /*4c80*/  STG.E desc[UR6][R36.64], R45 ;  /* 0x0000002d24007986 */ /* 0x0007e4000c101906 */
.L_x_2693:
[----:B------:R-:W-:Y:S05]  /*4c90*/  BSYNC.RECONVERGENT B1 ;  /* 0x0000000000017941 */ /* 0x000fea0003800200 */
.L_x_2692:
[----:B------:R-:W-:Y:S04]  /*4ca0*/  BSSY.RECONVERGENT B1, `(.L_x_2694) ;  /* 0x000001e000017945 */ /* 0x000fe80003800200 */
[----:B------:R-:W-:Y:S05]  /*4cb0*/  @P5 BRA `(.L_x_2695) ;  /* 0x0000000000705947 */ /* 0x000fea0003800000 */
[--C-:B0123--:R-:W-:Y:S01]  /*4cc0*/  FADD.FTZ R37, R24, -R46.reuse ;  /* 0x8000002e18257221 */ /* 0x10ffe20000010000 */
        /* <DEDUP_REMOVED lines=27> */
.L_x_2695:
[----:B------:R-:W-:Y:S05]  /*4e80*/  BSYNC.RECONVERGENT B1 ;  /* 0x0000000000017941 */ /* 0x000fea0003800200 */
.L_x_2694:
        /* <DEDUP_REMOVED lines=30> */
.L_x_2697:
[----:B------:R-:W-:Y:S05]  /*5070*/  BSYNC.RECONVERGENT B1 ;  /* 0x0000000000017941 */ /* 0x000fea0003800200 */
.L_x_2696:
        /* <DEDUP_REMOVED lines=38> */
.L_x_2699:
[----:B------:R-:W-:Y:S05]  /*52e0*/  BSYNC.RECONVERGENT B1 ;  /* 0x0000000000017941 */ /* 0x000fea0003800200 */
.L_x_2698:
        /* <DEDUP_REMOVED lines=30> */
.L_x_2701:
[----:B------:R-:W-:Y:S05]  /*54d0*/  BSYNC.RECONVERGENT B1 ;  /* 0x0000000000017941 */ /* 0x000fea0003800200 */
.L_x_2700:
        /* <DEDUP_REMOVED lines=30> */
.L_x_2703:
[----:B------:R-:W-:Y:S05]  /*56c0*/  BSYNC.RECONVERGENT B1 ;  /* 0x0000000000017941 */ /* 0x000fea0003800200 */
.L_x_2702:
        /* <DEDUP_REMOVED lines=30> */
.L_x_2705:
[----:B------:R-:W-:Y:S05]  /*58b0*/  BSYNC.RECONVERGENT B1 ;  /* 0x0000000000017941 */ /* 0x000fea0003800200 */
.L_x_2704:
        /* <DEDUP_REMOVED lines=40> */
.L_x_2707:
[----:B------:R-:W-:Y:S05]  /*5b40*/  BSYNC.RECONVERGENT B1 ;  /* 0x0000000000017941 */ /* 0x000fea0003800200 */
.L_x_2706:
        /* <DEDUP_REMOVED lines=30> */
.L_x_2709:
[----:B------:R-:W-:Y:S05]  /*5d30*/  BSYNC.RECONVERGENT B1 ;  /* 0x0000000000017941 */ /* 0x000fea0003800200 */
.L_x_2708:
        /* <DEDUP_REMOVED lines=30> */
.L_x_2711:
[----:B------:R-:W-:Y:S05]  /*5f20*/  BSYNC.RECONVERGENT B1 ;  /* 0x0000000000017941 */ /* 0x000fea0003800200 */
.L_x_2710:
        /* <DEDUP_REMOVED lines=30> */
.L_x_2713:
[----:B------:R-:W-:Y:S05]  /*6110*/  BSYNC.RECONVERGENT B1 ;  /* 0x0000000000017941 */ /* 0x000fea0003800200 */
.L_x_2712:
        /* <DEDUP_REMOVED lines=30> */
.L_x_2715:
[----:B------:R-:W-:Y:S05]  /*6300*/  BSYNC.RECONVERGENT B1 ;  /* 0x0000000000017941 */ /* 0x000fea0003800200 */
.L_x_2714:
        /* <DEDUP_REMOVED lines=26> */
[----:B------:R-:W-:-:S05]  /*64b0*/  F2FP.F16.F32.PACK_AB R39, R39, R16 ;  /* 0x000000102727723e */ /* 0x000fca00000000ff */
[----:B------:R0:W-:Y:S02]  /*64c0*/  STG.E desc[UR6][R36.64], R39 ;  /* 0x0000002724007986 */ /* 0x0001e4000c101906 */
.L_x_2685:
[----:B------:R-:W-:Y:S05]  /*64d0*/  BSYNC.RECONVERGENT B0 ;  /* 0x0000000000007941 */ /* 0x000fea0003800200 */
.L_x_2653:
        /* <DEDUP_REMOVED lines=8> */
.L_x_2717:
        /* <DEDUP_REMOVED lines=10> */
.L_x_3462:


//--------------------- .text._Z35group_norm_nhwc_fwd_one_pass_kernelI11Fp16IOFp16WLi64ELi30ELi480EEv26Group_norm_nhwc_fwd_params --------------------------
	.section	.text._Z35group_norm_nhwc_fwd_one_pass_kernelI11Fp16IOFp16WLi64ELi30ELi480EEv26Group_norm_nhwc_fwd_params,"ax",@progbits
	.align	128
        .global         _Z35group_norm_nhwc_fwd_one_pass_kernelI11Fp16IOFp16WLi64ELi30ELi480EEv26Group_norm_nhwc_fwd_params
        .type           _Z35group_norm_nhwc_fwd_one_pass_kernelI11Fp16IOFp16WLi64ELi30ELi480EEv26Group_norm_nhwc_fwd_params,@function
        .size           _Z35group_norm_nhwc_fwd_one_pass_kernelI11Fp16IOFp16WLi64ELi30ELi480EEv26Group_norm_nhwc_fwd_params,(.L_x_3463 - _Z35group_norm_nhwc_fwd_one_pass_kernelI11Fp16IOFp16WLi64ELi30ELi480EEv26Group_norm_nhwc_fwd_params)
        .other          _Z35group_norm_nhwc_fwd_one_pass_kernelI11Fp16IOFp16WLi64ELi30ELi480EEv26Group_norm_nhwc_fwd_params,@"STO_CUDA_ENTRY STV_DEFAULT"
_Z35group_norm_nhwc_fwd_one_pass_kernelI11Fp16IOFp16WLi64ELi30ELi480EEv26Group_norm_nhwc_fwd_params:
.text._Z35group_norm_nhwc_fwd_one_pass_kernelI11Fp16IOFp16WLi64ELi30ELi480EEv26Group_norm_nhwc_fwd_params:
        /* <DEDUP_REMOVED lines=25> */
.L_x_2737:
        /* <DEDUP_REMOVED lines=58> */
[----:B------:R-:W-:Y:S01]  /*0530*/  @!P1 MOV R26, R24 ;  /* 0x00000018001a9202 */ /* 0x000fe20000000f00 */
[----:B------:R-:W-:Y:S02]  /*0540*/  IMAD.IADD R27, R25, 0x1, R27 ;  /* 0x00000001191b7824 */ /* 0x000fe400078e021b */
[----:B-1----:R-:W-:-:S03]  /*0550*/  @!P2 IMAD R14, R13, R8, RZ ;  /* 0x000000080d0ea224 */ /* 0x002fc600078e02ff */
[----:B------:R-:W-:Y:S01]  /*0560*/  @!P2 MOV R13, R27 ;  /* 0x0000001b000da202 */ /* 0x000fe20000000f00 */
[----:B--2---:R-:W-:Y:S02]  /*0570*/  @!P1 IMAD R12, R15, R10, RZ ;  /* 0x0000000a0f0c9224 */ /* 0x004fe400078e02ff */
[----:B------:R-:W-:Y:S02]  /*0580*/  @!P2 IMAD R17, R7, R9, R14 ;  /* 0x000000090711a224 */ /* 0x000fe400078e020e */
[C---:B------:R-:W-:Y:S01]  /*0590*/  @!P1 IMAD R15, R23.reuse, R11, R12 ;  /* 0x0000000b170f9224 */ /* 0x040fe200078e020c */
[----:B------:R-:W-:Y:S01]  /*05a0*/  @!P2 MOV R12, R24 ;  /* 0x00000018000ca202 */ /* 0x000fe20000000f00 */
[----:B------:R-:W-:-:S04]  /*05b0*/  @!P1 IMAD.WIDE.U32 R10, R23, R10, R26 ;  /* 0x0000000a170a9225 */ /* 0x000fc800078e001a */
[----:B------:R-:W-:Y:S01]  /*05c0*/  @!P2 IMAD.WIDE.U32 R12, R7, R8, R12 ;  /* 0x00000008070ca225 */ /* 0x000fe200078e000c */
[----:B------:R-:W-:Y:S02]  /*05d0*/  @!P1 IADD3 R9, PT, PT, R11, R15, RZ ;  /* 0x0000000f0b099210 */ /* 0x000fe40007ffe0ff */
[----:B0-----:R-:W-:Y:S01]  /*05e0*/  @!P1 LEA R4, P3, R10, R4, 0x1 ;  /* 0x000000040a049211 */ /* 0x001fe200078608ff */
[----:B------:R-:W-:Y:S01]  /*05f0*/  @!P2 IMAD.IADD R7, R13, 0x1, R17 ;  /* 0x000000010d07a824 */ /* 0x000fe200078e0211 */
[----:B---3--:R-:W-:Y:S02]  /*0600*/  @!P2 LEA R8, P4, R12, R2, 0x1 ;  /* 0x000000020c08a211 */ /* 0x008fe400078808ff */
[----:B------:R-:W-:Y:S01]  /*0610*/  @!P1 LEA.HI.X R5, R10, R5, R9, 0x1, P3 ;  /* 0x000000050a059211 */ /* 0x000fe200018f0c09 */
[----:B------:R-:W-:Y:S01]  /*0620*/  HFMA2 R10, -RZ, RZ, 0, 0 ;  /* 0x00000000ff0a7431 */ /* 0x000fe200000001ff */
[----:B------:R-:W-:-:S05]  /*0630*/  @!P2 LEA.HI.X R9, R12, R3, R7, 0x1, P4 ;  /* 0x000000030c09a211 */ /* 0x000fca00020f0c07 */
        /* <DEDUP_REMOVED lines=54> */
.L_x_2719:
[----:B----4-:R-:W-:Y:S05]  /*09a0*/  BSYNC.RECONVERGENT B0 ;  /* 0x0000000000007941 */ /* 0x010fea0003800200 */
.L_x_2718:
        /* <DEDUP_REMOVED lines=44> */
.L_x_2721:
[----:B------:R-:W-:Y:S05]  /*0c70*/  BSYNC.RECONVERGENT B0 ;  /* 0x0000000000007941 */ /* 0x000fea0003800200 */
.L_x_2720:
        /* <DEDUP_REMOVED lines=31> */
.L_x_2724:
[----:B---3--:R-:W2:Y:S04]  /*0e70*/  LDG.E.STRONG.GPU R8, desc[UR14][R6.64] ;  /* 0x0000000e06087981 */ /* 0x008ea8000c1ef900 */
[----:B--2---:R-:W-:Y:S01]  /*0e80*/  CCTL.IVALL ;  /* 0x00000000ff00798f */ /* 0x004fe20002000000 */
[----:B------:R-:W-:Y:S05]  /*0e90*/  YIELD ;  /* 0x0000000000007946 */ /* 0x000fea0003800000 */
[----:B------:R-:W-:-:S13]  /*0ea0*/  ISETP.NE.AND P2, PT, R8, R11, PT ;  /* 0x0000000b0800720c */ /* 0x000fda0003f45270 */
[----:B------:R-:W-:Y:S05]  /*0eb0*/  @P2 BRA `(.L_x_2724) ;  /* 0xfffffffc00ec2947 */ /* 0x000fea000383ffff */
.L_x_2723:
        /* <DEDUP_REMOVED lines=15> */
.L_x_2726:
        /* <DEDUP_REMOVED lines=20> */
[----:B------:R-:W-:Y:S01]  /*10f0*/  MOV R8, UR24 ;  /* 0x0000001800087c02 */ /* 0x000fe20008000f00 */
[----:B------:R-:W-:Y:S01]  /*1100*/  IMAD.U32 R9, RZ, RZ, UR25 ;  /* 0x00000019ff097e24 */ /* 0x000fe2000f8e00ff */
[----:B------:R-:W-:Y:S02]  /*1110*/  @!UP0 UIMAD.WIDE.U32 UR24, UR21, 0x8, UR16 ;  /* 0x00000008151888a5 */ /* 0x000fe4000f8e0010 */
[----:B------:R-:W-:Y:S02]  /*1120*/  MOV R10, UR26 ;  /* 0x0000001a000a7c02 */ /* 0x000fe40008000f00 */
[----:B------:R-:W-:Y:S01]  /*1130*/  MOV R11, UR27 ;  /* 0x0000001b000b7c02 */ /* 0x000fe20008000f00 */
[----:B------:R-:W3:Y:S01]  /*1140*/  @!P4 LDG.E.64 R8, desc[UR14][R8.64] ;  /* 0x0000000e0808c981 */ /* 0x000ee2000c1e1b00 */
[----:B------:R-:W-:-:S02]  /*1150*/  MOV R12, UR24 ;  /* 0x00000018000c7c02 */ /* 0x000fc40008000f00 */
[----:B--2---:R-:W-:Y:S02]  /*1160*/  MOV R13, UR25 ;  /* 0x00000019000d7c02 */ /* 0x004fe40008000f00 */
[----:B------:R-:W2:Y:S04]  /*1170*/  @!P6 LDG.E.64 R10, desc[UR14][R10.64] ;  /* 0x0000000e0a0ae981 */ /* 0x000ea8000c1e1b00 */
[----:B------:R-:W4:Y:S01]  /*1180*/  @!P5 LDG.E.64 R12, desc[UR14][R12.64] ;  /* 0x0000000e0c0cd981 */ /* 0x000f22000c1e1b00 */
[----:B------:R-:W-:Y:S02]  /*1190*/  UIADD3 UR24, UPT, UPT, UR5, 0x4, URZ ;  /* 0x0000000405187890 */ /* 0x000fe4000fffe0ff */
        /* <DEDUP_REMOVED lines=22> */
[----:B------:R-:W-:Y:S01]  /*1300*/  MOV R6, UR24 ;  /* 0x0000001800067c02 */ /* 0x000fe20008000f00 */
[----:B------:R-:W-:Y:S01]  /*1310*/  @!UP1 UIMAD.WIDE.U32 UR26, UR12, 0x8, UR16 ;  /* 0x000000080c1a98a5 */ /* 0x000fe2000f8e0010 */
[----:B------:R-:W-:Y:S01]  /*1320*/  MOV R7, UR25 ;  /* 0x0000001900077c02 */ /* 0x000fe20008000f00 */
[----:B------:R-:W-:-:S03]  /*1330*/  VOTEU.ALL UP0, P6 ;  /* 0x0000000000ff7886 */ /* 0x000fc60003000000 */
[----:B------:R-:W-:Y:S01]  /*1340*/  VOTEU.ALL UP1, P5 ;  /* 0x0000000000ff7886 */ /* 0x000fe20002820000 */
[----:B------:R-:W-:Y:S01]  /*1350*/  IMAD.U32 R8, RZ, RZ, UR26 ;  /* 0x0000001aff087e24 */ /* 0x000fe2000f8e00ff */
[----:B------:R-:W-:Y:S01]  /*1360*/  @!UP0 UIMAD.WIDE.U32 UR24, UR11, 0x8, UR16 ;  /* 0x000000080b1888a5 */ /* 0x000fe2000f8e0010 */
[----:B------:R-:W2:Y:S01]  /*1370*/  @!P2 LDG.E.64 R6, desc[UR14][R6.64] ;  /* 0x0000000e0606a981 */ /* 0x000ea2000c1e1b00 */
[----:B------:R-:W-:Y:S01]  /*1380*/  MOV R9, UR27 ;  /* 0x0000001b00097c02 */ /* 0x000fe20008000f00 */
[----:B------:R-:W-:-:S03]  /*1390*/  @!UP1 UIMAD.WIDE.U32 UR26, UR20, 0x8, UR16 ;  /* 0x00000008141a98a5 */ /* 0x000fc6000f8e0010 */
[----:B------:R-:W-:Y:S02]  /*13a0*/  MOV R10, UR24 ;  /* 0x00000018000a7c02 */ /* 0x000fe40008000f00 */
        /* <DEDUP_REMOVED lines=27> */
.L_x_2725:
        /* <DEDUP_REMOVED lines=51> */
.L_x_2727:
        /* <DEDUP_REMOVED lines=26> */
.L_x_2728:
        /* <DEDUP_REMOVED lines=13> */
.L_x_2729:
[----:B------:R-:W-:Y:S05]  /*1b00*/  BSYNC.RECONVERGENT B0 ;  /* 0x0000000000007941 */ /* 0x000fea0003800200 */
.L_x_2722:
        /* <DEDUP_REMOVED lines=14> */
[----:B------:R-:W-:-:S04]  /*1bf0*/  IMAD R6, R6, 0xf, RZ ;  /* 0x0000000f06067824 */ /* 0x000fc800078e02ff */
[----:B------:R-:W-:Y:S02]  /*1c00*/  IMAD.MOV R9, RZ, RZ, -R6 ;  /* 0x000000ffff097224 */ /* 0x000fe400078e0a06 */
[----:B---3--:R-:W1:Y:S03]  /*1c10*/  LDC.64 R6, c[0x0][0x3a0] ;  /* 0x0000e800ff067b82 */ /* 0x008e660000000a00 */
        /* <DEDUP_REMOVED lines=60> */
.L_x_2733:
[----:B------:R-:W-:Y:S05]  /*1fe0*/  BSYNC.RECONVERGENT B1 ;  /* 0x0000000000017941 */ /* 0x000fea0003800200 */
.L_x_2732:
        /* <DEDUP_REMOVED lines=19> */
.L_x_2731:
        /* <DEDUP_REMOVED lines=17> */
[C---:B------:R-:W-:Y:S02]  /*2230*/  IMAD R15, R23.reuse, UR11, R16 ;  /* 0x0000000b170f7c24 */ /* 0x040fe4000f8e0210 */
[----:B--2---:R-:W-:Y:S01]  /*2240*/  FADD.FTZ R11, R2, 1 ;  /* 0x3f800000020b7421 */ /* 0x004fe20000010000 */
[----:B------:R-:W-:Y:S02]  /*2250*/  IMAD.MOV.U32 R2, RZ, RZ, R24 ;  /* 0x000000ffff027224 */ /* 0x000fe400078e0018 */
[----:B0-----:R-:W-:Y:S02]  /*2260*/  FADD.FTZ R13, R12, 1 ;  /* 0x3f8000000c0d7421 */ /* 0x001fe40000010000 */
[----:B------:R-:W-:Y:S01]  /*2270*/  IMAD.WIDE.U32 R2, R23, UR10, R2 ;  /* 0x0000000a17027c25 */ /* 0x000fe2000f8e0002 */
[----:B------:R-:W0:Y:S04]  /*2280*/  MUFU.RCP R11, R11 ;  /* 0x0000000b000b7308 */ /* 0x000e280000001000 */
[----:B------:R-:W-:-:S04]  /*2290*/  IADD3 R15, PT, PT, R3, R15, RZ ;  /* 0x0000000f030f7210 */ /* 0x000fc80007ffe0ff */
[----:B------:R-:W2:Y:S01]  /*22a0*/  MUFU.RCP R14, R13 ;  /* 0x0000000d000e7308 */ /* 0x000ea20000001000 */
[----:B0-----:R-:W-:Y:S01]  /*22b0*/  FMUL.FTZ R12, R4, R11 ;  /* 0x0000000b040c7220 */ /* 0x001fe20000410000 */
[----:B-1----:R-:W-:Y:S01]  /*22c0*/  LEA R4, P1, R2, UR12, 0x1 ;  /* 0x0000000c02047c11 */ /* 0x002fe2000f8208ff */
[----:B--2---:R-:W-:-:S03]  /*22d0*/  FMUL.FTZ R11, R5, R14 ;  /* 0x0000000e050b7220 */ /* 0x004fc60000410000 */
[----:B------:R-:W-:Y:S02]  /*22e0*/  LEA.HI.X R5, R2, UR13, R15, 0x1, P1 ;  /* 0x0000000d02057c11 */ /* 0x000fe400088f0c0f */
[----:B------:R-:W-:-:S05]  /*22f0*/  F2FP.F16.F32.PACK_AB R11, R11, R12 ;  /* 0x0000000c0b0b723e */ /* 0x000fca00000000ff */
[----:B------:R0:W-:Y:S02]  /*2300*/  STG.E desc[UR14][R4.64], R11 ;  /* 0x0000000b04007986 */ /* 0x0001e4000c10190e */
.L_x_2736:
[----:B------:R-:W-:Y:S05]  /*2310*/  BSYNC.RECONVERGENT B1 ;  /* 0x0000000000017941 */ /* 0x000fea0003800200 */
.L_x_2735:
        /* <DEDUP_REMOVED lines=33> */
.L_x_2734:
[----:B------:R-:W-:Y:S05]  /*2530*/  BSYNC.RECONVERGENT B0 ;  /* 0x0000000000007941 */ /* 0x000fea0003800200 */
.L_x_2730:
[----:B------:R-:W-:Y:S02]  /*2540*/  UIADD3 UR8, UPT, UPT, UR19, UR8, URZ ;  /* 0x0000000813087290 */ /* 0x000fe4000fffe0ff */
[----:B------:R-:W-:Y:S02]  /*2550*/  UIADD3 UR4, UPT, UPT, UR4, 0x1, URZ ;  /* 0x0000000104047890 */ /* 0x000fe4000fffe0ff */
[----:B------:R-:W-:-:S09]  /*2560*/  UISETP.GE.AND UP0, UPT, UR8, UR7, UPT ;  /* 0x000000070800728c */ /* 0x000fd2000bf06270 */
[----:B------:R-:W-:Y:S05]  /*2570*/  BRA.U !UP0, `(.L_x_2737) ;  /* 0xffffffdd08047547 */ /* 0x000fea000b83ffff */
[----:B------:R-:W-:Y:S05]  /*2580*/  EXIT ;  /* 0x000000000000794d */ /* 0x000fea0003800000 */
.L_x_2738:
        /* <DEDUP_REMOVED lines=15> */
.L_x_3463:


//--------------------- .text._Z35group_norm_nhwc_fwd_one_pass_kernelI11Fp16IOFp16WLi128ELi30ELi480EEv26Group_norm_nhwc_fwd_params --------------------------
	.section	.text._Z35group_norm_nhwc_fwd_one_pass_kernelI11Fp16IOFp16WLi128ELi30ELi480EEv26Group_norm_nhwc_fwd_params,"ax",@progbits
	.align	128
        .global         _Z35group_norm_nhwc_fwd_one_pass_kernelI11Fp16IOFp16WLi128ELi30ELi480EEv26Group_norm_nhwc_fwd_params
        .type           _Z35group_norm_nhwc_fwd_one_pass_kernelI11Fp16IOFp16WLi128ELi30ELi480EEv26Group_norm_nhwc_fwd_params,@function
        .size           _Z35group_norm_nhwc_fwd_one_pass_kernelI11Fp16IOFp16WLi128ELi30ELi480EEv26Group_norm_nhwc_fwd_params,(.L_x_3464 - _Z35group_norm_nhwc_fwd_one_pass_kernelI11Fp16IOFp16WLi128ELi30ELi480EEv26Group_norm_nhwc_fwd_params)
        .other          _Z35group_norm_nhwc_fwd_one_pass_kernelI11Fp16IOFp16WLi128ELi30ELi480EEv26Group_norm_nhwc_fwd_params,@"STO_CUDA_ENTRY STV_DEFAULT"
_Z35group_norm_nhwc_fwd_one_pass_kernelI11Fp16IOFp16WLi128ELi30ELi480EEv26Group_norm_nhwc_fwd_params:
.text._Z35group_norm_nhwc_fwd_one_pass_kernelI11Fp16IOFp16WLi128ELi30ELi480EEv26Group_norm_nhwc_fwd_params:
        /* <DEDUP_REMOVED lines=25> */
.L_x_2766:
        /* <DEDUP_REMOVED lines=33> */
[----:B------:R-:W-:Y:S01]  /*03a0*/  ISETP.GE.AND.EX P2, PT, R17, UR9, PT, P2 ;  /* 0x0000000911007c0c */ /* 0x000fe2000bf46320 */
[----:B------:R-:W-:Y:S01]  /*03b0*/  @P1 VIADD R15, R15, 0x1 ;  /* 0x000000010f0f1836 */ /* 0x000fe20000000000 */
[----:B------:R-:W-:Y:S02]  /*03c0*/  ISETP.GE.U32.AND P1, PT, R21, UR8, PT ;  /* 0x0000000815007c0c */ /* 0x000fe4000bf26070 */
[----:B------:R-:W-:Y:S02]  /*03d0*/  IADD3 R0, PT, PT, RZ, -R0, RZ ;  /* 0x80000000ff007210 */ /* 0x000fe40007ffe0ff */
[----:B------:R-:W-:Y:S02]  /*03e0*/  @!P4 IADD3 R15, PT, PT, -R15, RZ, RZ ;  /* 0x000000ff0f0fc210 */ /* 0x000fe40007ffe1ff */
[----:B------:R-:W-:Y:S02]  /*03f0*/  PRMT R5, R0, 0x7710, RZ ;  /* 0x0000771000057816 */ /* 0x000fe400000000ff */
[----:B------:R-:W-:-:S02]  /*0400*/  ISETP.GE.AND.EX P1, PT, R7, UR9, PT, P1 ;  /* 0x0000000907007c0c */ /* 0x000fc4000bf26310 */
[----:B------:R-:W-:Y:S01]  /*0410*/  @!P3 LOP3.LUT R15, RZ, R2, RZ, 0x33, !PT ;  /* 0x00000002ff0fb212 */ /* 0x000fe200078e33ff */
[----:B------:R-:W0:Y:S01]  /*0420*/  @!P2 LDC.64 R10, c[0x0][0x3e0] ;  /* 0x0000f800ff0aab82 */ /* 0x000e220000000a00 */
[----:B------:R-:W-:Y:S02]  /*0430*/  IADD3 R5, PT, PT, R5, R6, RZ ;  /* 0x0000000605057210 */ /* 0x000fe40007ffe0ff */
[----:B------:R-:W-:Y:S02]  /*0440*/  IADD3 R3, PT, PT, -R15, RZ, RZ ;  /* 0x000000ff0f037210 */ /* 0x000fe40007ffe1ff */
[----:B------:R-:W-:Y:S02]  /*0450*/  SHF.L.U32 R5, R5, 0x1, RZ ;  /* 0x0000000105057819 */ /* 0x000fe400000006ff */
[----:B------:R-:W-:Y:S01]  /*0460*/  IADD3 R0, PT, PT, R23, 0x40, RZ ;  /* 0x0000004017007810 */ /* 0x000fe20007ffe0ff */
[----:B------:R-:W-:Y:S01]  /*0470*/  IMAD R20, R2, R3, UR7 ;  /* 0x0000000702147e24 */ /* 0x000fe2000f8e0203 */
[----:B------:R-:W-:Y:S01]  /*0480*/  LOP3.LUT R25, R5, 0xffff, RZ, 0xc0, !PT ;  /* 0x0000ffff05197812 */ /* 0x000fe200078ec0ff */
[----:B------:R-:W1:Y:S01]  /*0490*/  @!P1 LDC.64 R8, c[0x0][0x3e0] ;  /* 0x0000f800ff089b82 */ /* 0x000e620000000a00 */
[----:B------:R-:W-:Y:S01]  /*04a0*/  ISETP.GE.U32.AND P3, PT, R0, UR8, PT ;  /* 0x0000000800007c0c */ /* 0x000fe2000bf66070 */
[----:B------:R-:W-:Y:S01]  /*04b0*/  IMAD R20, R20, 0x1e, RZ ;  /* 0x0000001e14147824 */ /* 0x000fe200078e02ff */
[----:B------:R-:W-:-:S02]  /*04c0*/  SHF.R.S32.HI R5, RZ, 0x1f, R0 ;  /* 0x0000001fff057819 */ /* 0x000fc40000011400 */
[----:B------:R-:W-:Y:S02]  /*04d0*/  SHF.R.S32.HI R3, RZ, 0x1f, R15 ;  /* 0x0000001fff037819 */ /* 0x000fe4000001140f */
[----:B------:R-:W-:Y:S01]  /*04e0*/  ISETP.GE.AND.EX P3, PT, R5, UR9, PT, P3 ;  /* 0x0000000905007c0c */ /* 0x000fe2000bf66330 */
[----:B------:R-:W3:Y:S01]  /*04f0*/  @!P2 LDC.64 R12, c[0x0][0x390] ;  /* 0x0000e400ff0cab82 */ /* 0x000ee20000000a00 */
        /* <DEDUP_REMOVED lines=11> */
[----:B------:R-:W-:Y:S01]  /*05b0*/  IMAD.IADD R27, R25, 0x1, R27 ;  /* 0x00000001191b7824 */ /* 0x000fe200078e021b */
[-C--:B------:R-:W-:Y:S01]  /*05c0*/  @!P2 MOV R26, R24.reuse ;  /* 0x00000018001aa202 */ /* 0x080fe20000000f00 */
[----:B------:R-:W-:Y:S01]  /*05d0*/  @!P2 IMAD R19, R23, R11, R4 ;  /* 0x0000000b1713a224 */ /* 0x000fe200078e0204 */
[----:B------:R-:W-:Y:S01]  /*05e0*/  @!P1 MOV R28, R24 ;  /* 0x00000018001c9202 */ /* 0x000fe20000000f00 */
[----:B-1----:R-:W-:Y:S01]  /*05f0*/  @!P1 IMAD R18, R7, R8, RZ ;  /* 0x0000000807129224 */ /* 0x002fe200078e02ff */
[----:B------:R-:W-:Y:S01]  /*0600*/  @!P1 MOV R29, R27 ;  /* 0x0000001b001d9202 */ /* 0x000fe20000000f00 */
[----:B------:R-:W1:Y:S01]  /*0610*/  @!P1 LDC.64 R14, c[0x0][0x390] ;  /* 0x0000e400ff0e9b82 */ /* 0x000e620000000a00 */
[----:B------:R-:W-:Y:S01]  /*0620*/  @!P2 IMAD.WIDE.U32 R10, R23, R10, R26 ;  /* 0x0000000a170aa225 */ /* 0x000fe200078e001a */
[----:B------:R-:W-:-:S03]  /*0630*/  @!P3 MOV R4, R24 ;  /* 0x000000180004b202 */ /* 0x000fc60000000f00 */
[----:B------:R-:W-:Y:S01]  /*0640*/  @!P1 IMAD R7, R21, R9, R18 ;  /* 0x0000000915079224 */ /* 0x000fe200078e0212 */
[----:B------:R-:W-:Y:S01]  /*0650*/  @!P2 IADD3 R19, PT, PT, R11, R19, RZ ;  /* 0x000000130b13a210 */ /* 0x000fe20007ffe0ff */
[----:B------:R-:W-:Y:S01]  /*0660*/  @!P1 IMAD.WIDE.U32 R28, R21, R8, R28 ;  /* 0x00000008151c9225 */ /* 0x000fe200078e001c */
[C---:B---3--:R-:W-:Y:S01]  /*0670*/  @!P2 LEA R18, P5, R10.reuse, R12, 0x1 ;  /* 0x0000000c0a12a211 */ /* 0x048fe200078a08ff */
[----:B------:R-:W2:Y:S03]  /*0680*/  @!P4 LDC.64 R8, c[0x0][0x3e0] ;  /* 0x0000f800ff08cb82 */ /* 0x000ea60000000a00 */
[----:B------:R-:W-:Y:S02]  /*0690*/  @!P2 LEA.HI.X R19, R10, R13, R19, 0x1, P5 ;  /* 0x0000000d0a13a211 */ /* 0x000fe400028f0c13 */
[----:B------:R-:W-:Y:S01]  /*06a0*/  @!P1 IADD3 R7, PT, PT, R29, R7, RZ ;  /* 0x000000071d079210 */ /* 0x000fe20007ffe0ff */
[----:B0-----:R-:W-:-:S02]  /*06b0*/  @!P3 IMAD R5, R5, R16, RZ ;  /* 0x000000100505b224 */ /* 0x001fc400078e02ff */
[----:B------:R-:W0:Y:S02]  /*06c0*/  @!P3 LDC.64 R10, c[0x0][0x390] ;  /* 0x0000e400ff0abb82 */ /* 0x000e240000000a00 */
[----:B------:R-:W-:Y:S02]  /*06d0*/  @!P3 IMAD R17, R0, R17, R5 ;  /* 0x000000110011b224 */ /* 0x000fe400078e0205 */
[----:B------:R-:W-:Y:S01]  /*06e0*/  @!P3 IMAD.MOV.U32 R5, RZ, RZ, R27 ;  /* 0x000000ffff05b224 */ /* 0x000fe200078e001b */
[----:B-1----:R-:W-:-:S03]  /*06f0*/  @!P1 LEA R14, P5, R28, R14, 0x1 ;  /* 0x0000000e1c0e9211 */ /* 0x002fc600078a08ff */
[----:B------:R-:W1:Y:S01]  /*0700*/  @!P4 LDC.64 R12, c[0x0][0x390] ;  /* 0x0000e400ff0ccb82 */ /* 0x000e620000000a00 */
[----:B------:R-:W-:-:S04]  /*0710*/  @!P3 IMAD.WIDE.U32 R4, R0, R16, R4 ;  /* 0x000000100004b225 */ /* 0x000fc800078e0004 */
[----:B------:R-:W-:Y:S01]  /*0720*/  HFMA2 R0, -RZ, RZ, 0, 0 ;  /* 0x00000000ff007431 */ /* 0x000fe200000001ff */
[----:B------:R-:W-:Y:S01]  /*0730*/  @!P1 LEA.HI.X R15, R28, R15, R7, 0x1, P5 ;  /* 0x0000000f1c0f9211 */ /* 0x000fe200028f0c07 */
[----:B------:R-:W-:-:S04]  /*0740*/  HFMA2 R7, -RZ, RZ, 0, 0 ;  /* 0x00000000ff077431 */ /* 0x000fc800000001ff */
[----:B------:R3:W5:Y:S01]  /*0750*/  @!P1 LDG.E R0, desc[UR14][R14.64] ;  /* 0x0000000e0e009981 */ /* 0x000762000c1e1900 */
[----:B--2---:R-:W-:Y:S01]  /*0760*/  @!P4 IMAD R3, R3, R8, RZ ;  /* 0x000000080303c224 */ /* 0x004fe200078e02ff */
[----:B------:R-:W-:Y:S02]  /*0770*/  @!P3 IADD3 R17, PT, PT, R5, R17, RZ ;  /* 0x000000110511b210 */ /* 0x000fe40007ffe0ff */
[----:B------:R-:W2:Y:S01]  /*0780*/  @!P2 LDG.E R7, desc[UR14][R18.64] ;  /* 0x0000000e1207a981 */ /* 0x000ea2000c1e1900 */
[----:B------:R-:W-:Y:S01]  /*0790*/  @!P4 IMAD R9, R2, R9, R3 ;  /* 0x000000090209c224 */ /* 0x000fe200078e0203 */
[----:B---3--:R-:W-:Y:S02]  /*07a0*/  @!P4 MOV R14, R24 ;  /* 0x00000018000ec202 */ /* 0x008fe40000000f00 */
[----:B------:R-:W-:Y:S02]  /*07b0*/  @!P4 MOV R15, R27 ;  /* 0x0000001b000fc202 */ /* 0x000fe40000000f00 */
[----:B0-----:R-:W-:Y:S01]  /*07c0*/  @!P3 LEA R10, P2, R4, R10, 0x1 ;  /* 0x0000000a040ab211 */ /* 0x001fe200078408ff */
[----:B------:R-:W-:-:S03]  /*07d0*/  @!P4 IMAD.WIDE.U32 R2, R2, R8, R14 ;  /* 0x000000080202c225 */ /* 0x000fc600078e000e */
[----:B------:R-:W-:Y:S01]  /*07e0*/  @!P3 LEA.HI.X R11, R4, R11, R17, 0x1, P2 ;  /* 0x0000000b040bb211 */ /* 0x000fe200010f0c11 */
[----:B------:R-:W-:Y:S01]  /*07f0*/  HFMA2 R4, -RZ, RZ, 0, 0 ;  /* 0x00000000ff047431 */ /* 0x000fe200000001ff */
[----:B------:R-:W-:Y:S02]  /*0800*/  @!P4 IADD3 R3, PT, PT, R3, R9, RZ ;  /* 0x000000090303c210 */ /* 0x000fe40007ffe0ff */
[----:B-1----:R-:W-:-:S03]  /*0810*/  @!P4 LEA R12, P2, R2, R12, 0x1 ;  /* 0x0000000c020cc211 */ /* 0x002fc600078408ff */
[----:B------:R0:W3:Y:S01]  /*0820*/  @!P3 LDG.E R4, desc[UR14][R10.64] ;  /* 0x0000000e0a04b981 */ /* 0x0000e2000c1e1900 */
[----:B------:R-:W-:Y:S02]  /*0830*/  MOV R17, RZ ;  /* 0x000000ff00117202 */ /* 0x000fe40000000f00 */
[----:B------:R-:W-:-:S05]  /*0840*/  @!P4 LEA.HI.X R13, R2, R13, R3, 0x1, P2 ;  /* 0x0000000d020dc211 */ /* 0x000fca00010f0c03 */
[----:B------:R-:W4:Y:S01]  /*0850*/  @!P4 LDG.E R17, desc[UR14][R12.64] ;  /* 0x0000000e0c11c981 */ /* 0x000f22000c1e1900 */
[----:B0-----:R-:W0:Y:S02]  /*0860*/  S2R R11, SR_LANEID ;  /* 0x00000000000b7919 */ /* 0x001e240000000000 */
[C---:B0-----:R-:W-:Y:S02]  /*0870*/  ISETP.GT.AND P2, PT, R11.reuse, 0x1e, PT ;  /* 0x0000001e0b00780c */ /* 0x041fe40003f44270 */
[----:B------:R-:W-:Y:S01]  /*0880*/  ISETP.GT.AND P3, PT, R11, 0xf, PT ;  /* 0x0000000f0b00780c */ /* 0x000fe20003f64270 */
[----:B------:R-:W-:Y:S01]  /*0890*/  BSSY.RECONVERGENT B0, `(.L_x_2739) ;  /* 0x000003f000007945 */ /* 0x000fe20003800200 */
[----:B-----5:R-:W-:Y:S02]  /*08a0*/  HADD2.F32 R19, -RZ, R0.H0_H0 ;  /* 0x20000000ff137230 */ /* 0x020fe40000004100 */
[--C-:B--2---:R-:W-:Y:S02]  /*08b0*/  HADD2.F32 R21, -RZ, R7.reuse.H0_H0 ;  /* 0x20000007ff157230 */ /* 0x104fe40000004100 */
        /* <DEDUP_REMOVED lines=9> */
[----:B------:R-:W-:Y:S01]  /*0950*/  FFMA.FTZ R5, R19, R19, R10 ;  /* 0x0000001313057223 */ /* 0x000fe2000001000a */
[----:B---3--:R-:W-:-:S02]  /*0960*/  HADD2.F32 R2, -RZ, R4.H1_H1 ;  /* 0x30000004ff027230 */ /* 0x008fc40000004100 */
[----:B------:R-:W-:Y:S01]  /*0970*/  FADD.FTZ R8, RZ, R8 ;  /* 0x00000008ff087221 */ /* 0x000fe20000010000 */
[----:B------:R-:W-:Y:S02]  /*0980*/  HADD2.F32 R3, -RZ, R4.H0_H0 ;  /* 0x20000004ff037230 */ /* 0x000fe40000004100 */
[----:B------:R-:W-:Y:S01]  /*0990*/  FMUL.FTZ R4, R2, R2 ;  /* 0x0000000202047220 */ /* 0x000fe20000410000 */
[--C-:B----4-:R-:W-:Y:S02]  /*09a0*/  HADD2.F32 R16, -RZ, R17.reuse.H1_H1 ;  /* 0x30000011ff107230 */ /* 0x110fe40000004100 */
[----:B------:R-:W-:Y:S01]  /*09b0*/  FADD.FTZ R5, R8, R5 ;  /* 0x0000000508057221 */ /* 0x000fe20000010000 */
[----:B------:R-:W-:Y:S02]  /*09c0*/  HADD2.F32 R17, -RZ, R17.H0_H0 ;  /* 0x20000011ff117230 */ /* 0x000fe40000004100 */
        /* <DEDUP_REMOVED lines=40> */
[----:B--2---:R-:W-:-:S04]  /*0c50*/  FADD.FTZ R5, R9, R12 ;  /* 0x0000000c09057221 */ /* 0x004fc80000010000 */
[----:B------:R-:W-:-:S05]  /*0c60*/  @!P2 IMAD.IADD R7, R7, 0x1, R8 ;  /* 0x000000010707a824 */ /* 0x000fca00078e0208 */
[----:B------:R3:W-:Y:S02]  /*0c70*/  @!P2 STS.64 [R7+0x10], R4 ;  /* 0x000010040700a388 */ /* 0x0007e40000000a00 */
.L_x_2740:
[----:B------:R-:W-:Y:S05]  /*0c80*/  BSYNC.RECONVERGENT B0 ;  /* 0x0000000000007941 */ /* 0x000fea0003800200 */
.L_x_2739:
        /* <DEDUP_REMOVED lines=44> */
.L_x_2742:
[----:B------:R-:W-:Y:S05]  /*0f50*/  BSYNC.RECONVERGENT B0 ;  /* 0x0000000000007941 */ /* 0x000fea0003800200 */
.L_x_2741:
        /* <DEDUP_REMOVED lines=31> */
.L_x_2745:
[----:B---3--:R-:W3:Y:S04]  /*1150*/  LDG.E.STRONG.GPU R6, desc[UR14][R8.64] ;  /* 0x0000000e08067981 */ /* 0x008ee8000c1ef900 */
[----:B---3--:R-:W-:Y:S01]  /*1160*/  CCTL.IVALL ;  /* 0x00000000ff00798f */ /* 0x008fe20002000000 */
[----:B------:R-:W-:Y:S05]  /*1170*/  YIELD ;  /* 0x0000000000007946 */ /* 0x000fea0003800000 */
[----:B------:R-:W-:-:S13]  /*1180*/  ISETP.NE.AND P2, PT, R6, R11, PT ;  /* 0x0000000b0600720c */ /* 0x000fda0003f45270 */
[----:B------:R-:W-:Y:S05]  /*1190*/  @P2 BRA `(.L_x_2745) ;  /* 0xfffffffc00ec2947 */ /* 0x000fea000383ffff */
.L_x_2744:
        /* <DEDUP_REMOVED lines=15> */
.L_x_2747:
        /* <DEDUP_REMOVED lines=63> */
[----:B------:R-:W-:Y:S01]  /*1680*/  MOV R10, UR26 ;  /* 0x0000001a000a7c02 */ /* 0x000fe20008000f00 */
[----:B------:R-:W-:-:S03]  /*1690*/  IMAD.U32 R11, RZ, RZ, UR27 ;  /* 0x0000001bff0b7e24 */ /* 0x000fc6000f8e00ff */
        /* <DEDUP_REMOVED lines=26> */
.L_x_2746:
        /* <DEDUP_REMOVED lines=52> */
.L_x_2748:
        /* <DEDUP_REMOVED lines=28> */
.L_x_2749:
        /* <DEDUP_REMOVED lines=13> */
.L_x_2750:
[----:B------:R-:W-:Y:S05]  /*1e10*/  BSYNC.RECONVERGENT B0 ;  /* 0x0000000000007941 */ /* 0x000fea0003800200 */
.L_x_2743:
        /* <DEDUP_REMOVED lines=52> */
[C---:B------:R-:W-:Y:S01]  /*2160*/  IADD3 R20, PT, PT, R23.reuse, 0x20, RZ ;  /* 0x0000002017147810 */ /* 0x040fe20007ffe0ff */
[C---:B------:R-:W-:Y:S01]  /*2170*/  VIADD R13, R23.reuse, 0x40 ;  /* 0x00000040170d7836 */ /* 0x040fe20000000000 */
        /* <DEDUP_REMOVED lines=22> */
.L_x_2754:
[----:B------:R-:W-:Y:S05]  /*22e0*/  BSYNC.RECONVERGENT B1 ;  /* 0x0000000000017941 */ /* 0x000fea0003800200 */
.L_x_2753:
        /* <DEDUP_REMOVED lines=29> */
.L_x_2756:
[----:B------:R-:W-:Y:S05]  /*24c0*/  BSYNC.RECONVERGENT B1 ;  /* 0x0000000000017941 */ /* 0x000fea0003800200 */
.L_x_2755:
        /* <DEDUP_REMOVED lines=20> */
.L_x_2758:
[----:B------:R-:W-:Y:S05]  /*2610*/  BSYNC.RECONVERGENT B1 ;  /* 0x0000000000017941 */ /* 0x000fea0003800200 */
.L_x_2757:
        /* <DEDUP_REMOVED lines=19> */
.L_x_2752:
        /* <DEDUP_REMOVED lines=42> */
.L_x_2761:
[----:B------:R-:W-:Y:S05]  /*29f0*/  BSYNC.RECONVERGENT B1 ;  /* 0x0000000000017941 */ /* 0x000fea0003800200 */
.L_x_2760:
[----:B------:R-:W-:Y:S04]  /*2a00*/  BSSY.RECONVERGENT B1, `(.L_x_2762) ;  /* 0x0000020000017945 */ /* 0x000fe80003800200 */
[----:B------:R-:W-:Y:S05]  /*2a10*/  @P1 BRA `(.L_x_2763) ;  /* 0x0000000000781947 */ /* 0x000fea0003800000 */
[--C-:B0-----:R-:W-:Y:S01]  /*2a20*/  FADD.FTZ R11, R0, -R6.reuse ;  /* 0x80000006000b7221 */ /* 0x101fe20000010000 */
[----:B------:R-:W-:Y:S01]  /*2a30*/  FADD.FTZ R19, R19, -R6 ;  /* 0x8000000613137221 */ /* 0x000fe20000010000 */
[----:B------:R-:W0:Y:S01]  /*2a40*/  LDCU.64 UR10, c[0x0][0x3e0] ;  /* 0x00007c00ff0a77ac */ /* 0x000e220008000a00 */
[----:B------:R-:W-:Y:S02]  /*2a50*/  VIADD R29, R23, 0x20 ;  /* 0x00000020171d7836 */ /* 0x000fe40000000000 */
[-C--:B------:R-:W-:Y:S01]  /*2a60*/  FMUL.FTZ R8, R11, R4.reuse ;  /* 0x000000040b087220 */ /* 0x080fe20000410000 */
[----:B------:R-:W-:Y:S01]  /*2a70*/  FMUL.FTZ R9, R19, R4 ;  /* 0x0000000413097220 */ /* 0x000fe20000410000 */
[----:B------:R-:W1:Y:S02]  /*2a80*/  LDCU.64 UR12, c[0x0][0x380] ;  /* 0x00007000ff0c77ac */ /* 0x000e640008000a00 */
[----:B------:R-:W-:Y:S01]  /*2a90*/  FFMA.FTZ R8, R7, R8, R14 ;  /* 0x0000000807087223 */ /* 0x000fe2000001000e */
[----:B------:R-:W-:Y:S01]  /*2aa0*/  FFMA.FTZ R9, R5, R9, R12 ;  /* 0x0000000905097223 */ /* 0x000fe2000001000c */
[----:B------:R-:W-:-:S02]  /*2ab0*/  SHF.R.S32.HI R21, RZ, 0x1f, R29 ;  /* 0x0000001fff157819 */ /* 0x000fc4000001141d */
        /* <DEDUP_REMOVED lines=20> */
.L_x_2763:
[----:B------:R-:W-:Y:S05]  /*2c00*/  BSYNC.RECONVERGENT B1 ;  /* 0x0000000000017941 */ /* 0x000fea0003800200 */
.L_x_2762:
        /* <DEDUP_REMOVED lines=30> */
.L_x_2765:
[----:B------:R-:W-:Y:S05]  /*2df0*/  BSYNC.RECONVERGENT B1 ;  /* 0x0000000000017941 */ /* 0x000fea0003800200 */
.L_x_2764:
        /* <DEDUP_REMOVED lines=28> */
.L_x_2759:
[----:B------:R-:W-:Y:S05]  /*2fc0*/  BSYNC.RECONVERGENT B0 ;  /* 0x0000000000007941 */ /* 0x000fea0003800200 */
.L_x_2751:
        /* <DEDUP_REMOVED lines=8> */
.L_x_2767:
        /* <DEDUP_REMOVED lines=11> */
.L_x_3464:


//--------------------- .text._Z35group_norm_nhwc_fwd_one_pass_kernelI11Fp16IOFp16WLi256ELi30ELi480EEv26Group_norm_nhwc_fwd_params --------------------------
	.section	.text._Z35group_norm_nhwc_fwd_one_pass_kernelI11Fp16IOFp16WLi256ELi30ELi480EEv26Group_norm_nhwc_fwd_params,"ax",@progbits
	.align	128
        .global         _Z35group_norm_nhwc_fwd_one_pass_kernelI11Fp16IOFp16WLi256ELi30ELi480EEv26Group_norm_nhwc_fwd_params
        .type           _Z35group_norm_nhwc_fwd_one_pass_kernelI11Fp16IOFp16WLi256ELi30ELi480EEv26Group_norm_nhwc_fwd_params,@function
        .size           _Z35group_norm_nhwc_fwd_one_pass_kernelI11Fp16IOFp16WLi256ELi30ELi480EEv26Group_norm_nhwc_fwd_params,(.L_x_3465 - _Z35group_norm_nhwc_fwd_one_pass_kernelI11Fp16IOFp16WLi256ELi30ELi480EEv26Group_norm_nhwc_fwd_params)
        .other          _Z35group_norm_nhwc_fwd_one_pass_kernelI11Fp16IOFp16WLi256ELi30ELi480EEv26Group_norm_nhwc_fwd_params,@"STO_CUDA_ENTRY STV_DEFAULT"
_Z35group_norm_nhwc_fwd_one_pass_kernelI11Fp16IOFp16WLi256ELi30ELi480EEv26Group_norm_nhwc_fwd_params:
.text._Z35group_norm_nhwc_fwd_one_pass_kernelI11Fp16IOFp16WLi256ELi30ELi480EEv26Group_norm_nhwc_fwd_params:
        /* <DEDUP_REMOVED lines=51> */
.L_x_2811:
        /* <DEDUP_REMOVED lines=61> */
[----:B------:R-:W-:Y:S02]  /*0700*/  ISETP.GE.AND.EX P1, PT, R20, UR21, PT, P1 ;  /* 0x0000001514007c0c */ /* 0x000fe4000bf26310 */
[----:B------:R-:W-:Y:S02]  /*0710*/  IADD3 R3, PT, PT, R0, 0x40, RZ ;  /* 0x0000004000037810 */ /* 0x000fe40007ffe0ff */
[----:B------:R-:W-:Y:S02]  /*0720*/  IADD3 R9, PT, PT, R7, UR5, RZ ;  /* 0x0000000507097c10 */ /* 0x000fe4000fffe0ff */
[----:B------:R-:W-:Y:S02]  /*0730*/  ISETP.GE.U32.AND P5, PT, R3, UR20, PT ;  /* 0x0000001403007c0c */ /* 0x000fe4000bfa6070 */
[----:B------:R-:W-:Y:S02]  /*0740*/  SHF.R.S32.HI R25, RZ, 0x1f, R3 ;  /* 0x0000001fff197819 */ /* 0x000fe40000011403 */
[----:B------:R-:W-:-:S02]  /*0750*/  @!P3 MOV R8, R6 ;  /* 0x000000060008b202 */ /* 0x000fc40000000f00 */
        /* <DEDUP_REMOVED lines=31> */
[C---:B------:R-:W-:Y:S01]  /*0950*/  @!P5 IMAD R25, R3.reuse, R13, R20 ;  /* 0x0000000d0319d224 */ /* 0x040fe200078e0214 */
[----:B------:R-:W-:Y:S02]  /*0960*/  @!P5 MOV R20, R6 ;  /* 0x000000060014d202 */ /* 0x000fe40000000f00 */
        /* <DEDUP_REMOVED lines=156> */
.L_x_2769:
[----:B------:R-:W-:Y:S05]  /*1330*/  BSYNC.RECONVERGENT B0 ;  /* 0x0000000000007941 */ /* 0x000fea0003800200 */
.L_x_2768:
        /* <DEDUP_REMOVED lines=45> */
.L_x_2771:
[----:B------:R-:W-:Y:S05]  /*1610*/  BSYNC.RECONVERGENT B0 ;  /* 0x0000000000007941 */ /* 0x000fea0003800200 */
.L_x_2770:
        /* <DEDUP_REMOVED lines=32> */
.L_x_2774:
[----:B------:R-:W3:Y:S04]  /*1820*/  LDG.E.STRONG.GPU R22, desc[UR24][R12.64] ;  /* 0x000000180c167981 */ /* 0x000ee8000c1ef900 */
[----:B---3--:R-:W-:Y:S01]  /*1830*/  CCTL.IVALL ;  /* 0x00000000ff00798f */ /* 0x008fe20002000000 */
[----:B------:R-:W-:Y:S05]  /*1840*/  YIELD ;  /* 0x0000000000007946 */ /* 0x000fea0003800000 */
[----:B------:R-:W-:-:S13]  /*1850*/  ISETP.NE.AND P2, PT, R22, R23, PT ;  /* 0x000000171600720c */ /* 0x000fda0003f45270 */
[----:B------:R-:W-:Y:S05]  /*1860*/  @P2 BRA `(.L_x_2774) ;  /* 0xfffffffc00ec2947 */ /* 0x000fea000383ffff */
.L_x_2773:
        /* <DEDUP_REMOVED lines=14> */
.L_x_2776:
        /* <DEDUP_REMOVED lines=91> */
.L_x_2775:
        /* <DEDUP_REMOVED lines=51> */
.L_x_2777:
        /* <DEDUP_REMOVED lines=28> */
.L_x_2778:
        /* <DEDUP_REMOVED lines=13> */
.L_x_2779:
[----:B------:R-:W-:Y:S05]  /*24c0*/  BSYNC.RECONVERGENT B0 ;  /* 0x0000000000007941 */ /* 0x000fea0003800200 */
.L_x_2772:
        /* <DEDUP_REMOVED lines=67> */
.L_x_2783:
[----:B------:R-:W-:Y:S05]  /*2900*/  BSYNC.RECONVERGENT B1 ;  /* 0x0000000000017941 */ /* 0x000fea0003800200 */
.L_x_2782:
        /* <DEDUP_REMOVED lines=20> */
.L_x_2785:
[----:B------:R-:W-:Y:S05]  /*2a50*/  BSYNC.RECONVERGENT B1 ;  /* 0x0000000000017941 */ /* 0x000fea0003800200 */
.L_x_2784:
        /* <DEDUP_REMOVED lines=28> */
.L_x_2787:
[----:B------:R-:W-:Y:S05]  /*2c20*/  BSYNC.RECONVERGENT B1 ;  /* 0x0000000000017941 */ /* 0x000fea0003800200 */
.L_x_2786:
        /* <DEDUP_REMOVED lines=22> */
.L_x_2789:
[----:B------:R-:W-:Y:S05]  /*2d90*/  BSYNC.RECONVERGENT B1 ;  /* 0x0000000000017941 */ /* 0x000fea0003800200 */
.L_x_2788:
        /* <DEDUP_REMOVED lines=34> */
.L_x_2791:
[----:B------:R-:W-:Y:S05]  /*2fc0*/  BSYNC.RECONVERGENT B1 ;  /* 0x0000000000017941 */ /* 0x000fea0003800200 */
.L_x_2790:
        /* <DEDUP_REMOVED lines=20> */
.L_x_2793:
[----:B------:R-:W-:Y:S05]  /*3110*/  BSYNC.RECONVERGENT B1 ;  /* 0x0000000000017941 */ /* 0x000fea0003800200 */
.L_x_2792:
        /* <DEDUP_REMOVED lines=20> */
.L_x_2795:
[----:B------:R-:W-:Y:S05]  /*3260*/  BSYNC.RECONVERGENT B1 ;  /* 0x0000000000017941 */ /* 0x000fea0003800200 */
.L_x_2794:
        /* <DEDUP_REMOVED lines=19> */
.L_x_2781:
        /* <DEDUP_REMOVED lines=33> */
.L_x_2798:
[----:B------:R-:W-:Y:S05]  /*35b0*/  BSYNC.RECONVERGENT B1 ;  /* 0x0000000000017941 */ /* 0x000fea0003800200 */
.L_x_2797:
        /* <DEDUP_REMOVED lines=30> */
.L_x_2800:
[----:B------:R-:W-:Y:S05]  /*37a0*/  BSYNC.RECONVERGENT B1 ;  /* 0x0000000000017941 */ /* 0x000fea0003800200 */
.L_x_2799:
        /* <DEDUP_REMOVED lines=38> */
.L_x_2802:
[----:B------:R-:W-:Y:S05]  /*3a10*/  BSYNC.RECONVERGENT B1 ;  /* 0x0000000000017941 */ /* 0x000fea0003800200 */
.L_x_2801:
        /* <DEDUP_REMOVED lines=32> */
.L_x_2804:
[----:B------:R-:W-:Y:S05]  /*3c20*/  BSYNC.RECONVERGENT B1 ;  /* 0x0000000000017941 */ /* 0x000fea0003800200 */
.L_x_2803:
        /* <DEDUP_REMOVED lines=44> */
.L_x_2806:
[----:B------:R-:W-:Y:S05]  /*3ef0*/  BSYNC.RECONVERGENT B1 ;  /* 0x0000000000017941 */ /* 0x000fea0003800200 */
.L_x_2805:
        /* <DEDUP_REMOVED lines=30> */
.L_x_2808:
[----:B------:R-:W-:Y:S05]  /*40e0*/  BSYNC.RECONVERGENT B1 ;  /* 0x0000000000017941 */ /* 0x000fea0003800200 */
.L_x_2807:
        /* <DEDUP_REMOVED lines=30> */
.L_x_2810:
[----:B------:R-:W-:Y:S05]  /*42d0*/  BSYNC.RECONVERGENT B1 ;  /* 0x0000000000017941 */ /* 0x000fea0003800200 */
.L_x_2809:
        /* <DEDUP_REMOVED lines=29> */
.L_x_2796:
[----:B------:R-:W-:Y:S05]  /*44b0*/  BSYNC.RECONVERGENT B0 ;  /* 0x0000000000007941 */ /* 0x000fea0003800200 */
.L_x_2780:
[----:B------:R-:W-:Y:S02]  /*44c0*/  UIADD3 UR8, UPT, UPT, UR30, UR8, URZ ;  /* 0x000000081e087290 */ /* 0x000fe4000fffe0ff */
[----:B------:R-:W-:Y:S02]  /*44d0*/  UIADD3 UR4, UPT, UPT, UR4, 0x1, URZ ;  /* 0x0000000104047890 */ /* 0x000fe4000fffe0ff */
[----:B------:R-:W-:-:S09]  /*44e0*/  UISETP.GE.AND UP1, UPT, UR8, UR7, UPT ;  /* 0x000000070800728c */ /* 0x000fd2000bf26270 */
[----:B------:R-:W-:Y:S05]  /*44f0*/  BRA.U !UP1, `(.L_x_2811) ;  /* 0xffffffbd098c7547 */ /* 0x000fea000b83ffff */
[----:B------:R-:W-:Y:S05]  /*4500*/  EXIT ;  /* 0x000000000000794d */ /* 0x000fea0003800000 */
.L_x_2812:
        /* <DEDUP_REMOVED lines=15> */
.L_x_3465:


//--------------------- .text._Z35group_norm_nhwc_fwd_one_pass_kernelI11Fp16IOFp16WLi512ELi30ELi480EEv26Group_norm_nhwc_fwd_params --------------------------
	.section	.text._Z35group_norm_nhwc_fwd_one_pass_kernelI11Fp16IOFp16WLi512ELi30ELi480EEv26Group_norm_nhwc_fwd_params,"ax",@progbits
	.align	128
        .global         _Z35group_norm_nhwc_fwd_one_pass_kernelI11Fp16IOFp16WLi512ELi30ELi480EEv26Group_norm_nhwc_fwd_params
        .type           _Z35group_norm_nhwc_fwd_one_pass_kernelI11Fp16IOFp16WLi512ELi30ELi480EEv26Group_norm_nhwc_fwd_params,@function
        .size           _Z35group_norm_nhwc_fwd_one_pass_kernelI11Fp16IOFp16WLi512ELi30ELi480EEv26Group_norm_nhwc_fwd_params,(.L_x_3466 - _Z35group_norm_nhwc_fwd_one_pass_kernelI11Fp16IOFp16WLi512ELi30ELi480EEv26Group_norm_nhwc_fwd_params)
        .other          _Z35group_norm_nhwc_fwd_one_pass_kernelI11Fp16IOFp16WLi512ELi30ELi480EEv26Group_norm_nhwc_fwd_params,@"STO_CUDA_ENTRY STV_DEFAULT"
_Z35group_norm_nhwc_fwd_one_pass_kernelI11Fp16IOFp16WLi512ELi30ELi480EEv26Group_norm_nhwc_fwd_params:
.text._Z35group_norm_nhwc_fwd_one_pass_kernelI11Fp16IOFp16WLi512ELi30ELi480EEv26Group_norm_nhwc_fwd_params:
        /* <DEDUP_REMOVED lines=61> */
.L_x_2888:
        /* <DEDUP_REMOVED lines=410> */
.L_x_2814:
[----:B------:R-:W-:Y:S05]  /*1d70*/  BSYNC.RECONVERGENT B0 ;  /* 0x0000000000007941 */ /* 0x000fea0003800200 */
.L_x_2813:
        /* <DEDUP_REMOVED lines=44> */
.L_x_2816:
[----:B------:R-:W-:Y:S05]  /*2040*/  BSYNC.RECONVERGENT B0 ;  /* 0x0000000000007941 */ /* 0x000fea0003800200 */
.L_x_2815:
        /* <DEDUP_REMOVED lines=24> */
.L_x_2819:
[----:B----4-:R-:W3:Y:S04]  /*21d0*/  LDG.E.STRONG.GPU R38, desc[UR6][R36.64] ;  /* 0x0000000624267981 */ /* 0x010ee8000c1ef900 */
[----:B---3--:R-:W-:Y:S01]  /*21e0*/  CCTL.IVALL ;  /* 0x00000000ff00798f */ /* 0x008fe20002000000 */
[----:B------:R-:W-:Y:S05]  /*21f0*/  YIELD ;  /* 0x0000000000007946 */ /* 0x000fea0003800000 */
[----:B------:R-:W-:-:S13]  /*2200*/  ISETP.NE.AND P1, PT, R38, R43, PT ;  /* 0x0000002b2600720c */ /* 0x000fda0003f25270 */
[----:B------:R-:W-:Y:S05]  /*2210*/  @P1 BRA `(.L_x_2819) ;  /* 0xfffffffc00ec1947 */ /* 0x000fea000383ffff */
.L_x_2818:
        /* <DEDUP_REMOVED lines=15> */
.L_x_2821:
        /* <DEDUP_REMOVED lines=60> */
.L_x_2820:
        /* <DEDUP_REMOVED lines=35> */
.L_x_2822:
        /* <DEDUP_REMOVED lines=18> */
.L_x_2823:
        /* <DEDUP_REMOVED lines=9> */
.L_x_2824:
[----:B------:R-:W-:Y:S05]  /*2ab0*/  BSYNC.RECONVERGENT B0 ;  /* 0x0000000000007941 */ /* 0x000fea0003800200 */
.L_x_2817:
        /* <DEDUP_REMOVED lines=65> */
.L_x_2828:
[----:B------:R-:W-:Y:S05]  /*2ed0*/  BSYNC.RECONVERGENT B1 ;  /* 0x0000000000017941 */ /* 0x000fea0003800200 */
.L_x_2827:
        /* <DEDUP_REMOVED lines=20> */
.L_x_2830:
[----:B------:R-:W-:Y:S05]  /*3020*/  BSYNC.RECONVERGENT B1 ;  /* 0x0000000000017941 */ /* 0x000fea0003800200 */
.L_x_2829:
        /* <DEDUP_REMOVED lines=28> */
.L_x_2832:
[----:B------:R-:W-:Y:S05]  /*31f0*/  BSYNC.RECONVERGENT B1 ;  /* 0x0000000000017941 */ /* 0x000fea0003800200 */
.L_x_2831:
        /* <DEDUP_REMOVED lines=20> */
.L_x_2834:
[----:B------:R-:W-:Y:S05]  /*3340*/  BSYNC.RECONVERGENT B1 ;  /* 0x0000000000017941 */ /* 0x000fea0003800200 */
.L_x_2833:
        /* <DEDUP_REMOVED lines=20> */
.L_x_2836:
[----:B------:R-:W-:Y:S05]  /*3490*/  BSYNC.RECONVERGENT B1 ;  /* 0x0000000000017941 */ /* 0x000fea0003800200 */
.L_x_2835:
        /* <DEDUP_REMOVED lines=20> */
.L_x_2838:
[----:B------:R-:W-:Y:S05]  /*35e0*/  BSYNC.RECONVERGENT B1 ;  /* 0x0000000000017941 */ /* 0x000fea0003800200 */
.L_x_2837:
        /* <DEDUP_REMOVED lines=28> */
.L_x_2840:
[----:B------:R-:W-:Y:S05]  /*37b0*/  BSYNC.RECONVERGENT B1 ;  /* 0x0000000000017941 */ /* 0x000fea0003800200 */
.L_x_2839:
        /* <DEDUP_REMOVED lines=20> */
.L_x_2842:
[----:B------:R-:W-:Y:S05]  /*3900*/  BSYNC.RECONVERGENT B1 ;  /* 0x0000000000017941 */ /* 0x000fea0003800200 */
.L_x_2841:
        /* <DEDUP_REMOVED lines=20> */
.L_x_2844:
[----:B------:R-:W-:Y:S05]  /*3a50*/  BSYNC.RECONVERGENT B1 ;  /* 0x0000000000017941 */ /* 0x000fea0003800200 */
.L_x_2843:
        /* <DEDUP_REMOVED lines=20> */
.L_x_2846:
[----:B------:R-:W-:Y:S05]  /*3ba0*/  BSYNC.RECONVERGENT B1 ;  /* 0x0000000000017941 */ /* 0x000fea0003800200 */
.L_x_2845:
        /* <DEDUP_REMOVED lines=30> */
.L_x_2848:
[----:B------:R-:W-:Y:S05]  /*3d90*/  BSYNC.RECONVERGENT B1 ;  /* 0x0000000000017941 */ /* 0x000fea0003800200 */
.L_x_2847:
        /* <DEDUP_REMOVED lines=20> */
.L_x_2850:
[----:B------:R-:W-:Y:S05]  /*3ee0*/  BSYNC.RECONVERGENT B1 ;  /* 0x0000000000017941 */ /* 0x000fea0003800200 */
.L_x_2849:
        /* <DEDUP_REMOVED lines=20> */
.L_x_2852:
[----:B------:R-:W-:Y:S05]  /*4030*/  BSYNC.RECONVERGENT B1 ;  /* 0x0000000000017941 */ /* 0x000fea0003800200 */
.L_x_2851:
        /* <DEDUP_REMOVED lines=20> */
.L_x_2854:
[----:B------:R-:W-:Y:S05]  /*4180*/  BSYNC.RECONVERGENT B1 ;  /* 0x0000000000017941 */ /* 0x000fea0003800200 */
.L_x_2853:
        /* <DEDUP_REMOVED lines=20> */
.L_x_2856:
[----:B------:R-:W-:Y:S05]  /*42d0*/  BSYNC.RECONVERGENT B1 ;  /* 0x0000000000017941 */ /* 0x000fea0003800200 */
.L_x_2855:
        /* <DEDUP_REMOVED lines=19> */
.L_x_2826:
        /* <DEDUP_REMOVED lines=35> */
.L_x_2859:
[----:B------:R-:W-:Y:S05]  /*4640*/  BSYNC.RECONVERGENT B1 ;  /* 0x0000000000017941 */ /* 0x000fea0003800200 */
.L_x_2858:
        /* <DEDUP_REMOVED lines=30> */
.L_x_2861:
[----:B------:R-:W-:Y:S05]  /*4830*/  BSYNC.RECONVERGENT B1 ;  /* 0x0000000000017941 */ /* 0x000fea0003800200 */
.L_x_2860:
        /* <DEDUP_REMOVED lines=38> */
.L_x_2863:
[----:B------:R-:W-:Y:S05]  /*4aa0*/  BSYNC.RECONVERGENT B1 ;  /* 0x0000000000017941 */ /* 0x000fea0003800200 */
.L_x_2862:
        /* <DEDUP_REMOVED lines=30> */
.L_x_2865:
[----:B------:R-:W-:Y:S05]  /*4c90*/  BSYNC.RECONVERGENT B1 ;  /* 0x0000000000017941 */ /* 0x000fea0003800200 */
.L_x_2864:
        /* <DEDUP_REMOVED lines=30> */
.L_x_2867:
[----:B------:R-:W-:Y:S05]  /*4e80*/  BSYNC.RECONVERGENT B1 ;  /* 0x0000000000017941 */ /* 0x000fea0003800200 */
.L_x_2866:
        /* <DEDUP_REMOVED lines=30> */
.L_x_2869:
[----:B------:R-:W-:Y:S05]  /*5070*/  BSYNC.RECONVERGENT B1 ;  /* 0x0000000000017941 */ /* 0x000fea0003800200 */
.L_x_2868:
        /* <DEDUP_REMOVED lines=38> */
.L_x_2871:
[----:B------:R-:W-:Y:S05]  /*52e0*/  BSYNC.RECONVERGENT B1 ;  /* 0x0000000000017941 */ /* 0x000fea0003800200 */
.L_x_2870:
        /* <DEDUP_REMOVED lines=30> */
.L_x_2873:
[----:B------:R-:W-:Y:S05]  /*54d0*/  BSYNC.RECONVERGENT B1 ;  /* 0x0000000000017941 */ /* 0x000fea0003800200 */
.L_x_2872:
        /* <DEDUP_REMOVED lines=30> */
.L_x_2875:
[----:B------:R-:W-:Y:S05]  /*56c0*/  BSYNC.RECONVERGENT B1 ;  /* 0x0000000000017941 */ /* 0x000fea0003800200 */
.L_x_2874:
        /* <DEDUP_REMOVED lines=30> */
.L_x_2877:
[----:B------:R-:W-:Y:S05]  /*58b0*/  BSYNC.RECONVERGENT B1 ;  /* 0x0000000000017941 */ /* 0x000fea0003800200 */
.L_x_2876:
        /* <DEDUP_REMOVED lines=40> */
.L_x_2879:
[----:B------:R-:W-:Y:S05]  /*5b40*/  BSYNC.RECONVERGENT B1 ;  /* 0x0000000000017941 */ /* 0x000fea0003800200 */
.L_x_2878:
        /* <DEDUP_REMOVED lines=30> */
.L_x_2881:
[----:B------:R-:W-:Y:S05]  /*5d30*/  BSYNC.RECONVERGENT B1 ;  /* 0x0000000000017941 */ /* 0x000fea0003800200 */
.L_x_2880:
        /* <DEDUP_REMOVED lines=30> */
.L_x_2883:
[----:B------:R-:W-:Y:S05]  /*5f20*/  BSYNC.RECONVERGENT B1 ;  /* 0x0000000000017941 */ /* 0x000fea0003800200 */
.L_x_2882:
        /* <DEDUP_REMOVED lines=30> */
.L_x_2885:
[----:B------:R-:W-:Y:S05]  /*6110*/  BSYNC.RECONVERGENT B1 ;  /* 0x0000000000017941 */ /* 0x000fea0003800200 */
.L_x_2884:
        /* <DEDUP_REMOVED lines=30> */
.L_x_2887:
[----:B------:R-:W-:Y:S05]  /*6300*/  BSYNC.RECONVERGENT B1 ;  /* 0x0000000000017941 */ /* 0x000fea0003800200 */
.L_x_2886:
        /* <DEDUP_REMOVED lines=28> */
.L_x_2857:
[----:B------:R-:W-:Y:S05]  /*64d0*/  BSYNC.RECONVERGENT B0 ;  /* 0x0000000000007941 */ /* 0x000fea0003800200 */
.L_x_2825:
        /* <DEDUP_REMOVED lines=8> */
.L_x_2889:
        /* <DEDUP_REMOVED lines=10> */
.L_x_3466:


//--------------------- .text._Z35group_norm_nhwc_fwd_one_pass_kernelI11Fp32IOFp32WLi64ELi30ELi480EEv26Group_norm_nhwc_fwd_params --------------------------
	.section	.text._Z35group_norm_nhwc_fwd_one_pass_kernelI11Fp32IOFp32WLi64ELi30ELi480EEv26Group_norm_nhwc_fwd_params,"ax",@progbits
	.align	128
        .global         _Z35group_norm_nhwc_fwd_one_pass_kernelI11Fp32IOFp32WLi64ELi30ELi480EEv26Group_norm_nhwc_fwd_params
        .type           _Z35group_norm_nhwc_fwd_one_pass_kernelI11Fp32IOFp32WLi64ELi30ELi480EEv26Group_norm_nhwc_fwd_params,@function
        .size           _Z35group_norm_nhwc_fwd_one_pass_kernelI11Fp32IOFp32WLi64ELi30ELi480EEv26Group_norm_nhwc_fwd_params,(.L_x_3467 - _Z35group_norm_nhwc_fwd_one_pass_kernelI11Fp32IOFp32WLi64ELi30ELi480EEv26Group_norm_nhwc_fwd_params)
        .other          _Z35group_norm_nhwc_fwd_one_pass_kernelI11Fp32IOFp32WLi64ELi30ELi480EEv26Group_norm_nhwc_fwd_params,@"STO_CUDA_ENTRY STV_DEFAULT"
_Z35group_norm_nhwc_fwd_one_pass_kernelI11Fp32IOFp32WLi64ELi30ELi480EEv26Group_norm_nhwc_fwd_params:
.text._Z35group_norm_nhwc_fwd_one_pass_kernelI11Fp32IOFp32WLi64ELi30ELi480EEv26Group_norm_nhwc_fwd_params:
        /* <DEDUP_REMOVED lines=25> */
.L_x_2909:
[----:B0-----:R-:W0:Y:S01]  /*0190*/  LDC R0, c[0x0][0x3f8] ;  /* 0x0000fe00ff007b82 */ /* 0x001e220000000800 */
[----:B-123-5:R-:W1:Y:S01]  /*01a0*/  S2R R10, SR_TID.X ;  /* 0x00000000000a7919 */ /* 0x02ee620000002100 */
[----:B------:R-:W2:Y:S01]  /*01b0*/  LDCU.64 UR10, c[0x0][0x3e8] ;  /* 0x00007d00ff0a77ac */ /* 0x000ea20008000a00 */
[----:B------:R-:W-:Y:S01]  /*01c0*/  VIADD R11, R7, 0x20 ;  /* 0x00000020070b7836 */ /* 0x000fe20000000000 */
[----:B------:R-:W-:-:S04]  /*01d0*/  SHF.R.S32.HI R17, RZ, 0x1f, R7 ;  /* 0x0000001fff117819 */ /* 0x000fc80000011407 */
[----:B------:R-:W-:Y:S02]  /*01e0*/  SHF.R.S32.HI R15, RZ, 0x1f, R11 ;  /* 0x0000001fff0f7819 */ /* 0x000fe4000001140b */
        /* <DEDUP_REMOVED lines=8> */
[----:B------:R-:W-:Y:S01]  /*0270*/  IMAD R9, R8, R5, RZ ;  /* 0x0000000508097224 */ /* 0x000fe200078e02ff */
[----:B------:R-:W-:-:S03]  /*0280*/  IABS R8, UR8 ;  /* 0x0000000800087c13 */ /* 0x000fc60008000000 */
[----:B------:R-:W-:-:S06]  /*0290*/  IMAD.HI.U32 R3, R3, R9, R2 ;  /* 0x0000000903037227 */ /* 0x000fcc00078e0002 */
[----:B------:R-:W-:-:S05]  /*02a0*/  IMAD.HI.U32 R19, R3, R8, RZ ;  /* 0x0000000803137227 */ /* 0x000fca00078e00ff */
[----:B------:R-:W-:-:S05]  /*02b0*/  IADD3 R3, PT, PT, -R19, RZ, RZ ;  /* 0x000000ff13037210 */ /* 0x000fca0007ffe1ff */
[----:B------:R-:W-:Y:S01]  /*02c0*/  IMAD R2, R5, R3, R8 ;  /* 0x0000000305027224 */ /* 0x000fe200078e0208 */
[----:B-1----:R-:W-:-:S04]  /*02d0*/  LOP3.LUT R3, R10, 0xffff, RZ, 0xc0, !PT ;  /* 0x0000ffff0a037812 */ /* 0x002fc800078ec0ff */
[----:B------:R-:W-:Y:S01]  /*02e0*/  ISETP.GT.U32.AND P2, PT, R5, R2, PT ;  /* 0x000000020500720c */ /* 0x000fe20003f44070 */
[----:B------:R-:W-:-:S05]  /*02f0*/  IMAD R3, R3, 0x1112, RZ ;  /* 0x0000111203037824 */ /* 0x000fca00078e02ff */
[----:B------:R-:W-:-:S07]  /*0300*/  SHF.R.U32.HI R3, RZ, 0x10, R3 ;  /* 0x00000010ff037819 */ /* 0x000fce0000011603 */
[-C--:B------:R-:W-:Y:S02]  /*0310*/  @!P2 IADD3 R2, PT, PT, R2, -R5.reuse, RZ ;  /* 0x800000050202a210 */ /* 0x080fe40007ffe0ff */
[----:B------:R-:W-:Y:S02]  /*0320*/  @!P2 IADD3 R19, PT, PT, R19, 0x1, RZ ;  /* 0x000000011313a810 */ /* 0x000fe40007ffe0ff */
[----:B------:R-:W-:Y:S02]  /*0330*/  ISETP.GE.U32.AND P1, PT, R2, R5, PT ;  /* 0x000000050200720c */ /* 0x000fe40003f26070 */
[----:B------:R-:W-:Y:S02]  /*0340*/  LOP3.LUT R2, R0, UR8, RZ, 0x3c, !PT ;  /* 0x0000000800027c12 */ /* 0x000fe4000f8e3cff */
[----:B--2---:R-:W-:Y:S02]  /*0350*/  ISETP.GE.U32.AND P2, PT, R11, UR10, PT ;  /* 0x0000000a0b007c0c */ /* 0x004fe4000bf46070 */
[----:B------:R-:W-:-:S02]  /*0360*/  ISETP.GE.AND P4, PT, R2, RZ, PT ;  /* 0x000000ff0200720c */ /* 0x000fc40003f86270 */
[----:B------:R-:W-:Y:S02]  /*0370*/  PRMT R2, R3, 0x9910, RZ ;  /* 0x0000991003027816 */ /* 0x000fe400000000ff */
[----:B------:R-:W-:-:S03]  /*0380*/  ISETP.GE.AND.EX P2, PT, R15, UR11, PT, P2 ;  /* 0x0000000b0f007c0c */ /* 0x000fc6000bf46320 */
[----:B------:R-:W-:Y:S01]  /*0390*/  @P1 IADD3 R19, PT, PT, R19, 0x1, RZ ;  /* 0x0000000113131810 */ /* 0x000fe20007ffe0ff */
[----:B------:R-:W-:Y:S01]  /*03a0*/  IMAD R2, R2, 0xf, RZ ;  /* 0x0000000f02027824 */ /* 0x000fe200078e02ff */
[----:B------:R-:W-:-:S04]  /*03b0*/  ISETP.GE.U32.AND P1, PT, R7, UR10, PT ;  /* 0x0000000a07007c0c */ /* 0x000fc8000bf26070 */
[----:B------:R-:W-:Y:S01]  /*03c0*/  ISETP.GE.AND.EX P1, PT, R17, UR11, PT, P1 ;  /* 0x0000000b11007c0c */ /* 0x000fe2000bf26310 */
[----:B------:R-:W0:Y:S01]  /*03d0*/  LDCU.64 UR10, c[0x0][0x3f0] ;  /* 0x00007e00ff0a77ac */ /* 0x000e220008000a00 */
[----:B------:R-:W-:Y:S02]  /*03e0*/  IADD3 R2, PT, PT, RZ, -R2, RZ ;  /* 0x80000002ff027210 */ /* 0x000fe40007ffe0ff */
[----:B------:R-:W-:Y:S01]  /*03f0*/  @!P4 IADD3 R19, PT, PT, -R19, RZ, RZ ;  /* 0x000000ff1313c210 */ /* 0x000fe20007ffe1ff */
[----:B------:R-:W1:Y:S01]  /*0400*/  @!P2 LDC.64 R8, c[0x0][0x3e0] ;  /* 0x0000f800ff08ab82 */ /* 0x000e620000000a00 */
[----:B------:R-:W-:Y:S02]  /*0410*/  @!P3 LOP3.LUT R19, RZ, R0, RZ, 0x33, !PT ;  /* 0x00000000ff13b212 */ /* 0x000fe400078e33ff */
[----:B------:R-:W-:Y:S02]  /*0420*/  PRMT R5, R2, 0x7710, RZ ;  /* 0x0000771002057816 */ /* 0x000fe400000000ff */
[--C-:B------:R-:W-:Y:S01]  /*0430*/  SHF.R.S32.HI R4, RZ, 0x1f, R19.reuse ;  /* 0x0000001fff047819 */ /* 0x100fe20000011413 */
[----:B------:R-:W-:Y:S01]  /*0440*/  IMAD.MOV R3, RZ, RZ, -R19 ;  /* 0x000000ffff037224 */ /* 0x000fe200078e0a13 */
[----:B------:R-:W-:Y:S01]  /*0450*/  IADD3 R5, PT, PT, R5, R10, RZ ;  /* 0x0000000a05057210 */ /* 0x000fe20007ffe0ff */
[----:B------:R-:W2:Y:S02]  /*0460*/  @!P1 LDC.64 R12, c[0x0][0x3e0] ;  /* 0x0000f800ff0c9b82 */ /* 0x000ea40000000a00 */
[----:B------:R-:W-:Y:S01]  /*0470*/  IMAD R0, R0, R3, UR8 ;  /* 0x0000000800007e24 */ /* 0x000fe2000f8e0203 */
[----:B------:R-:W-:-:S03]  /*0480*/  SHF.L.U32 R5, R5, 0x1, RZ ;  /* 0x0000000105057819 */ /* 0x000fc600000006ff */
[----:B------:R-:W-:Y:S01]  /*0490*/  IMAD R0, R0, 0x1e, RZ ;  /* 0x0000001e00007824 */ /* 0x000fe200078e02ff */
[----:B------:R-:W-:Y:S01]  /*04a0*/  LOP3.LUT R25, R5, 0xffff, RZ, 0xc0, !PT ;  /* 0x0000ffff05197812 */ /* 0x000fe200078ec0ff */
[----:B------:R-:W3:Y:S01]  /*04b0*/  @!P1 LDC.64 R2, c[0x0][0x390] ;  /* 0x0000e400ff029b82 */ /* 0x000ee20000000a00 */
[----:B0-----:R-:W-:Y:S02]  /*04c0*/  IMAD R14, R4, UR10, RZ ;  /* 0x0000000a040e7c24 */ /* 0x001fe4000f8e02ff */
[C---:B------:R-:W-:Y:S02]  /*04d0*/  IADD3 R24, P3, PT, R0.reuse, R25, RZ ;  /* 0x0000001900187210 */ /* 0x040fe40007f7e0ff */
[----:B------:R-:W-:Y:S02]  /*04e0*/  IMAD R27, R19, UR11, R14 ;  /* 0x0000000b131b7c24 */ /* 0x000fe4000f8e020e */
[----:B------:R-:W-:Y:S01]  /*04f0*/  LEA.HI.X.SX32 R25, R0, RZ, 0x1, P3 ;  /* 0x000000ff00197211 */ /* 0x000fe200018f0eff */
[----:B------:R-:W0:Y:S01]  /*0500*/  @!P2 LDC.64 R4, c[0x0][0x390] ;  /* 0x0000e400ff04ab82 */ /* 0x000e220000000a00 */
[----:B-1----:R-:W-:-:S02]  /*0510*/  @!P2 IMAD R16, R15, R8, RZ ;  /* 0x000000080f10a224 */ /* 0x002fc400078e02ff */
[----:B------:R-:W-:-:S04]  /*0520*/  IMAD.WIDE.U32 R24, R19, UR10, R24 ;  /* 0x0000000a13187c25 */ /* 0x000fc8000f8e0018 */
[----:B--2---:R-:W-:Y:S01]  /*0530*/  @!P1 IMAD R14, R17, R12, RZ ;  /* 0x0000000c110e9224 */ /* 0x004fe200078e02ff */
[----:B------:R-:W-:Y:S01]  /*0540*/  IADD3 R27, PT, PT, R25, R27, RZ ;  /* 0x0000001b191b7210 */ /* 0x000fe20007ffe0ff */
[----:B------:R-:W-:Y:S02]  /*0550*/  @!P1 IMAD.MOV.U32 R26, RZ, RZ, R24 ;  /* 0x000000ffff1a9224 */ /* 0x000fe400078e0018 */
[----:B------:R-:W-:Y:S01]  /*0560*/  @!P2 IMAD R19, R11, R9, R16 ;  /* 0x000000090b13a224 */ /* 0x000fe200078e0210 */
[----:B------:R-:W-:Y:S01]  /*0570*/  @!P2 MOV R16, R24 ;  /* 0x000000180010a202 */ /* 0x000fe20000000f00 */
[C---:B------:R-:W-:Y:S01]  /*0580*/  @!P1 IMAD R15, R7.reuse, R13, R14 ;  /* 0x0000000d070f9224 */ /* 0x040fe200078e020e */
[----:B------:R-:W-:Y:S01]  /*0590*/  @!P2 MOV R17, R27 ;  /* 0x0000001b0011a202 */ /* 0x000fe20000000f00 */
[----:B------:R-:W-:-:S04]  /*05a0*/  @!P1 IMAD.WIDE.U32 R12, R7, R12, R26 ;  /* 0x0000000c070c9225 */ /* 0x000fc800078e001a */
[----:B------:R-:W-:Y:S01]  /*05b0*/  @!P2 IMAD.WIDE.U32 R16, R11, R8, R16 ;  /* 0x000000080b10a225 */ /* 0x000fe200078e0010 */
[----:B------:R-:W-:Y:S02]  /*05c0*/  @!P1 IADD3 R9, PT, PT, R13, R15, RZ ;  /* 0x0000000f0d099210 */ /* 0x000fe40007ffe0ff */
[----:B---3--:R-:W-:Y:S01]  /*05d0*/  @!P1 LEA R8, P3, R12, R2, 0x2 ;  /* 0x000000020c089211 */ /* 0x008fe200078610ff */
[----:B------:R-:W-:Y:S01]  /*05e0*/  @!P2 IMAD.IADD R11, R17, 0x1, R19 ;  /* 0x00000001110ba824 */ /* 0x000fe200078e0213 */
[----:B0-----:R-:W-:Y:S02]  /*05f0*/  @!P2 LEA R14, P4, R16, R4, 0x2 ;  /* 0x00000004100ea211 */ /* 0x001fe400078810ff */
[----:B------:R-:W-:Y:S01]  /*0600*/  @!P1 LEA.HI.X R9, R12, R3, R9, 0x2, P3 ;  /* 0x000000030c099211 */ /* 0x000fe200018f1409 */
[----:B------:R-:W-:Y:S01]  /*0610*/  HFMA2 R3, -RZ, RZ, 0, 0 ;  /* 0x00000000ff037431 */ /* 0x000fe200000001ff */
[----:B------:R-:W-:Y:S02]  /*0620*/  MOV R2, RZ ;  /* 0x000000ff00027202 */ /* 0x000fe40000000f00 */
[----:B------:R-:W-:-:S02]  /*0630*/  @!P2 LEA.HI.X R15, R16, R5, R11, 0x2, P4 ;  /* 0x00000005100fa211 */ /* 0x000fc400020f140b */
[----:B------:R-:W-:Y:S02]  /*0640*/  CS2R R4, SRZ ;  /* 0x0000000000047805 */ /* 0x000fe4000001ff00 */
[----:B------:R-:W2:Y:S04]  /*0650*/  @!P1 LDG.E.64 R2, desc[UR14][R8.64] ;  /* 0x0000000e08029981 */ /* 0x000ea8000c1e1b00 */
[----:B------:R-:W3:Y:S01]  /*0660*/  @!P2 LDG.E.64 R4, desc[UR14][R14.64] ;  /* 0x0000000e0e04a981 */ /* 0x000ee2000c1e1b00 */
[----:B------:R-:W-:Y:S01]  /*0670*/  BSSY.RECONVERGENT B0, `(.L_x_2890) ;  /* 0x0000030000007945 */ /* 0x000fe20003800200 */
[----:B------:R-:W0:Y:S02]  /*0680*/  S2R R11, SR_LANEID ;  /* 0x00000000000b7919 */ /* 0x000e240000000000 */
[----:B0-----:R-:W-:-:S02]  /*0690*/  ISETP.GT.AND P2, PT, R11, 0x1e, PT ;  /* 0x0000001e0b00780c */ /* 0x001fc40003f44270 */
[----:B------:R-:W-:Y:S01]  /*06a0*/  ISETP.GT.AND P3, PT, R11, 0xf, PT ;  /* 0x0000000f0b00780c */ /* 0x000fe20003f64270 */
[----:B--2---:R-:W-:Y:S01]  /*06b0*/  FMUL.FTZ R13, R3, R3 ;  /* 0x00000003030d7220 */ /* 0x004fe20000410000 */
[C---:B------:R-:W-:Y:S01]  /*06c0*/  FADD.FTZ R12, R2.reuse, R3 ;  /* 0x00000003020c7221 */ /* 0x040fe20000010000 */
[----:B---3--:R-:W-:Y:S02]  /*06d0*/  FMUL.FTZ R19, R5, R5 ;  /* 0x0000000505137220 */ /* 0x008fe40000410000 */
[----:B------:R-:W-:Y:S01]  /*06e0*/  FFMA.FTZ R13, R2, R2, R13 ;  /* 0x00000002020d7223 */ /* 0x000fe2000001000d */
[C---:B------:R-:W-:Y:S01]  /*06f0*/  FADD.FTZ R17, R4.reuse, R5 ;  /* 0x0000000504117221 */ /* 0x040fe20000010000 */
[----:B------:R-:W-:Y:S01]  /*0700*/  FADD.FTZ R12, RZ, R12 ;  /* 0x0000000cff0c7221 */ /* 0x000fe20000010000 */
[----:B------:R-:W-:Y:S01]  /*0710*/  FFMA.FTZ R16, R4, R4, R19 ;  /* 0x0000000404107223 */ /* 0x000fe20000010013 */
[----:B------:R-:W-:Y:S02]  /*0720*/  FADD.FTZ R13, RZ, R13 ;  /* 0x0000000dff0d7221 */ /* 0x000fe40000010000 */
[----:B------:R-:W-:-:S02]  /*0730*/  FADD.FTZ R12, R12, R17 ;  /* 0x000000110c0c7221 */ /* 0x000fc40000010000 */
        /* <DEDUP_REMOVED lines=35> */
.L_x_2891:
[----:B----4-:R-:W-:Y:S05]  /*0970*/  BSYNC.RECONVERGENT B0 ;  /* 0x0000000000007941 */ /* 0x010fea0003800200 */
.L_x_2890:
        /* <DEDUP_REMOVED lines=44> */
.L_x_2893:
[----:B------:R-:W-:Y:S05]  /*0c40*/  BSYNC.RECONVERGENT B0 ;  /* 0x0000000000007941 */ /* 0x000fea0003800200 */
.L_x_2892:
        /* <DEDUP_REMOVED lines=31> */
.L_x_2896:
[----:B---3--:R-:W2:Y:S04]  /*0e40*/  LDG.E.STRONG.GPU R12, desc[UR14][R10.64] ;  /* 0x0000000e0a0c7981 */ /* 0x008ea8000c1ef900 */
[----:B--2---:R-:W-:Y:S01]  /*0e50*/  CCTL.IVALL ;  /* 0x00000000ff00798f */ /* 0x004fe20002000000 */
[----:B------:R-:W-:Y:S05]  /*0e60*/  YIELD ;  /* 0x0000000000007946 */ /* 0x000fea0003800000 */
[----:B------:R-:W-:-:S13]  /*0e70*/  ISETP.NE.AND P2, PT, R12, R15, PT ;  /* 0x0000000f0c00720c */ /* 0x000fda0003f45270 */
[----:B------:R-:W-:Y:S05]  /*0e80*/  @P2 BRA `(.L_x_2896) ;  /* 0xfffffffc00ec2947 */ /* 0x000fea000383ffff */
.L_x_2895:
[----:B------:R-:W-:Y:S05]  /*0e90*/  WARPSYNC.ALL ;  /* 0x0000000000007948 */ /* 0x000fea0003800000 */
[----:B------:R-:W-:Y:S06]  /*0ea0*/  BAR.SYNC.DEFER_BLOCKING 0x0 ;  /* 0x0000000000007b1d */ /* 0x000fec0000010000 */
[----:B------:R-:W-:Y:S01]  /*0eb0*/  UMOV UR5, URZ ;  /* 0x000000ff00057c82 */ /* 0x000fe20008000000 */
[----:B------:R-:W-:Y:S05]  /*0ec0*/  @!P4 BRA `(.L_x_2897) ;  /* 0x000000040098c947 */ /* 0x000fea0003800000 */
[----:B------:R-:W-:Y:S01]  /*0ed0*/  LOP3.LUT R18, R6, 0x7ffffff8, RZ, 0xc0, !PT ;  /* 0x7ffffff806127812 */ /* 0x000fe200078ec0ff */
        /* <DEDUP_REMOVED lines=10> */
.L_x_2898:
        /* <DEDUP_REMOVED lines=26> */
[----:B-1----:R-:W-:-:S02]  /*1120*/  MOV R16, UR24 ;  /* 0x0000001800107c02 */ /* 0x002fc40008000f00 */
        /* <DEDUP_REMOVED lines=27> */
[----:B------:R-:W-:Y:S01]  /*12e0*/  IMAD.U32 R11, RZ, RZ, UR25 ;  /* 0x00000019ff0b7e24 */ /* 0x000fe2000f8e00ff */
        /* <DEDUP_REMOVED lines=9> */
[----:B------:R-:W3:Y:S01]  /*1380*/  @!P4 LDG.E.64 R12, desc[UR14][R12.64] ;  /* 0x0000000e0c0cc981 */ /* 0x000ee2000c1e1b00 */
[----:B------:R-:W-:Y:S01]  /*1390*/  MOV R15, UR25 ;  /* 0x00000019000f7c02 */ /* 0x000fe20008000f00 */
[----:B------:R-:W-:Y:S01]  /*13a0*/  IMAD.U32 R16, RZ, RZ, UR26 ;  /* 0x0000001aff107e24 */ /* 0x000fe2000f8e00ff */
[----:B------:R-:W-:-:S04]  /*13b0*/  MOV R17, UR27 ;  /* 0x0000001b00117c02 */ /* 0x000fc80008000f00 */
        /* <DEDUP_REMOVED lines=23> */
.L_x_2897:
[----:B---3--:R-:W-:-:S13]  /*1530*/  LOP3.LUT P2, R10, R6, 0x7, RZ, 0xc0, !PT ;  /* 0x00000007060a7812 */ /* 0x008fda000784c0ff */
[----:B------:R-:W-:Y:S05]  /*1540*/  @!P2 BRA `(.L_x_2894) ;  /* 0x000000040064a947 */ /* 0x000fea0003800000 */
[----:B------:R-:W-:Y:S02]  /*1550*/  IADD3 R10, PT, PT, R10, -0x1, RZ ;  /* 0xffffffff0a0a7810 */ /* 0x000fe40007ffe0ff */
[----:B------:R-:W-:Y:S02]  /*1560*/  LOP3.LUT P2, R11, R6, 0x3, RZ, 0xc0, !PT ;  /* 0x00000003060b7812 */ /* 0x000fe4000784c0ff */
        /* <DEDUP_REMOVED lines=8> */
[----:B------:R-:W-:-:S06]  /*15f0*/  IMAD.U32 R13, RZ, RZ, UR11 ;  /* 0x0000000bff0d7e24 */ /* 0x000fcc000f8e00ff */
        /* <DEDUP_REMOVED lines=15> */
[----:B------:R-:W-:Y:S01]  /*16f0*/  MOV R15, UR13 ;  /* 0x0000000d000f7c02 */ /* 0x000fe20008000f00 */
[----:B0-----:R-:W-:Y:S01]  /*1700*/  @!P6 FADD.FTZ R8, R8, R12 ;  /* 0x0000000c0808e221 */ /* 0x001fe20000010000 */
[----:B------:R-:W-:Y:S01]  /*1710*/  @!P6 FADD.FTZ R9, R9, R13 ;  /* 0x0000000d0909e221 */ /* 0x000fe20000010000 */
[----:B------:R-:W-:Y:S01]  /*1720*/  ISETP.EQ.OR P6, PT, R14, UR18, P3 ;  /* 0x000000120e007c0c */ /* 0x000fe20009fc2670 */
[----:B------:R-:W-:Y:S01]  /*1730*/  IMAD.U32 R13, RZ, RZ, UR11 ;  /* 0x0000000bff0d7e24 */ /* 0x000fe2000f8e00ff */
[----:B------:R-:W-:Y:S02]  /*1740*/  MOV R12, UR10 ;  /* 0x0000000a000c7c02 */ /* 0x000fe40008000f00 */
[----:B------:R-:W-:-:S04]  /*1750*/  MOV R14, UR12 ;  /* 0x0000000c000e7c02 */ /* 0x000fc80008000f00 */
[----:B------:R-:W3:Y:S04]  /*1760*/  @!P5 LDG.E.64 R12, desc[UR14][R12.64] ;  /* 0x0000000e0c0cd981 */ /* 0x000ee8000c1e1b00 */
[----:B------:R-:W4:Y:S01]  /*1770*/  @!P4 LDG.E.64 R14, desc[UR14][R14.64] ;  /* 0x0000000e0e0ec981 */ /* 0x000f22000c1e1b00 */
[----:B------:R-:W-:-:S05]  /*1780*/  VOTEU.ALL UP2, P6 ;  /* 0x0000000000ff7886 */ /* 0x000fca0003040000 */
[----:B------:R-:W-:-:S04]  /*1790*/  @!UP2 UIMAD UR5, UR5, UR19, UR6 ;  /* 0x000000130505a2a4 */ /* 0x000fc8000f8e0206 */
[----:B------:R-:W-:-:S06]  /*17a0*/  @!UP2 UIMAD.WIDE.U32 UR10, UR5, 0x8, UR16 ;  /* 0x00000008050aa8a5 */ /* 0x000fcc000f8e0010 */
[----:B-1----:R-:W-:Y:S02]  /*17b0*/  MOV R16, UR10 ;  /* 0x0000000a00107c02 */ /* 0x002fe40008000f00 */
[----:B--2---:R-:W-:-:S06]  /*17c0*/  MOV R17, UR11 ;  /* 0x0000000b00117c02 */ /* 0x004fcc0008000f00 */
[----:B------:R-:W2:Y:S01]  /*17d0*/  @!P6 LDG.E.64 R16, desc[UR14][R16.64] ;  /* 0x0000000e1010e981 */ /* 0x000ea2000c1e1b00 */
[----:B------:R-:W-:-:S05]  /*17e0*/  VIADD R10, R10, 0x4 ;  /* 0x000000040a0a7836 */ /* 0x000fca0000000000 */
[----:B------:R-:W-:Y:S01]  /*17f0*/  R2UR UR5, R10 ;  /* 0x000000000a0572ca */ /* 0x000fe200000e0000 */
[----:B---3--:R-:W-:Y:S01]  /*1800*/  @!P5 FADD.FTZ R8, R8, R12 ;  /* 0x0000000c0808d221 */ /* 0x008fe20000010000 */
[----:B------:R-:W-:-:S03]  /*1810*/  @!P5 FADD.FTZ R9, R9, R13 ;  /* 0x0000000d0909d221 */ /* 0x000fc60000010000 */
[----:B----4-:R-:W-:Y:S01]  /*1820*/  @!P4 FADD.FTZ R8, R8, R14 ;  /* 0x0000000e0808c221 */ /* 0x010fe20000010000 */
[----:B------:R-:W-:-:S03]  /*1830*/  @!P4 FADD.FTZ R9, R9, R15 ;  /* 0x0000000f0909c221 */ /* 0x000fc60000010000 */
[----:B--2---:R-:W-:Y:S01]  /*1840*/  @!P6 FADD.FTZ R8, R8, R16 ;  /* 0x000000100808e221 */ /* 0x004fe20000010000 */
[----:B------:R-:W-:-:S07]  /*1850*/  @!P6 FADD.FTZ R9, R9, R17 ;  /* 0x000000110909e221 */ /* 0x000fce0000010000 */
.L_x_2899:
        /* <DEDUP_REMOVED lines=20> */
[----:B------:R-:W-:-:S04]  /*19a0*/  IADD3 R14, PT, PT, R14, 0x2, RZ ;  /* 0x000000020e0e7810 */ /* 0x000fc80007ffe0ff */
[----:B------:R-:W-:Y:S01]  /*19b0*/  R2UR UR5, R14 ;  /* 0x000000000e0572ca */ /* 0x000fe200000e0000 */
[----:B0-----:R-:W-:Y:S01]  /*19c0*/  @!P4 FADD.FTZ R8, R8, R10 ;  /* 0x0000000a0808c221 */ /* 0x001fe20000010000 */
[----:B------:R-:W-:-:S03]  /*19d0*/  @!P4 FADD.FTZ R9, R9, R11 ;  /* 0x0000000b0909c221 */ /* 0x000fc60000010000 */
[----:B---3--:R-:W-:Y:S01]  /*19e0*/  @!P2 FADD.FTZ R8, R8, R12 ;  /* 0x0000000c0808a221 */ /* 0x008fe20000010000 */
[----:B------:R-:W-:-:S09]  /*19f0*/  @!P2 FADD.FTZ R9, R9, R13 ;  /* 0x0000000d0909a221 */ /* 0x000fd20000010000 */
.L_x_2900:
        /* <DEDUP_REMOVED lines=13> */
.L_x_2901:
[----:B------:R-:W-:Y:S05]  /*1ad0*/  BSYNC.RECONVERGENT B0 ;  /* 0x0000000000007941 */ /* 0x000fea0003800200 */
.L_x_2894:
[----:B-1----:R-:W1:Y:S01]  /*1ae0*/  S2R R16, SR_TID.X ;  /* 0x0000000000107919 */ /* 0x002e620000002100 */
[----:B------:R-:W4:Y:S01]  /*1af0*/  S2UR UR9, SR_CgaCtaId ;  /* 0x00000000000979c3 */ /* 0x000f220000008800 */
[----:B------:R-:W0:Y:S01]  /*1b00*/  LDCU UR10, c[0x0][0x414] ;  /* 0x00008280ff0a77ac */ /* 0x000e220008000800 */
[----:B------:R-:W-:Y:S01]  /*1b10*/  MOV R19, UR8 ;  /* 0x0000000800137c02 */ /* 0x000fe20008000f00 */
[----:B------:R-:W-:-:S05]  /*1b20*/  UMOV UR5, 0x400 ;  /* 0x0000040000057882 */ /* 0x000fca0000000000 */
[----:B------:R-:W2:Y:S08]  /*1b30*/  @P0 LDC.64 R14, c[0x0][0x388] ;  /* 0x0000e200ff0e0b82 */ /* 0x000eb00000000a00 */
[----:B------:R-:W3:Y:S01]  /*1b40*/  LDC.64 R12, c[0x0][0x398] ;  /* 0x0000e600ff0c7b82 */ /* 0x000ee20000000a00 */
[----:B0-----:R-:W-:Y:S01]  /*1b50*/  @P0 FMUL.FTZ R18, R8, UR10 ;  /* 0x0000000a08120c20 */ /* 0x001fe20008410000 */
[----:B----4-:R-:W-:Y:S01]  /*1b60*/  ULEA UR5, UR9, UR5, 0x18 ;  /* 0x0000000509057291 */ /* 0x010fe2000f8ec0ff */
[----:B-1----:R-:W-:Y:S01]  /*1b70*/  LOP3.LUT R10, R16, 0xffff, RZ, 0xc0, !PT ;  /* 0x0000ffff100a7812 */ /* 0x002fe200078ec0ff */
[----:B--2---:R-:W-:-:S04]  /*1b80*/  @P0 IMAD.WIDE R14, R19, 0x8, R14 ;  /* 0x00000008130e0825 */ /* 0x004fc800078e020e */
[----:B------:R-:W-:-:S03]  /*1b90*/  @P0 FMUL.FTZ R19, R9, UR10 ;  /* 0x0000000a09130c20 */ /* 0x000fc60008410000 */
[----:B------:R-:W-:Y:S01]  /*1ba0*/  @!P3 STS.64 [UR5+0x90], R8 ;  /* 0x00009008ff00b988 */ /* 0x000fe20008000a05 */
[----:B------:R-:W-:-:S03]  /*1bb0*/  IMAD R10, R10, 0x1112, RZ ;  /* 0x000011120a0a7824 */ /* 0x000fc600078e02ff */
[----:B------:R0:W-:Y:S02]  /*1bc0*/  @P0 STG.E.64 desc[UR14][R14.64], R18 ;  /* 0x000000120e000986 */ /* 0x0001e4000c101b0e */
[----:B------:R-:W-:-:S04]  /*1bd0*/  SHF.R.U32.HI R10, RZ, 0x10, R10 ;  /* 0x00000010ff0a7819 */ /* 0x000fc8000001160a */
[----:B------:R-:W-:-:S05]  /*1be0*/  PRMT R10, R10, 0x9910, RZ ;  /* 0x000099100a0a7816 */ /* 0x000fca00000000ff */
[----:B------:R-:W-:-:S05]  /*1bf0*/  IMAD R10, R10, 0xf, RZ ;  /* 0x0000000f0a0a7824 */ /* 0x000fca00078e02ff */
[----:B------:R-:W-:Y:S02]  /*1c00*/  IADD3 R17, PT, PT, RZ, -R10, RZ ;  /* 0x8000000aff117210 */ /* 0x000fe40007ffe0ff */
[----:B---3--:R-:W1:Y:S02]  /*1c10*/  LDC.64 R10, c[0x0][0x3a0] ;  /* 0x0000e800ff0a7b82 */ /* 0x008e640000000a00 */
[----:B------:R-:W-:-:S04]  /*1c20*/  PRMT R17, R17, 0x7710, RZ ;  /* 0x0000771011117816 */ /* 0x000fc800000000ff */
[----:B------:R-:W-:-:S04]  /*1c30*/  IADD3 R17, PT, PT, R17, R16, RZ ;  /* 0x0000001011117210 */ /* 0x000fc80007ffe0ff */
[----:B------:R-:W-:-:S04]  /*1c40*/  SHF.L.U32 R17, R17, 0x1, RZ ;  /* 0x0000000111117819 */ /* 0x000fc800000006ff */
[----:B------:R-:W-:-:S05]  /*1c50*/  LOP3.LUT R21, R17, 0xffff, RZ, 0xc0, !PT ;  /* 0x0000ffff11157812 */ /* 0x000fca00078ec0ff */
[----:B------:R-:W-:-:S04]  /*1c60*/  IMAD.IADD R21, R0, 0x1, R21 ;  /* 0x0000000100157824 */ /* 0x000fc800078e0215 */
[----:B------:R-:W-:-:S04]  /*1c70*/  IMAD.WIDE R16, R21, 0x4, R12 ;  /* 0x0000000415107825 */ /* 0x000fc800078e020c */
[----:B-1----:R-:W-:Y:S01]  /*1c80*/  IMAD.WIDE R12, R21, 0x4, R10 ;  /* 0x00000004150c7825 */ /* 0x002fe200078e020a */
        /* <DEDUP_REMOVED lines=17> */
[----:B------:R-:W-:Y:S01]  /*1da0*/  SHF.R.S32.HI R18, RZ, 0x1f, R7 ;  /* 0x0000001fff127819 */ /* 0x000fe20000011407 */
[----:B------:R-:W-:Y:S01]  /*1db0*/  BSSY.RECONVERGENT B1, `(.L_x_2904) ;  /* 0x0000019000017945 */ /* 0x000fe20003800200 */
[----:B------:R-:W-:-:S04]  /*1dc0*/  IADD3 R15, PT, PT, R7, 0x20, RZ ;  /* 0x00000020070f7810 */ /* 0x000fc80007ffe0ff */
[----:B-1----:R-:W-:Y:S02]  /*1dd0*/  SHF.R.S32.HI R16, RZ, 0x1f, R15 ;  /* 0x0000001fff107819 */ /* 0x002fe4000001140f */
[----:B--2---:R-:W-:Y:S02]  /*1de0*/  ISETP.GE.U32.AND P1, PT, R7, UR12, PT ;  /* 0x0000000c07007c0c */ /* 0x004fe4000bf26070 */
[----:B------:R-:W-:Y:S02]  /*1df0*/  ISETP.GE.U32.AND P2, PT, R15, UR12, PT ;  /* 0x0000000c0f007c0c */ /* 0x000fe4000bf46070 */
[----:B------:R-:W-:Y:S02]  /*1e00*/  ISETP.GE.AND.EX P1, PT, R18, UR13, PT, P1 ;  /* 0x0000000d12007c0c */ /* 0x000fe4000bf26310 */
[----:B------:R-:W-:-:S11]  /*1e10*/  ISETP.GE.AND.EX P2, PT, R16, UR13, PT, P2 ;  /* 0x0000000d10007c0c */ /* 0x000fd6000bf46320 */
[----:B------:R-:W-:Y:S05]  /*1e20*/  @P1 BRA `(.L_x_2905) ;  /* 0x0000000000441947 */ /* 0x000fea0003800000 */
[----:B------:R-:W1:Y:S01]  /*1e30*/  LDCU.64 UR16, c[0x0][0x3e0] ;  /* 0x00007c00ff1077ac */ /* 0x000e620008000a00 */
[----:B------:R-:W-:Y:S01]  /*1e40*/  MOV R8, R24 ;  /* 0x0000001800087202 */ /* 0x000fe20000000f00 */
[C---:B------:R-:W-:Y:S01]  /*1e50*/  FADD.FTZ R17, -R0.reuse, R2 ;  /* 0x0000000200117221 */ /* 0x040fe20000010100 */
[----:B------:R-:W-:Y:S01]  /*1e60*/  MOV R9, R27 ;  /* 0x0000001b00097202 */ /* 0x000fe20000000f00 */
[----:B------:R-:W2:Y:S01]  /*1e70*/  LDCU.64 UR10, c[0x0][0x380] ;  /* 0x00007000ff0a77ac */ /* 0x000ea20008000a00 */
[----:B------:R-:W-:Y:S01]  /*1e80*/  FADD.FTZ R3, -R0, R3 ;  /* 0x0000000300037221 */ /* 0x000fe20000010100 */
[----:B0-----:R-:W-:-:S03]  /*1e90*/  FMUL.FTZ R17, R17, R14 ;  /* 0x0000000e11117220 */ /* 0x001fc60000410000 */
[----:B------:R-:W-:Y:S01]  /*1ea0*/  FMUL.FTZ R20, R3, R14 ;  /* 0x0000000e03147220 */ /* 0x000fe20000410000 */
[----:B-1----:R-:W-:Y:S02]  /*1eb0*/  IMAD R18, R18, UR16, RZ ;  /* 0x0000001012127c24 */ /* 0x002fe4000f8e02ff */
[----:B------:R-:W-:-:S04]  /*1ec0*/  IMAD.WIDE.U32 R8, R7, UR16, R8 ;  /* 0x0000001007087c25 */ /* 0x000fc8000f8e0008 */
[----:B------:R-:W-:Y:S01]  /*1ed0*/  IMAD R19, R7, UR17, R18 ;  /* 0x0000001107137c24 */ /* 0x000fe2000f8e0212 */
[----:B--2---:R-:W-:Y:S01]  /*1ee0*/  LEA R2, P1, R8, UR10, 0x2 ;  /* 0x0000000a08027c11 */ /* 0x004fe2000f8210ff */
[----:B-----5:R-:W-:Y:S02]  /*1ef0*/  FFMA.FTZ R18, R10, R17, R12 ;  /* 0x000000110a127223 */ /* 0x020fe4000001000c */
[----:B------:R-:W-:-:S05]  /*1f00*/  IMAD.IADD R19, R9, 0x1, R19 ;  /* 0x0000000109137824 */ /* 0x000fca00078e0213 */
[----:B------:R-:W-:Y:S01]  /*1f10*/  LEA.HI.X R3, R8, UR11, R19, 0x2, P1 ;  /* 0x0000000b08037c11 */ /* 0x000fe200088f1413 */
[----:B------:R-:W-:-:S05]  /*1f20*/  FFMA.FTZ R19, R11, R20, R13 ;  /* 0x000000140b137223 */ /* 0x000fca000001000d */
[----:B------:R1:W-:Y:S02]  /*1f30*/  STG.E.64 desc[UR14][R2.64], R18 ;  /* 0x0000001202007986 */ /* 0x0003e4000c101b0e */
.L_x_2905:
[----:B------:R-:W-:Y:S05]  /*1f40*/  BSYNC.RECONVERGENT B1 ;  /* 0x0000000000017941 */ /* 0x000fea0003800200 */
.L_x_2904:
[----:B------:R-:W-:Y:S05]  /*1f50*/  @P2 BRA `(.L_x_2906) ;  /* 0x0000000400442947 */ /* 0x000fea0003800000 */
[----:B------:R-:W2:Y:S01]  /*1f60*/  LDCU.64 UR10, c[0x0][0x3e0] ;  /* 0x00007c00ff0a77ac */ /* 0x000ea20008000a00 */
[----:B-1----:R-:W-:Y:S01]  /*1f70*/  MOV R2, R24 ;  /* 0x0000001800027202 */ /* 0x002fe20000000f00 */
[C---:B------:R-:W-:Y:S01]  /*1f80*/  FADD.FTZ R9, -R0.reuse, R4 ;  /* 0x0000000400097221 */ /* 0x040fe20000010100 */
[----:B------:R-:W-:Y:S01]  /*1f90*/  MOV R3, R27 ;  /* 0x0000001b00037202 */ /* 0x000fe20000000f00 */
[----:B------:R-:W1:Y:S01]  /*1fa0*/  LDCU.64 UR12, c[0x0][0x380] ;  /* 0x00007000ff0c77ac */ /* 0x000e620008000a00 */
[----:B------:R-:W-:Y:S01]  /*1fb0*/  FADD.FTZ R5, -R0, R5 ;  /* 0x0000000500057221 */ /* 0x000fe20000010100 */
[----:B0-----:R-:W-:-:S03]  /*1fc0*/  FMUL.FTZ R9, R9, R14 ;  /* 0x0000000e09097220 */ /* 0x001fc60000410000 */
[----:B------:R-:W-:Y:S01]  /*1fd0*/  FMUL.FTZ R14, R5, R14 ;  /* 0x0000000e050e7220 */ /* 0x000fe20000410000 */
[----:B-----5:R-:W-:-:S03]  /*1fe0*/  FFMA.FTZ R10, R10, R9, R12 ;  /* 0x000000090a0a7223 */ /* 0x020fc6000001000c */
[----:B------:R-:W-:Y:S01]  /*1ff0*/  FFMA.FTZ R11, R11, R14, R13 ;  /* 0x0000000e0b0b7223 */ /* 0x000fe2000001000d */
[----:B--2---:R-:W-:Y:S02]  /*2000*/  IMAD R16, R16, UR10, RZ ;  /* 0x0000000a10107c24 */ /* 0x004fe4000f8e02ff */
[----:B------:R-:W-:-:S04]  /*2010*/  IMAD.WIDE.U32 R2, R15, UR10, R2 ;  /* 0x0000000a0f027c25 */ /* 0x000fc8000f8e0002 */
[----:B------:R-:W-:Y:S01]  /*2020*/  IMAD R15, R15, UR11, R16 ;  /* 0x0000000b0f0f7c24 */ /* 0x000fe2000f8e0210 */
[----:B-1----:R-:W-:-:S04]  /*2030*/  LEA R4, P1, R2, UR12, 0x2 ;  /* 0x0000000c02047c11 */ /* 0x002fc8000f8210ff */
[----:B------:R-:W-:-:S04]  /*2040*/  IADD3 R15, PT, PT, R3, R15, RZ ;  /* 0x0000000f030f7210 */ /* 0x000fc80007ffe0ff */
[----:B------:R-:W-:-:S05]  /*2050*/  LEA.HI.X R5, R2, UR13, R15, 0x2, P1 ;  /* 0x0000000d02057c11 */ /* 0x000fca00088f140f */
[----:B------:R2:W-:Y:S01]  /*2060*/  STG.E.64 desc[UR14][R4.64], R10 ;  /* 0x0000000a04007986 */ /* 0x0005e2000c101b0e */
[----:B------:R-:W-:Y:S05]  /*2070*/  BRA `(.L_x_2906) ;  /* 0x0000000000fc7947 */ /* 0x000fea0003800000 */
.L_x_2903:
[----:B------:R-:W-:Y:S04]  /*2080*/  BSSY.RECONVERGENT B1, `(.L_x_2907) ;  /* 0x000001e000017945 */ /* 0x000fe80003800200 */
[----:B------:R-:W-:Y:S05]  /*2090*/  @P1 BRA `(.L_x_2908) ;  /* 0x0000000000701947 */ /* 0x000fea0003800000 */
[C---:B------:R-:W-:Y:S01]  /*20a0*/  FADD.FTZ R9, -R0.reuse, R2 ;  /* 0x0000000200097221 */ /* 0x040fe20000010100 */
[----:B------:R-:W-:Y:S01]  /*20b0*/  FADD.FTZ R3, -R0, R3 ;  /* 0x0000000300037221 */ /* 0x000fe20000010100 */
[----:B------:R-:W2:Y:S01]  /*20c0*/  LDCU.64 UR10, c[0x0][0x3e0] ;  /* 0x00007c00ff0a77ac */ /* 0x000ea20008000a00 */
[----:B-1----:R-:W-:Y:S01]  /*20d0*/  SHF.R.S32.HI R20, RZ, 0x1f, R7 ;  /* 0x0000001fff147819 */ /* 0x002fe20000011407 */
[-C--:B0-----:R-:W-:Y:S01]  /*20e0*/  FMUL.FTZ R9, R9, R14.reuse ;  /* 0x0000000e09097220 */ /* 0x081fe20000410000 */
[----:B------:R-:W-:Y:S01]  /*20f0*/  FMUL.FTZ R8, R3, R14 ;  /* 0x0000000e03087220 */ /* 0x000fe20000410000 */
[----:B------:R-:W0:Y:S01]  /*2100*/  LDCU.64 UR12, c[0x0][0x380] ;  /* 0x00007000ff0c77ac */ /* 0x000e220008000a00 */
[----:B------:R-:W-:Y:S01]  /*2110*/  MOV R16, R24 ;  /* 0x0000001800107202 */ /* 0x000fe20000000f00 */
        /* <DEDUP_REMOVED lines=8> */
[----:B------:R-:W-:-:S04]  /*21a0*/  IMAD.WIDE.U32 R16, R7, UR10, R16 ;  /* 0x0000000a07107c25 */ /* 0x000fc8000f8e0010 */
[----:B-1----:R-:W-:Y:S01]  /*21b0*/  FADD.FTZ R18, R2, 1 ;  /* 0x3f80000002127421 */ /* 0x002fe20000010000 */
[----:B0-----:R-:W-:Y:S01]  /*21c0*/  LEA R2, P1, R16, UR12, 0x2 ;  /* 0x0000000c10027c11 */ /* 0x001fe2000f8210ff */
[----:B--2---:R-:W-:Y:S01]  /*21d0*/  FADD.FTZ R15, R3, 1 ;  /* 0x3f800000030f7421 */ /* 0x004fe20000010000 */
[----:B------:R-:W-:-:S03]  /*21e0*/  IMAD R3, R7, UR11, R20 ;  /* 0x0000000b07037c24 */ /* 0x000fc6000f8e0214 */
[----:B------:R-:W0:Y:S02]  /*21f0*/  MUFU.RCP R18, R18 ;  /* 0x0000001200127308 */ /* 0x000e240000001000 */
[----:B------:R-:W-:-:S06]  /*2200*/  IADD3 R3, PT, PT, R17, R3, RZ ;  /* 0x0000000311037210 */ /* 0x000fcc0007ffe0ff */
[----:B------:R-:W1:Y:S01]  /*2210*/  MUFU.RCP R15, R15 ;  /* 0x0000000f000f7308 */ /* 0x000e620000001000 */
[----:B------:R-:W-:Y:S01]  /*2220*/  LEA.HI.X R3, R16, UR13, R3, 0x2, P1 ;  /* 0x0000000d10037c11 */ /* 0x000fe200088f1403 */
[----:B0-----:R-:W-:Y:S01]  /*2230*/  FMUL.FTZ R18, R9, R18 ;  /* 0x0000001209127220 */ /* 0x001fe20000410000 */
[----:B-1----:R-:W-:-:S05]  /*2240*/  FMUL.FTZ R19, R8, R15 ;  /* 0x0000000f08137220 */ /* 0x002fca0000410000 */
[----:B------:R2:W-:Y:S02]  /*2250*/  STG.E.64 desc[UR14][R2.64], R18 ;  /* 0x0000001202007986 */ /* 0x0005e4000c101b0e */
.L_x_2908:
[----:B------:R-:W-:Y:S05]  /*2260*/  BSYNC.RECONVERGENT B1 ;  /* 0x0000000000017941 */ /* 0x000fea0003800200 */
.L_x_2907:
[----:B------:R-:W3:Y:S01]  /*2270*/  LDCU.64 UR10, c[0x0][0x3e8] ;  /* 0x00007d00ff0a77ac */ /* 0x000ee20008000a00 */
[----:B--2---:R-:W-:-:S04]  /*2280*/  IADD3 R2, PT, PT, R7, 0x20, RZ ;  /* 0x0000002007027810 */ /* 0x004fc80007ffe0ff */
[----:B------:R-:W-:Y:S02]  /*2290*/  SHF.R.S32.HI R3, RZ, 0x1f, R2 ;  /* 0x0000001fff037819 */ /* 0x000fe40000011402 */
[----:B---3--:R-:W-:-:S04]  /*22a0*/  ISETP.GE.U32.AND P1, PT, R2, UR10, PT ;  /* 0x0000000a02007c0c */ /* 0x008fc8000bf26070 */
[----:B------:R-:W-:-:S13]  /*22b0*/  ISETP.GE.AND.EX P1, PT, R3, UR11, PT, P1 ;  /* 0x0000000b03007c0c */ /* 0x000fda000bf26310 */
[----:B------:R-:W-:Y:S05]  /*22c0*/  @P1 BRA `(.L_x_2906) ;  /* 0x0000000000681947 */ /* 0x000fea0003800000 */
[C---:B------:R-:W-:Y:S01]  /*22d0*/  FADD.FTZ R9, -R0.reuse, R4 ;  /* 0x0000000400097221 */ /* 0x040fe20000010100 */
[----:B------:R-:W-:Y:S01]  /*22e0*/  FADD.FTZ R5, -R0, R5 ;  /* 0x0000000500057221 */ /* 0x000fe20000010100 */
[----:B------:R-:W2:Y:S01]  /*22f0*/  LDCU.64 UR10, c[0x0][0x3e0] ;  /* 0x00007c00ff0a77ac */ /* 0x000ea20008000a00 */
        /* <DEDUP_REMOVED lines=13> */
[----:B0-----:R-:W-:Y:S01]  /*23d0*/  LEA R2, P1, R24, UR12, 0x2 ;  /* 0x0000000c18027c11 */ /* 0x001fe2000f8210ff */
[----:B---3--:R-:W-:-:S03]  /*23e0*/  FADD.FTZ R4, R0, 1 ;  /* 0x3f80000000047421 */ /* 0x008fc60000010000 */
[----:B------:R-:W-:Y:S01]  /*23f0*/  IADD3 R3, PT, PT, R25, R3, RZ ;  /* 0x0000000319037210 */ /* 0x000fe20007ffe0ff */
[----:B--2---:R-:W-:Y:S01]  /*2400*/  FADD.FTZ R9, R8, 1 ;  /* 0x3f80000008097421 */ /* 0x004fe20000010000 */
[----:B------:R-:W0:Y:S02]  /*2410*/  MUFU.RCP R5, R4 ;  /* 0x0000000400057308 */ /* 0x000e240000001000 */
[----:B------:R-:W-:-:S06]  /*2420*/  LEA.HI.X R3, R24, UR13, R3, 0x2, P1 ;  /* 0x0000000d18037c11 */ /* 0x000fcc00088f1403 */
[----:B------:R-:W2:Y:S01]  /*2430*/  MUFU.RCP R9, R9 ;  /* 0x0000000900097308 */ /* 0x000ea20000001000 */
[----:B0-----:R-:W-:Y:S01]  /*2440*/  FMUL.FTZ R10, R10, R5 ;  /* 0x000000050a0a7220 */ /* 0x001fe20000410000 */
[----:B--2---:R-:W-:-:S05]  /*2450*/  FMUL.FTZ R11, R14, R9 ;  /* 0x000000090e0b7220 */ /* 0x004fca0000410000 */
[----:B------:R3:W-:Y:S02]  /*2460*/  STG.E.64 desc[UR14][R2.64], R10 ;  /* 0x0000000a02007986 */ /* 0x0007e4000c101b0e */
.L_x_2906:
[----:B------:R-:W-:Y:S05]  /*2470*/  BSYNC.RECONVERGENT B0 ;  /* 0x0000000000007941 */ /* 0x000fea0003800200 */
.L_x_2902:
[----:B------:R-:W-:Y:S02]  /*2480*/  UIADD3 UR8, UPT, UPT, UR19, UR8, URZ ;  /* 0x0000000813087290 */ /* 0x000fe4000fffe0ff */
[----:B------:R-:W-:Y:S02]  /*2490*/  UIADD3 UR4, UPT, UPT, UR4, 0x1, URZ ;  /* 0x0000000104047890 */ /* 0x000fe4000fffe0ff */
[----:B------:R-:W-:-:S09]  /*24a0*/  UISETP.GE.AND UP0, UPT, UR8, UR7, UPT ;  /* 0x000000070800728c */ /* 0x000fd2000bf06270 */
[----:B------:R-:W-:Y:S05]  /*24b0*/  BRA.U !UP0, `(.L_x_2909) ;  /* 0xffffffdd08347547 */ /* 0x000fea000b83ffff */
[----:B------:R-:W-:Y:S05]  /*24c0*/  EXIT ;  /* 0x000000000000794d */ /* 0x000fea0003800000 */
.L_x_2910:
        /* <DEDUP_REMOVED lines=11> */
.L_x_3467:


//--------------------- .text._Z35group_norm_nhwc_fwd_one_pass_kernelI11Fp32IOFp32WLi128ELi30ELi480EEv26Group_norm_nhwc_fwd_params --------------------------
	.section	.text._Z35group_norm_nhwc_fwd_one_pass_kernelI11Fp32IOFp32WLi128ELi30ELi480EEv26Group_norm_nhwc_fwd_params,"ax",@progbits
	.align	128
        .global         _Z35group_norm_nhwc_fwd_one_pass_kernelI11Fp32IOFp32WLi128ELi30ELi480EEv26Group_norm_nhwc_fwd_params
        .type           _Z35group_norm_nhwc_fwd_one_pass_kernelI11Fp32IOFp32WLi128ELi30ELi480EEv26Group_norm_nhwc_fwd_params,@function
        .size           _Z35group_norm_nhwc_fwd_one_pass_kernelI11Fp32IOFp32WLi128ELi30ELi480EEv26Group_norm_nhwc_fwd_params,(.L_x_3468 - _Z35group_norm_nhwc_fwd_one_pass_kernelI11Fp32IOFp32WLi128ELi30ELi480EEv26Group_norm_nhwc_fwd_params)
        .other          _Z35group_norm_nhwc_fwd_one_pass_kernelI11Fp32IOFp32WLi128ELi30ELi480EEv26Group_norm_nhwc_fwd_params,@"STO_CUDA_ENTRY STV_DEFAULT"
_Z35group_norm_nhwc_fwd_one_pass_kernelI11Fp32IOFp32WLi128ELi30ELi480EEv26Group_norm_nhwc_fwd_params:
.text._Z35group_norm_nhwc_fwd_one_pass_kernelI11Fp32IOFp32WLi128ELi30ELi480EEv26Group_norm_nhwc_fwd_params:
        /* <DEDUP_REMOVED lines=25> */
.L_x_2938:
[----:B------:R-:W0:Y:S01]  /*0190*/  LDC R0, c[0x0][0x3f8] ;  /* 0x0000fe00ff007b82 */ /* 0x000e220000000800 */
[----:B-1----:R-:W1:Y:S01]  /*01a0*/  S2R R8, SR_TID.X ;  /* 0x0000000000087919 */ /* 0x002e620000002100 */
[----:B--2---:R-:W2:Y:S01]  /*01b0*/  LDCU.64 UR8, c[0x0][0x3e8] ;  /* 0x00007d00ff0877ac */ /* 0x004ea20008000a00 */
[----:B------:R-:W-:Y:S01]  /*01c0*/  VIADD R18, R23, 0x20 ;  /* 0x0000002017127836 */ /* 0x000fe20000000000 */
[----:B---3--:R-:W3:Y:S01]  /*01d0*/  LDCU.64 UR10, c[0x0][0x3f0] ;  /* 0x00007e00ff0a77ac */ /* 0x008ee20008000a00 */
[----:B0-----:R-:W-:Y:S02]  /*01e0*/  IABS R5, R0 ;  /* 0x0000000000057213 */ /* 0x001fe40000000000 */
[----:B------:R-:W-:Y:S02]  /*01f0*/  ISETP.NE.AND P3, PT, R0, RZ, PT ;  /* 0x000000ff0000720c */ /* 0x000fe40003f65270 */
[----:B------:R-:W0:Y:S08]  /*0200*/  I2F.RP R4, R5 ;  /* 0x0000000500047306 */ /* 0x000e300000209400 */
[----:B0-----:R-:W0:Y:S02]  /*0210*/  MUFU.RCP R4, R4 ;  /* 0x0000000400047308 */ /* 0x001e240000001000 */
[----:B0---4-:R-:W-:-:S06]  /*0220*/  IADD3 R2, PT, PT, R4, 0xffffffe, RZ ;  /* 0x0ffffffe04027810 */ /* 0x011fcc0007ffe0ff */
[----:B-----5:R0:W5:Y:S02]  /*0230*/  F2I.FTZ.U32.TRUNC.NTZ R3, R2 ;  /* 0x0000000200037305 */ /* 0x020164000021f000 */
[----:B0-----:R-:W-:Y:S01]  /*0240*/  HFMA2 R2, -RZ, RZ, 0, 0 ;  /* 0x00000000ff027431 */ /* 0x001fe200000001ff */
[----:B-----5:R-:W-:-:S05]  /*0250*/  IADD3 R6, PT, PT, RZ, -R3, RZ ;  /* 0x80000003ff067210 */ /* 0x020fca0007ffe0ff */
[----:B------:R-:W-:Y:S01]  /*0260*/  IMAD R7, R6, R5, RZ ;  /* 0x0000000506077224 */ /* 0x000fe200078e02ff */
[----:B------:R-:W-:-:S03]  /*0270*/  IABS R6, UR7 ;  /* 0x0000000700067c13 */ /* 0x000fc60008000000 */
[----:B------:R-:W-:Y:S01]  /*0280*/  IMAD.HI.U32 R3, R3, R7, R2 ;  /* 0x0000000703037227 */ /* 0x000fe200078e0002 */
[----:B------:R-:W-:-:S05]  /*0290*/  SHF.R.S32.HI R7, RZ, 0x1f, R23 ;  /* 0x0000001fff077819 */ /* 0x000fca0000011417 */
[----:B------:R-:W-:-:S05]  /*02a0*/  IMAD.HI.U32 R3, R3, R6, RZ ;  /* 0x0000000603037227 */ /* 0x000fca00078e00ff */
[----:B------:R-:W-:-:S05]  /*02b0*/  IADD3 R4, PT, PT, -R3, RZ, RZ ;  /* 0x000000ff03047210 */ /* 0x000fca0007ffe1ff */
[----:B------:R-:W-:Y:S01]  /*02c0*/  IMAD R2, R5, R4, R6 ;  /* 0x0000000405027224 */ /* 0x000fe200078e0206 */
[----:B-1----:R-:W-:-:S04]  /*02d0*/  LOP3.LUT R4, R8, 0xffff, RZ, 0xc0, !PT ;  /* 0x0000ffff08047812 */ /* 0x002fc800078ec0ff */
[----:B------:R-:W-:Y:S01]  /*02e0*/  ISETP.GT.U32.AND P2, PT, R5, R2, PT ;  /* 0x000000020500720c */ /* 0x000fe20003f44070 */
[----:B------:R-:W-:-:S05]  /*02f0*/  IMAD R4, R4, 0x1112, RZ ;  /* 0x0000111204047824 */ /* 0x000fca00078e02ff */
[----:B------:R-:W-:-:S07]  /*0300*/  SHF.R.U32.HI R4, RZ, 0x10, R4 ;  /* 0x00000010ff047819 */ /* 0x000fce0000011604 */
[-C--:B------:R-:W-:Y:S01]  /*0310*/  @!P2 IADD3 R2, PT, PT, R2, -R5.reuse, RZ ;  /* 0x800000050202a210 */ /* 0x080fe20007ffe0ff */
[----:B------:R-:W-:Y:S01]  /*0320*/  @!P2 VIADD R3, R3, 0x1 ;  /* 0x000000010303a836 */ /* 0x000fe20000000000 */
[----:B--2---:R-:W-:Y:S02]  /*0330*/  ISETP.GE.U32.AND P2, PT, R23, UR8, PT ;  /* 0x0000000817007c0c */ /* 0x004fe4000bf46070 */
[----:B------:R-:W-:Y:S02]  /*0340*/  ISETP.GE.U32.AND P1, PT, R2, R5, PT ;  /* 0x000000050200720c */ /* 0x000fe40003f26070 */
[----:B------:R-:W-:Y:S02]  /*0350*/  LOP3.LUT R2, R0, UR7, RZ, 0x3c, !PT ;  /* 0x0000000700027c12 */ /* 0x000fe4000f8e3cff */
[----:B------:R-:W-:Y:S02]  /*0360*/  ISETP.GE.AND.EX P2, PT, R7, UR9, PT, P2 ;  /* 0x0000000907007c0c */ /* 0x000fe4000bf46320 */
[----:B------:R-:W-:-:S02]  /*0370*/  ISETP.GE.AND P4, PT, R2, RZ, PT ;  /* 0x000000ff0200720c */ /* 0x000fc40003f86270 */
[----:B------:R-:W-:-:S05]  /*0380*/  PRMT R2, R4, 0x9910, RZ ;  /* 0x0000991004027816 */ /* 0x000fca00000000ff */
[----:B------:R-:W-:Y:S01]  /*0390*/  IMAD R2, R2, 0xf, RZ ;  /* 0x0000000f02027824 */ /* 0x000fe200078e02ff */
[----:B------:R-:W-:Y:S02]  /*03a0*/  @P1 IADD3 R3, PT, PT, R3, 0x1, RZ ;  /* 0x0000000103031810 */ /* 0x000fe40007ffe0ff */
[----:B------:R-:W-:Y:S01]  /*03b0*/  ISETP.GE.U32.AND P1, PT, R18, UR8, PT ;  /* 0x0000000812007c0c */ /* 0x000fe2000bf26070 */
[----:B------:R-:W0:Y:S01]  /*03c0*/  @!P2 LDC.64 R12, c[0x0][0x3e0] ;  /* 0x0000f800ff0cab82 */ /* 0x000e220000000a00 */
[----:B------:R-:W-:Y:S02]  /*03d0*/  IADD3 R2, PT, PT, RZ, -R2, RZ ;  /* 0x80000002ff027210 */ /* 0x000fe40007ffe0ff */
[----:B------:R-:W-:Y:S02]  /*03e0*/  @!P4 IADD3 R3, PT, PT, -R3, RZ, RZ ;  /* 0x000000ff0303c210 */ /* 0x000fe40007ffe1ff */
[----:B------:R-:W-:Y:S02]  /*03f0*/  @!P3 LOP3.LUT R3, RZ, R0, RZ, 0x33, !PT ;  /* 0x00000000ff03b212 */ /* 0x000fe400078e33ff */
[----:B------:R-:W-:Y:S01]  /*0400*/  PRMT R9, R2, 0x7710, RZ ;  /* 0x0000771002097816 */ /* 0x000fe200000000ff */
[----:B------:R-:W1:Y:S01]  /*0410*/  @!P2 LDC.64 R10, c[0x0][0x390] ;  /* 0x0000e400ff0aab82 */ /* 0x000e620000000a00 */
[----:B------:R-:W-:-:S02]  /*0420*/  IADD3 R5, PT, PT, -R3, RZ, RZ ;  /* 0x000000ff03057210 */ /* 0x000fc40007ffe1ff */
[----:B------:R-:W-:Y:S02]  /*0430*/  IADD3 R9, PT, PT, R9, R8, RZ ;  /* 0x0000000809097210 */ /* 0x000fe40007ffe0ff */
[----:B------:R-:W-:Y:S01]  /*0440*/  IADD3 R2, PT, PT, R23, 0x40, RZ ;  /* 0x0000004017027810 */ /* 0x000fe20007ffe0ff */
[----:B------:R-:W-:Y:S01]  /*0450*/  IMAD R0, R0, R5, UR7 ;  /* 0x0000000700007e24 */ /* 0x000fe2000f8e0205 */
[----:B------:R-:W-:Y:S02]  /*0460*/  SHF.L.U32 R9, R9, 0x1, RZ ;  /* 0x0000000109097819 */ /* 0x000fe400000006ff */
[----:B------:R-:W-:Y:S01]  /*0470*/  ISETP.GE.U32.AND P3, PT, R2, UR8, PT ;  /* 0x0000000802007c0c */ /* 0x000fe2000bf66070 */
[----:B------:R-:W-:Y:S01]  /*0480*/  IMAD R0, R0, 0x1e, RZ ;  /* 0x0000001e00007824 */ /* 0x000fe200078e02ff */
[----:B------:R-:W-:Y:S02]  /*0490*/  SHF.R.S32.HI R5, RZ, 0x1f, R2 ;  /* 0x0000001fff057819 */ /* 0x000fe40000011402 */
[----:B------:R-:W-:-:S02]  /*04a0*/  LOP3.LUT R25, R9, 0xffff, RZ, 0xc0, !PT ;  /* 0x0000ffff09197812 */ /* 0x000fc400078ec0ff */
[----:B------:R-:W-:Y:S01]  /*04b0*/  ISETP.GE.AND.EX P3, PT, R5, UR9, PT, P3 ;  /* 0x0000000905007c0c */ /* 0x000fe2000bf66330 */
[----:B0-----:R-:W-:Y:S01]  /*04c0*/  @!P2 IMAD R14, R7, R12, RZ ;  /* 0x0000000c070ea224 */ /* 0x001fe200078e02ff */
[----:B------:R-:W-:Y:S02]  /*04d0*/  SHF.R.S32.HI R9, RZ, 0x1f, R18 ;  /* 0x0000001fff097819 */ /* 0x000fe40000011412 */
[----:B------:R-:W-:Y:S01]  /*04e0*/  SHF.R.S32.HI R4, RZ, 0x1f, R3 ;  /* 0x0000001fff047819 */ /* 0x000fe20000011403 */
[----:B------:R-:W-:Y:S01]  /*04f0*/  @!P2 IMAD R13, R23, R13, R14 ;  /* 0x0000000d170da224 */ /* 0x000fe200078e020e */
[----:B------:R-:W-:Y:S02]  /*0500*/  IADD3 R24, P4, PT, R0, R25, RZ ;  /* 0x0000001900187210 */ /* 0x000fe40007f9e0ff */
[----:B------:R-:W-:Y:S01]  /*0510*/  ISETP.GE.AND.EX P1, PT, R9, UR9, PT, P1 ;  /* 0x0000000909007c0c */ /* 0x000fe2000bf26310 */
[----:B---3--:R-:W-:Y:S01]  /*0520*/  IMAD R6, R4, UR10, RZ ;  /* 0x0000000a04067c24 */ /* 0x008fe2000f8e02ff */
[----:B------:R-:W-:-:S02]  /*0530*/  LEA.HI.X.SX32 R25, R0, RZ, 0x1, P4 ;  /* 0x000000ff00197211 */ /* 0x000fc400020f0eff */
[----:B------:R-:W-:Y:S01]  /*0540*/  IADD3 R4, PT, PT, R23, 0x60, RZ ;  /* 0x0000006017047810 */ /* 0x000fe20007ffe0ff */
[C---:B------:R-:W-:Y:S02]  /*0550*/  IMAD R27, R3.reuse, UR11, R6 ;  /* 0x0000000b031b7c24 */ /* 0x040fe4000f8e0206 */
[----:B------:R-:W-:Y:S01]  /*0560*/  IMAD.WIDE.U32 R24, R3, UR10, R24 ;  /* 0x0000000a03187c25 */ /* 0x000fe2000f8e0018 */
[----:B------:R-:W0:Y:S01]  /*0570*/  @!P3 LDC.64 R6, c[0x0][0x3e0] ;  /* 0x0000f800ff06bb82 */ /* 0x000e220000000a00 */
[----:B------:R-:W-:Y:S02]  /*0580*/  ISETP.GE.U32.AND P4, PT, R4, UR8, PT ;  /* 0x0000000804007c0c */ /* 0x000fe4000bf86070 */
[----:B------:R-:W-:Y:S02]  /*0590*/  SHF.R.S32.HI R3, RZ, 0x1f, R4 ;  /* 0x0000001fff037819 */ /* 0x000fe40000011404 */
[----:B------:R-:W-:Y:S02]  /*05a0*/  IADD3 R27, PT, PT, R25, R27, RZ ;  /* 0x0000001b191b7210 */ /* 0x000fe40007ffe0ff */
[-C--:B------:R-:W-:Y:S01]  /*05b0*/  @!P2 MOV R26, R24.reuse ;  /* 0x00000018001aa202 */ /* 0x080fe20000000f00 */
[----:B------:R-:W2:Y:S01]  /*05c0*/  @!P1 LDC.64 R16, c[0x0][0x3e0] ;  /* 0x0000f800ff109b82 */ /* 0x000ea20000000a00 */
[----:B------:R-:W-:Y:S01]  /*05d0*/  ISETP.GE.AND.EX P4, PT, R3, UR9, PT, P4 ;  /* 0x0000000903007c0c */ /* 0x000fe2000bf86340 */
[--C-:B------:R-:W-:Y:S01]  /*05e0*/  @!P3 IMAD.MOV.U32 R21, RZ, RZ, R27.reuse ;  /* 0x000000ffff15b224 */ /* 0x100fe200078e001b */
[----:B------:R-:W-:Y:S01]  /*05f0*/  @!P3 MOV R20, R24 ;  /* 0x000000180014b202 */ /* 0x000fe20000000f00 */
[----:B------:R-:W-:-:S05]  /*0600*/  @!P2 IMAD.WIDE.U32 R14, R23, R12, R26 ;  /* 0x0000000c170ea225 */ /* 0x000fca00078e001a */
[----:B------:R-:W-:Y:S02]  /*0610*/  @!P2 IADD3 R15, PT, PT, R15, R13, RZ ;  /* 0x0000000d0f0fa210 */ /* 0x000fe40007ffe0ff */
[C---:B-1----:R-:W-:Y:S01]  /*0620*/  @!P2 LEA R28, P5, R14.reuse, R10, 0x2 ;  /* 0x0000000a0e1ca211 */ /* 0x042fe200078a10ff */
[----:B------:R-:W1:Y:S03]  /*0630*/  @!P3 LDC.64 R12, c[0x0][0x390] ;  /* 0x0000e400ff0cbb82 */ /* 0x000e660000000a00 */
[----:B------:R-:W-:Y:S01]  /*0640*/  @!P2 LEA.HI.X R29, R14, R11, R15, 0x2, P5 ;  /* 0x0000000b0e1da211 */ /* 0x000fe200028f140f */
[-C--:B0-----:R-:W-:Y:S02]  /*0650*/  @!P3 IMAD R5, R5, R6.reuse, RZ ;  /* 0x000000060505b224 */ /* 0x081fe400078e02ff */
[C---:B------:R-:W-:Y:S01]  /*0660*/  @!P3 IMAD.WIDE.U32 R20, R2.reuse, R6, R20 ;  /* 0x000000060214b225 */ /* 0x040fe200078e0014 */
[----:B------:R-:W-:Y:S01]  /*0670*/  @!P1 MOV R6, R24 ;  /* 0x0000001800069202 */ /* 0x000fe20000000f00 */
[----:B------:R-:W0:Y:S02]  /*0680*/  @!P1 LDC.64 R14, c[0x0][0x390] ;  /* 0x0000e400ff0e9b82 */ /* 0x000e240000000a00 */
[----:B------:R-:W-:Y:S01]  /*0690*/  @!P3 IMAD R5, R2, R7, R5 ;  /* 0x000000070205b224 */ /* 0x000fe200078e0205 */
[----:B------:R-:W-:Y:S01]  /*06a0*/  @!P1 MOV R7, R27 ;  /* 0x0000001b00079202 */ /* 0x000fe20000000f00 */
[----:B--2---:R-:W-:Y:S01]  /*06b0*/  @!P1 IMAD R9, R9, R16, RZ ;  /* 0x0000001009099224 */ /* 0x004fe200078e02ff */
[----:B------:R-:W-:-:S02]  /*06c0*/  MOV R2, RZ ;  /* 0x000000ff00027202 */ /* 0x000fc40000000f00 */
[----:B------:R-:W-:Y:S01]  /*06d0*/  @!P3 IADD3 R5, PT, PT, R21, R5, RZ ;  /* 0x000000051505b210 */ /* 0x000fe20007ffe0ff */
[----:B------:R-:W2:Y:S01]  /*06e0*/  @!P4 LDC.64 R10, c[0x0][0x3e0] ;  /* 0x0000f800ff0acb82 */ /* 0x000ea20000000a00 */
[C---:B------:R-:W-:Y:S02]  /*06f0*/  @!P1 IMAD R17, R18.reuse, R17, R9 ;  /* 0x0000001112119224 */ /* 0x040fe400078e0209 */
[----:B------:R-:W-:-:S04]  /*0700*/  @!P1 IMAD.WIDE.U32 R18, R18, R16, R6 ;  /* 0x0000001012129225 */ /* 0x000fc800078e0006 */
[----:B------:R-:W-:Y:S01]  /*0710*/  @!P4 IMAD.MOV.U32 R16, RZ, RZ, R24 ;  /* 0x000000ffff10c224 */ /* 0x000fe200078e0018 */
[----:B------:R-:W3:Y:S01]  /*0720*/  @!P4 LDC.64 R6, c[0x0][0x390] ;  /* 0x0000e400ff06cb82 */ /* 0x000ee20000000a00 */
[----:B------:R-:W-:Y:S02]  /*0730*/  @!P1 IADD3 R17, PT, PT, R19, R17, RZ ;  /* 0x0000001113119210 */ /* 0x000fe40007ffe0ff */
[----:B-1----:R-:W-:-:S04]  /*0740*/  @!P3 LEA R12, P6, R20, R12, 0x2 ;  /* 0x0000000c140cb211 */ /* 0x002fc800078c10ff */
[----:B------:R-:W-:Y:S02]  /*0750*/  @!P3 LEA.HI.X R13, R20, R13, R5, 0x2, P6 ;  /* 0x0000000d140db211 */ /* 0x000fe400030f1405 */
[----:B------:R-:W-:Y:S02]  /*0760*/  CS2R R20, SRZ ;  /* 0x0000000000147805 */ /* 0x000fe4000001ff00 */
[----:B0-----:R-:W-:-:S04]  /*0770*/  @!P1 LEA R14, P5, R18, R14, 0x2 ;  /* 0x0000000e120e9211 */ /* 0x001fc800078a10ff */
[----:B------:R-:W-:Y:S01]  /*0780*/  @!P1 LEA.HI.X R15, R18, R15, R17, 0x2, P5 ;  /* 0x0000000f120f9211 */ /* 0x000fe200028f1411 */
[----:B------:R-:W5:Y:S01]  /*0790*/  @!P2 LDG.E.64 R20, desc[UR14][R28.64] ;  /* 0x0000000e1c14a981 */ /* 0x000f62000c1e1b00 */
[----:B------:R-:W-:Y:S01]  /*07a0*/  @!P4 MOV R17, R27 ;  /* 0x0000001b0011c202 */ /* 0x000fe20000000f00 */
[----:B--2---:R-:W-:-:S04]  /*07b0*/  @!P4 IMAD R3, R3, R10, RZ ;  /* 0x0000000a0303c224 */ /* 0x004fc800078e02ff */
[C---:B------:R-:W-:Y:S02]  /*07c0*/  @!P4 IMAD R9, R4.reuse, R11, R3 ;  /* 0x0000000b0409c224 */ /* 0x040fe400078e0203 */
[----:B------:R-:W-:Y:S02]  /*07d0*/  HFMA2 R3, -RZ, RZ, 0, 0 ;  /* 0x00000000ff037431 */ /* 0x000fe400000001ff */
[----:B------:R-:W-:Y:S01]  /*07e0*/  @!P4 IMAD.WIDE.U32 R16, R4, R10, R16 ;  /* 0x0000000a0410c225 */ /* 0x000fe200078e0010 */
[----:B------:R-:W-:-:S04]  /*07f0*/  CS2R R4, SRZ ;  /* 0x0000000000047805 */ /* 0x000fc8000001ff00 */
[----:B------:R-:W-:Y:S01]  /*0800*/  @!P4 IADD3 R9, PT, PT, R17, R9, RZ ;  /* 0x000000091109c210 */ /* 0x000fe20007ffe0ff */
[----:B------:R0:W2:Y:S01]  /*0810*/  @!P1 LDG.E.64 R2, desc[UR14][R14.64] ;  /* 0x0000000e0e029981 */ /* 0x0000a2000c1e1b00 */
[----:B---3--:R-:W-:-:S03]  /*0820*/  @!P4 LEA R10, P2, R16, R6, 0x2 ;  /* 0x00000006100ac211 */ /* 0x008fc600078410ff */
[----:B------:R1:W3:Y:S01]  /*0830*/  @!P3 LDG.E.64 R4, desc[UR14][R12.64] ;  /* 0x0000000e0c04b981 */ /* 0x0002e2000c1e1b00 */
[----:B------:R-:W-:Y:S02]  /*0840*/  @!P4 LEA.HI.X R11, R16, R7, R9, 0x2, P2 ;  /* 0x00000007100bc211 */ /* 0x000fe400010f1409 */
[----:B------:R-:W-:-:S06]  /*0850*/  CS2R R6, SRZ ;  /* 0x0000000000067805 */ /* 0x000fcc000001ff00 */
[----:B------:R4:W4:Y:S01]  /*0860*/  @!P4 LDG.E.64 R6, desc[UR14][R10.64] ;  /* 0x0000000e0a06c981 */ /* 0x000922000c1e1b00 */
[----:B------:R-:W0:Y:S02]  /*0870*/  S2R R9, SR_LANEID ;  /* 0x0000000000097919 */ /* 0x000e240000000000 */
[C---:B0-----:R-:W-:Y:S02]  /*0880*/  ISETP.GT.AND P2, PT, R9.reuse, 0x1e, PT ;  /* 0x0000001e0900780c */ /* 0x041fe40003f44270 */
[----:B------:R-:W-:Y:S01]  /*0890*/  ISETP.GT.AND P3, PT, R9, 0xf, PT ;  /* 0x0000000f0900780c */ /* 0x000fe20003f64270 */
[----:B------:R-:W-:Y:S01]  /*08a0*/  BSSY.RECONVERGENT B0, `(.L_x_2911) ;  /* 0x0000037000007945 */ /* 0x000fe20003800200 */
[----:B-----5:R-:W-:Y:S01]  /*08b0*/  FMUL.FTZ R17, R21, R21 ;  /* 0x0000001515117220 */ /* 0x020fe20000410000 */
[----:B------:R-:W-:-:S03]  /*08c0*/  FADD.FTZ R14, R20, R21 ;  /* 0x00000015140e7221 */ /* 0x000fc60000010000 */
[----:B------:R-:W-:Y:S01]  /*08d0*/  FFMA.FTZ R17, R20, R20, R17 ;  /* 0x0000001414117223 */ /* 0x000fe20000010011 */
[----:B------:R-:W-:-:S03]  /*08e0*/  FADD.FTZ R14, RZ, R14 ;  /* 0x0000000eff0e7221 */ /* 0x000fc60000010000 */
[----:B------:R-:W-:Y:S01]  /*08f0*/  FADD.FTZ R17, RZ, R17 ;  /* 0x00000011ff117221 */ /* 0x000fe20000010000 */
[----:B--2---:R-:W-:Y:S01]  /*0900*/  FMUL.FTZ R19, R3, R3 ;  /* 0x0000000303137220 */ /* 0x004fe20000410000 */
[----:B------:R-:W-:-:S03]  /*0910*/  FADD.FTZ R15, R2, R3 ;  /* 0x00000003020f7221 */ /* 0x000fc60000010000 */
[----:B-1----:R-:W-:Y:S01]  /*0920*/  FFMA.FTZ R12, R2, R2, R19 ;  /* 0x00000002020c7223 */ /* 0x002fe20000010013 */
[----:B---3--:R-:W-:Y:S01]  /*0930*/  FMUL.FTZ R13, R5, R5 ;  /* 0x00000005050d7220 */ /* 0x008fe20000410000 */
[----:B------:R-:W-:Y:S01]  /*0940*/  FADD.FTZ R14, R14, R15 ;  /* 0x0000000f0e0e7221 */ /* 0x000fe20000010000 */
[C---:B----4-:R-:W-:Y:S01]  /*0950*/  FADD.FTZ R11, R4.reuse, R5 ;  /* 0x00000005040b7221 */ /* 0x050fe20000010000 */
[----:B------:R-:W-:Y:S01]  /*0960*/  FADD.FTZ R12, R17, R12 ;  /* 0x0000000c110c7221 */ /* 0x000fe20000010000 */
[----:B------:R-:W-:Y:S01]  /*0970*/  FFMA.FTZ R13, R4, R4, R13 ;  /* 0x00000004040d7223 */ /* 0x000fe2000001000d */
[----:B------:R-:W-:-:S03]  /*0980*/  FMUL.FTZ R15, R7, R7 ;  /* 0x00000007070f7220 */ /* 0x000fc60000410000 */
        /* <DEDUP_REMOVED lines=31> */
[----:B0-----:R-:W0:Y:S01]  /*0b80*/  @!P2 S2R R11, SR_CgaCtaId ;  /* 0x00000000000ba919 */ /* 0x001e220000008800 */
[----:B------:R-:W-:Y:S02]  /*0b90*/  @!P2 MOV R10, 0x400 ;  /* 0x00000400000aa802 */ /* 0x000fe40000000f00 */
[----:B------:R-:W-:-:S04]  /*0ba0*/  @!P2 SHF.R.U32.HI R9, RZ, 0x2, R8 ;  /* 0x00000002ff09a819 */ /* 0x000fc80000011608 */
[----:B------:R-:W-:Y:S02]  /*0bb0*/  @!P2 LOP3.LUT R9, R9, 0xf8, RZ, 0xc0, !PT ;  /* 0x000000f80909a812 */ /* 0x000fe400078ec0ff */
[----:B0-----:R-:W-:Y:S01]  /*0bc0*/  @!P2 LEA R12, R11, R10, 0x18 ;  /* 0x0000000a0b0ca211 */ /* 0x001fe200078ec0ff */
[----:B-1----:R-:W-:Y:S01]  /*0bd0*/  FADD.FTZ R10, R15, R16 ;  /* 0x000000100f0a7221 */ /* 0x002fe20000010000 */
[----:B--2---:R-:W-:Y:S02]  /*0be0*/  FADD.FTZ R11, R14, R17 ;  /* 0x000000110e0b7221 */ /* 0x004fe40000010000 */
[----:B------:R-:W-:-:S05]  /*0bf0*/  @!P2 IADD3 R9, PT, PT, R9, R12, RZ ;  /* 0x0000000c0909a210 */ /* 0x000fca0007ffe0ff */
[----:B------:R3:W-:Y:S02]  /*0c00*/  @!P2 STS.64 [R9+0x10], R10 ;  /* 0x0000100a0900a388 */ /* 0x0007e40000000a00 */
.L_x_2912:
[----:B------:R-:W-:Y:S05]  /*0c10*/  BSYNC.RECONVERGENT B0 ;  /* 0x0000000000007941 */ /* 0x000fea0003800200 */
.L_x_2911:
        /* <DEDUP_REMOVED lines=12> */
[----:B------:R-:W-:-:S03]  /*0ce0*/  FADD.FTZ R8, R11, R9 ;  /* 0x000000090b087221 */ /* 0x000fc60000010000 */
[----:B----4-:R-:W-:Y:S01]  /*0cf0*/  FADD.FTZ R29, R29, R12 ;  /* 0x0000000c1d1d7221 */ /* 0x010fe20000010000 */
[----:B------:R-:W-:Y:S02]  /*0d00*/  FADD.FTZ R12, R8, R13 ;  /* 0x0000000d080c7221 */ /* 0x000fe40000010000 */
[----:B0-----:R-:W0:Y:S01]  /*0d10*/  LDS.128 R8, [UR5+0x40] ;  /* 0x00004005ff087984 */ /* 0x001e220008000c00 */
        /* <DEDUP_REMOVED lines=28> */
.L_x_2914:
[----:B------:R-:W-:Y:S05]  /*0ee0*/  BSYNC.RECONVERGENT B0 ;  /* 0x0000000000007941 */ /* 0x000fea0003800200 */
.L_x_2913:
        /* <DEDUP_REMOVED lines=31> */
.L_x_2917:
[----:B---3--:R-:W2:Y:S04]  /*10e0*/  LDG.E.STRONG.GPU R12, desc[UR14][R8.64] ;  /* 0x0000000e080c7981 */ /* 0x008ea8000c1ef900 */
[----:B--2---:R-:W-:Y:S01]  /*10f0*/  CCTL.IVALL ;  /* 0x00000000ff00798f */ /* 0x004fe20002000000 */
[----:B------:R-:W-:Y:S05]  /*1100*/  YIELD ;  /* 0x0000000000007946 */ /* 0x000fea0003800000 */
[----:B------:R-:W-:-:S13]  /*1110*/  ISETP.NE.AND P2, PT, R12, R15, PT ;  /* 0x0000000f0c00720c */ /* 0x000fda0003f45270 */
[----:B------:R-:W-:Y:S05]  /*1120*/  @P2 BRA `(.L_x_2917) ;  /* 0xfffffffc00ec2947 */ /* 0x000fea000383ffff */
.L_x_2916:
[----:B------:R-:W-:Y:S05]  /*1130*/  WARPSYNC.ALL ;  /* 0x0000000000007948 */ /* 0x000fea0003800000 */
[----:B------:R-:W-:Y:S06]  /*1140*/  BAR.SYNC.DEFER_BLOCKING 0x0 ;  /* 0x0000000000007b1d */ /* 0x000fec0000010000 */
[----:B------:R-:W-:Y:S01]  /*1150*/  UMOV UR5, URZ ;  /* 0x000000ff00057c82 */ /* 0x000fe20008000000 */
[----:B------:R-:W-:Y:S05]  /*1160*/  @!P4 BRA `(.L_x_2918) ;  /* 0x000000040098c947 */ /* 0x000fea0003800000 */
[----:B---3--:R-:W-:Y:S01]  /*1170*/  LOP3.LUT R8, R22, 0x7ffffff8, RZ, 0xc0, !PT ;  /* 0x7ffffff816087812 */ /* 0x008fe200078ec0ff */
        /* <DEDUP_REMOVED lines=10> */
.L_x_2919:
[----:B------:R-:W-:Y:S01]  /*1220*/  UIADD3 UR23, UPT, UPT, UR5, 0x1, URZ ;  /* 0x0000000105177890 */ /* 0x000fe2000fffe0ff */
[----:B------:R-:W-:Y:S01]  /*1230*/  ISETP.EQ.OR P2, PT, RZ, UR22, P3 ;  /* 0x00000016ff007c0c */ /* 0x000fe20009f42670 */
[----:B------:R-:W-:-:S04]  /*1240*/  UIADD3 UR24, UPT, UPT, UR5, 0x2, URZ ;  /* 0x0000000205187890 */ /* 0x000fc8000fffe0ff */
[----:B------:R-:W-:Y:S01]  /*1250*/  MOV R9, UR23 ;  /* 0x0000001700097c02 */ /* 0x000fe20008000f00 */
        /* <DEDUP_REMOVED lines=10> */
[----:B------:R-:W-:Y:S02]  /*1300*/  MOV R12, UR24 ;  /* 0x00000018000c7c02 */ /* 0x000fe40008000f00 */
[----:B------:R-:W-:Y:S01]  /*1310*/  MOV R13, UR25 ;  /* 0x00000019000d7c02 */ /* 0x000fe20008000f00 */
[----:B------:R-:W-:Y:S02]  /*1320*/  @!UP0 UIMAD.WIDE.U32 UR24, UR21, 0x8, UR16 ;  /* 0x00000008151888a5 */ /* 0x000fe4000f8e0010 */
[----:B------:R-:W-:Y:S01]  /*1330*/  VOTEU.ALL UP0, P5 ;  /* 0x0000000000ff7886 */ /* 0x000fe20002800000 */
[----:B------:R-:W-:Y:S02]  /*1340*/  @!UP1 UIMAD.WIDE.U32 UR26, UR10, 0x8, UR16 ;  /* 0x000000080a1a98a5 */ /* 0x000fe4000f8e0010 */
[----:B------:R-:W0:Y:S01]  /*1350*/  @!P2 LDG.E.64 R12, desc[UR14][R12.64] ;  /* 0x0000000e0c0ca981 */ /* 0x000e22000c1e1b00 */
[----:B------:R-:W-:Y:S01]  /*1360*/  IMAD.U32 R14, RZ, RZ, UR24 ;  /* 0x00000018ff0e7e24 */ /* 0x000fe2000f8e00ff */
[----:B------:R-:W-:Y:S01]  /*1370*/  MOV R15, UR25 ;  /* 0x00000019000f7c02 */ /* 0x000fe20008000f00 */
[----:B------:R-:W-:Y:S01]  /*1380*/  @!UP0 UIMAD.WIDE.U32 UR24, UR20, 0x8, UR16 ;  /* 0x00000008141888a5 */ /* 0x000fe2000f8e0010 */
[----:B-1----:R-:W-:-:S02]  /*1390*/  MOV R16, UR26 ;  /* 0x0000001a00107c02 */ /* 0x002fc40008000f00 */
[----:B--2---:R-:W-:Y:S02]  /*13a0*/  MOV R17, UR27 ;  /* 0x0000001b00117c02 */ /* 0x004fe40008000f00 */
[----:B------:R-:W2:Y:S01]  /*13b0*/  @!P4 LDG.E.64 R14, desc[UR14][R14.64] ;  /* 0x0000000e0e0ec981 */ /* 0x000ea2000c1e1b00 */
[----:B------:R-:W-:Y:S02]  /*13c0*/  MOV R18, UR24 ;  /* 0x0000001800127c02 */ /* 0x000fe40008000f00 */
[----:B------:R-:W-:Y:S01]  /*13d0*/  MOV R19, UR25 ;  /* 0x0000001900137c02 */ /* 0x000fe20008000f00 */
[----:B------:R-:W3:Y:S05]  /*13e0*/  @!P6 LDG.E.64 R16, desc[UR14][R16.64] ;  /* 0x0000000e1010e981 */ /* 0x000eea000c1e1b00 */
[----:B------:R-:W4:Y:S01]  /*13f0*/  @!P5 LDG.E.64 R18, desc[UR14][R18.64] ;  /* 0x0000000e1212d981 */ /* 0x000f22000c1e1b00 */
[----:B------:R-:W-:-:S02]  /*1400*/  UIADD3 UR23, UPT, UPT, UR5, 0x4, URZ ;  /* 0x0000000405177890 */ /* 0x000fc4000fffe0ff */
[----:B------:R-:W-:-:S04]  /*1410*/  UIADD3 UR24, UPT, UPT, UR5, 0x6, URZ ;  /* 0x0000000605187890 */ /* 0x000fc8000fffe0ff */
[----:B------:R-:W-:Y:S01]  /*1420*/  MOV R9, UR23 ;  /* 0x0000001700097c02 */ /* 0x000fe20008000f00 */
[----:B------:R-:W-:Y:S01]  /*1430*/  UIADD3 UR23, UPT, UPT, UR5, 0x5, URZ ;  /* 0x0000000505177890 */ /* 0x000fe2000fffe0ff */
[----:B0-----:R-:W-:Y:S01]  /*1440*/  @!P2 FADD.FTZ R10, R10, R12 ;  /* 0x0000000c0a0aa221 */ /* 0x001fe20000010000 */
[----:B------:R-:W-:Y:S01]  /*1450*/  @!P2 FADD.FTZ R11, R11, R13 ;  /* 0x0000000d0b0ba221 */ /* 0x000fe20000010000 */
[----:B------:R-:W-:-:S03]  /*1460*/  ISETP.EQ.OR P2, PT, R9, UR18, P3 ;  /* 0x0000001209007c0c */ /* 0x000fc60009f42670 */
[----:B------:R-:W-:Y:S01]  /*1470*/  IMAD.U32 R9, RZ, RZ, UR23 ;  /* 0x00000017ff097e24 */ /* 0x000fe2000f8e00ff */
[----:B------:R-:W-:Y:S01]  /*1480*/  UIADD3 UR23, UPT, UPT, UR5, 0x7, URZ ;  /* 0x0000000705177890 */ /* 0x000fe2000fffe0ff */
[----:B------:R-:W-:Y:S01]  /*1490*/  MOV R12, UR24 ;  /* 0x00000018000c7c02 */ /* 0x000fe20008000f00 */
[----:B--2---:R-:W-:Y:S01]  /*14a0*/  @!P4 FADD.FTZ R10, R10, R14 ;  /* 0x0000000e0a0ac221 */ /* 0x004fe20000010000 */
[----:B------:R-:W-:Y:S01]  /*14b0*/  @!P4 FADD.FTZ R11, R11, R15 ;  /* 0x0000000f0b0bc221 */ /* 0x000fe20000010000 */
[----:B------:R-:W-:Y:S02]  /*14c0*/  ISETP.EQ.OR P4, PT, R9, UR18, P3 ;  /* 0x0000001209007c0c */ /* 0x000fe40009f82670 */
[----:B---3--:R-:W-:Y:S01]  /*14d0*/  @!P6 FADD.FTZ R10, R10, R16 ;  /* 0x000000100a0ae221 */ /* 0x008fe20000010000 */
[----:B------:R-:W-:Y:S01]  /*14e0*/  @!P6 FADD.FTZ R11, R11, R17 ;  /* 0x000000110b0be221 */ /* 0x000fe20000010000 */
[----:B------:R-:W-:Y:S01]  /*14f0*/  ISETP.EQ.OR P6, PT, R12, UR18, P3 ;  /* 0x000000120c007c0c */ /* 0x000fe20009fc2670 */
[----:B------:R-:W-:Y:S01]  /*1500*/  VOTEU.ALL UP0, P2 ;  /* 0x0000000000ff7886 */ /* 0x000fe20001000000 */
[----:B------:R-:W-:Y:S01]  /*1510*/  MOV R9, UR23 ;  /* 0x0000001700097c02 */ /* 0x000fe20008000f00 */
[----:B----4-:R-:W-:Y:S01]  /*1520*/  @!P5 FADD.FTZ R10, R10, R18 ;  /* 0x000000120a0ad221 */ /* 0x010fe20000010000 */
[----:B------:R-:W-:-:S02]  /*1530*/  @!P5 FADD.FTZ R11, R11, R19 ;  /* 0x000000130b0bd221 */ /* 0x000fc40000010000 */
[----:B------:R-:W-:Y:S01]  /*1540*/  ISETP.EQ.OR P5, PT, R9, UR18, P3 ;  /* 0x0000001209007c0c */ /* 0x000fe20009fa2670 */
[----:B------:R-:W-:Y:S02]  /*1550*/  @!UP0 UIMAD.WIDE.U32 UR24, UR11, 0x8, UR16 ;  /* 0x000000080b1888a5 */ /* 0x000fe4000f8e0010 */
[----:B------:R-:W-:-:S04]  /*1560*/  VOTEU.ALL UP0, P4 ;  /* 0x0000000000ff7886 */ /* 0x000fc80002000000 */
        /* <DEDUP_REMOVED lines=38> */
.L_x_2918:
        /* <DEDUP_REMOVED lines=11> */
[----:B------:R-:W-:Y:S01]  /*1880*/  MOV R8, UR10 ;  /* 0x0000000a00087c02 */ /* 0x000fe20008000f00 */
[----:B------:R-:W-:-:S03]  /*1890*/  IMAD.U32 R9, RZ, RZ, UR12 ;  /* 0x0000000cff097e24 */ /* 0x000fc6000f8e00ff */
        /* <DEDUP_REMOVED lines=21> */
[----:B-1----:R-:W-:Y:S01]  /*19f0*/  MOV R16, UR8 ;  /* 0x0000000800107c02 */ /* 0x002fe20008000f00 */
[----:B--2---:R-:W-:-:S03]  /*1a00*/  IMAD.U32 R17, RZ, RZ, UR9 ;  /* 0x00000009ff117e24 */ /* 0x004fc6000f8e00ff */
[----:B------:R-:W2:Y:S01]  /*1a10*/  @!P4 LDG.E.64 R12, desc[UR14][R12.64] ;  /* 0x0000000e0c0cc981 */ /* 0x000ea2000c1e1b00 */
[----:B------:R-:W-:Y:S02]  /*1a20*/  MOV R14, UR10 ;  /* 0x0000000a000e7c02 */ /* 0x000fe40008000f00 */
[----:B------:R-:W-:Y:S01]  /*1a30*/  MOV R15, UR11 ;  /* 0x0000000b000f7c02 */ /* 0x000fe20008000f00 */
[----:B------:R-:W3:Y:S05]  /*1a40*/  @!P5 LDG.E.64 R16, desc[UR14][R16.64] ;  /* 0x0000000e1010d981 */ /* 0x000eea000c1e1b00 */
[----:B------:R-:W4:Y:S01]  /*1a50*/  @!P6 LDG.E.64 R14, desc[UR14][R14.64] ;  /* 0x0000000e0e0ee981 */ /* 0x000f22000c1e1b00 */
[----:B------:R-:W-:-:S04]  /*1a60*/  MOV R18, UR5 ;  /* 0x0000000500127c02 */ /* 0x000fc80008000f00 */
[----:B------:R-:W-:-:S04]  /*1a70*/  IADD3 R18, PT, PT, R18, 0x4, RZ ;  /* 0x0000000412127810 */ /* 0x000fc80007ffe0ff */
[----:B------:R-:W-:Y:S01]  /*1a80*/  R2UR UR5, R18 ;  /* 0x00000000120572ca */ /* 0x000fe200000e0000 */
        /* <DEDUP_REMOVED lines=8> */
.L_x_2920:
        /* <DEDUP_REMOVED lines=28> */
.L_x_2921:
        /* <DEDUP_REMOVED lines=13> */
.L_x_2922:
[----:B------:R-:W-:Y:S05]  /*1da0*/  BSYNC.RECONVERGENT B0 ;  /* 0x0000000000007941 */ /* 0x000fea0003800200 */
.L_x_2915:
[----:B-1----:R-:W1:Y:S01]  /*1db0*/  S2R R16, SR_TID.X ;  /* 0x0000000000107919 */ /* 0x002e620000002100 */
[----:B------:R-:W4:Y:S01]  /*1dc0*/  S2UR UR8, SR_CgaCtaId ;  /* 0x00000000000879c3 */ /* 0x000f220000008800 */
[----:B------:R-:W0:Y:S01]  /*1dd0*/  LDCU UR9, c[0x0][0x414] ;  /* 0x00008280ff0977ac */ /* 0x000e220008000800 */
[----:B------:R-:W-:Y:S01]  /*1de0*/  MOV R19, UR7 ;  /* 0x0000000700137c02 */ /* 0x000fe20008000f00 */
[----:B------:R-:W-:-:S05]  /*1df0*/  UMOV UR5, 0x400 ;  /* 0x0000040000057882 */ /* 0x000fca0000000000 */
[----:B------:R-:W2:Y:S08]  /*1e00*/  @P0 LDC.64 R14, c[0x0][0x388] ;  /* 0x0000e200ff0e0b82 */ /* 0x000eb00000000a00 */
[----:B---3--:R-:W3:Y:S01]  /*1e10*/  LDC.64 R12, c[0x0][0x398] ;  /* 0x0000e600ff0c7b82 */ /* 0x008ee20000000a00 */
[----:B0-----:R-:W-:Y:S01]  /*1e20*/  @P0 FMUL.FTZ R18, R10, UR9 ;  /* 0x000000090a120c20 */ /* 0x001fe20008410000 */
[----:B----4-:R-:W-:Y:S01]  /*1e30*/  ULEA UR5, UR8, UR5, 0x18 ;  /* 0x0000000508057291 */ /* 0x010fe2000f8ec0ff */
[----:B-1----:R-:W-:-:S08]  /*1e40*/  LOP3.LUT R8, R16, 0xffff, RZ, 0xc0, !PT ;  /* 0x0000ffff10087812 */ /* 0x002fd000078ec0ff */
[----:B------:R-:W-:Y:S01]  /*1e50*/  @!P3 STS.64 [UR5+0x90], R10 ;  /* 0x0000900aff00b988 */ /* 0x000fe20008000a05 */
[----:B------:R-:W-:-:S05]  /*1e60*/  IMAD R8, R8, 0x1112, RZ ;  /* 0x0000111208087824 */ /* 0x000fca00078e02ff */
[----:B------:R-:W-:-:S04]  /*1e70*/  SHF.R.U32.HI R8, RZ, 0x10, R8 ;  /* 0x00000010ff087819 */ /* 0x000fc80000011608 */
[----:B------:R-:W-:-:S05]  /*1e80*/  PRMT R8, R8, 0x9910, RZ ;  /* 0x0000991008087816 */ /* 0x000fca00000000ff */
[----:B------:R-:W-:-:S05]  /*1e90*/  IMAD R8, R8, 0xf, RZ ;  /* 0x0000000f08087824 */ /* 0x000fca00078e02ff */
[----:B--2---:R-:W-:Y:S02]  /*1ea0*/  IADD3 R17, PT, PT, RZ, -R8, RZ ;  /* 0x80000008ff117210 */ /* 0x004fe40007ffe0ff */
[----:B------:R-:W0:Y:S02]  /*1eb0*/  LDC.64 R8, c[0x0][0x3a0] ;  /* 0x0000e800ff087b82 */ /* 0x000e240000000a00 */
[----:B------:R-:W-:-:S04]  /*1ec0*/  PRMT R17, R17, 0x7710, RZ ;  /* 0x0000771011117816 */ /* 0x000fc800000000ff */
[----:B------:R-:W-:-:S04]  /*1ed0*/  IADD3 R17, PT, PT, R17, R16, RZ ;  /* 0x0000001011117210 */ /* 0x000fc80007ffe0ff */
[----:B------:R-:W-:-:S04]  /*1ee0*/  SHF.L.U32 R17, R17, 0x1, RZ ;  /* 0x0000000111117819 */ /* 0x000fc800000006ff */
[----:B------:R-:W-:Y:S01]  /*1ef0*/  LOP3.LUT R29, R17, 0xffff, RZ, 0xc0, !PT ;  /* 0x0000ffff111d7812 */ /* 0x000fe200078ec0ff */
[----:B------:R-:W-:-:S04]  /*1f00*/  @P0 IMAD.WIDE R16, R19, 0x8, R14 ;  /* 0x0000000813100825 */ /* 0x000fc800078e020e */
[----:B------:R-:W-:Y:S01]  /*1f10*/  @P0 FMUL.FTZ R19, R11, UR9 ;  /* 0x000000090b130c20 */ /* 0x000fe20008410000 */
[----:B------:R-:W-:-:S04]  /*1f20*/  IADD3 R29, PT, PT, R0, R29, RZ ;  /* 0x0000001d001d7210 */ /* 0x000fc80007ffe0ff */
[----:B------:R-:W-:Y:S01]  /*1f30*/  @P0 STG.E.64 desc[UR14][R16.64], R18 ;  /* 0x0000001210000986 */ /* 0x000fe2000c101b0e */
[C---:B---3--:R-:W-:Y:S01]  /*1f40*/  IMAD.WIDE R14, R29.reuse, 0x4, R12 ;  /* 0x000000041d0e7825 */ /* 0x048fe200078e020c */
[----:B------:R-:W-:Y:S03]  /*1f50*/  BAR.SYNC.DEFER_BLOCKING 0x0 ;  /* 0x0000000000007b1d */ /* 0x000fe60000010000 */
[----:B0-----:R-:W-:-:S03]  /*1f60*/  IMAD.WIDE R12, R29, 0x4, R8 ;  /* 0x000000041d0c7825 */ /* 0x001fc600078e0208 */
[----:B------:R-:W5:Y:S04]  /*1f70*/  LDG.E.64 R14, desc[UR14][R14.64] ;  /* 0x0000000e0e0e7981 */ /* 0x000f68000c1e1b00 */
[----:B------:R-:W5:Y:S01]  /*1f80*/  LDG.E.64 R12, desc[UR14][R12.64] ;  /* 0x0000000e0c0c7981 */ /* 0x000f62000c1e1b00 */
        /* <DEDUP_REMOVED lines=10> */
[----:B------:R-:W-:-:S06]  /*2030*/  IMAD.MOV.U32 R8, RZ, RZ, 0x3f800000 ;  /* 0x3f800000ff087424 */ /* 0x000fcc00078e00ff */
[----:B------:R0:W1:Y:S01]  /*2040*/  @P2 MUFU.RSQ R8, R9 ;  /* 0x0000000900082308 */ /* 0x0000620000001400 */
[----:B------:R-:W-:Y:S05]  /*2050*/  BRA.U UP0, `(.L_x_2924) ;  /* 0x00000005007c7547 */ /* 0x000fea000b800000 */
[----:B------:R-:W2:Y:S01]  /*2060*/  LDCU.64 UR10, c[0x0][0x3e8] ;  /* 0x00007d00ff0a77ac */ /* 0x000ea20008000a00 */
[----:B------:R-:W-:Y:S01]  /*2070*/  SHF.R.S32.HI R16, RZ, 0x1f, R23 ;  /* 0x0000001fff107819 */ /* 0x000fe20000011417 */
[----:B------:R-:W-:Y:S01]  /*2080*/  BSSY.RECONVERGENT B1, `(.L_x_2925) ;  /* 0x0000018000017945 */ /* 0x000fe20003800200 */
[C---:B------:R-:W-:Y:S02]  /*2090*/  IADD3 R19, PT, PT, R23.reuse, 0x20, RZ ;  /* 0x0000002017137810 */ /* 0x040fe40007ffe0ff */
[C---:B0-----:R-:W-:Y:S02]  /*20a0*/  IADD3 R9, PT, PT, R23.reuse, 0x40, RZ ;  /* 0x0000004017097810 */ /* 0x041fe40007ffe0ff */
[C---:B------:R-:W-:Y:S02]  /*20b0*/  IADD3 R18, PT, PT, R23.reuse, 0x60, RZ ;  /* 0x0000006017127810 */ /* 0x040fe40007ffe0ff */
[----:B--2---:R-:W-:-:S04]  /*20c0*/  ISETP.GE.U32.AND P1, PT, R23, UR10, PT ;  /* 0x0000000a17007c0c */ /* 0x004fc8000bf26070 */
[----:B------:R-:W-:-:S13]  /*20d0*/  ISETP.GE.AND.EX P1, PT, R16, UR11, PT, P1 ;  /* 0x0000000b10007c0c */ /* 0x000fda000bf26310 */
[----:B------:R-:W-:Y:S05]  /*20e0*/  @P1 BRA `(.L_x_2926) ;  /* 0x0000000000441947 */ /* 0x000fea0003800000 */
[----:B------:R-:W0:Y:S01]  /*20f0*/  LDCU.64 UR12, c[0x0][0x3e0] ;  /* 0x00007c00ff0c77ac */ /* 0x000e220008000a00 */
[----:B------:R-:W-:Y:S01]  /*2100*/  MOV R10, R24 ;  /* 0x00000018000a7202 */ /* 0x000fe20000000f00 */
[----:B------:R-:W-:Y:S01]  /*2110*/  FADD.FTZ R21, -R0, R21 ;  /* 0x0000001500157221 */ /* 0x000fe20000010100 */
[----:B------:R-:W-:Y:S01]  /*2120*/  MOV R11, R27 ;  /* 0x0000001b000b7202 */ /* 0x000fe20000000f00 */
[----:B------:R-:W2:Y:S01]  /*2130*/  LDCU.64 UR8, c[0x0][0x380] ;  /* 0x00007000ff0877ac */ /* 0x000ea20008000a00 */
[----:B0-----:R-:W-:Y:S02]  /*2140*/  IMAD R16, R16, UR12, RZ ;  /* 0x0000000c10107c24 */ /* 0x001fe4000f8e02ff */
[----:B------:R-:W-:-:S04]  /*2150*/  IMAD.WIDE.U32 R10, R23, UR12, R10 ;  /* 0x0000000c170a7c25 */ /* 0x000fc8000f8e000a */
[----:B------:R-:W-:Y:S01]  /*2160*/  IMAD R17, R23, UR13, R16 ;  /* 0x0000000d17117c24 */ /* 0x000fe2000f8e0210 */
[----:B--2---:R-:W-:-:S04]  /*2170*/  LEA R16, P1, R10, UR8, 0x2 ;  /* 0x000000080a107c11 */ /* 0x004fc8000f8210ff */
[----:B------:R-:W-:Y:S01]  /*2180*/  IADD3 R17, PT, PT, R11, R17, RZ ;  /* 0x000000110b117210 */ /* 0x000fe20007ffe0ff */
[----:B------:R-:W-:Y:S01]  /*2190*/  FADD.FTZ R11, -R0, R20 ;  /* 0x00000014000b7221 */ /* 0x000fe20000010100 */
[-C--:B-1----:R-:W-:Y:S02]  /*21a0*/  FMUL.FTZ R20, R21, R8.reuse ;  /* 0x0000000815147220 */ /* 0x082fe40000410000 */
[----:B------:R-:W-:Y:S01]  /*21b0*/  LEA.HI.X R17, R10, UR9, R17, 0x2, P1 ;  /* 0x000000090a117c11 */ /* 0x000fe200088f1411 */
[----:B------:R-:W-:-:S04]  /*21c0*/  FMUL.FTZ R11, R11, R8 ;  /* 0x000000080b0b7220 */ /* 0x000fc80000410000 */
[----:B-----5:R-:W-:Y:S01]  /*21d0*/  FFMA.FTZ R10, R14, R11, R12 ;  /* 0x0000000b0e0a7223 */ /* 0x020fe2000001000c */
[----:B------:R-:W-:-:S05]  /*21e0*/  FFMA.FTZ R11, R15, R20, R13 ;  /* 0x000000140f0b7223 */ /* 0x000fca000001000d */
[----:B------:R0:W-:Y:S02]  /*21f0*/  STG.E.64 desc[UR14][R16.64], R10 ;  /* 0x0000000a10007986 */ /* 0x0001e4000c101b0e */
.L_x_2926:
[----:B------:R-:W-:Y:S05]  /*2200*/  BSYNC.RECONVERGENT B1 ;  /* 0x0000000000017941 */ /* 0x000fea0003800200 */
.L_x_2925:
        /* <DEDUP_REMOVED lines=13> */
[----:B------:R-:W-:Y:S01]  /*22e0*/  FADD.FTZ R3, -R0, R3 ;  /* 0x0000000300037221 */ /* 0x000fe20000010100 */
[----:B------:R-:W2:Y:S03]  /*22f0*/  LDCU.64 UR12, c[0x0][0x380] ;  /* 0x00007000ff0c77ac */ /* 0x000ea60008000a00 */
[----:B-1----:R-:W-:-:S04]  /*2300*/  FMUL.FTZ R28, R3, R8 ;  /* 0x00000008031c7220 */ /* 0x002fc80000410000 */
[----:B-----5:R-:W-:Y:S01]  /*2310*/  FFMA.FTZ R3, R15, R28, R13 ;  /* 0x0000001c0f037223 */ /* 0x020fe2000001000d */
[----:B0-----:R-:W-:-:S04]  /*2320*/  IMAD R10, R10, UR8, RZ ;  /* 0x000000080a0a7c24 */ /* 0x001fc8000f8e02ff */
[----:B------:R-:W-:Y:S02]  /*2330*/  IMAD R21, R19, UR9, R10 ;  /* 0x0000000913157c24 */ /* 0x000fe4000f8e020a */
[----:B------:R-:W-:-:S04]  /*2340*/  IMAD.MOV.U32 R10, RZ, RZ, R24 ;  /* 0x000000ffff0a7224 */ /* 0x000fc800078e0018 */
[----:B------:R-:W-:-:S04]  /*2350*/  IMAD.WIDE.U32 R10, R19, UR8, R10 ;  /* 0x00000008130a7c25 */ /* 0x000fc8000f8e000a */
[----:B------:R-:W-:Y:S01]  /*2360*/  FADD.FTZ R19, -R0, R2 ;  /* 0x0000000200137221 */ /* 0x000fe20000010100 */
[----:B------:R-:W-:-:S03]  /*2370*/  IADD3 R21, PT, PT, R11, R21, RZ ;  /* 0x000000150b157210 */ /* 0x000fc60007ffe0ff */
[----:B------:R-:W-:Y:S01]  /*2380*/  FMUL.FTZ R19, R19, R8 ;  /* 0x0000000813137220 */ /* 0x000fe20000410000 */
[----:B--2---:R-:W-:-:S03]  /*2390*/  LEA R20, P1, R10, UR12, 0x2 ;  /* 0x0000000c0a147c11 */ /* 0x004fc6000f8210ff */
[----:B------:R-:W-:Y:S01]  /*23a0*/  FFMA.FTZ R2, R14, R19, R12 ;  /* 0x000000130e027223 */ /* 0x000fe2000001000c */
[----:B------:R-:W-:-:S05]  /*23b0*/  LEA.HI.X R21, R10, UR13, R21, 0x2, P1 ;  /* 0x0000000d0a157c11 */ /* 0x000fca00088f1415 */
[----:B------:R0:W-:Y:S04]  /*23c0*/  STG.E.64 desc[UR14][R20.64], R2 ;  /* 0x0000000214007986 */ /* 0x0001e8000c101b0e */
.L_x_2928:
[----:B------:R-:W-:Y:S05]  /*23d0*/  BSYNC.RECONVERGENT B1 ;  /* 0x0000000000017941 */ /* 0x000fea0003800200 */
.L_x_2927:
[----:B------:R-:W-:Y:S04]  /*23e0*/  BSSY.RECONVERGENT B1, `(.L_x_2929) ;  /* 0x0000013000017945 */ /* 0x000fe80003800200 */
[----:B------:R-:W-:Y:S05]  /*23f0*/  @P2 BRA `(.L_x_2930) ;  /* 0x0000000000442947 */ /* 0x000fea0003800000 */
[----:B------:R-:W2:Y:S01]  /*2400*/  LDCU.64 UR8, c[0x0][0x3e0] ;  /* 0x00007c00ff0877ac */ /* 0x000ea20008000a00 */
[----:B0-----:R-:W-:Y:S01]  /*2410*/  MOV R2, R24 ;  /* 0x0000001800027202 */ /* 0x001fe20000000f00 */
[C---:B------:R-:W-:Y:S01]  /*2420*/  FADD.FTZ R11, -R0.reuse, R4 ;  /* 0x00000004000b7221 */ /* 0x040fe20000010100 */
[----:B------:R-:W-:Y:S01]  /*2430*/  MOV R3, R27 ;  /* 0x0000001b00037202 */ /* 0x000fe20000000f00 */
[----:B------:R-:W0:Y:S01]  /*2440*/  LDCU.64 UR12, c[0x0][0x380] ;  /* 0x00007000ff0c77ac */ /* 0x000e220008000a00 */
[----:B------:R-:W-:Y:S01]  /*2450*/  FADD.FTZ R5, -R0, R5 ;  /* 0x0000000500057221 */ /* 0x000fe20000010100 */
[----:B-1----:R-:W-:-:S04]  /*2460*/  FMUL.FTZ R11, R11, R8 ;  /* 0x000000080b0b7220 */ /* 0x002fc80000410000 */
[----:B-----5:R-:W-:Y:S01]  /*2470*/  FFMA.FTZ R10, R14, R11, R12 ;  /* 0x0000000b0e0a7223 */ /* 0x020fe2000001000c */
[----:B--2---:R-:W-:Y:S02]  /*2480*/  IMAD R16, R16, UR8, RZ ;  /* 0x0000000810107c24 */ /* 0x004fe4000f8e02ff */
[----:B------:R-:W-:-:S04]  /*2490*/  IMAD.WIDE.U32 R2, R9, UR8, R2 ;  /* 0x0000000809027c25 */ /* 0x000fc8000f8e0002 */
[----:B------:R-:W-:Y:S01]  /*24a0*/  IMAD R9, R9, UR9, R16 ;  /* 0x0000000909097c24 */ /* 0x000fe2000f8e0210 */
[----:B0-----:R-:W-:Y:S01]  /*24b0*/  LEA R4, P1, R2, UR12, 0x2 ;  /* 0x0000000c02047c11 */ /* 0x001fe2000f8210ff */
[----:B------:R-:W-:-:S03]  /*24c0*/  FMUL.FTZ R16, R5, R8 ;  /* 0x0000000805107220 */ /* 0x000fc60000410000 */
[----:B------:R-:W-:Y:S01]  /*24d0*/  IADD3 R9, PT, PT, R3, R9, RZ ;  /* 0x0000000903097210 */ /* 0x000fe20007ffe0ff */
[----:B------:R-:W-:-:S03]  /*24e0*/  FFMA.FTZ R11, R15, R16, R13 ;  /* 0x000000100f0b7223 */ /* 0x000fc6000001000d */
[----:B------:R-:W-:-:S05]  /*24f0*/  LEA.HI.X R5, R2, UR13, R9, 0x2, P1 ;  /* 0x0000000d02057c11 */ /* 0x000fca00088f1409 */
[----:B------:R2:W-:Y:S02]  /*2500*/  STG.E.64 desc[UR14][R4.64], R10 ;  /* 0x0000000a04007986 */ /* 0x0005e4000c101b0e */
.L_x_2930:
[----:B------:R-:W-:Y:S05]  /*2510*/  BSYNC.RECONVERGENT B1 ;  /* 0x0000000000017941 */ /* 0x000fea0003800200 */
.L_x_2929:
[----:B------:R-:W-:Y:S05]  /*2520*/  @P3 BRA `(.L_x_2931) ;  /* 0x0000000800543947 */ /* 0x000fea0003800000 */
[----:B------:R-:W3:Y:S01]  /*2530*/  LDCU.64 UR8, c[0x0][0x3e0] ;  /* 0x00007c00ff0877ac */ /* 0x000ee20008000a00 */
[----:B0-----:R-:W-:Y:S01]  /*2540*/  MOV R2, R24 ;  /* 0x0000001800027202 */ /* 0x001fe20000000f00 */
[----:B------:R-:W-:Y:S02]  /*2550*/  IMAD.MOV.U32 R3, RZ, RZ, R27 ;  /* 0x000000ffff037224 */ /* 0x000fe400078e001b */
[C---:B--2---:R-:W-:Y:S01]  /*2560*/  FADD.FTZ R5, -R0.reuse, R6 ;  /* 0x0000000600057221 */ /* 0x044fe20000010100 */
[----:B------:R-:W0:Y:S01]  /*2570*/  LDCU.64 UR10, c[0x0][0x380] ;  /* 0x00007000ff0a77ac */ /* 0x000e220008000a00 */
[----:B------:R-:W-:Y:S02]  /*2580*/  FADD.FTZ R7, -R0, R7 ;  /* 0x0000000700077221 */ /* 0x000fe40000010100 */
[-C--:B-1----:R-:W-:Y:S02]  /*2590*/  FMUL.FTZ R5, R5, R8.reuse ;  /* 0x0000000805057220 */ /* 0x082fe40000410000 */
[----:B------:R-:W-:-:S02]  /*25a0*/  FMUL.FTZ R8, R7, R8 ;  /* 0x0000000807087220 */ /* 0x000fc40000410000 */
[----:B-----5:R-:W-:Y:S02]  /*25b0*/  FFMA.FTZ R12, R14, R5, R12 ;  /* 0x000000050e0c7223 */ /* 0x020fe4000001000c */
[----:B------:R-:W-:Y:S01]  /*25c0*/  FFMA.FTZ R13, R15, R8, R13 ;  /* 0x000000080f0d7223 */ /* 0x000fe2000001000d */
[----:B---3--:R-:W-:Y:S02]  /*25d0*/  IMAD R17, R17, UR8, RZ ;  /* 0x0000000811117c24 */ /* 0x008fe4000f8e02ff */
[----:B------:R-:W-:-:S04]  /*25e0*/  IMAD.WIDE.U32 R2, R18, UR8, R2 ;  /* 0x0000000812027c25 */ /* 0x000fc8000f8e0002 */
[----:B------:R-:W-:Y:S01]  /*25f0*/  IMAD R17, R18, UR9, R17 ;  /* 0x0000000912117c24 */ /* 0x000fe2000f8e0211 */
[----:B0-----:R-:W-:-:S04]  /*2600*/  LEA R4, P1, R2, UR10, 0x2 ;  /* 0x0000000a02047c11 */ /* 0x001fc8000f8210ff */
[----:B------:R-:W-:-:S04]  /*2610*/  IADD3 R17, PT, PT, R3, R17, RZ ;  /* 0x0000001103117210 */ /* 0x000fc80007ffe0ff */
[----:B------:R-:W-:-:S05]  /*2620*/  LEA.HI.X R5, R2, UR11, R17, 0x2, P1 ;  /* 0x0000000b02057c11 */ /* 0x000fca00088f1411 */
[----:B------:R3:W-:Y:S01]  /*2630*/  STG.E.64 desc[UR14][R4.64], R12 ;  /* 0x0000000c04007986 */ /* 0x0007e2000c101b0e */
[----:B------:R-:W-:Y:S05]  /*2640*/  BRA `(.L_x_2931) ;  /* 0x00000008000c7947 */ /* 0x000fea0003800000 */
.L_x_2924:
[----:B------:R-:W2:Y:S01]  /*2650*/  LDCU.64 UR8, c[0x0][0x3e8] ;  /* 0x00007d00ff0877ac */ /* 0x000ea20008000a00 */
[----:B------:R-:W-:Y:S01]  /*2660*/  SHF.R.S32.HI R18, RZ, 0x1f, R23 ;  /* 0x0000001fff127819 */ /* 0x000fe20000011417 */
[----:B------:R-:W-:Y:S01]  /*2670*/  BSSY.RECONVERGENT B1, `(.L_x_2932) ;  /* 0x0000023000017945 */ /* 0x000fe20003800200 */
[C---:B------:R-:W-:Y:S02]  /*2680*/  IADD3 R10, PT, PT, R23.reuse, 0x40, RZ ;  /* 0x00000040170a7810 */ /* 0x040fe40007ffe0ff */
[C---:B0-----:R-:W-:Y:S02]  /*2690*/  IADD3 R9, PT, PT, R23.reuse, 0x60, RZ ;  /* 0x0000006017097810 */ /* 0x041fe40007ffe0ff */
[----:B--2---:R-:W-:Y:S02]  /*26a0*/  ISETP.GE.U32.AND P2, PT, R23, UR8, PT ;  /* 0x0000000817007c0c */ /* 0x004fe4000bf46070 */
[----:B------:R-:W-:Y:S02]  /*26b0*/  ISETP.GE.U32.AND P3, PT, R10, UR8, PT ;  /* 0x000000080a007c0c */ /* 0x000fe4000bf66070 */
[----:B------:R-:W-:-:S02]  /*26c0*/  ISETP.GE.AND.EX P2, PT, R18, UR9, PT, P2 ;  /* 0x0000000912007c0c */ /* 0x000fc4000bf46320 */
[----:B------:R-:W-:-:S11]  /*26d0*/  ISETP.GE.U32.AND P4, PT, R9, UR8, PT ;  /* 0x0000000809007c0c */ /* 0x000fd6000bf86070 */
[----:B------:R-:W-:Y:S05]  /*26e0*/  @P2 BRA `(.L_x_2933) ;  /* 0x00000000006c2947 */ /* 0x000fea0003800000 */
[----:B------:R-:W0:Y:S01]  /*26f0*/  LDCU.64 UR10, c[0x0][0x3e0] ;  /* 0x00007c00ff0a77ac */ /* 0x000e220008000a00 */
[----:B------:R-:W-:Y:S01]  /*2700*/  MOV R16, R24 ;  /* 0x0000001800107202 */ /* 0x000fe20000000f00 */
[C---:B------:R-:W-:Y:S01]  /*2710*/  FADD.FTZ R21, -R0.reuse, R21 ;  /* 0x0000001500157221 */ /* 0x040fe20000010100 */
[----:B------:R-:W-:Y:S01]  /*2720*/  MOV R17, R27 ;  /* 0x0000001b00117202 */ /* 0x000fe20000000f00 */
[----:B------:R-:W-:Y:S01]  /*2730*/  FADD.FTZ R11, -R0, R20 ;  /* 0x00000014000b7221 */ /* 0x000fe20000010100 */
[----:B------:R-:W2:Y:S01]  /*2740*/  LDCU.64 UR12, c[0x0][0x380] ;  /* 0x00007000ff0c77ac */ /* 0x000ea20008000a00 */
[-C--:B-1----:R-:W-:Y:S02]  /*2750*/  FMUL.FTZ R28, R21, R8.reuse ;  /* 0x00000008151c7220 */ /* 0x082fe40000410000 */
[----:B------:R-:W-:-:S04]  /*2760*/  FMUL.FTZ R11, R11, R8 ;  /* 0x000000080b0b7220 */ /* 0x000fc80000410000 */
[----:B-----5:R-:W-:-:S04]  /*2770*/  FFMA.FTZ R11, R14, R11, R12 ;  /* 0x0000000b0e0b7223 */ /* 0x020fc8000001000c */
[----:B------:R-:W-:Y:S01]  /*2780*/  FMUL.FTZ R20, R11, -1.4426950216293334961 ;  /* 0xbfb8aa3b0b147820 */ /* 0x000fe20000410000 */
[----:B0-----:R-:W-:Y:S02]  /*2790*/  IMAD R18, R18, UR10, RZ ;  /* 0x0000000a12127c24 */ /* 0x001fe4000f8e02ff */
[----:B------:R-:W-:-:S03]  /*27a0*/  IMAD.WIDE.U32 R16, R23, UR10, R16 ;  /* 0x0000000a17107c25 */ /* 0x000fc6000f8e0010 */
[----:B------:R-:W0:Y:S01]  /*27b0*/  MUFU.EX2 R20, R20 ;  /* 0x0000001400147308 */ /* 0x000e220000000800 */
[----:B------:R-:W-:Y:S01]  /*27c0*/  IMAD R19, R23, UR11, R18 ;  /* 0x0000000b17137c24 */ /* 0x000fe2000f8e0212 */
[----:B--2---:R-:W-:-:S04]  /*27d0*/  LEA R18, P2, R16, UR12, 0x2 ;  /* 0x0000000c10127c11 */ /* 0x004fc8000f8410ff */
[----:B------:R-:W-:Y:S01]  /*27e0*/  IADD3 R19, PT, PT, R17, R19, RZ ;  /* 0x0000001311137210 */ /* 0x000fe20007ffe0ff */
[----:B------:R-:W-:-:S03]  /*27f0*/  FFMA.FTZ R17, R15, R28, R13 ;  /* 0x0000001c0f117223 */ /* 0x000fc6000001000d */
[----:B------:R-:W-:Y:S01]  /*2800*/  LEA.HI.X R19, R16, UR13, R19, 0x2, P2 ;  /* 0x0000000d10137c11 */ /* 0x000fe200090f1413 */
[----:B------:R-:W-:Y:S01]  /*2810*/  FMUL.FTZ R28, R17, -1.4426950216293334961 ;  /* 0xbfb8aa3b111c7820 */ /* 0x000fe20000410000 */
[----:B0-----:R-:W-:-:S05]  /*2820*/  FADD.FTZ R21, R20, 1 ;  /* 0x3f80000014157421 */ /* 0x001fca0000010000 */
[----:B------:R-:W0:Y:S04]  /*2830*/  MUFU.EX2 R28, R28 ;  /* 0x0000001c001c7308 */ /* 0x000e280000000800 */
[----:B------:R-:W1:Y:S01]  /*2840*/  MUFU.RCP R16, R21 ;  /* 0x0000001500107308 */ /* 0x000e620000001000 */
[----:B0-----:R-:W-:-:S07]  /*2850*/  FADD.FTZ R29, R28, 1 ;  /* 0x3f8000001c1d7421 */ /* 0x001fce0000010000 */
[----:B------:R-:W0:Y:S01]  /*2860*/  MUFU.RCP R29, R29 ;  /* 0x0000001d001d7308 */ /* 0x000e220000001000 */
[----:B-1----:R-:W-:Y:S01]  /*2870*/  FMUL.FTZ R16, R11, R16 ;  /* 0x000000100b107220 */ /* 0x002fe20000410000 */
[----:B0-----:R-:W-:-:S05]  /*2880*/  FMUL.FTZ R17, R17, R29 ;  /* 0x0000001d11117220 */ /* 0x001fca0000410000 */
[----:B------:R0:W-:Y:S02]  /*2890*/  STG.E.64 desc[UR14][R18.64], R16 ;  /* 0x0000001012007986 */ /* 0x0001e4000c101b0e */
.L_x_2933:
[----:B------:R-:W-:Y:S05]  /*28a0*/  BSYNC.RECONVERGENT B1 ;  /* 0x0000000000017941 */ /* 0x000fea0003800200 */
.L_x_2932:
[----:B------:R-:W-:Y:S01]  /*28b0*/  SHF.R.S32.HI R11, RZ, 0x1f, R10 ;  /* 0x0000001fff0b7819 */ /* 0x000fe2000001140a */
[----:B------:R-:W-:Y:S01]  /*28c0*/  BSSY.RECONVERGENT B1, `(.L_x_2934) ;  /* 0x0000022000017945 */ /* 0x000fe20003800200 */
[----:B0-----:R-:W-:Y:S02]  /*28d0*/  SHF.R.S32.HI R18, RZ, 0x1f, R9 ;  /* 0x0000001fff127819 */ /* 0x001fe40000011409 */
[----:B------:R-:W-:Y:S02]  /*28e0*/  ISETP.GE.AND.EX P3, PT, R11, UR9, PT, P3 ;  /* 0x000000090b007c0c */ /* 0x000fe4000bf66330 */
[----:B------:R-:W-:Y:S01]  /*28f0*/  ISETP.GE.AND.EX P4, PT, R18, UR9, PT, P4 ;  /* 0x0000000912007c0c */ /* 0x000fe2000bf86340 */
[----:B------:R-:W-:-:S12]  /*2900*/  @P1 BRA `(.L_x_2935) ;  /* 0x0000000000741947 */ /* 0x000fd80003800000 */
[----:B------:R-:W0:Y:S01]  /*2910*/  LDCU.64 UR10, c[0x0][0x3e0] ;  /* 0x00007c00ff0a77ac */ /* 0x000e220008000a00 */
[----:B------:R-:W-:Y:S01]  /*2920*/  IADD3 R20, PT, PT, R23, 0x20, RZ ;  /* 0x0000002017147810 */ /* 0x000fe20007ffe0ff */
[----:B------:R-:W-:Y:S01]  /*2930*/  IMAD.MOV.U32 R16, RZ, RZ, R24 ;  /* 0x000000ffff107224 */ /* 0x000fe200078e0018 */
[----:B------:R-:W-:Y:S01]  /*2940*/  MOV R17, R27 ;  /* 0x0000001b00117202 */ /* 0x000fe20000000f00 */
[----:B------:R-:W2:Y:S01]  /*2950*/  LDCU.64 UR12, c[0x0][0x380] ;  /* 0x00007000ff0c77ac */ /* 0x000ea20008000a00 */
[----:B------:R-:W-:Y:S01]  /*2960*/  SHF.R.S32.HI R19, RZ, 0x1f, R20 ;  /* 0x0000001fff137819 */ /* 0x000fe20000011414 */
[C---:B------:R-:W-:Y:S01]  /*2970*/  FADD.FTZ R3, -R0.reuse, R3 ;  /* 0x0000000300037221 */ /* 0x040fe20000010100 */
[----:B------:R-:W-:-:S03]  /*2980*/  FADD.FTZ R21, -R0, R2 ;  /* 0x0000000200157221 */ /* 0x000fc60000010100 */
[-C--:B-1----:R-:W-:Y:S01]  /*2990*/  FMUL.FTZ R28, R3, R8.reuse ;  /* 0x00000008031c7220 */ /* 0x082fe20000410000 */
[----:B------:R-:W-:Y:S01]  /*29a0*/  FMUL.FTZ R21, R21, R8 ;  /* 0x0000000815157220 */ /* 0x000fe20000410000 */
[----:B0-----:R-:W-:Y:S02]  /*29b0*/  IMAD R19, R19, UR10, RZ ;  /* 0x0000000a13137c24 */ /* 0x001fe4000f8e02ff */
[----:B------:R-:W-:-:S04]  /*29c0*/  IMAD.WIDE.U32 R16, R20, UR10, R16 ;  /* 0x0000000a14107c25 */ /* 0x000fc8000f8e0010 */
[----:B------:R-:W-:Y:S01]  /*29d0*/  IMAD R19, R20, UR11, R19 ;  /* 0x0000000b14137c24 */ /* 0x000fe2000f8e0213 */
[----:B--2---:R-:W-:-:S04]  /*29e0*/  LEA R2, P1, R16, UR12, 0x2 ;  /* 0x0000000c10027c11 */ /* 0x004fc8000f8210ff */
[----:B------:R-:W-:Y:S01]  /*29f0*/  IADD3 R19, PT, PT, R17, R19, RZ ;  /* 0x0000001311137210 */ /* 0x000fe20007ffe0ff */
[----:B-----5:R-:W-:-:S03]  /*2a00*/  FFMA.FTZ R17, R14, R21, R12 ;  /* 0x000000150e117223 */ /* 0x020fc6000001000c */
[----:B------:R-:W-:Y:S01]  /*2a10*/  LEA.HI.X R3, R16, UR13, R19, 0x2, P1 ;  /* 0x0000000d10037c11 */ /* 0x000fe200088f1413 */
[----:B------:R-:W-:Y:S01]  /*2a20*/  FFMA.FTZ R19, R15, R28, R13 ;  /* 0x0000001c0f137223 */ /* 0x000fe2000001000d */
[----:B------:R-:W-:-:S03]  /*2a30*/  FMUL.FTZ R20, R17, -1.4426950216293334961 ;  /* 0xbfb8aa3b11147820 */ /* 0x000fc60000410000 */
[----:B------:R-:W-:-:S03]  /*2a40*/  FMUL.FTZ R28, R19, -1.4426950216293334961 ;  /* 0xbfb8aa3b131c7820 */ /* 0x000fc60000410000 */
[----:B------:R-:W0:Y:S04]  /*2a50*/  MUFU.EX2 R20, R20 ;  /* 0x0000001400147308 */ /* 0x000e280000000800 */
[----:B------:R-:W1:Y:S01]  /*2a60*/  MUFU.EX2 R28, R28 ;  /* 0x0000001c001c7308 */ /* 0x000e620000000800 */
[----:B0-----:R-:W-:Y:S01]  /*2a70*/  FADD.FTZ R21, R20, 1 ;  /* 0x3f80000014157421 */ /* 0x001fe20000010000 */
[----:B-1----:R-:W-:-:S03]  /*2a80*/  FADD.FTZ R29, R28, 1 ;  /* 0x3f8000001c1d7421 */ /* 0x002fc60000010000 */
[----:B------:R-:W0:Y:S08]  /*2a90*/  MUFU.RCP R16, R21 ;  /* 0x0000001500107308 */ /* 0x000e300000001000 */
[----:B------:R-:W1:Y:S01]  /*2aa0*/  MUFU.RCP R29, R29 ;  /* 0x0000001d001d7308 */ /* 0x000e620000001000 */
[----:B0-----:R-:W-:Y:S01]  /*2ab0*/  FMUL.FTZ R16, R17, R16 ;  /* 0x0000001011107220 */ /* 0x001fe20000410000 */
[----:B-1----:R-:W-:-:S05]  /*2ac0*/  FMUL.FTZ R17, R19, R29 ;  /* 0x0000001d13117220 */ /* 0x002fca0000410000 */
[----:B------:R0:W-:Y:S02]  /*2ad0*/  STG.E.64 desc[UR14][R2.64], R16 ;  /* 0x0000001002007986 */ /* 0x0001e4000c101b0e */
.L_x_2935:
[----:B------:R-:W-:Y:S05]  /*2ae0*/  BSYNC.RECONVERGENT B1 ;  /* 0x0000000000017941 */ /* 0x000fea0003800200 */
.L_x_2934:
[----:B------:R-:W-:Y:S04]  /*2af0*/  BSSY.RECONVERGENT B1, `(.L_x_2936) ;  /* 0x000001d000017945 */ /* 0x000fe80003800200 */
[----:B------:R-:W-:Y:S05]  /*2b00*/  @P3 BRA `(.L_x_2937) ;  /* 0x00000000006c3947 */ /* 0x000fea0003800000 */
[C---:B0-----:R-:W-:Y:S01]  /*2b10*/  FADD.FTZ R3, -R0.reuse, R4 ;  /* 0x0000000400037221 */ /* 0x041fe20000010100 */
[----:B------:R-:W-:Y:S01]  /*2b20*/  FADD.FTZ R5, -R0, R5 ;  /* 0x0000000500057221 */ /* 0x000fe20000010100 */
[----:B------:R-:W0:Y:S02]  /*2b30*/  LDCU.64 UR10, c[0x0][0x3e0] ;  /* 0x00007c00ff0a77ac */ /* 0x000e240008000a00 */
[-C--:B-1----:R-:W-:Y:S01]  /*2b40*/  FMUL.FTZ R3, R3, R8.reuse ;  /* 0x0000000803037220 */ /* 0x082fe20000410000 */
[----:B------:R-:W-:Y:S01]  /*2b50*/  FMUL.FTZ R16, R5, R8 ;  /* 0x0000000805107220 */ /* 0x000fe20000410000 */
[----:B------:R-:W1:Y:S02]  /*2b60*/  LDCU.64 UR12, c[0x0][0x380] ;  /* 0x00007000ff0c77ac */ /* 0x000e640008000a00 */
[----:B-----5:R-:W-:Y:S01]  /*2b70*/  FFMA.FTZ R17, R14, R3, R12 ;  /* 0x000000030e117223 */ /* 0x020fe2000001000c */
        /* <DEDUP_REMOVED lines=12> */
[----:B------:R-:W-:-:S03]  /*2c40*/  IMAD.WIDE.U32 R2, R10, UR10, R2 ;  /* 0x0000000a0a027c25 */ /* 0x000fc6000f8e0002 */
[----:B-1----:R-:W-:-:S04]  /*2c50*/  LEA R4, P1, R2, UR12, 0x2 ;  /* 0x0000000c02047c11 */ /* 0x002fc8000f8210ff */
[----:B------:R-:W1:Y:S01]  /*2c60*/  MUFU.RCP R19, R19 ;  /* 0x0000001300137308 */ /* 0x000e620000001000 */
[----:B------:R-:W-:-:S04]  /*2c70*/  IADD3 R11, PT, PT, R3, R11, RZ ;  /* 0x0000000b030b7210 */ /* 0x000fc80007ffe0ff */
[----:B------:R-:W-:Y:S01]  /*2c80*/  LEA.HI.X R5, R2, UR13, R11, 0x2, P1 ;  /* 0x0000000d02057c11 */ /* 0x000fe200088f140b */
[----:B0-----:R-:W-:Y:S01]  /*2c90*/  FMUL.FTZ R2, R17, R20 ;  /* 0x0000001411027220 */ /* 0x001fe20000410000 */
[----:B-1----:R-:W-:-:S05]  /*2ca0*/  FMUL.FTZ R3, R16, R19 ;  /* 0x0000001310037220 */ /* 0x002fca0000410000 */
[----:B------:R2:W-:Y:S02]  /*2cb0*/  STG.E.64 desc[UR14][R4.64], R2 ;  /* 0x0000000204007986 */ /* 0x0005e4000c101b0e */
.L_x_2937:
[----:B------:R-:W-:Y:S05]  /*2cc0*/  BSYNC.RECONVERGENT B1 ;  /* 0x0000000000017941 */ /* 0x000fea0003800200 */
.L_x_2936:
[----:B------:R-:W-:Y:S05]  /*2cd0*/  @P4 BRA `(.L_x_2931) ;  /* 0x0000000000684947 */ /* 0x000fea0003800000 */
[C---:B0-2---:R-:W-:Y:S01]  /*2ce0*/  FADD.FTZ R3, -R0.reuse, R6 ;  /* 0x0000000600037221 */ /* 0x045fe20000010100 */
[----:B------:R-:W-:Y:S01]  /*2cf0*/  FADD.FTZ R7, -R0, R7 ;  /* 0x0000000700077221 */ /* 0x000fe20000010100 */
[----:B------:R-:W0:Y:S01]  /*2d00*/  LDCU.64 UR8, c[0x0][0x3e0] ;  /* 0x00007c00ff0877ac */ /* 0x000e220008000a00 */
[----:B------:R-:W-:Y:S01]  /*2d10*/  MOV R25, R27 ;  /* 0x0000001b00197202 */ /* 0x000fe20000000f00 */
[-C--:B-1----:R-:W-:Y:S01]  /*2d20*/  FMUL.FTZ R3, R3, R8.reuse ;  /* 0x0000000803037220 */ /* 0x082fe20000410000 */
[----:B------:R-:W-:Y:S01]  /*2d30*/  FMUL.FTZ R8, R7, R8 ;  /* 0x0000000807087220 */ /* 0x000fe20000410000 */
[----:B------:R-:W1:Y:S02]  /*2d40*/  LDCU.64 UR10, c[0x0][0x380] ;  /* 0x00007000ff0a77ac */ /* 0x000e640008000a00 */
[----:B-----5:R-:W-:Y:S01]  /*2d50*/  FFMA.FTZ R12, R14, R3, R12 ;  /* 0x000000030e0c7223 */ /* 0x020fe2000001000c */
        /* <DEDUP_REMOVED lines=11> */
[----:B------:R-:W0:Y:S01]  /*2e10*/  MUFU.RCP R5, R4 ;  /* 0x0000000400057308 */ /* 0x000e220000001000 */
[----:B-1----:R-:W-:-:S04]  /*2e20*/  LEA R2, P1, R24, UR10, 0x2 ;  /* 0x0000000a18027c11 */ /* 0x002fc8000f8210ff */
[----:B------:R-:W-:-:S03]  /*2e30*/  LEA.HI.X R3, R24, UR11, R9, 0x2, P1 ;  /* 0x0000000b18037c11 */ /* 0x000fc600088f1409 */
[----:B------:R-:W1:Y:S01]  /*2e40*/  MUFU.RCP R6, R6 ;  /* 0x0000000600067308 */ /* 0x000e620000001000 */
[----:B0-----:R-:W-:Y:S01]  /*2e50*/  FMUL.FTZ R12, R12, R5 ;  /* 0x000000050c0c7220 */ /* 0x001fe20000410000 */
[----:B-1----:R-:W-:-:S05]  /*2e60*/  FMUL.FTZ R13, R13, R6 ;  /* 0x000000060d0d7220 */ /* 0x002fca0000410000 */
[----:B------:R4:W-:Y:S02]  /*2e70*/  STG.E.64 desc[UR14][R2.64], R12 ;  /* 0x0000000c02007986 */ /* 0x0009e4000c101b0e */
.L_x_2931:
[----:B------:R-:W-:Y:S05]  /*2e80*/  BSYNC.RECONVERGENT B0 ;  /* 0x0000000000007941 */ /* 0x000fea0003800200 */
.L_x_2923:
        /* <DEDUP_REMOVED lines=8> */
.L_x_2939:
        /* <DEDUP_REMOVED lines=15> */
.L_x_3468:


//--------------------- .text._Z35group_norm_nhwc_fwd_one_pass_kernelI11Fp32IOFp32WLi256ELi30ELi480EEv26Group_norm_nhwc_fwd_params --------------------------
	.section	.text._Z35group_norm_nhwc_fwd_one_pass_kernelI11Fp32IOFp32WLi256ELi30ELi480EEv26Group_norm_nhwc_fwd_params,"ax",@progbits
	.align	128
        .global         _Z35group_norm_nhwc_fwd_one_pass_kernelI11Fp32IOFp32WLi256ELi30ELi480EEv26Group_norm_nhwc_fwd_params
        .type           _Z35group_norm_nhwc_fwd_one_pass_kernelI11Fp32IOFp32WLi256ELi30ELi480EEv26Group_norm_nhwc_fwd_params,@function
        .size           _Z35group_norm_nhwc_fwd_one_pass_kernelI11Fp32IOFp32WLi256ELi30ELi480EEv26Group_norm_nhwc_fwd_params,(.L_x_3469 - _Z35group_norm_nhwc_fwd_one_pass_kernelI11Fp32IOFp32WLi256ELi30ELi480EEv26Group_norm_nhwc_fwd_params)
        .other          _Z35group_norm_nhwc_fwd_one_pass_kernelI11Fp32IOFp32WLi256ELi30ELi480EEv26Group_norm_nhwc_fwd_params,@"STO_CUDA_ENTRY STV_DEFAULT"
_Z35group_norm_nhwc_fwd_one_pass_kernelI11Fp32IOFp32WLi256ELi30ELi480EEv26Group_norm_nhwc_fwd_params:
.text._Z35group_norm_nhwc_fwd_one_pass_kernelI11Fp32IOFp32WLi256ELi30ELi480EEv26Group_norm_nhwc_fwd_params:
        /* <DEDUP_REMOVED lines=15> */
[----:B------:R-:W3:Y:S06]  /*00f0*/  LDCU.U8 UR18, c[0x0][0x3fc] ;  /* 0x00007f80ff1277ac */ /* 0x000eec0008000000 */
        /* <DEDUP_REMOVED lines=10> */
[----:B------:R-:W-:Y:S01]  /*01a0*/  ULEA UR12, UR31, UR6, 0x2 ;  /* 0x000000061f0c7291 */ /* 0x000fe2000f8e10ff */
[----:B------:R-:W-:Y:S01]  /*01b0*/  LOP3.LUT P0, RZ, R3, UR30, RZ, 0xfc, !PT ;  /* 0x0000001e03ff7c12 */ /* 0x000fe2000f80fcff */
[----:B------:R-:W-:Y:S01]  /*01c0*/  UIMAD UR13, UR31, 0x3, UR6 ;  /* 0x000000031f0d78a4 */ /* 0x000fe2000f8e0206 */
[----:B-----5:R-:W-:Y:S01]  /*01d0*/  LOP3.LUT R29, R26, 0x7, RZ, 0xc0, !PT ;  /* 0x000000071a1d7812 */ /* 0x020fe200078ec0ff */
[----:B------:R-:W-:Y:S01]  /*01e0*/  IMAD R0, R0, 0x1112, RZ ;  /* 0x0000111200007824 */ /* 0x000fe200078e02ff */
[----:B------:R-:W-:Y:S01]  /*01f0*/  ISETP.NE.AND.EX P0, PT, RZ, UR17, !P0, P1 ;  /* 0x00000011ff007c0c */ /* 0x000fe2000c705310 */
[----:B------:R-:W-:Y:S01]  /*0200*/  ULEA UR14, UR31, UR6, 0x1 ;  /* 0x000000061f0e7291 */ /* 0x000fe2000f8e08ff */
[----:B------:R-:W-:Y:S01]  /*0210*/  LOP3.LUT R36, R26, 0x7ffffff8, RZ, 0xc0, !PT ;  /* 0x7ffffff81a247812 */ /* 0x000fe200078ec0ff */
[----:B---3--:R-:W-:Y:S01]  /*0220*/  ULEA UR8, UR4, UR8, 0x18 ;  /* 0x0000000804087291 */ /* 0x008fe2000f8ec0ff */
[----:B------:R-:W-:Y:S01]  /*0230*/  SHF.R.U32.HI R0, RZ, 0x10, R0 ;  /* 0x00000010ff007819 */ /* 0x000fe20000011600 */
[----:B------:R-:W-:-:S02]  /*0240*/  UIADD3 UR15, UPT, UPT, UR6, UR31, URZ ;  /* 0x0000001f060f7290 */ /* 0x000fc4000fffe0ff */
[----:B------:R-:W-:Y:S01]  /*0250*/  UISETP.NE.AND UP0, UPT, UR18, URZ, UPT ;  /* 0x000000ff1200728c */ /* 0x000fe2000bf05270 */
        /* <DEDUP_REMOVED lines=13> */
.L_x_2983:
[----:B0-----:R-:W0:Y:S01]  /*0330*/  LDCU UR5, c[0x0][0x3f8] ;  /* 0x00007f00ff0577ac */ /* 0x001e220008000800 */
[----:B---3--:R-:W-:Y:S02]  /*0340*/  IABS R8, UR16 ;  /* 0x0000001000087c13 */ /* 0x008fe40008000000 */
[C---:B----45:R-:W-:Y:S01]  /*0350*/  IADD3 R17, PT, PT, R0.reuse, 0x60, RZ ;  /* 0x0000006000117810 */ /* 0x070fe20007ffe0ff */
[----:B-1----:R-:W1:Y:S01]  /*0360*/  LDCU.64 UR22, c[0x0][0x3e8] ;  /* 0x00007d00ff1677ac */ /* 0x002e620008000a00 */
[C---:B------:R-:W-:Y:S02]  /*0370*/  IADD3 R19, PT, PT, R0.reuse, 0x80, RZ ;  /* 0x0000008000137810 */ /* 0x040fe40007ffe0ff */
[----:B------:R-:W-:Y:S01]  /*0380*/  IADD3 R18, PT, PT, R0, 0x40, RZ ;  /* 0x0000004000127810 */ /* 0x000fe20007ffe0ff */
[----:B--2---:R-:W2:Y:S01]  /*0390*/  LDCU.64 UR20, c[0x0][0x3f0] ;  /* 0x00007e00ff1477ac */ /* 0x004ea20008000a00 */
[----:B------:R-:W-:Y:S02]  /*03a0*/  SHF.R.S32.HI R15, RZ, 0x1f, R19 ;  /* 0x0000001fff0f7819 */ /* 0x000fe40000011413 */
[----:B------:R-:W-:-:S02]  /*03b0*/  SHF.R.S32.HI R14, RZ, 0x1f, R18 ;  /* 0x0000001fff0e7819 */ /* 0x000fc40000011412 */
[----:B------:R-:W-:Y:S02]  /*03c0*/  IADD3 R10, PT, PT, R0, 0xc0, RZ ;  /* 0x000000c0000a7810 */ /* 0x000fe40007ffe0ff */
[----:B0-----:R-:W-:-:S04]  /*03d0*/  MOV R2, UR5 ;  /* 0x0000000500027c02 */ /* 0x001fc80008000f00 */
[----:B------:R-:W-:Y:S02]  /*03e0*/  IABS R5, R2 ;  /* 0x0000000200057213 */ /* 0x000fe40000000000 */
[----:B-1----:R-:W-:Y:S02]  /*03f0*/  ISETP.GE.U32.AND P5, PT, R17, UR22, PT ;  /* 0x0000001611007c0c */ /* 0x002fe4000bfa6070 */
[----:B------:R-:W0:Y:S01]  /*0400*/  I2F.RP R4, R5 ;  /* 0x0000000500047306 */ /* 0x000e220000209400 */
[----:B------:R-:W-:Y:S02]  /*0410*/  ISETP.GE.U32.AND P4, PT, R18, UR22, PT ;  /* 0x0000001612007c0c */ /* 0x000fe4000bf86070 */
[----:B------:R-:W-:Y:S02]  /*0420*/  ISETP.GE.U32.AND P3, PT, R10, UR22, PT ;  /* 0x000000160a007c0c */ /* 0x000fe4000bf66070 */
[----:B------:R-:W-:-:S03]  /*0430*/  ISETP.GE.AND.EX P4, PT, R14, UR23, PT, P4 ;  /* 0x000000170e007c0c */ /* 0x000fc6000bf86340 */
[----:B0-----:R-:W0:Y:S10]  /*0440*/  MUFU.RCP R4, R4 ;  /* 0x0000000400047308 */ /* 0x001e340000001000 */
[----:B------:R-:W1:Y:S08]  /*0450*/  @!P4 LDC.64 R22, c[0x0][0x3e0] ;  /* 0x0000f800ff16cb82 */ /* 0x000e700000000a00 */
[----:B------:R-:W3:Y:S01]  /*0460*/  @!P4 LDC.64 R20, c[0x0][0x390] ;  /* 0x0000e400ff14cb82 */ /* 0x000ee20000000a00 */
[----:B0-----:R-:W-:-:S04]  /*0470*/  IADD3 R2, PT, PT, R4, 0xffffffe, RZ ;  /* 0x0ffffffe04027810 */ /* 0x001fc80007ffe0ff */
[----:B------:R0:W4:Y:S02]  /*0480*/  F2I.FTZ.U32.TRUNC.NTZ R3, R2 ;  /* 0x0000000200037305 */ /* 0x000124000021f000 */
[----:B0-----:R-:W-:-:S05]  /*0490*/  HFMA2 R2, -RZ, RZ, 0, 0 ;  /* 0x00000000ff027431 */ /* 0x001fca00000001ff */
[----:B------:R-:W-:Y:S02]  /*04a0*/  R2UR UR18, R2 ;  /* 0x00000000021272ca */ /* 0x000fe400000e0000 */
[----:B----4-:R-:W-:Y:S02]  /*04b0*/  R2UR UR19, R3 ;  /* 0x00000000031372ca */ /* 0x010fe400000e0000 */
[----:B------:R-:W-:-:S05]  /*04c0*/  IADD3 R6, PT, PT, RZ, -R3, RZ ;  /* 0x80000003ff067210 */ /* 0x000fca0007ffe0ff */
[----:B------:R-:W-:Y:S01]  /*04d0*/  IMAD R7, R6, R5, RZ ;  /* 0x0000000506077224 */ /* 0x000fe200078e02ff */
[----:B------:R-:W-:-:S04]  /*04e0*/  MOV R6, R8 ;  /* 0x0000000800067202 */ /* 0x000fc80000000f00 */
[----:B------:R-:W-:Y:S01]  /*04f0*/  R2UR UR17, R6 ;  /* 0x00000000061172ca */ /* 0x000fe200000e0000 */
[----:B------:R-:W-:-:S05]  /*0500*/  IMAD.HI.U32 R7, R3, R7, UR18 ;  /* 0x0000001203077e27 */ /* 0x000fca000f8e0007 */
[----:B------:R-:W-:Y:S02]  /*0510*/  R2UR UR18, R7 ;  /* 0x00000000071272ca */ /* 0x000fe400000e0000 */
[----:B--2---:R-:W-:-:S11]  /*0520*/  MOV R7, UR20 ;  /* 0x0000001400077c02 */ /* 0x004fd60008000f00 */
        /* <DEDUP_REMOVED lines=10> */
[----:B------:R-:W-:Y:S02]  /*05d0*/  ISETP.GE.U32.AND P1, PT, R2, R5, PT ;  /* 0x000000050200720c */ /* 0x000fe40003f26070 */
[----:B------:R-:W-:-:S04]  /*05e0*/  SHF.R.S32.HI R5, RZ, 0x1f, R17 ;  /* 0x0000001fff057819 */ /* 0x000fc80000011411 */
[----:B------:R-:W-:-:S07]  /*05f0*/  ISETP.GE.AND.EX P5, PT, R5, UR23, PT, P5 ;  /* 0x0000001705007c0c */ /* 0x000fce000bfa6350 */
[----:B------:R-:W-:Y:S01]  /*0600*/  VOTEU.ANY UP2, P1 ;  /* 0x0000000000ff7886 */ /* 0x000fe20000840100 */
[----:B------:R-:W-:-:S04]  /*0610*/  ISETP.GE.U32.AND P1, PT, R19, UR22, PT ;  /* 0x0000001613007c0c */ /* 0x000fc8000bf26070 */
[----:B------:R-:W-:Y:S01]  /*0620*/  @UP2 UIADD3 UR19, UPT, UPT, UR19, 0x1, URZ ;  /* 0x0000000113132890 */ /* 0x000fe2000fffe0ff */
[----:B------:R-:W0:Y:S01]  /*0630*/  @!P5 LDC.64 R12, c[0x0][0x3e0] ;  /* 0x0000f800ff0cdb82 */ /* 0x000e220000000a00 */
[----:B------:R-:W-:Y:S01]  /*0640*/  UISETP.NE.AND UP2, UPT, UR5, URZ, UPT ;  /* 0x000000ff0500728c */ /* 0x000fe2000bf45270 */
[----:B------:R-:W-:Y:S01]  /*0650*/  ISETP.GE.AND.EX P1, PT, R15, UR23, PT, P1 ;  /* 0x000000170f007c0c */ /* 0x000fe2000bf26310 */
[----:B------:R-:W-:-:S05]  /*0660*/  @!UP1 UIADD3 UR19, UPT, UPT, -UR19, URZ, URZ ;  /* 0x000000ff13139290 */ /* 0x000fca000fffe1ff */
[----:B------:R-:W2:Y:S04]  /*0670*/  @!P5 LDC.64 R8, c[0x0][0x390] ;  /* 0x0000e400ff08db82 */ /* 0x000ea80000000a00 */
[----:B------:R-:W-:-:S04]  /*0680*/  @!UP2 ULOP3.LUT UR19, URZ, UR5, URZ, 0x33, !UPT ;  /* 0x00000005ff13a292 */ /* 0x000fc8000f8e33ff */
[----:B------:R-:W-:-:S04]  /*0690*/  UIADD3 UR17, UPT, UPT, -UR19, URZ, URZ ;  /* 0x000000ff13117290 */ /* 0x000fc8000fffe1ff */
[----:B------:R-:W-:Y:S02]  /*06a0*/  UIMAD UR17, UR5, UR17, UR16 ;  /* 0x00000011051172a4 */ /* 0x000fe4000f8e0210 */
[----:B------:R-:W-:Y:S02]  /*06b0*/  USHF.R.S32.HI UR5, URZ, 0x1f, UR19 ;  /* 0x0000001fff057899 */ /* 0x000fe40008011413 */
[----:B------:R-:W-:Y:S01]  /*06c0*/  UIMAD UR17, UR17, 0x1e, URZ ;  /* 0x0000001e111178a4 */ /* 0x000fe2000f8e02ff */
[----:B0-----:R-:W-:Y:S01]  /*06d0*/  @!P5 IMAD R4, R5, R12, RZ ;  /* 0x0000000c0504d224 */ /* 0x001fe200078e02ff */
[----:B------:R-:W-:-:S03]  /*06e0*/  UIMAD UR5, UR5, UR20, URZ ;  /* 0x00000014050572a4 */ /* 0x000fc6000f8e02ff */
[----:B------:R-:W-:Y:S01]  /*06f0*/  @!P5 IMAD R11, R17, R13, R4 ;  /* 0x0000000d110bd224 */ /* 0x000fe200078e0204 */
[----:B------:R-:W-:Y:S01]  /*0700*/  IADD3 R2, P2, PT, R28, UR17, RZ ;  /* 0x000000111c027c10 */ /* 0x000fe2000ff5e0ff */
[----:B------:R-:W-:Y:S01]  /*0710*/  UIMAD UR5, UR19, UR21, UR5 ;  /* 0x00000015130572a4 */ /* 0x000fe2000f8e0205 */
[----:B------:R-:W-:-:S04]  /*0720*/  MOV R3, UR17 ;  /* 0x0000001100037c02 */ /* 0x000fc80008000f00 */
[----:B------:R-:W-:-:S03]  /*0730*/  LEA.HI.X.SX32 R3, R3, RZ, 0x1, P2 ;  /* 0x000000ff03037211 */ /* 0x000fc600010f0eff */
[----:B------:R-:W-:Y:S02]  /*0740*/  IMAD.WIDE.U32 R2, R7, UR19, R2 ;  /* 0x0000001307027c25 */ /* 0x000fe4000f8e0002 */
[----:B------:R-:W0:Y:S03]  /*0750*/  @!P1 LDC.64 R6, c[0x0][0x3e0] ;  /* 0x0000f800ff069b82 */ /* 0x000e260000000a00 */
[----:B------:R-:W-:Y:S02]  /*0760*/  IADD3 R5, PT, PT, R3, UR5, RZ ;  /* 0x0000000503057c10 */ /* 0x000fe4000fffe0ff */
[----:B------:R-:W-:-:S05]  /*0770*/  @!P5 MOV R4, R2 ;  /* 0x000000020004d202 */ /* 0x000fca0000000f00 */
[----:B------:R-:W-:Y:S02]  /*0780*/  @!P5 IMAD.WIDE.U32 R12, R17, R12, R4 ;  /* 0x0000000c110cd225 */ /* 0x000fe400078e0004 */
[----:B------:R-:W4:Y:S03]  /*0790*/  @!P1 LDC.64 R16, c[0x0][0x390] ;  /* 0x0000e400ff109b82 */ /* 0x000f260000000a00 */
[----:B------:R-:W-:Y:S02]  /*07a0*/  @!P5 IADD3 R11, PT, PT, R13, R11, RZ ;  /* 0x0000000b0d0bd210 */ /* 0x000fe40007ffe0ff */
[----:B--2---:R-:W-:Y:S02]  /*07b0*/  @!P5 LEA R8, P2, R12, R8, 0x2 ;  /* 0x000000080c08d211 */ /* 0x004fe400078410ff */
[----:B------:R-:W-:Y:S02]  /*07c0*/  IADD3 R13, PT, PT, R0, 0xa0, RZ ;  /* 0x000000a0000d7810 */ /* 0x000fe40007ffe0ff */
[----:B------:R-:W-:-:S02]  /*07d0*/  @!P5 LEA.HI.X R9, R12, R9, R11, 0x2, P2 ;  /* 0x000000090c09d211 */ /* 0x000fc400010f140b */
[----:B------:R-:W-:Y:S01]  /*07e0*/  ISETP.GE.U32.AND P2, PT, R13, UR22, PT ;  /* 0x000000160d007c0c */ /* 0x000fe2000bf46070 */
[----:B0-----:R-:W-:Y:S01]  /*07f0*/  @!P1 IMAD R24, R15, R6, RZ ;  /* 0x000000060f189224 */ /* 0x001fe200078e02ff */
[----:B------:R-:W-:Y:S02]  /*0800*/  SHF.R.S32.HI R11, RZ, 0x1f, R13 ;  /* 0x0000001fff0b7819 */ /* 0x000fe4000001140d */
[----:B------:R-:W-:Y:S01]  /*0810*/  @!P1 MOV R15, R5 ;  /* 0x00000005000f9202 */ /* 0x000fe20000000f00 */
[----:B------:R-:W-:Y:S01]  /*0820*/  @!P1 IMAD R25, R19, R7, R24 ;  /* 0x0000000713199224 */ /* 0x000fe200078e0218 */
[----:B------:R-:W-:Y:S01]  /*0830*/  ISETP.GE.AND.EX P2, PT, R11, UR23, PT, P2 ;  /* 0x000000170b007c0c */ /* 0x000fe2000bf46320 */
[----:B-1----:R-:W-:Y:S01]  /*0840*/  @!P4 IMAD R24, R14, R22, RZ ;  /* 0x000000160e18c224 */ /* 0x002fe200078e02ff */
[----:B------:R-:W-:Y:S02]  /*0850*/  @!P1 MOV R14, R2 ;  /* 0x00000002000e9202 */ /* 0x000fe40000000f00 */
[----:B------:R-:W-:Y:S01]  /*0860*/  SHF.R.S32.HI R12, RZ, 0x1f, R10 ;  /* 0x0000001fff0c7819 */ /* 0x000fe2000001140a */
[----:B------:R-:W-:-:S02]  /*0870*/  @!P4 IMAD R24, R18, R23, R24 ;  /* 0x000000171218c224 */ /* 0x000fc400078e0218 */
[----:B------:R-:W-:Y:S01]  /*0880*/  @!P1 IMAD.WIDE.U32 R6, R19, R6, R14 ;  /* 0x0000000613069225 */ /* 0x000fe200078e000e */
[----:B------:R-:W-:Y:S02]  /*0890*/  @!P4 MOV R14, R2 ;  /* 0x00000002000ec202 */ /* 0x000fe40000000f00 */
[----:B------:R-:W-:Y:S02]  /*08a0*/  @!P4 MOV R15, R5 ;  /* 0x00000005000fc202 */ /* 0x000fe40000000f00 */
[----:B------:R-:W-:Y:S02]  /*08b0*/  ISETP.GE.AND.EX P3, PT, R12, UR23, PT, P3 ;  /* 0x000000170c007c0c */ /* 0x000fe4000bf66330 */
[----:B------:R-:W-:Y:S01]  /*08c0*/  @!P1 IADD3 R25, PT, PT, R7, R25, RZ ;  /* 0x0000001907199210 */ /* 0x000fe20007ffe0ff */
[----:B------:R-:W-:Y:S01]  /*08d0*/  @!P4 IMAD.WIDE.U32 R22, R18, R22, R14 ;  /* 0x000000161216c225 */ /* 0x000fe200078e000e */
[C---:B----4-:R-:W-:Y:S01]  /*08e0*/  @!P1 LEA R16, P6, R6.reuse, R16, 0x2 ;  /* 0x0000001006109211 */ /* 0x050fe200078c10ff */
[----:B------:R-:W0:Y:S03]  /*08f0*/  @!P2 LDC.64 R14, c[0x0][0x3e0] ;  /* 0x0000f800ff0eab82 */ /* 0x000e260000000a00 */
[----:B------:R-:W-:-:S02]  /*0900*/  @!P1 LEA.HI.X R17, R6, R17, R25, 0x2, P6 ;  /* 0x0000001106119211 */ /* 0x000fc400030f1419 */
[----:B------:R-:W-:Y:S02]  /*0910*/  CS2R R6, SRZ ;  /* 0x0000000000067805 */ /* 0x000fe4000001ff00 */
[----:B------:R-:W-:Y:S02]  /*0920*/  @!P4 IADD3 R24, PT, PT, R23, R24, RZ ;  /* 0x000000181718c210 */ /* 0x000fe40007ffe0ff */
[C---:B---3--:R-:W-:Y:S01]  /*0930*/  @!P4 LEA R20, P6, R22.reuse, R20, 0x2 ;  /* 0x000000141614c211 */ /* 0x048fe200078c10ff */
[----:B------:R-:W1:Y:S01]  /*0940*/  @!P3 LDC.64 R18, c[0x0][0x3e0] ;  /* 0x0000f800ff12bb82 */ /* 0x000e620000000a00 */
[----:B------:R2:W3:Y:S02]  /*0950*/  @!P5 LDG.E.64 R6, desc[UR24][R8.64] ;  /* 0x000000180806d981 */ /* 0x0004e4000c1e1b00 */
[----:B------:R-:W-:Y:S02]  /*0960*/  @!P4 LEA.HI.X R21, R22, R21, R24, 0x2, P6 ;  /* 0x000000151615c211 */ /* 0x000fe400030f1418 */
[----:B------:R-:W-:-:S03]  /*0970*/  ISETP.GE.U32.AND P5, PT, R27, UR22, PT ;  /* 0x000000161b007c0c */ /* 0x000fc6000bfa6070 */
[----:B------:R-:W4:Y:S01]  /*0980*/  @!P2 LDC.64 R22, c[0x0][0x390] ;  /* 0x0000e400ff16ab82 */ /* 0x000f220000000a00 */
[----:B--2---:R-:W-:Y:S02]  /*0990*/  CS2R R8, SRZ ;  /* 0x0000000000087805 */ /* 0x004fe4000001ff00 */
[----:B------:R-:W-:-:S04]  /*09a0*/  ISETP.GE.AND.EX P5, PT, R34, UR23, PT, P5 ;  /* 0x0000001722007c0c */ /* 0x000fc8000bfa6350 */
[----:B------:R2:W5:Y:S01]  /*09b0*/  @!P4 LDG.E.64 R8, desc[UR24][R20.64] ;  /* 0x000000181408c981 */ /* 0x000562000c1e1b00 */
[----:B------:R-:W-:Y:S01]  /*09c0*/  ISETP.GE.U32.AND P4, PT, R0, UR22, PT ;  /* 0x0000001600007c0c */ /* 0x000fe2000bf86070 */
[----:B0-----:R-:W-:Y:S01]  /*09d0*/  @!P2 IMAD R24, R11, R14, RZ ;  /* 0x0000000e0b18a224 */ /* 0x001fe200078e02ff */
[----:B------:R-:W-:Y:S01]  /*09e0*/  @!P2 MOV R25, R5 ;  /* 0x000000050019a202 */ /* 0x000fe20000000f00 */
[----:B--2---:R-:W0:Y:S01]  /*09f0*/  @!P3 LDC.64 R20, c[0x0][0x390] ;  /* 0x0000e400ff14bb82 */ /* 0x004e220000000a00 */
[----:B------:R-:W-:Y:S01]  /*0a00*/  ISETP.GE.AND.EX P4, PT, R35, UR23, PT, P4 ;  /* 0x0000001723007c0c */ /* 0x000fe2000bf86340 */
[----:B------:R-:W-:Y:S01]  /*0a10*/  @!P2 IMAD R11, R13, R15, R24 ;  /* 0x0000000f0d0ba224 */ /* 0x000fe200078e0218 */
[----:B------:R-:W-:Y:S01]  /*0a20*/  @!P2 MOV R24, R2 ;  /* 0x000000020018a202 */ /* 0x000fe20000000f00 */
[----:B-1----:R-:W-:-:S04]  /*0a30*/  @!P3 IMAD R30, R12, R18, RZ ;  /* 0x000000120c1eb224 */ /* 0x002fc800078e02ff */
[----:B------:R-:W-:Y:S01]  /*0a40*/  @!P2 IMAD.WIDE.U32 R14, R13, R14, R24 ;  /* 0x0000000e0d0ea225 */ /* 0x000fe200078e0018 */
[----:B------:R-:W-:Y:S01]  /*0a50*/  @!P3 MOV R24, R2 ;  /* 0x000000020018b202 */ /* 0x000fe20000000f00 */
[----:B------:R-:W1:Y:S02]  /*0a60*/  @!P5 LDC.64 R12, c[0x0][0x3e0] ;  /* 0x0000f800ff0cdb82 */ /* 0x000e640000000a00 */
[----:B------:R-:W-:Y:S01]  /*0a70*/  @!P3 IMAD.MOV.U32 R25, RZ, RZ, R5 ;  /* 0x000000ffff19b224 */ /* 0x000fe200078e0005 */
[----:B------:R-:W-:Y:S01]  /*0a80*/  @!P2 IADD3 R15, PT, PT, R15, R11, RZ ;  /* 0x0000000b0f0fa210 */ /* 0x000fe20007ffe0ff */
[----:B------:R-:W-:Y:S01]  /*0a90*/  @!P3 IMAD R19, R10, R19, R30 ;  /* 0x000000130a13b224 */ /* 0x000fe200078e021e */
[----:B----4-:R-:W-:Y:S01]  /*0aa0*/  @!P2 LEA R22, P6, R14, R22, 0x2 ;  /* 0x000000160e16a211 */ /* 0x010fe200078c10ff */
[----:B------:R-:W-:Y:S02]  /*0ab0*/  @!P3 IMAD.WIDE.U32 R24, R10, R18, R24 ;  /* 0x000000120a18b225 */ /* 0x000fe400078e0018 */
[----:B------:R-:W2:Y:S01]  /*0ac0*/  @!P4 LDC.64 R10, c[0x0][0x3e0] ;  /* 0x0000f800ff0acb82 */ /* 0x000ea20000000a00 */
[----:B------:R-:W-:-:S02]  /*0ad0*/  @!P2 LEA.HI.X R23, R14, R23, R15, 0x2, P6 ;  /* 0x000000170e17a211 */ /* 0x000fc400030f140f */
[----:B------:R-:W-:Y:S02]  /*0ae0*/  @!P3 IADD3 R19, PT, PT, R25, R19, RZ ;  /* 0x000000131913b210 */ /* 0x000fe40007ffe0ff */
[----:B0-----:R-:W-:-:S03]  /*0af0*/  @!P3 LEA R18, P6, R24, R20, 0x2 ;  /* 0x000000141812b211 */ /* 0x001fc600078c10ff */
[----:B------:R-:W0:Y:S01]  /*0b00*/  @!P5 LDC.64 R14, c[0x0][0x390] ;  /* 0x0000e400ff0edb82 */ /* 0x000e220000000a00 */
[----:B------:R-:W-:-:S07]  /*0b10*/  @!P3 LEA.HI.X R19, R24, R21, R19, 0x2, P6 ;  /* 0x000000151813b211 */ /* 0x000fce00030f1413 */
[----:B------:R-:W4:Y:S01]  /*0b20*/  @!P4 LDC.64 R20, c[0x0][0x390] ;  /* 0x0000e400ff14cb82 */ /* 0x000f220000000a00 */
[----:B-1----:R-:W-:Y:S01]  /*0b30*/  @!P5 IMAD R30, R34, R12, RZ ;  /* 0x0000000c221ed224 */ /* 0x002fe200078e02ff */
[----:B------:R-:W-:Y:S02]  /*0b40*/  @!P5 MOV R24, R2 ;  /* 0x000000020018d202 */ /* 0x000fe40000000f00 */
[----:B------:R-:W-:Y:S01]  /*0b50*/  @!P5 MOV R25, R5 ;  /* 0x000000050019d202 */ /* 0x000fe20000000f00 */
[----:B------:R-:W-:Y:S02]  /*0b60*/  @!P5 IMAD R30, R27, R13, R30 ;  /* 0x0000000d1b1ed224 */ /* 0x000fe400078e021e */
[----:B--2---:R-:W-:Y:S02]  /*0b70*/  @!P4 IMAD R31, R35, R10, RZ ;  /* 0x0000000a231fc224 */ /* 0x004fe400078e02ff */
[----:B------:R-:W-:Y:S01]  /*0b80*/  @!P5 IMAD.WIDE.U32 R12, R27, R12, R24 ;  /* 0x0000000c1b0cd225 */ /* 0x000fe200078e0018 */
[----:B------:R-:W-:-:S02]  /*0b90*/  @!P4 MOV R24, R2 ;  /* 0x000000020018c202 */ /* 0x000fc40000000f00 */
[----:B------:R-:W-:Y:S01]  /*0ba0*/  @!P4 MOV R25, R5 ;  /* 0x000000050019c202 */ /* 0x000fe20000000f00 */
[----:B------:R-:W-:Y:S01]  /*0bb0*/  @!P4 IMAD R31, R0, R11, R31 ;  /* 0x0000000b001fc224 */ /* 0x000fe200078e021f */
[----:B------:R-:W-:Y:S02]  /*0bc0*/  @!P5 IADD3 R30, PT, PT, R13, R30, RZ ;  /* 0x0000001e0d1ed210 */ /* 0x000fe40007ffe0ff */
[----:B0-----:R-:W-:Y:S01]  /*0bd0*/  @!P5 LEA R14, P6, R12, R14, 0x2 ;  /* 0x0000000e0c0ed211 */ /* 0x001fe200078c10ff */
[----:B------:R-:W-:-:S03]  /*0be0*/  @!P4 IMAD.WIDE.U32 R10, R0, R10, R24 ;  /* 0x0000000a000ac225 */ /* 0x000fc600078e0018 */
[----:B------:R-:W-:Y:S02]  /*0bf0*/  @!P5 LEA.HI.X R15, R12, R15, R30, 0x2, P6 ;  /* 0x0000000f0c0fd211 */ /* 0x000fe400030f141e */
[----:B------:R-:W-:Y:S02]  /*0c00*/  @!P4 IADD3 R31, PT, PT, R11, R31, RZ ;  /* 0x0000001f0b1fc210 */ /* 0x000fe40007ffe0ff */
[----:B----4-:R-:W-:-:S04]  /*0c10*/  @!P4 LEA R20, P6, R10, R20, 0x2 ;  /* 0x000000140a14c211 */ /* 0x010fc800078c10ff */
[----:B------:R-:W-:Y:S02]  /*0c20*/  @!P4 LEA.HI.X R21, R10, R21, R31, 0x2, P6 ;  /* 0x000000150a15c211 */ /* 0x000fe400030f141f */
[----:B------:R-:W-:Y:S02]  /*0c30*/  CS2R R10, SRZ ;  /* 0x00000000000a7805 */ /* 0x000fe4000001ff00 */
[----:B------:R-:W-:Y:S02]  /*0c40*/  IADD3 R24, PT, PT, R0, 0xe0, RZ ;  /* 0x000000e000187810 */ /* 0x000fe40007ffe0ff */
[----:B------:R-:W-:Y:S02]  /*0c50*/  CS2R R12, SRZ ;  /* 0x00000000000c7805 */ /* 0x000fe4000001ff00 */
[----:B------:R0:W2:Y:S01]  /*0c60*/  @!P4 LDG.E.64 R10, desc[UR24][R20.64] ;  /* 0x00000018140ac981 */ /* 0x0000a2000c1e1b00 */
[----:B------:R-:W-:Y:S02]  /*0c70*/  ISETP.GE.U32.AND P6, PT, R24, UR22, PT ;  /* 0x0000001618007c0c */ /* 0x000fe4000bfc6070 */
[----:B------:R-:W-:Y:S01]  /*0c80*/  SHF.R.S32.HI R25, RZ, 0x1f, R24 ;  /* 0x0000001fff197819 */ /* 0x000fe20000011418 */
[----:B------:R1:W4:Y:S03]  /*0c90*/  @!P5 LDG.E.64 R12, desc[UR24][R14.64] ;  /* 0x000000180e0cd981 */ /* 0x000326000c1e1b00 */
[----:B------:R-:W-:-:S02]  /*0ca0*/  ISETP.GE.AND.EX P5, PT, R25, UR23, PT, P6 ;  /* 0x0000001719007c0c */ /* 0x000fc4000bfa6360 */
[----:B0-----:R-:W-:Y:S02]  /*0cb0*/  CS2R R20, SRZ ;  /* 0x0000000000147805 */ /* 0x001fe4000001ff00 */
[----:B-1----:R-:W-:-:S04]  /*0cc0*/  CS2R R14, SRZ ;  /* 0x00000000000e7805 */ /* 0x002fc8000001ff00 */
[----:B------:R0:W3:Y:S04]  /*0cd0*/  @!P2 LDG.E.64 R20, desc[UR24][R22.64] ;  /* 0x000000181614a981 */ /* 0x0000e8000c1e1b00 */
[----:B------:R1:W3:Y:S01]  /*0ce0*/  @!P1 LDG.E.64 R14, desc[UR24][R16.64] ;  /* 0x00000018100e9981 */ /* 0x0002e2000c1e1b00 */
[----:B0-----:R-:W-:Y:S01]  /*0cf0*/  CS2R R22, SRZ ;  /* 0x0000000000167805 */ /* 0x001fe2000001ff00 */
[----:B-1----:R-:W0:Y:S05]  /*0d00*/  @!P5 LDC.64 R16, c[0x0][0x3e0] ;  /* 0x0000f800ff10db82 */ /* 0x002e2a0000000a00 */
[----:B------:R1:W3:Y:S03]  /*0d10*/  @!P3 LDG.E.64 R22, desc[UR24][R18.64] ;  /* 0x000000181216b981 */ /* 0x0002e6000c1e1b00 */
[----:B-1----:R-:W1:Y:S01]  /*0d20*/  @!P5 LDC.64 R18, c[0x0][0x390] ;  /* 0x0000e400ff12db82 */ /* 0x002e620000000a00 */
[----:B------:R-:W-:-:S02]  /*0d30*/  @!P5 MOV R30, R2 ;  /* 0x00000002001ed202 */ /* 0x000fc40000000f00 */
[----:B------:R-:W-:Y:S01]  /*0d40*/  @!P5 MOV R31, R5 ;  /* 0x00000005001fd202 */ /* 0x000fe20000000f00 */
[-C--:B0-----:R-:W-:Y:S02]  /*0d50*/  @!P5 IMAD R25, R25, R16.reuse, RZ ;  /* 0x000000101919d224 */ /* 0x081fe400078e02ff */
[----:B------:R-:W-:-:S04]  /*0d60*/  @!P5 IMAD.WIDE.U32 R30, R24, R16, R30 ;  /* 0x00000010181ed225 */ /* 0x000fc800078e001e */
[----:B------:R-:W-:-:S05]  /*0d70*/  @!P5 IMAD R25, R24, R17, R25 ;  /* 0x000000111819d224 */ /* 0x000fca00078e0219 */
[----:B------:R-:W-:Y:S02]  /*0d80*/  @!P5 IADD3 R16, PT, PT, R31, R25, RZ ;  /* 0x000000191f10d210 */ /* 0x000fe40007ffe0ff */
[C---:B-1----:R-:W-:Y:S02]  /*0d90*/  @!P5 LEA R18, P1, R30.reuse, R18, 0x2 ;  /* 0x000000121e12d211 */ /* 0x042fe400078210ff */
[----:B------:R-:W-:Y:S02]  /*0da0*/  CS2R R24, SRZ ;  /* 0x0000000000187805 */ /* 0x000fe4000001ff00 */
[----:B------:R-:W-:-:S05]  /*0db0*/  @!P5 LEA.HI.X R19, R30, R19, R16, 0x2, P1 ;  /* 0x000000131e13d211 */ /* 0x000fca00008f1410 */
[----:B------:R0:W3:Y:S01]  /*0dc0*/  @!P5 LDG.E.64 R24, desc[UR24][R18.64] ;  /* 0x000000181218d981 */ /* 0x0000e2000c1e1b00 */
[C---:B------:R-:W-:Y:S02]  /*0dd0*/  ISETP.GT.AND P1, PT, R37.reuse, 0x1e, PT ;  /* 0x0000001e2500780c */ /* 0x040fe40003f24270 */
[----:B------:R-:W-:Y:S01]  /*0de0*/  ISETP.GT.AND P2, PT, R37, 0xf, PT ;  /* 0x0000000f2500780c */ /* 0x000fe20003f44270 */
[----:B------:R-:W-:Y:S01]  /*0df0*/  BSSY.RECONVERGENT B0, `(.L_x_2940) ;  /* 0x0000048000007945 */ /* 0x000fe20003800200 */
[----:B--2---:R-:W-:Y:S01]  /*0e00*/  FMUL.FTZ R17, R11, R11 ;  /* 0x0000000b0b117220 */ /* 0x004fe20000410000 */
[----:B----4-:R-:W-:-:S03]  /*0e10*/  FMUL.FTZ R31, R13, R13 ;  /* 0x0000000d0d1f7220 */ /* 0x010fc60000410000 */
[----:B------:R-:W-:Y:S01]  /*0e20*/  FFMA.FTZ R17, R10, R10, R17 ;  /* 0x0000000a0a117223 */ /* 0x000fe20000010011 */
[----:B------:R-:W-:-:S03]  /*0e30*/  FFMA.FTZ R16, R12, R12, R31 ;  /* 0x0000000c0c107223 */ /* 0x000fc6000001001f */
[----:B------:R-:W-:Y:S01]  /*0e40*/  FADD.FTZ R17, RZ, R17 ;  /* 0x00000011ff117221 */ /* 0x000fe20000010000 */
[----:B-----5:R-:W-:-:S03]  /*0e50*/  FMUL.FTZ R31, R9, R9 ;  /* 0x00000009091f7220 */ /* 0x020fc60000410000 */
[----:B------:R-:W-:Y:S01]  /*0e60*/  FADD.FTZ R16, R17, R16 ;  /* 0x0000001011107221 */ /* 0x000fe20000010000 */
[----:B------:R-:W-:Y:S01]  /*0e70*/  FFMA.FTZ R31, R8, R8, R31 ;  /* 0x00000008081f7223 */ /* 0x000fe2000001001f */
[----:B---3--:R-:W-:-:S03]  /*0e80*/  FMUL.FTZ R17, R7, R7 ;  /* 0x0000000707117220 */ /* 0x008fc60000410000 */
[----:B------:R-:W-:Y:S01]  /*0e90*/  FADD.FTZ R16, R16, R31 ;  /* 0x0000001f10107221 */ /* 0x000fe20000010000 */
[----:B------:R-:W-:Y:S01]  /*0ea0*/  FFMA.FTZ R17, R6, R6, R17 ;  /* 0x0000000606117223 */ /* 0x000fe20000010011 */
[----:B0-----:R-:W-:-:S03]  /*0eb0*/  FMUL.FTZ R19, R15, R15 ;  /* 0x0000000f0f137220 */ /* 0x001fc60000410000 */
[----:B------:R-:W-:Y:S01]  /*0ec0*/  FADD.FTZ R16, R16, R17 ;  /* 0x0000001110107221 */ /* 0x000fe20000010000 */
[----:B------:R-:W-:Y:S01]  /*0ed0*/  FFMA.FTZ R19, R14, R14, R19 ;  /* 0x0000000e0e137223 */ /* 0x000fe20000010013 */
[----:B------:R-:W-:-:S03]  /*0ee0*/  FMUL.FTZ R17, R21, R21 ;  /* 0x0000001515117220 */ /* 0x000fc60000410000 */
[----:B------:R-:W-:Y:S01]  /*0ef0*/  FADD.FTZ R16, R16, R19 ;  /* 0x0000001310107221 */ /* 0x000fe20000010000 */
[----:B------:R-:W-:-:S04]  /*0f00*/  FFMA.FTZ R17, R20, R20, R17 ;  /* 0x0000001414117223 */ /* 0x000fc80000010011 */
[----:B------:R-:W-:Y:S01]  /*0f10*/  FADD.FTZ R16, R16, R17 ;  /* 0x0000001110107221 */ /* 0x000fe20000010000 */
[----:B------:R-:W-:Y:S01]  /*0f20*/  FADD.FTZ R17, R10, R11 ;  /* 0x0000000b0a117221 */ /* 0x000fe20000010000 */
[----:B------:R-:W-:-:S03]  /*0f30*/  FADD.FTZ R18, R12, R13 ;  /* 0x0000000d0c127221 */ /* 0x000fc60000010000 */
[----:B------:R-:W-:-:S04]  /*0f40*/  FADD.FTZ R17, RZ, R17 ;  /* 0x00000011ff117221 */ /* 0x000fc80000010000 */
[----:B------:R-:W-:Y:S01]  /*0f50*/  FADD.FTZ R17, R17, R18 ;  /* 0x0000001211117221 */ /* 0x000fe20000010000 */
[----:B------:R-:W-:-:S04]  /*0f60*/  FADD.FTZ R18, R8, R9 ;  /* 0x0000000908127221 */ /* 0x000fc80000010000 */
[----:B------:R-:W-:Y:S01]  /*0f70*/  FADD.FTZ R17, R17, R18 ;  /* 0x0000001211117221 */ /* 0x000fe20000010000 */
[----:B------:R-:W-:Y:S01]  /*0f80*/  FADD.FTZ R18, R6, R7 ;  /* 0x0000000706127221 */ /* 0x000fe20000010000 */
[----:B------:R-:W-:-:S03]  /*0f90*/  FMUL.FTZ R19, R23, R23 ;  /* 0x0000001717137220 */ /* 0x000fc60000410000 */
[----:B------:R-:W-:Y:S01]  /*0fa0*/  FADD.FTZ R17, R17, R18 ;  /* 0x0000001211117221 */ /* 0x000fe20000010000 */
[----:B------:R-:W-:Y:S01]  /*0fb0*/  FADD.FTZ R18, R14, R15 ;  /* 0x0000000f0e127221 */ /* 0x000fe20000010000 */
[----:B------:R-:W-:-:S03]  /*0fc0*/  FFMA.FTZ R19, R22, R22, R19 ;  /* 0x0000001616137223 */ /* 0x000fc60000010013 */
[----:B------:R-:W-:Y:S01]  /*0fd0*/  FADD.FTZ R17, R17, R18 ;  /* 0x0000001211117221 */ /* 0x000fe20000010000 */
[----:B------:R-:W-:Y:S01]  /*0fe0*/  FADD.FTZ R18, R20, R21 ;  /* 0x0000001514127221 */ /* 0x000fe20000010000 */
[----:B------:R-:W-:-:S03]  /*0ff0*/  FADD.FTZ R16, R16, R19 ;  /* 0x0000001310107221 */ /* 0x000fc60000010000 */
[----:B------:R-:W-:Y:S01]  /*1000*/  FADD.FTZ R17, R17, R18 ;  /* 0x0000001211117221 */ /* 0x000fe20000010000 */
[----:B------:R-:W-:-:S04]  /*1010*/  FADD.FTZ R18, R22, R23 ;  /* 0x0000001716127221 */ /* 0x000fc80000010000 */
[----:B------:R-:W-:Y:S01]  /*1020*/  FADD.FTZ R17, R17, R18 ;  /* 0x0000001211117221 */ /* 0x000fe20000010000 */
[----:B------:R-:W-:Y:S01]  /*1030*/  FMUL.FTZ R19, R25, R25 ;  /* 0x0000001919137220 */ /* 0x000fe20000410000 */
[----:B------:R-:W-:-:S03]  /*1040*/  FADD.FTZ R18, R24, R25 ;  /* 0x0000001918127221 */ /* 0x000fc60000010000 */
[----:B------:R-:W-:Y:S01]  /*1050*/  FFMA.FTZ R19, R24, R24, R19 ;  /* 0x0000001818137223 */ /* 0x000fe20000010013 */
[----:B------:R-:W-:-:S03]  /*1060*/  FADD.FTZ R17, R17, R18 ;  /* 0x0000001211117221 */ /* 0x000fc60000010000 */
[----:B------:R-:W-:Y:S02]  /*1070*/  FADD.FTZ R16, R16, R19 ;  /* 0x0000001310107221 */ /* 0x000fe40000010000 */
        /* <DEDUP_REMOVED lines=31> */
.L_x_2941:
[----:B------:R-:W-:Y:S05]  /*1270*/  BSYNC.RECONVERGENT B0 ;  /* 0x0000000000007941 */ /* 0x000fea0003800200 */
.L_x_2940:
        /* <DEDUP_REMOVED lines=45> */
.L_x_2943:
[----:B------:R-:W-:Y:S05]  /*1550*/  BSYNC.RECONVERGENT B0 ;  /* 0x0000000000007941 */ /* 0x000fea0003800200 */
.L_x_2942:
        /* <DEDUP_REMOVED lines=32> */
.L_x_2946:
[----:B------:R-:W3:Y:S04]  /*1760*/  LDG.E.STRONG.GPU R30, desc[UR24][R16.64] ;  /* 0x00000018101e7981 */ /* 0x000ee8000c1ef900 */
[----:B---3--:R-:W-:Y:S01]  /*1770*/  CCTL.IVALL ;  /* 0x00000000ff00798f */ /* 0x008fe20002000000 */
[----:B------:R-:W-:Y:S05]  /*1780*/  YIELD ;  /* 0x0000000000007946 */ /* 0x000fea0003800000 */
[----:B------:R-:W-:-:S13]  /*1790*/  ISETP.NE.AND P2, PT, R30, R31, PT ;  /* 0x0000001f1e00720c */ /* 0x000fda0003f45270 */
[----:B------:R-:W-:Y:S05]  /*17a0*/  @P2 BRA `(.L_x_2946) ;  /* 0xfffffffc00ec2947 */ /* 0x000fea000383ffff */
.L_x_2945:
        /* <DEDUP_REMOVED lines=14> */
.L_x_2948:
        /* <DEDUP_REMOVED lines=21> */
[----:B------:R-:W-:Y:S01]  /*19e0*/  IMAD.U32 R30, RZ, RZ, UR34 ;  /* 0x00000022ff1e7e24 */ /* 0x000fe2000f8e00ff */
        /* <DEDUP_REMOVED lines=69> */
.L_x_2947:
        /* <DEDUP_REMOVED lines=35> */
[----:B------:R-:W-:Y:S01]  /*2070*/  ISETP.EQ.OR P2, PT, R16, UR30, P3 ;  /* 0x0000001e10007c0c */ /* 0x000fe20009f42670 */
[----:B------:R-:W-:-:S06]  /*2080*/  IMAD.U32 R31, RZ, RZ, UR19 ;  /* 0x00000013ff1f7e24 */ /* 0x000fcc000f8e00ff */
[----:B------:R-:W3:Y:S06]  /*2090*/  @!P1 LDG.E.64 R30, desc[UR24][R30.64] ;  /* 0x000000181e1e9981 */ /* 0x000eec000c1e1b00 */
        /* <DEDUP_REMOVED lines=13> */
.L_x_2949:
        /* <DEDUP_REMOVED lines=28> */
.L_x_2950:
        /* <DEDUP_REMOVED lines=13> */
.L_x_2951:
[----:B------:R-:W-:Y:S05]  /*2400*/  BSYNC.RECONVERGENT B0 ;  /* 0x0000000000007941 */ /* 0x000fea0003800200 */
.L_x_2944:
[----:B------:R-:W4:Y:S01]  /*2410*/  S2UR UR18, SR_CgaCtaId ;  /* 0x00000000001279c3 */ /* 0x000f220000008800 */
[----:B------:R-:W0:Y:S01]  /*2420*/  LDCU UR19, c[0x0][0x414] ;  /* 0x00008280ff1377ac */ /* 0x000e220008000800 */
[----:B------:R-:W-:Y:S01]  /*2430*/  MOV R31, UR16 ;  /* 0x00000010001f7c02 */ /* 0x000fe20008000f00 */
[----:B------:R-:W-:-:S05]  /*2440*/  UMOV UR5, 0x400 ;  /* 0x0000040000057882 */ /* 0x000fca0000000000 */
[----:B---3--:R-:W3:Y:S01]  /*2450*/  @P0 LDC.64 R16, c[0x0][0x388] ;  /* 0x0000e200ff100b82 */ /* 0x008ee20000000a00 */
[----:B----4-:R-:W-:Y:S01]  /*2460*/  ULEA UR5, UR18, UR5, 0x18 ;  /* 0x0000000512057291 */ /* 0x010fe2000f8ec0ff */
[----:B---3--:R-:W-:-:S08]  /*2470*/  @P0 IMAD.WIDE R16, R31, 0x8, R16 ;  /* 0x000000081f100825 */ /* 0x008fd000078e0210 */
[----:B------:R0:W-:Y:S01]  /*2480*/  @!P3 STS.64 [UR5+0x90], R18 ;  /* 0x00009012ff00b988 */ /* 0x0001e20008000a05 */
[----:B------:R-:W-:Y:S01]  /*2490*/  IADD3 R31, PT, PT, R28, UR17, RZ ;  /* 0x000000111c1f7c10 */ /* 0x000fe2000fffe0ff */
[----:B0-----:R-:W-:Y:S01]  /*24a0*/  @P0 FMUL.FTZ R18, R18, UR19 ;  /* 0x0000001312120c20 */ /* 0x001fe20008410000 */
[----:B------:R-:W-:-:S05]  /*24b0*/  @P0 FMUL.FTZ R19, R19, UR19 ;  /* 0x0000001313130c20 */ /* 0x000fca0008410000 */
[----:B------:R0:W-:Y:S01]  /*24c0*/  @P0 STG.E.64 desc[UR24][R16.64], R18 ;  /* 0x0000001210000986 */ /* 0x0001e2000c101b18 */
[----:B------:R-:W-:Y:S08]  /*24d0*/  BAR.SYNC.DEFER_BLOCKING 0x0 ;  /* 0x0000000000007b1d */ /* 0x000ff00000010000 */
[----:B0-----:R-:W0:Y:S01]  /*24e0*/  LDC.64 R18, c[0x0][0x3a0] ;  /* 0x0000e800ff127b82 */ /* 0x001e220000000a00 */
[----:B------:R-:W3:Y:S01]  /*24f0*/  LDS.64 R16, [UR5+0x90] ;  /* 0x00009005ff107984 */ /* 0x000ee20008000a00 */
[----:B0-----:R-:W-:-:S06]  /*2500*/  IMAD.WIDE R18, R31, 0x4, R18 ;  /* 0x000000041f127825 */ /* 0x001fcc00078e0212 */
[----:B------:R-:W5:Y:S01]  /*2510*/  LDG.E.64 R18, desc[UR24][R18.64] ;  /* 0x0000001812127981 */ /* 0x000f62000c1e1b00 */
[----:B---3--:R-:W-:-:S05]  /*2520*/  FMUL.FTZ R30, R16, UR19 ;  /* 0x00000013101e7c20 */ /* 0x008fca0008410000 */
        /* <DEDUP_REMOVED lines=8> */
[----:B------:R-:W3:Y:S01]  /*25b0*/  @UP1 LDCU UR18, c[0x0][0x3a8] ;  /* 0x00007500ff1217ac */ /* 0x000ee20008000800 */
[----:B0-----:R-:W-:-:S06]  /*25c0*/  IMAD.WIDE R16, R31, 0x4, R16 ;  /* 0x000000041f107825 */ /* 0x001fcc00078e0210 */
[----:B------:R-:W5:Y:S02]  /*25d0*/  LDG.E.64 R16, desc[UR24][R16.64] ;  /* 0x0000001810107981 */ /* 0x000f64000c1e1b00 */
[----:B---3--:R-:W-:-:S06]  /*25e0*/  @P1 FADD.FTZ R30, R30, UR18 ;  /* 0x000000121e1e1e21 */ /* 0x008fcc0008010000 */
        /* <DEDUP_REMOVED lines=13> */
[----:B------:R-:W2:Y:S01]  /*26c0*/  LDCU.64 UR22, c[0x0][0x3e0] ;  /* 0x00007c00ff1677ac */ /* 0x000ea20008000a00 */
[----:B------:R-:W-:Y:S01]  /*26d0*/  MOV R30, R2 ;  /* 0x00000002001e7202 */ /* 0x000fe20000000f00 */
[----:B------:R-:W-:Y:S01]  /*26e0*/  FADD.FTZ R10, R10, -UR5 ;  /* 0x800000050a0a7e21 */ /* 0x000fe20008010000 */
[----:B------:R-:W-:Y:S01]  /*26f0*/  MOV R31, R5 ;  /* 0x00000005001f7202 */ /* 0x000fe20000000f00 */
[----:B------:R-:W0:Y:S01]  /*2700*/  LDCU.64 UR18, c[0x0][0x380] ;  /* 0x00007000ff1277ac */ /* 0x000e220008000a00 */
[----:B--2---:R-:W-:Y:S02]  /*2710*/  IMAD R32, R35, UR22, RZ ;  /* 0x0000001623207c24 */ /* 0x004fe4000f8e02ff */
[----:B------:R-:W-:-:S04]  /*2720*/  IMAD.WIDE.U32 R30, R0, UR22, R30 ;  /* 0x00000016001e7c25 */ /* 0x000fc8000f8e001e */
[----:B-1----:R-:W-:Y:S01]  /*2730*/  IMAD R33, R0, UR23, R32 ;  /* 0x0000001700217c24 */ /* 0x002fe2000f8e0220 */
[----:B0-----:R-:W-:-:S04]  /*2740*/  LEA R32, P1, R30, UR18, 0x2 ;  /* 0x000000121e207c11 */ /* 0x001fc8000f8210ff */
[----:B------:R-:W-:-:S04]  /*2750*/  IADD3 R31, PT, PT, R31, R33, RZ ;  /* 0x000000211f1f7210 */ /* 0x000fc80007ffe0ff */
[----:B------:R-:W-:Y:S01]  /*2760*/  LEA.HI.X R33, R30, UR19, R31, 0x2, P1 ;  /* 0x000000131e217c11 */ /* 0x000fe200088f141f */
[----:B------:R-:W-:Y:S01]  /*2770*/  FADD.FTZ R30, R11, -UR5 ;  /* 0x800000050b1e7e21 */ /* 0x000fe20008010000 */
[----:B------:R-:W-:-:S03]  /*2780*/  FMUL.FTZ R11, R10, UR17 ;  /* 0x000000110a0b7c20 */ /* 0x000fc60008410000 */
[----:B------:R-:W-:Y:S01]  /*2790*/  FMUL.FTZ R30, R30, UR17 ;  /* 0x000000111e1e7c20 */ /* 0x000fe20008410000 */
[----:B-----5:R-:W-:-:S03]  /*27a0*/  FFMA.FTZ R10, R16, R11, R18 ;  /* 0x0000000b100a7223 */ /* 0x020fc60000010012 */
[----:B------:R-:W-:-:S05]  /*27b0*/  FFMA.FTZ R11, R17, R30, R19 ;  /* 0x0000001e110b7223 */ /* 0x000fca0000010013 */
[----:B------:R0:W-:Y:S02]  /*27c0*/  STG.E.64 desc[UR24][R32.64], R10 ;  /* 0x0000000a20007986 */ /* 0x0001e4000c101b18 */
.L_x_2955:
[----:B------:R-:W-:Y:S05]  /*27d0*/  BSYNC.RECONVERGENT B1 ;  /* 0x0000000000017941 */ /* 0x000fea0003800200 */
.L_x_2954:
[----:B------:R-:W-:Y:S04]  /*27e0*/  BSSY.RECONVERGENT B1, `(.L_x_2956) ;  /* 0x0000013000017945 */ /* 0x000fe80003800200 */
[----:B------:R-:W-:Y:S05]  /*27f0*/  @P2 BRA `(.L_x_2957) ;  /* 0x0000000000442947 */ /* 0x000fea0003800000 */
[----:B------:R-:W3:Y:S01]  /*2800*/  LDCU.64 UR18, c[0x0][0x3e0] ;  /* 0x00007c00ff1277ac */ /* 0x000ee20008000a00 */
[----:B0-----:R-:W-:Y:S01]  /*2810*/  MOV R10, R2 ;  /* 0x00000002000a7202 */ /* 0x001fe20000000f00 */
[----:B------:R-:W-:Y:S01]  /*2820*/  FADD.FTZ R12, R12, -UR5 ;  /* 0x800000050c0c7e21 */ /* 0x000fe20008010000 */
[----:B------:R-:W-:Y:S01]  /*2830*/  MOV R11, R5 ;  /* 0x00000005000b7202 */ /* 0x000fe20000000f00 */
[----:B------:R-:W0:Y:S01]  /*2840*/  LDCU.64 UR22, c[0x0][0x380] ;  /* 0x00007000ff1677ac */ /* 0x000e220008000a00 */
[----:B------:R-:W-:Y:S01]  /*2850*/  FADD.FTZ R13, R13, -UR5 ;  /* 0x800000050d0d7e21 */ /* 0x000fe20008010000 */
[----:B---3--:R-:W-:Y:S02]  /*2860*/  IMAD R30, R34, UR18, RZ ;  /* 0x00000012221e7c24 */ /* 0x008fe4000f8e02ff */
[----:B------:R-:W-:-:S04]  /*2870*/  IMAD.WIDE.U32 R10, R27, UR18, R10 ;  /* 0x000000121b0a7c25 */ /* 0x000fc8000f8e000a */
[----:B------:R-:W-:Y:S01]  /*2880*/  IMAD R31, R27, UR19, R30 ;  /* 0x000000131b1f7c24 */ /* 0x000fe2000f8e021e */
[----:B0-----:R-:W-:-:S04]  /*2890*/  LEA R30, P1, R10, UR22, 0x2 ;  /* 0x000000160a1e7c11 */ /* 0x001fc8000f8210ff */
[----:B------:R-:W-:Y:S01]  /*28a0*/  IADD3 R31, PT, PT, R11, R31, RZ ;  /* 0x0000001f0b1f7210 */ /* 0x000fe20007ffe0ff */
[----:B------:R-:W-:Y:S01]  /*28b0*/  FMUL.FTZ R11, R12, UR17 ;  /* 0x000000110c0b7c20 */ /* 0x000fe20008410000 */
[----:B------:R-:W-:Y:S02]  /*28c0*/  FMUL.FTZ R12, R13, UR17 ;  /* 0x000000110d0c7c20 */ /* 0x000fe40008410000 */
[----:B------:R-:W-:Y:S01]  /*28d0*/  LEA.HI.X R31, R10, UR23, R31, 0x2, P1 ;  /* 0x000000170a1f7c11 */ /* 0x000fe200088f141f */
[----:B-----5:R-:W-:Y:S01]  /*28e0*/  FFMA.FTZ R10, R16, R11, R18 ;  /* 0x0000000b100a7223 */ /* 0x020fe20000010012 */
[----:B------:R-:W-:-:S05]  /*28f0*/  FFMA.FTZ R11, R17, R12, R19 ;  /* 0x0000000c110b7223 */ /* 0x000fca0000010013 */
[----:B------:R3:W-:Y:S02]  /*2900*/  STG.E.64 desc[UR24][R30.64], R10 ;  /* 0x0000000a1e007986 */ /* 0x0007e4000c101b18 */
.L_x_2957:
[----:B------:R-:W-:Y:S05]  /*2910*/  BSYNC.RECONVERGENT B1 ;  /* 0x0000000000017941 */ /* 0x000fea0003800200 */
.L_x_2956:
[----:B---3--:R-:W-:Y:S01]  /*2920*/  VIADD R31, R0, 0x40 ;  /* 0x00000040001f7836 */ /* 0x008fe20000000000 */
[----:B------:R-:W-:Y:S04]  /*2930*/  BSSY.RECONVERGENT B1, `(.L_x_2958) ;  /* 0x0000016000017945 */ /* 0x000fe80003800200 */
[----:B------:R-:W-:Y:S02]  /*2940*/  ISETP.GE.U32.AND P1, PT, R31, UR20, PT ;  /* 0x000000141f007c0c */ /* 0x000fe4000bf26070 */
[----:B0-----:R-:W-:-:S04]  /*2950*/  SHF.R.S32.HI R10, RZ, 0x1f, R31 ;  /* 0x0000001fff0a7819 */ /* 0x001fc8000001141f */
[----:B------:R-:W-:-:S13]  /*2960*/  ISETP.GE.AND.EX P1, PT, R10, UR21, PT, P1 ;  /* 0x000000150a007c0c */ /* 0x000fda000bf26310 */
[----:B------:R-:W-:Y:S05]  /*2970*/  @P1 BRA `(.L_x_2959) ;  /* 0x0000000000441947 */ /* 0x000fea0003800000 */
[----:B------:R-:W0:Y:S01]  /*2980*/  LDCU.64 UR18, c[0x0][0x3e0] ;  /* 0x00007c00ff1277ac */ /* 0x000e220008000a00 */
[----:B------:R-:W-:Y:S01]  /*2990*/  MOV R11, R5 ;  /* 0x00000005000b7202 */ /* 0x000fe20000000f00 */
[----:B------:R-:W-:Y:S01]  /*29a0*/  FADD.FTZ R8, R8, -UR5 ;  /* 0x8000000508087e21 */ /* 0x000fe20008010000 */
[----:B------:R-:W3:Y:S01]  /*29b0*/  LDCU.64 UR22, c[0x0][0x380] ;  /* 0x00007000ff1677ac */ /* 0x000ee20008000a00 */
[----:B0-----:R-:W-:-:S04]  /*29c0*/  IMAD R10, R10, UR18, RZ ;  /* 0x000000120a0a7c24 */ /* 0x001fc8000f8e02ff */
[----:B------:R-:W-:Y:S01]  /*29d0*/  IMAD R13, R31, UR19, R10 ;  /* 0x000000131f0d7c24 */ /* 0x000fe2000f8e020a */
[----:B------:R-:W-:-:S05]  /*29e0*/  MOV R10, R2 ;  /* 0x00000002000a7202 */ /* 0x000fca0000000f00 */
[----:B------:R-:W-:-:S05]  /*29f0*/  IMAD.WIDE.U32 R10, R31, UR18, R10 ;  /* 0x000000121f0a7c25 */ /* 0x000fca000f8e000a */
[----:B------:R-:W-:Y:S02]  /*2a00*/  IADD3 R13, PT, PT, R11, R13, RZ ;  /* 0x0000000d0b0d7210 */ /* 0x000fe40007ffe0ff */
[----:B---3--:R-:W-:-:S04]  /*2a10*/  LEA R12, P1, R10, UR22, 0x2 ;  /* 0x000000160a0c7c11 */ /* 0x008fc8000f8210ff */
[----:B------:R-:W-:Y:S01]  /*2a20*/  LEA.HI.X R13, R10, UR23, R13, 0x2, P1 ;  /* 0x000000170a0d7c11 */ /* 0x000fe200088f140d */
[----:B------:R-:W-:Y:S01]  /*2a30*/  FADD.FTZ R10, R9, -UR5 ;  /* 0x80000005090a7e21 */ /* 0x000fe20008010000 */
[----:B------:R-:W-:-:S03]  /*2a40*/  FMUL.FTZ R9, R8, UR17 ;  /* 0x0000001108097c20 */ /* 0x000fc60008410000 */
[----:B------:R-:W-:Y:S01]  /*2a50*/  FMUL.FTZ R10, R10, UR17 ;  /* 0x000000110a0a7c20 */ /* 0x000fe20008410000 */
[----:B-----5:R-:W-:-:S03]  /*2a60*/  FFMA.FTZ R8, R16, R9, R18 ;  /* 0x0000000910087223 */ /* 0x020fc60000010012 */
[----:B------:R-:W-:-:S05]  /*2a70*/  FFMA.FTZ R9, R17, R10, R19 ;  /* 0x0000000a11097223 */ /* 0x000fca0000010013 */
[----:B------:R0:W-:Y:S02]  /*2a80*/  STG.E.64 desc[UR24][R12.64], R8 ;  /* 0x000000080c007986 */ /* 0x0001e4000c101b18 */
.L_x_2959:
[----:B------:R-:W-:Y:S05]  /*2a90*/  BSYNC.RECONVERGENT B1 ;  /* 0x0000000000017941 */ /* 0x000fea0003800200 */
.L_x_2958:
[C---:B------:R-:W-:Y:S01]  /*2aa0*/  IADD3 R31, PT, PT, R0.reuse, 0x60, RZ ;  /* 0x00000060001f7810 */ /* 0x040fe20007ffe0ff */
[----:B------:R-:W-:Y:S01]  /*2ab0*/  BSSY.RECONVERGENT B1, `(.L_x_2960) ;  /* 0x000001a000017945 */ /* 0x000fe20003800200 */
[----:B0-----:R-:W-:Y:S02]  /*2ac0*/  IADD3 R12, PT, PT, R0, 0x80, RZ ;  /* 0x00000080000c7810 */ /* 0x001fe40007ffe0ff */
        /* <DEDUP_REMOVED lines=24> */
.L_x_2961:
[----:B------:R-:W-:Y:S05]  /*2c50*/  BSYNC.RECONVERGENT B1 ;  /* 0x0000000000017941 */ /* 0x000fea0003800200 */
.L_x_2960:
[----:B------:R-:W-:Y:S01]  /*2c60*/  BSSY.RECONVERGENT B1, `(.L_x_2962) ;  /* 0x0000016000017945 */ /* 0x000fe20003800200 */
[C---:B------:R-:W-:Y:S02]  /*2c70*/  IADD3 R30, PT, PT, R0.reuse, 0xa0, RZ ;  /* 0x000000a0001e7810 */ /* 0x040fe40007ffe0ff */
[C---:B0-----:R-:W-:Y:S02]  /*2c80*/  IADD3 R6, PT, PT, R0.reuse, 0xc0, RZ ;  /* 0x000000c000067810 */ /* 0x041fe40007ffe0ff */
[----:B------:R-:W-:Y:S01]  /*2c90*/  IADD3 R7, PT, PT, R0, 0xe0, RZ ;  /* 0x000000e000077810 */ /* 0x000fe20007ffe0ff */
[----:B------:R-:W-:Y:S06]  /*2ca0*/  @P2 BRA `(.L_x_2963) ;  /* 0x0000000000442947 */ /* 0x000fec0003800000 */
[----:B------:R-:W0:Y:S01]  /*2cb0*/  LDCU.64 UR18, c[0x0][0x3e0] ;  /* 0x00007c00ff1277ac */ /* 0x000e220008000a00 */
[----:B------:R-:W-:Y:S01]  /*2cc0*/  MOV R8, R2 ;  /* 0x0000000200087202 */ /* 0x000fe20000000f00 */
[----:B------:R-:W-:Y:S01]  /*2cd0*/  FADD.FTZ R14, R14, -UR5 ;  /* 0x800000050e0e7e21 */ /* 0x000fe20008010000 */
[----:B------:R-:W-:Y:S01]  /*2ce0*/  MOV R9, R5 ;  /* 0x0000000500097202 */ /* 0x000fe20000000f00 */
[----:B------:R-:W3:Y:S01]  /*2cf0*/  LDCU.64 UR22, c[0x0][0x380] ;  /* 0x00007000ff1677ac */ /* 0x000ee20008000a00 */
[----:B------:R-:W-:Y:S01]  /*2d00*/  FADD.FTZ R15, R15, -UR5 ;  /* 0x800000050f0f7e21 */ /* 0x000fe20008010000 */
[----:B0-----:R-:W-:Y:S02]  /*2d10*/  IMAD R13, R13, UR18, RZ ;  /* 0x000000120d0d7c24 */ /* 0x001fe4000f8e02ff */
[----:B------:R-:W-:-:S04]  /*2d20*/  IMAD.WIDE.U32 R8, R12, UR18, R8 ;  /* 0x000000120c087c25 */ /* 0x000fc8000f8e0008 */
[----:B------:R-:W-:Y:S01]  /*2d30*/  IMAD R13, R12, UR19, R13 ;  /* 0x000000130c0d7c24 */ /* 0x000fe2000f8e020d */
[----:B---3--:R-:W-:Y:S01]  /*2d40*/  LEA R10, P1, R8, UR22, 0x2 ;  /* 0x00000016080a7c11 */ /* 0x008fe2000f8210ff */
[----:B------:R-:W-:-:S03]  /*2d50*/  FMUL.FTZ R12, R15, UR17 ;  /* 0x000000110f0c7c20 */ /* 0x000fc60008410000 */
[----:B------:R-:W-:Y:S01]  /*2d60*/  IADD3 R13, PT, PT, R9, R13, RZ ;  /* 0x0000000d090d7210 */ /* 0x000fe20007ffe0ff */
[----:B------:R-:W-:-:S03]  /*2d70*/  FMUL.FTZ R9, R14, UR17 ;  /* 0x000000110e097c20 */ /* 0x000fc60008410000 */
[----:B------:R-:W-:Y:S01]  /*2d80*/  LEA.HI.X R11, R8, UR23, R13, 0x2, P1 ;  /* 0x00000017080b7c11 */ /* 0x000fe200088f140d */
[----:B-----5:R-:W-:Y:S01]  /*2d90*/  FFMA.FTZ R8, R16, R9, R18 ;  /* 0x0000000910087223 */ /* 0x020fe20000010012 */
[----:B------:R-:W-:-:S05]  /*2da0*/  FFMA.FTZ R9, R17, R12, R19 ;  /* 0x0000000c11097223 */ /* 0x000fca0000010013 */
[----:B------:R0:W-:Y:S02]  /*2db0*/  STG.E.64 desc[UR24][R10.64], R8 ;  /* 0x000000080a007986 */ /* 0x0001e4000c101b18 */
.L_x_2963:
[----:B------:R-:W-:Y:S05]  /*2dc0*/  BSYNC.RECONVERGENT B1 ;  /* 0x0000000000017941 */ /* 0x000fea0003800200 */
.L_x_2962:
        /* <DEDUP_REMOVED lines=19> */
[----:B------:R-:W-:Y:S02]  /*2f00*/  IMAD R13, R30, UR19, R11 ;  /* 0x000000131e0d7c24 */ /* 0x000fe4000f8e020b */
[----:B------:R-:W-:Y:S01]  /*2f10*/  FMUL.FTZ R11, R20, UR17 ;  /* 0x00000011140b7c20 */ /* 0x000fe20008410000 */
[----:B---3--:R-:W-:Y:S01]  /*2f20*/  LEA R10, P1, R8, UR22, 0x2 ;  /* 0x00000016080a7c11 */ /* 0x008fe2000f8210ff */
[----:B------:R-:W-:Y:S01]  /*2f30*/  FMUL.FTZ R20, R21, UR17 ;  /* 0x0000001115147c20 */ /* 0x000fe20008410000 */
[----:B------:R-:W-:Y:S01]  /*2f40*/  IADD3 R13, PT, PT, R9, R13, RZ ;  /* 0x0000000d090d7210 */ /* 0x000fe20007ffe0ff */
[----:B-----5:R-:W-:-:S03]  /*2f50*/  FFMA.FTZ R12, R16, R11, R18 ;  /* 0x0000000b100c7223 */ /* 0x020fc60000010012 */
[----:B------:R-:W-:Y:S01]  /*2f60*/  LEA.HI.X R11, R8, UR23, R13, 0x2, P1 ;  /* 0x00000017080b7c11 */ /* 0x000fe200088f140d */
[----:B------:R-:W-:-:S05]  /*2f70*/  FFMA.FTZ R13, R17, R20, R19 ;  /* 0x00000014110d7223 */ /* 0x000fca0000010013 */
[----:B------:R0:W-:Y:S02]  /*2f80*/  STG.E.64 desc[UR24][R10.64], R12 ;  /* 0x0000000c0a007986 */ /* 0x0001e4000c101b18 */
.L_x_2965:
[----:B------:R-:W-:Y:S05]  /*2f90*/  BSYNC.RECONVERGENT B1 ;  /* 0x0000000000017941 */ /* 0x000fea0003800200 */
.L_x_2964:
[----:B------:R-:W-:Y:S04]  /*2fa0*/  BSSY.RECONVERGENT B1, `(.L_x_2966) ;  /* 0x0000013000017945 */ /* 0x000fe80003800200 */
[----:B------:R-:W-:Y:S05]  /*2fb0*/  @P2 BRA `(.L_x_2967) ;  /* 0x0000000000442947 */ /* 0x000fea0003800000 */
[----:B------:R-:W3:Y:S01]  /*2fc0*/  LDCU.64 UR18, c[0x0][0x3e0] ;  /* 0x00007c00ff1277ac */ /* 0x000ee20008000a00 */
[----:B------:R-:W-:Y:S01]  /*2fd0*/  MOV R8, R2 ;  /* 0x0000000200087202 */ /* 0x000fe20000000f00 */
[----:B------:R-:W-:Y:S01]  /*2fe0*/  FADD.FTZ R22, R22, -UR5 ;  /* 0x8000000516167e21 */ /* 0x000fe20008010000 */
[----:B------:R-:W-:Y:S01]  /*2ff0*/  MOV R9, R5 ;  /* 0x0000000500097202 */ /* 0x000fe20000000f00 */
[----:B------:R-:W4:Y:S01]  /*3000*/  LDCU.64 UR22, c[0x0][0x380] ;  /* 0x00007000ff1677ac */ /* 0x000f220008000a00 */
[----:B------:R-:W-:Y:S01]  /*3010*/  FADD.FTZ R23, R23, -UR5 ;  /* 0x8000000517177e21 */ /* 0x000fe20008010000 */
[----:B0-----:R-:W-:-:S04]  /*3020*/  FMUL.FTZ R11, R22, UR17 ;  /* 0x00000011160b7c20 */ /* 0x001fc80008410000 */
[----:B-----5:R-:W-:Y:S01]  /*3030*/  FFMA.FTZ R12, R16, R11, R18 ;  /* 0x0000000b100c7223 */ /* 0x020fe20000010012 */
[----:B---3--:R-:W-:Y:S02]  /*3040*/  IMAD R15, R15, UR18, RZ ;  /* 0x000000120f0f7c24 */ /* 0x008fe4000f8e02ff */
[----:B------:R-:W-:-:S04]  /*3050*/  IMAD.WIDE.U32 R8, R6, UR18, R8 ;  /* 0x0000001206087c25 */ /* 0x000fc8000f8e0008 */
[----:B------:R-:W-:Y:S01]  /*3060*/  IMAD R15, R6, UR19, R15 ;  /* 0x00000013060f7c24 */ /* 0x000fe2000f8e020f */
[----:B----4-:R-:W-:Y:S01]  /*3070*/  LEA R10, P1, R8, UR22, 0x2 ;  /* 0x00000016080a7c11 */ /* 0x010fe2000f8210ff */
[----:B------:R-:W-:-:S03]  /*3080*/  FMUL.FTZ R6, R23, UR17 ;  /* 0x0000001117067c20 */ /* 0x000fc60008410000 */
[----:B------:R-:W-:Y:S01]  /*3090*/  IADD3 R15, PT, PT, R9, R15, RZ ;  /* 0x0000000f090f7210 */ /* 0x000fe20007ffe0ff */
[----:B------:R-:W-:-:S03]  /*30a0*/  FFMA.FTZ R13, R17, R6, R19 ;  /* 0x00000006110d7223 */ /* 0x000fc60000010013 */
[----:B------:R-:W-:-:S05]  /*30b0*/  LEA.HI.X R11, R8, UR23, R15, 0x2, P1 ;  /* 0x00000017080b7c11 */ /* 0x000fca00088f140f */
[----:B------:R3:W-:Y:S02]  /*30c0*/  STG.E.64 desc[UR24][R10.64], R12 ;  /* 0x0000000c0a007986 */ /* 0x0007e4000c101b18 */
.L_x_2967:
[----:B------:R-:W-:Y:S05]  /*30d0*/  BSYNC.RECONVERGENT B1 ;  /* 0x0000000000017941 */ /* 0x000fea0003800200 */
.L_x_2966:
[----:B------:R-:W-:Y:S05]  /*30e0*/  @P3 BRA `(.L_x_2968) ;  /* 0x0000001000643947 */ /* 0x000fea0003800000 */
[----:B------:R-:W4:Y:S01]  /*30f0*/  LDCU.64 UR18, c[0x0][0x3e0] ;  /* 0x00007c00ff1277ac */ /* 0x000f220008000a00 */
[----:B------:R-:W-:Y:S01]  /*3100*/  MOV R3, R5 ;  /* 0x0000000500037202 */ /* 0x000fe20000000f00 */
[----:B------:R-:W-:Y:S01]  /*3110*/  FADD.FTZ R24, R24, -UR5 ;  /* 0x8000000518187e21 */ /* 0x000fe20008010000 */
[----:B------:R-:W-:Y:S01]  /*3120*/  FADD.FTZ R25, R25, -UR5 ;  /* 0x8000000519197e21 */ /* 0x000fe20008010000 */
[----:B------:R-:W0:Y:S02]  /*3130*/  LDCU.64 UR20, c[0x0][0x380] ;  /* 0x00007000ff1477ac */ /* 0x000e240008000a00 */
[----:B------:R-:W-:Y:S01]  /*3140*/  FMUL.FTZ R5, R24, UR17 ;  /* 0x0000001118057c20 */ /* 0x000fe20008410000 */
[----:B------:R-:W-:-:S03]  /*3150*/  FMUL.FTZ R6, R25, UR17 ;  /* 0x0000001119067c20 */ /* 0x000fc60008410000 */
[----:B-----5:R-:W-:Y:S01]  /*3160*/  FFMA.FTZ R16, R16, R5, R18 ;  /* 0x0000000510107223 */ /* 0x020fe20000010012 */
[----:B------:R-:W-:Y:S01]  /*3170*/  FFMA.FTZ R17, R17, R6, R19 ;  /* 0x0000000611117223 */ /* 0x000fe20000010013 */
[----:B----4-:R-:W-:Y:S02]  /*3180*/  IMAD R14, R14, UR18, RZ ;  /* 0x000000120e0e7c24 */ /* 0x010fe4000f8e02ff */
[----:B------:R-:W-:-:S04]  /*3190*/  IMAD.WIDE.U32 R2, R7, UR18, R2 ;  /* 0x0000001207027c25 */ /* 0x000fc8000f8e0002 */
[----:B------:R-:W-:Y:S01]  /*31a0*/  IMAD R7, R7, UR19, R14 ;  /* 0x0000001307077c24 */ /* 0x000fe2000f8e020e */
[----:B0-----:R-:W-:-:S04]  /*31b0*/  LEA R4, P1, R2, UR20, 0x2 ;  /* 0x0000001402047c11 */ /* 0x001fc8000f8210ff */
[----:B------:R-:W-:-:S04]  /*31c0*/  IADD3 R7, PT, PT, R3, R7, RZ ;  /* 0x0000000703077210 */ /* 0x000fc80007ffe0ff */
[----:B------:R-:W-:-:S05]  /*31d0*/  LEA.HI.X R5, R2, UR21, R7, 0x2, P1 ;  /* 0x0000001502057c11 */ /* 0x000fca00088f1407 */
[----:B------:R4:W-:Y:S01]  /*31e0*/  STG.E.64 desc[UR24][R4.64], R16 ;  /* 0x0000001004007986 */ /* 0x0009e2000c101b18 */
[----:B------:R-:W-:Y:S05]  /*31f0*/  BRA `(.L_x_2968) ;  /* 0x0000001000207947 */ /* 0x000fea0003800000 */
.L_x_2953:
[----:B------:R-:W0:Y:S01]  /*3200*/  LDCU.64 UR22, c[0x0][0x3e8] ;  /* 0x00007d00ff1677ac */ /* 0x000e220008000a00 */
[----:B------:R-:W-:Y:S01]  /*3210*/  BSSY.RECONVERGENT B1, `(.L_x_2969) ;  /* 0x000001f000017945 */ /* 0x000fe20003800200 */
[----:B0-----:R-:W-:-:S04]  /*3220*/  ISETP.GE.U32.AND P1, PT, R27, UR22, PT ;  /* 0x000000161b007c0c */ /* 0x001fc8000bf26070 */
[----:B------:R-:W-:Y:S01]  /*3230*/  ISETP.GE.AND.EX P1, PT, R34, UR23, PT, P1 ;  /* 0x0000001722007c0c */ /* 0x000fe2000bf26310 */
[----:B------:R-:W-:-:S12]  /*3240*/  @P4 BRA `(.L_x_2970) ;  /* 0x00000000006c4947 */ /* 0x000fd80003800000 */
[----:B------:R-:W2:Y:S01]  /*3250*/  LDCU.64 UR18, c[0x0][0x3e0] ;  /* 0x00007c00ff1277ac */ /* 0x000ea20008000a00 */
[----:B------:R-:W-:Y:S01]  /*3260*/  MOV R30, R2 ;  /* 0x00000002001e7202 */ /* 0x000fe20000000f00 */
[----:B------:R-:W-:Y:S01]  /*3270*/  FADD.FTZ R10, R10, -UR5 ;  /* 0x800000050a0a7e21 */ /* 0x000fe20008010000 */
[----:B------:R-:W-:Y:S01]  /*3280*/  MOV R31, R5 ;  /* 0x00000005001f7202 */ /* 0x000fe20000000f00 */
[----:B------:R-:W0:Y:S01]  /*3290*/  LDCU.64 UR20, c[0x0][0x380] ;  /* 0x00007000ff1477ac */ /* 0x000e220008000a00 */
[----:B------:R-:W-:-:S04]  /*32a0*/  FADD.FTZ R11, R11, -UR5 ;  /* 0x800000050b0b7e21 */ /* 0x000fc80008010000 */
[----:B------:R-:W-:-:S04]  /*32b0*/  FMUL.FTZ R11, R11, UR17 ;  /* 0x000000110b0b7c20 */ /* 0x000fc80008410000 */
[----:B-----5:R-:W-:Y:S01]  /*32c0*/  FFMA.FTZ R11, R17, R11, R19 ;  /* 0x0000000b110b7223 */ /* 0x020fe20000010013 */
[----:B--2---:R-:W-:Y:S02]  /*32d0*/  IMAD R32, R35, UR18, RZ ;  /* 0x0000001223207c24 */ /* 0x004fe4000f8e02ff */
[----:B------:R-:W-:-:S04]  /*32e0*/  IMAD.WIDE.U32 R30, R0, UR18, R30 ;  /* 0x00000012001e7c25 */ /* 0x000fc8000f8e001e */
[----:B-1----:R-:W-:Y:S01]  /*32f0*/  IMAD R33, R0, UR19, R32 ;  /* 0x0000001300217c24 */ /* 0x002fe2000f8e0220 */
[----:B0-----:R-:W-:-:S04]  /*3300*/  LEA R32, P2, R30, UR20, 0x2 ;  /* 0x000000141e207c11 */ /* 0x001fc8000f8410ff */
[----:B------:R-:W-:-:S04]  /*3310*/  IADD3 R31, PT, PT, R31, R33, RZ ;  /* 0x000000211f1f7210 */ /* 0x000fc80007ffe0ff */
[----:B------:R-:W-:Y:S01]  /*3320*/  LEA.HI.X R33, R30, UR21, R31, 0x2, P2 ;  /* 0x000000151e217c11 */ /* 0x000fe200090f141f */
[----:B------:R-:W-:-:S04]  /*3330*/  FMUL.FTZ R31, R10, UR17 ;  /* 0x000000110a1f7c20 */ /* 0x000fc80008410000 */
[----:B------:R-:W-:-:S04]  /*3340*/  FFMA.FTZ R10, R16, R31, R18 ;  /* 0x0000001f100a7223 */ /* 0x000fc80000010012 */
[----:B------:R-:W-:-:S06]  /*3350*/  FMUL.FTZ R31, R10, -1.4426950216293334961 ;  /* 0xbfb8aa3b0a1f7820 */ /* 0x000fcc0000410000 */
[----:B------:R-:W0:Y:S02]  /*3360*/  MUFU.EX2 R31, R31 ;  /* 0x0000001f001f7308 */ /* 0x000e240000000800 */
[----:B0-----:R-:W-:-:S06]  /*3370*/  FADD.FTZ R30, R31, 1 ;  /* 0x3f8000001f1e7421 */ /* 0x001fcc0000010000 */
[----:B------:R-:W0:Y:S02]  /*3380*/  MUFU.RCP R30, R30 ;  /* 0x0000001e001e7308 */ /* 0x000e240000001000 */
[----:B0-----:R-:W-:Y:S01]  /*3390*/  FMUL.FTZ R10, R10, R30 ;  /* 0x0000001e0a0a7220 */ /* 0x001fe20000410000 */
[----:B------:R-:W-:-:S06]  /*33a0*/  FMUL.FTZ R30, R11, -1.4426950216293334961 ;  /* 0xbfb8aa3b0b1e7820 */ /* 0x000fcc0000410000 */
[----:B------:R-:W0:Y:S02]  /*33b0*/  MUFU.EX2 R30, R30 ;  /* 0x0000001e001e7308 */ /* 0x000e240000000800 */
[----:B0-----:R-:W-:-:S06]  /*33c0*/  FADD.FTZ R31, R30, 1 ;  /* 0x3f8000001e1f7421 */ /* 0x001fcc0000010000 */
[----:B------:R-:W0:Y:S02]  /*33d0*/  MUFU.RCP R31, R31 ;  /* 0x0000001f001f7308 */ /* 0x000e240000001000 */
[----:B0-----:R-:W-:-:S05]  /*33e0*/  FMUL.FTZ R11, R11, R31 ;  /* 0x0000001f0b0b7220 */ /* 0x001fca0000410000 */
[----:B------:R0:W-:Y:S02]  /*33f0*/  STG.E.64 desc[UR24][R32.64], R10 ;  /* 0x0000000a20007986 */ /* 0x0001e4000c101b18 */
.L_x_2970:
[----:B------:R-:W-:Y:S05]  /*3400*/  BSYNC.RECONVERGENT B1 ;  /* 0x0000000000017941 */ /* 0x000fea0003800200 */
.L_x_2969:
[----:B------:R-:W-:Y:S04]  /*3410*/  BSSY.RECONVERGENT B1, `(.L_x_2971) ;  /* 0x000001d000017945 */ /* 0x000fe80003800200 */
[----:B------:R-:W-:Y:S05]  /*3420*/  @P1 BRA `(.L_x_2972) ;  /* 0x00000000006c1947 */ /* 0x000fea0003800000 */
[----:B------:R-:W3:Y:S01]  /*3430*/  LDCU.64 UR18, c[0x0][0x3e0] ;  /* 0x00007c00ff1277ac */ /* 0x000ee20008000a00 */
[----:B0-----:R-:W-:Y:S01]  /*3440*/  MOV R11, R5 ;  /* 0x00000005000b7202 */ /* 0x001fe20000000f00 */
[----:B------:R-:W-:Y:S02]  /*3450*/  IMAD.MOV.U32 R10, RZ, RZ, R2 ;  /* 0x000000ffff0a7224 */ /* 0x000fe400078e0002 */
[----:B------:R-:W-:Y:S01]  /*3460*/  FADD.FTZ R12, R12, -UR5 ;  /* 0x800000050c0c7e21 */ /* 0x000fe20008010000 */
[----:B------:R-:W0:Y:S01]  /*3470*/  LDCU.64 UR20, c[0x0][0x380] ;  /* 0x00007000ff1477ac */ /* 0x000e220008000a00 */
[----:B------:R-:W-:-:S04]  /*3480*/  FADD.FTZ R13, R13, -UR5 ;  /* 0x800000050d0d7e21 */ /* 0x000fc80008010000 */
[----:B--2---:R-:W-:Y:S01]  /*3490*/  FMUL.FTZ R32, R13, UR17 ;  /* 0x000000110d207c20 */ /* 0x004fe20008410000 */
[----:B---3--:R-:W-:Y:S02]  /*34a0*/  IMAD R30, R34, UR18, RZ ;  /* 0x00000012221e7c24 */ /* 0x008fe4000f8e02ff */
[----:B------:R-:W-:-:S04]  /*34b0*/  IMAD.WIDE.U32 R10, R27, UR18, R10 ;  /* 0x000000121b0a7c25 */ /* 0x000fc8000f8e000a */
[----:B------:R-:W-:Y:S01]  /*34c0*/  IMAD R31, R27, UR19, R30 ;  /* 0x000000131b1f7c24 */ /* 0x000fe2000f8e021e */
[----:B0-----:R-:W-:-:S04]  /*34d0*/  LEA R30, P1, R10, UR20, 0x2 ;  /* 0x000000140a1e7c11 */ /* 0x001fc8000f8210ff */
[----:B------:R-:W-:Y:S01]  /*34e0*/  IADD3 R31, PT, PT, R11, R31, RZ ;  /* 0x0000001f0b1f7210 */ /* 0x000fe20007ffe0ff */
[----:B------:R-:W-:-:S03]  /*34f0*/  FMUL.FTZ R11, R12, UR17 ;  /* 0x000000110c0b7c20 */ /* 0x000fc60008410000 */
[----:B------:R-:W-:Y:S01]  /*3500*/  LEA.HI.X R31, R10, UR21, R31, 0x2, P1 ;  /* 0x000000150a1f7c11 */ /* 0x000fe200088f141f */
[----:B-----5:R-:W-:Y:S01]  /*3510*/  FFMA.FTZ R10, R16, R11, R18 ;  /* 0x0000000b100a7223 */ /* 0x020fe20000010012 */
[----:B------:R-:W-:-:S03]  /*3520*/  FFMA.FTZ R11, R17, R32, R19 ;  /* 0x00000020110b7223 */ /* 0x000fc60000010013 */
[----:B------:R-:W-:Y:S01]  /*3530*/  FMUL.FTZ R12, R10, -1.4426950216293334961 ;  /* 0xbfb8aa3b0a0c7820 */ /* 0x000fe20000410000 */
[----:B------:R-:W-:-:S05]  /*3540*/  FMUL.FTZ R13, R11, -1.4426950216293334961 ;  /* 0xbfb8aa3b0b0d7820 */ /* 0x000fca0000410000 */
[----:B------:R-:W1:Y:S04]  /*3550*/  MUFU.EX2 R12, R12 ;  /* 0x0000000c000c7308 */ /* 0x000e680000000800 */
[----:B------:R-:W0:Y:S01]  /*3560*/  MUFU.EX2 R13, R13 ;  /* 0x0000000d000d7308 */ /* 0x000e220000000800 */
[----:B-1----:R-:W-:Y:S01]  /*3570*/  FADD.FTZ R33, R12, 1 ;  /* 0x3f8000000c217421 */ /* 0x002fe20000010000 */
[----:B0-----:R-:W-:-:S05]  /*3580*/  FADD.FTZ R32, R13, 1 ;  /* 0x3f8000000d207421 */ /* 0x001fca0000010000 */
[----:B------:R-:W0:Y:S08]  /*3590*/  MUFU.RCP R33, R33 ;  /* 0x0000002100217308 */ /* 0x000e300000001000 */
[----:B------:R-:W1:Y:S01]  /*35a0*/  MUFU.RCP R32, R32 ;  /* 0x0000002000207308 */ /* 0x000e620000001000 */
[----:B0-----:R-:W-:Y:S01]  /*35b0*/  FMUL.FTZ R10, R10, R33 ;  /* 0x000000210a0a7220 */ /* 0x001fe20000410000 */
[----:B-1----:R-:W-:-:S05]  /*35c0*/  FMUL.FTZ R11, R11, R32 ;  /* 0x000000200b0b7220 */ /* 0x002fca0000410000 */
[----:B------:R3:W-:Y:S02]  /*35d0*/  STG.E.64 desc[UR24][R30.64], R10 ;  /* 0x0000000a1e007986 */ /* 0x0007e4000c101b18 */
.L_x_2972:
[----:B------:R-:W-:Y:S05]  /*35e0*/  BSYNC.RECONVERGENT B1 ;  /* 0x0000000000017941 */ /* 0x000fea0003800200 */
.L_x_2971:
[----:B---3--:R-:W-:Y:S01]  /*35f0*/  IADD3 R31, PT, PT, R0, 0x40, RZ ;  /* 0x00000040001f7810 */ /* 0x008fe20007ffe0ff */
[----:B------:R-:W-:Y:S03]  /*3600*/  BSSY.RECONVERGENT B1, `(.L_x_2973) ;  /* 0x0000020000017945 */ /* 0x000fe60003800200 */
[----:B------:R-:W-:Y:S02]  /*3610*/  ISETP.GE.U32.AND P1, PT, R31, UR22, PT ;  /* 0x000000161f007c0c */ /* 0x000fe4000bf26070 */
[----:B0-----:R-:W-:-:S04]  /*3620*/  SHF.R.S32.HI R10, RZ, 0x1f, R31 ;  /* 0x0000001fff0a7819 */ /* 0x001fc8000001141f */
[----:B------:R-:W-:-:S13]  /*3630*/  ISETP.GE.AND.EX P1, PT, R10, UR23, PT, P1 ;  /* 0x000000170a007c0c */ /* 0x000fda000bf26310 */
[----:B------:R-:W-:Y:S05]  /*3640*/  @P1 BRA `(.L_x_2974) ;  /* 0x00000000006c1947 */ /* 0x000fea0003800000 */
[----:B------:R-:W0:Y:S01]  /*3650*/  LDCU.64 UR18, c[0x0][0x3e0] ;  /* 0x00007c00ff1277ac */ /* 0x000e220008000a00 */
[----:B------:R-:W-:Y:S01]  /*3660*/  MOV R11, R5 ;  /* 0x00000005000b7202 */ /* 0x000fe20000000f00 */
[----:B------:R-:W-:Y:S01]  /*3670*/  FADD.FTZ R8, R8, -UR5 ;  /* 0x8000000508087e21 */ /* 0x000fe20008010000 */
[----:B------:R-:W-:Y:S01]  /*3680*/  FADD.FTZ R9, R9, -UR5 ;  /* 0x8000000509097e21 */ /* 0x000fe20008010000 */
[----:B------:R-:W3:Y:S03]  /*3690*/  LDCU.64 UR20, c[0x0][0x380] ;  /* 0x00007000ff1477ac */ /* 0x000ee60008000a00 */
[----:B------:R-:W-:-:S04]  /*36a0*/  FMUL.FTZ R30, R9, UR17 ;  /* 0x00000011091e7c20 */ /* 0x000fc80008410000 */
[----:B-----5:R-:W-:-:S04]  /*36b0*/  FFMA.FTZ R9, R17, R30, R19 ;  /* 0x0000001e11097223 */ /* 0x020fc80000010013 */
[----:B------:R-:W-:Y:S01]  /*36c0*/  FMUL.FTZ R30, R9, -1.4426950216293334961 ;  /* 0xbfb8aa3b091e7820 */ /* 0x000fe20000410000 */
[----:B0-----:R-:W-:-:S05]  /*36d0*/  IMAD R10, R10, UR18, RZ ;  /* 0x000000120a0a7c24 */ /* 0x001fca000f8e02ff */
[----:B------:R-:W0:Y:S01]  /*36e0*/  MUFU.EX2 R30, R30 ;  /* 0x0000001e001e7308 */ /* 0x000e220000000800 */
[----:B------:R-:W-:Y:S01]  /*36f0*/  IMAD R13, R31, UR19, R10 ;  /* 0x000000131f0d7c24 */ /* 0x000fe2000f8e020a */
[----:B------:R-:W-:-:S05]  /*3700*/  MOV R10, R2 ;  /* 0x00000002000a7202 */ /* 0x000fca0000000f00 */
[----:B------:R-:W-:-:S05]  /*3710*/  IMAD.WIDE.U32 R10, R31, UR18, R10 ;  /* 0x000000121f0a7c25 */ /* 0x000fca000f8e000a */
[----:B------:R-:W-:Y:S01]  /*3720*/  IADD3 R13, PT, PT, R11, R13, RZ ;  /* 0x0000000d0b0d7210 */ /* 0x000fe20007ffe0ff */
[----:B------:R-:W-:Y:S01]  /*3730*/  FMUL.FTZ R11, R8, UR17 ;  /* 0x00000011080b7c20 */ /* 0x000fe20008410000 */
[----:B---3--:R-:W-:Y:S01]  /*3740*/  LEA R12, P1, R10, UR20, 0x2 ;  /* 0x000000140a0c7c11 */ /* 0x008fe2000f8210ff */
[----:B0-----:R-:W-:Y:S02]  /*3750*/  FADD.FTZ R31, R30, 1 ;  /* 0x3f8000001e1f7421 */ /* 0x001fe40000010000 */
[----:B------:R-:W-:Y:S01]  /*3760*/  FFMA.FTZ R8, R16, R11, R18 ;  /* 0x0000000b10087223 */ /* 0x000fe20000010012 */
[----:B------:R-:W-:Y:S01]  /*3770*/  LEA.HI.X R13, R10, UR21, R13, 0x2, P1 ;  /* 0x000000150a0d7c11 */ /* 0x000fe200088f140d */
[----:B--2---:R-:W0:Y:S02]  /*3780*/  MUFU.RCP R32, R31 ;  /* 0x0000001f00207308 */ /* 0x004e240000001000 */
[----:B------:R-:W-:-:S06]  /*3790*/  FMUL.FTZ R10, R8, -1.4426950216293334961 ;  /* 0xbfb8aa3b080a7820 */ /* 0x000fcc0000410000 */
[----:B------:R-:W2:Y:S01]  /*37a0*/  MUFU.EX2 R10, R10 ;  /* 0x0000000a000a7308 */ /* 0x000ea20000000800 */
[----:B0-----:R-:W-:Y:S01]  /*37b0*/  FMUL.FTZ R9, R9, R32 ;  /* 0x0000002009097220 */ /* 0x001fe20000410000 */
[----:B--2---:R-:W-:-:S06]  /*37c0*/  FADD.FTZ R11, R10, 1 ;  /* 0x3f8000000a0b7421 */ /* 0x004fcc0000010000 */
[----:B------:R-:W0:Y:S02]  /*37d0*/  MUFU.RCP R11, R11 ;  /* 0x0000000b000b7308 */ /* 0x000e240000001000 */
[----:B0-----:R-:W-:-:S05]  /*37e0*/  FMUL.FTZ R8, R8, R11 ;  /* 0x0000000b08087220 */ /* 0x001fca0000410000 */
[----:B------:R0:W-:Y:S02]  /*37f0*/  STG.E.64 desc[UR24][R12.64], R8 ;  /* 0x000000080c007986 */ /* 0x0001e4000c101b18 */
.L_x_2974:
[----:B------:R-:W-:Y:S05]  /*3800*/  BSYNC.RECONVERGENT B1 ;  /* 0x0000000000017941 */ /* 0x000fea0003800200 */
.L_x_2973:
        /* <DEDUP_REMOVED lines=37> */
.L_x_2976:
[----:B------:R-:W-:Y:S05]  /*3a60*/  BSYNC.RECONVERGENT B1 ;  /* 0x0000000000017941 */ /* 0x000fea0003800200 */
.L_x_2975:
[----:B------:R-:W-:Y:S01]  /*3a70*/  BSSY.RECONVERGENT B1, `(.L_x_2977) ;  /* 0x0000020000017945 */ /* 0x000fe20003800200 */
[C---:B0-----:R-:W-:Y:S02]  /*3a80*/  IADD3 R6, PT, PT, R0.reuse, 0xa0, RZ ;  /* 0x000000a000067810 */ /* 0x041fe40007ffe0ff */
[C---:B------:R-:W-:Y:S02]  /*3a90*/  IADD3 R7, PT, PT, R0.reuse, 0xc0, RZ ;  /* 0x000000c000077810 */ /* 0x040fe40007ffe0ff */
[----:B------:R-:W-:Y:S01]  /*3aa0*/  IADD3 R30, PT, PT, R0, 0xe0, RZ ;  /* 0x000000e0001e7810 */ /* 0x000fe20007ffe0ff */
[----:B------:R-:W-:Y:S06]  /*3ab0*/  @P2 BRA `(.L_x_2978) ;  /* 0x00000000006c2947 */ /* 0x000fec0003800000 */
[----:B------:R-:W-:Y:S01]  /*3ac0*/  FADD.FTZ R14, R14, -UR5 ;  /* 0x800000050e0e7e21 */ /* 0x000fe20008010000 */
[----:B------:R-:W-:Y:S01]  /*3ad0*/  FADD.FTZ R15, R15, -UR5 ;  /* 0x800000050f0f7e21 */ /* 0x000fe20008010000 */
[----:B------:R-:W0:Y:S02]  /*3ae0*/  LDCU.64 UR18, c[0x0][0x3e0] ;  /* 0x00007c00ff1277ac */ /* 0x000e240008000a00 */
[----:B------:R-:W-:Y:S01]  /*3af0*/  FMUL.FTZ R9, R14, UR17 ;  /* 0x000000110e097c20 */ /* 0x000fe20008410000 */
[----:B------:R-:W-:Y:S01]  /*3b00*/  FMUL.FTZ R14, R15, UR17 ;  /* 0x000000110f0e7c20 */ /* 0x000fe20008410000 */
[----:B------:R-:W3:Y:S02]  /*3b10*/  LDCU.64 UR20, c[0x0][0x380] ;  /* 0x00007000ff1477ac */ /* 0x000ee40008000a00 */
[----:B-----5:R-:W-:Y:S01]  /*3b20*/  FFMA.FTZ R10, R16, R9, R18 ;  /* 0x00000009100a7223 */ /* 0x020fe20000010012 */
[----:B------:R-:W-:-:S03]  /*3b30*/  FFMA.FTZ R11, R17, R14, R19 ;  /* 0x0000000e110b7223 */ /* 0x000fc60000010013 */
[----:B------:R-:W-:Y:S01]  /*3b40*/  FMUL.FTZ R8, R10, -1.4426950216293334961 ;  /* 0xbfb8aa3b0a087820 */ /* 0x000fe20000410000 */
[----:B------:R-:W-:-:S05]  /*3b50*/  FMUL.FTZ R9, R11, -1.4426950216293334961 ;  /* 0xbfb8aa3b0b097820 */ /* 0x000fca0000410000 */
[----:B------:R-:W4:Y:S01]  /*3b60*/  MUFU.EX2 R8, R8 ;  /* 0x0000000800087308 */ /* 0x000f220000000800 */
[----:B0-----:R-:W-:-:S03]  /*3b70*/  IMAD R13, R13, UR18, RZ ;  /* 0x000000120d0d7c24 */ /* 0x001fc6000f8e02ff */
[----:B------:R-:W0:Y:S01]  /*3b80*/  MUFU.EX2 R9, R9 ;  /* 0x0000000900097308 */ /* 0x000e220000000800 */
[----:B------:R-:W-:Y:S02]  /*3b90*/  IMAD R31, R12, UR19, R13 ;  /* 0x000000130c1f7c24 */ /* 0x000fe4000f8e020d */
[----:B----4-:R-:W-:Y:S01]  /*3ba0*/  FADD.FTZ R14, R8, 1 ;  /* 0x3f800000080e7421 */ /* 0x010fe20000010000 */
[----:B------:R-:W-:Y:S01]  /*3bb0*/  MOV R8, R2 ;  /* 0x0000000200087202 */ /* 0x000fe20000000f00 */
[----:B0-----:R-:W-:Y:S01]  /*3bc0*/  FADD.FTZ R15, R9, 1 ;  /* 0x3f800000090f7421 */ /* 0x001fe20000010000 */
[----:B------:R-:W-:-:S03]  /*3bd0*/  MOV R9, R5 ;  /* 0x0000000500097202 */ /* 0x000fc60000000f00 */
[----:B------:R-:W0:Y:S01]  /*3be0*/  MUFU.RCP R14, R14 ;  /* 0x0000000e000e7308 */ /* 0x000e220000001000 */
[----:B------:R-:W-:-:S07]  /*3bf0*/  IMAD.WIDE.U32 R12, R12, UR18, R8 ;  /* 0x000000120c0c7c25 */ /* 0x000fce000f8e0008 */
[----:B------:R-:W4:Y:S01]  /*3c00*/  MUFU.RCP R15, R15 ;  /* 0x0000000f000f7308 */ /* 0x000f220000001000 */
[----:B------:R-:W-:Y:S02]  /*3c10*/  IADD3 R31, PT, PT, R13, R31, RZ ;  /* 0x0000001f0d1f7210 */ /* 0x000fe40007ffe0ff */
[----:B---3--:R-:W-:-:S04]  /*3c20*/  LEA R8, P1, R12, UR20, 0x2 ;  /* 0x000000140c087c11 */ /* 0x008fc8000f8210ff */
[----:B------:R-:W-:Y:S01]  /*3c30*/  LEA.HI.X R9, R12, UR21, R31, 0x2, P1 ;  /* 0x000000150c097c11 */ /* 0x000fe200088f141f */
[----:B0-----:R-:W-:Y:S01]  /*3c40*/  FMUL.FTZ R10, R10, R14 ;  /* 0x0000000e0a0a7220 */ /* 0x001fe20000410000 */
[----:B----4-:R-:W-:-:S05]  /*3c50*/  FMUL.FTZ R11, R11, R15 ;  /* 0x0000000f0b0b7220 */ /* 0x010fca0000410000 */
[----:B------:R0:W-:Y:S02]  /*3c60*/  STG.E.64 desc[UR24][R8.64], R10 ;  /* 0x0000000a08007986 */ /* 0x0001e4000c101b18 */
.L_x_2978:
[----:B------:R-:W-:Y:S05]  /*3c70*/  BSYNC.RECONVERGENT B1 ;  /* 0x0000000000017941 */ /* 0x000fea0003800200 */
.L_x_2977:
        /* <DEDUP_REMOVED lines=22> */
[----:B0-----:R-:W-:Y:S01]  /*3de0*/  IMAD R11, R8, UR18, RZ ;  /* 0x00000012080b7c24 */ /* 0x001fe2000f8e02ff */
[----:B------:R-:W-:Y:S02]  /*3df0*/  MOV R8, R2 ;  /* 0x0000000200087202 */ /* 0x000fe40000000f00 */
[----:B------:R-:W0:Y:S01]  /*3e00*/  MUFU.EX2 R31, R31 ;  /* 0x0000001f001f7308 */ /* 0x000e220000000800 */
[----:B-1----:R-:W-:Y:S02]  /*3e10*/  IMAD R33, R6, UR19, R11 ;  /* 0x0000001306217c24 */ /* 0x002fe4000f8e020b */
[----:B----4-:R-:W-:Y:S01]  /*3e20*/  FADD.FTZ R21, R9, 1 ;  /* 0x3f80000009157421 */ /* 0x010fe20000010000 */
[----:B------:R-:W-:Y:S01]  /*3e30*/  MOV R9, R5 ;  /* 0x0000000500097202 */ /* 0x000fe20000000f00 */
[----:B0-----:R-:W-:-:S04]  /*3e40*/  FADD.FTZ R15, R31, 1 ;  /* 0x3f8000001f0f7421 */ /* 0x001fc80000010000 */
[----:B------:R-:W0:Y:S01]  /*3e50*/  MUFU.RCP R21, R21 ;  /* 0x0000001500157308 */ /* 0x000e220000001000 */
[----:B------:R-:W-:-:S05]  /*3e60*/  IMAD.WIDE.U32 R10, R6, UR18, R8 ;  /* 0x00000012060a7c25 */ /* 0x000fca000f8e0008 */
[----:B------:R-:W-:Y:S02]  /*3e70*/  IADD3 R33, PT, PT, R11, R33, RZ ;  /* 0x000000210b217210 */ /* 0x000fe40007ffe0ff */
[----:B------:R-:W1:Y:S01]  /*3e80*/  MUFU.RCP R15, R15 ;  /* 0x0000000f000f7308 */ /* 0x000e620000001000 */
[----:B---3--:R-:W-:-:S04]  /*3e90*/  LEA R8, P1, R10, UR20, 0x2 ;  /* 0x000000140a087c11 */ /* 0x008fc8000f8210ff */
[----:B------:R-:W-:Y:S01]  /*3ea0*/  LEA.HI.X R9, R10, UR21, R33, 0x2, P1 ;  /* 0x000000150a097c11 */ /* 0x000fe200088f1421 */
[----:B0-----:R-:W-:Y:S01]  /*3eb0*/  FMUL.FTZ R10, R20, R21 ;  /* 0x00000015140a7220 */ /* 0x001fe20000410000 */
[----:B-1----:R-:W-:-:S05]  /*3ec0*/  FMUL.FTZ R11, R14, R15 ;  /* 0x0000000f0e0b7220 */ /* 0x002fca0000410000 */
[----:B------:R0:W-:Y:S02]  /*3ed0*/  STG.E.64 desc[UR24][R8.64], R10 ;  /* 0x0000000a08007986 */ /* 0x0001e4000c101b18 */
.L_x_2980:
[----:B------:R-:W-:Y:S05]  /*3ee0*/  BSYNC.RECONVERGENT B1 ;  /* 0x0000000000017941 */ /* 0x000fea0003800200 */
.L_x_2979:
[----:B------:R-:W-:Y:S04]  /*3ef0*/  BSSY.RECONVERGENT B1, `(.L_x_2981) ;  /* 0x000001d000017945 */ /* 0x000fe80003800200 */
[----:B------:R-:W-:Y:S05]  /*3f00*/  @P2 BRA `(.L_x_2982) ;  /* 0x00000000006c2947 */ /* 0x000fea0003800000 */
[----:B------:R-:W-:Y:S01]  /*3f10*/  FADD.FTZ R22, R22, -UR5 ;  /* 0x8000000516167e21 */ /* 0x000fe20008010000 */
[----:B------:R-:W-:Y:S01]  /*3f20*/  FADD.FTZ R23, R23, -UR5 ;  /* 0x8000000517177e21 */ /* 0x000fe20008010000 */
[----:B------:R-:W3:Y:S01]  /*3f30*/  LDCU.64 UR18, c[0x0][0x3e0] ;  /* 0x00007c00ff1277ac */ /* 0x000ee20008000a00 */
[----:B0-----:R-:W-:Y:S01]  /*3f40*/  MOV R8, R2 ;  /* 0x0000000200087202 */ /* 0x001fe20000000f00 */
[----:B------:R-:W-:Y:S01]  /*3f50*/  FMUL.FTZ R11, R22, UR17 ;  /* 0x00000011160b7c20 */ /* 0x000fe20008410000 */
[----:B------:R-:W-:Y:S01]  /*3f60*/  FMUL.FTZ R10, R23, UR17 ;  /* 0x00000011170a7c20 */ /* 0x000fe20008410000 */
[----:B------:R-:W0:Y:S01]  /*3f70*/  LDCU.64 UR20, c[0x0][0x380] ;  /* 0x00007000ff1477ac */ /* 0x000e220008000a00 */
[----:B------:R-:W-:Y:S01]  /*3f80*/  MOV R9, R5 ;  /* 0x0000000500097202 */ /* 0x000fe20000000f00 */
        /* <DEDUP_REMOVED lines=8> */
[----:B------:R-:W-:Y:S02]  /*4010*/  IMAD R7, R7, UR19, R22 ;  /* 0x0000001307077c24 */ /* 0x000fe4000f8e0216 */
[----:B----4-:R-:W-:Y:S01]  /*4020*/  FADD.FTZ R14, R6, 1 ;  /* 0x3f800000060e7421 */ /* 0x010fe20000010000 */
[----:B0-----:R-:W-:Y:S02]  /*4030*/  LEA R6, P1, R8, UR20, 0x2 ;  /* 0x0000001408067c11 */ /* 0x001fe4000f8210ff */
[----:B------:R-:W-:Y:S01]  /*4040*/  IADD3 R7, PT, PT, R9, R7, RZ ;  /* 0x0000000709077210 */ /* 0x000fe20007ffe0ff */
[----:B---3--:R-:W-:Y:S02]  /*4050*/  FADD.FTZ R15, R20, 1 ;  /* 0x3f800000140f7421 */ /* 0x008fe40000010000 */
[----:B------:R-:W0:Y:S01]  /*4060*/  MUFU.RCP R14, R14 ;  /* 0x0000000e000e7308 */ /* 0x000e220000001000 */
[----:B------:R-:W-:-:S07]  /*4070*/  LEA.HI.X R7, R8, UR21, R7, 0x2, P1 ;  /* 0x0000001508077c11 */ /* 0x000fce00088f1407 */
[----:B------:R-:W3:Y:S01]  /*4080*/  MUFU.RCP R15, R15 ;  /* 0x0000000f000f7308 */ /* 0x000ee20000001000 */
[----:B0-----:R-:W-:Y:S01]  /*4090*/  FMUL.FTZ R8, R11, R14 ;  /* 0x0000000e0b087220 */ /* 0x001fe20000410000 */
[----:B---3--:R-:W-:-:S05]  /*40a0*/  FMUL.FTZ R9, R10, R15 ;  /* 0x0000000f0a097220 */ /* 0x008fca0000410000 */
[----:B------:R3:W-:Y:S02]  /*40b0*/  STG.E.64 desc[UR24][R6.64], R8 ;  /* 0x0000000806007986 */ /* 0x0007e4000c101b18 */
.L_x_2982:
[----:B------:R-:W-:Y:S05]  /*40c0*/  BSYNC.RECONVERGENT B1 ;  /* 0x0000000000017941 */ /* 0x000fea0003800200 */
.L_x_2981:
[----:B------:R-:W-:Y:S05]  /*40d0*/  @P3 BRA `(.L_x_2968) ;  /* 0x0000000000683947 */ /* 0x000fea0003800000 */
[----:B------:R-:W-:Y:S01]  /*40e0*/  FADD.FTZ R25, R25, -UR5 ;  /* 0x8000000519197e21 */ /* 0x000fe20008010000 */
[----:B------:R-:W-:Y:S01]  /*40f0*/  FADD.FTZ R24, R24, -UR5 ;  /* 0x8000000518187e21 */ /* 0x000fe20008010000 */
[----:B------:R-:W0:Y:S02]  /*4100*/  LDCU.64 UR18, c[0x0][0x3e0] ;  /* 0x00007c00ff1277ac */ /* 0x000e240008000a00 */
[----:B------:R-:W-:Y:S01]  /*4110*/  FMUL.FTZ R4, R25, UR17 ;  /* 0x0000001119047c20 */ /* 0x000fe20008410000 */
[----:B------:R-:W-:Y:S01]  /*4120*/  FMUL.FTZ R3, R24, UR17 ;  /* 0x0000001118037c20 */ /* 0x000fe20008410000 */
[----:B------:R-:W4:Y:S02]  /*4130*/  LDCU.64 UR20, c[0x0][0x380] ;  /* 0x00007000ff1477ac */ /* 0x000f240008000a00 */
[----:B-----5:R-:W-:Y:S01]  /*4140*/  FFMA.FTZ R17, R17, R4, R19 ;  /* 0x0000000411117223 */ /* 0x020fe20000010013 */
[----:B------:R-:W-:-:S03]  /*4150*/  FFMA.FTZ R16, R16, R3, R18 ;  /* 0x0000000310107223 */ /* 0x000fc60000010012 */
[----:B------:R-:W-:Y:S01]  /*4160*/  FMUL.FTZ R4, R17, -1.4426950216293334961 ;  /* 0xbfb8aa3b11047820 */ /* 0x000fe20000410000 */
[----:B------:R-:W-:-:S05]  /*4170*/  FMUL.FTZ R3, R16, -1.4426950216293334961 ;  /* 0xbfb8aa3b10037820 */ /* 0x000fca0000410000 */
[----:B------:R-:W1:Y:S01]  /*4180*/  MUFU.EX2 R4, R4 ;  /* 0x0000000400047308 */ /* 0x000e620000000800 */
[----:B0--3--:R-:W-:-:S03]  /*4190*/  IMAD R9, R12, UR18, RZ ;  /* 0x000000120c097c24 */ /* 0x009fc6000f8e02ff */
[----:B------:R-:W0:Y:S01]  /*41a0*/  MUFU.EX2 R3, R3 ;  /* 0x0000000300037308 */ /* 0x000e220000000800 */
[----:B------:R-:W-:Y:S02]  /*41b0*/  IMAD R9, R30, UR19, R9 ;  /* 0x000000131e097c24 */ /* 0x000fe4000f8e0209 */
[----:B-1----:R-:W-:Y:S01]  /*41c0*/  FADD.FTZ R8, R4, 1 ;  /* 0x3f80000004087421 */ /* 0x002fe20000010000 */
[----:B0-----:R-:W-:Y:S01]  /*41d0*/  FADD.FTZ R6, R3, 1 ;  /* 0x3f80000003067421 */ /* 0x001fe20000010000 */
[----:B------:R-:W-:-:S04]  /*41e0*/  MOV R3, R5 ;  /* 0x0000000500037202 */ /* 0x000fc80000000f00 */
[----:B------:R-:W0:Y:S01]  /*41f0*/  MUFU.RCP R8, R8 ;  /* 0x0000000800087308 */ /* 0x000e220000001000 */
[----:B------:R-:W-:-:S07]  /*4200*/  IMAD.WIDE.U32 R2, R30, UR18, R2 ;  /* 0x000000121e027c25 */ /* 0x000fce000f8e0002 */
[----:B------:R-:W1:Y:S01]  /*4210*/  MUFU.RCP R7, R6 ;  /* 0x0000000600077308 */ /* 0x000e620000001000 */
[----:B----4-:R-:W-:Y:S02]  /*4220*/  LEA R4, P1, R2, UR20, 0x2 ;  /* 0x0000001402047c11 */ /* 0x010fe4000f8210ff */
[----:B------:R-:W-:-:S04]  /*4230*/  IADD3 R9, PT, PT, R3, R9, RZ ;  /* 0x0000000903097210 */ /* 0x000fc80007ffe0ff */
[----:B------:R-:W-:Y:S01]  /*4240*/  LEA.HI.X R5, R2, UR21, R9, 0x2, P1 ;  /* 0x0000001502057c11 */ /* 0x000fe200088f1409 */
[----:B0-----:R-:W-:Y:S01]  /*4250*/  FMUL.FTZ R17, R17, R8 ;  /* 0x0000000811117220 */ /* 0x001fe20000410000 */
[----:B-1----:R-:W-:-:S05]  /*4260*/  FMUL.FTZ R16, R16, R7 ;  /* 0x0000000710107220 */ /* 0x002fca0000410000 */
[----:B------:R0:W-:Y:S02]  /*4270*/  STG.E.64 desc[UR24][R4.64], R16 ;  /* 0x0000001004007986 */ /* 0x0001e4000c101b18 */
.L_x_2968:
[----:B------:R-:W-:Y:S05]  /*4280*/  BSYNC.RECONVERGENT B0 ;  /* 0x0000000000007941 */ /* 0x000fea0003800200 */
.L_x_2952:
[----:B------:R-:W-:Y:S02]  /*4290*/  UIADD3 UR16, UPT, UPT, UR31, UR16, URZ ;  /* 0x000000101f107290 */ /* 0x000fe4000fffe0ff */
[----:B------:R-:W-:Y:S02]  /*42a0*/  UIADD3 UR4, UPT, UPT, UR4, 0x1, URZ ;  /* 0x0000000104047890 */ /* 0x000fe4000fffe0ff */
[----:B------:R-:W-:-:S09]  /*42b0*/  UISETP.GE.AND UP1, UPT, UR16, UR7, UPT ;  /* 0x000000071000728c */ /* 0x000fd2000bf26270 */
[----:B------:R-:W-:Y:S05]  /*42c0*/  BRA.U !UP1, `(.L_x_2983) ;  /* 0xffffffc109187547 */ /* 0x000fea000b83ffff */
[----:B------:R-:W-:Y:S05]  /*42d0*/  EXIT ;  /* 0x000000000000794d */ /* 0x000fea0003800000 */
.L_x_2984:
        /* <DEDUP_REMOVED lines=10> */
.L_x_3469:


//--------------------- .text._Z35group_norm_nhwc_fwd_one_pass_kernelI11Fp32IOFp32WLi512ELi30ELi480EEv26Group_norm_nhwc_fwd_params --------------------------
	.section	.text._Z35group_norm_nhwc_fwd_one_pass_kernelI11Fp32IOFp32WLi512ELi30ELi480EEv26Group_norm_nhwc_fwd_params,"ax",@progbits
	.align	128
        .global         _Z35group_norm_nhwc_fwd_one_pass_kernelI11Fp32IOFp32WLi512ELi30ELi480EEv26Group_norm_nhwc_fwd_params
        .type           _Z35group_norm_nhwc_fwd_one_pass_kernelI11Fp32IOFp32WLi512ELi30ELi480EEv26Group_norm_nhwc_fwd_params,@function
        .size           _Z35group_norm_nhwc_fwd_one_pass_kernelI11Fp32IOFp32WLi512ELi30ELi480EEv26Group_norm_nhwc_fwd_params,(.L_x_3470 - _Z35group_norm_nhwc_fwd_one_pass_kernelI11Fp32IOFp32WLi512ELi30ELi480EEv26Group_norm_nhwc_fwd_params)
        .other          _Z35group_norm_nhwc_fwd_one_pass_kernelI11Fp32IOFp32WLi512ELi30ELi480EEv26Group_norm_nhwc_fwd_params,@"STO_CUDA_ENTRY STV_DEFAULT"
_Z35group_norm_nhwc_fwd_one_pass_kernelI11Fp32IOFp32WLi512ELi30ELi480EEv26Group_norm_nhwc_fwd_params:
.text._Z35group_norm_nhwc_fwd_one_pass_kernelI11Fp32IOFp32WLi512ELi30ELi480EEv26Group_norm_nhwc_fwd_params:
        /* <DEDUP_REMOVED lines=23> */
[----:B-1----:R-:W-:Y:S01]  /*0170*/  IMAD R6, R3, UR4, R8 ;  /* 0x0000000403067c24 */ /* 0x002fe2000f8e0208 */
[----:B------:R-:W-:-:S02]  /*0180*/  MOV R8, R0 ;  /* 0x0000000000087202 */ /* 0x000fc40000000f00 */
        /* <DEDUP_REMOVED lines=36> */
.L_x_3060:
[----:B0-234-:R-:W0:Y:S01]  /*03d0*/  LDC R35, c[0x0][0x3f8] ;  /* 0x0000fe00ff237b82 */ /* 0x01de220000000800 */
[----:B------:R-:W1:Y:S01]  /*03e0*/  LDCU.64 UR4, c[0x0][0x3e8] ;  /* 0x00007d00ff0477ac */ /* 0x000e620008000a00 */
[----:B------:R-:W-:Y:S02]  /*03f0*/  LOP3.LUT R115, R26, 0xffff, RZ, 0xc0, !PT ;  /* 0x0000ffff1a737812 */ /* 0x000fe400078ec0ff */
[----:B------:R-:W-:Y:S01]  /*0400*/  CS2R R98, SRZ ;  /* 0x0000000000627805 */ /* 0x000fe2000001ff00 */
[----:B------:R-:W2:Y:S01]  /*0410*/  LDCU.64 UR8, c[0x0][0x3f0] ;  /* 0x00007e00ff0877ac */ /* 0x000ea20008000a00 */
[----:B-1----:R-:W-:Y:S02]  /*0420*/  ISETP.GE.U32.AND P4, PT, R10, UR4, PT ;  /* 0x000000040a007c0c */ /* 0x002fe4000bf86070 */
[----:B------:R-:W-:Y:S02]  /*0430*/  ISETP.GE.U32.AND P5, PT, R12, UR4, PT ;  /* 0x000000040c007c0c */ /* 0x000fe4000bfa6070 */
[----:B------:R-:W-:-:S02]  /*0440*/  ISETP.GE.AND.EX P4, PT, R27, UR5, PT, P4 ;  /* 0x000000051b007c0c */ /* 0x000fc4000bf86340 */
[----:B0-----:R-:W-:Y:S02]  /*0450*/  IABS R31, R35 ;  /* 0x00000023001f7213 */ /* 0x001fe40000000000 */
[----:B------:R-:W-:Y:S02]  /*0460*/  ISETP.GE.AND.EX P5, PT, R53, UR5, PT, P5 ;  /* 0x0000000535007c0c */ /* 0x000fe4000bfa6350 */
[----:B------:R-:W0:Y:S07]  /*0470*/  I2F.RP R30, R31 ;  /* 0x0000001f001e7306 */ /* 0x000e2e0000209400 */
[----:B------:R-:W1:Y:S01]  /*0480*/  @!P4 LDC.64 R36, c[0x0][0x3e0] ;  /* 0x0000f800ff24cb82 */ /* 0x000e620000000a00 */
[----:B0-----:R-:W0:Y:S07]  /*0490*/  MUFU.RCP R30, R30 ;  /* 0x0000001e001e7308 */ /* 0x001e2e0000001000 */
[----:B------:R-:W3:Y:S01]  /*04a0*/  @!P4 LDC.64 R38, c[0x0][0x390] ;  /* 0x0000e400ff26cb82 */ /* 0x000ee20000000a00 */
[----:B0----5:R-:W-:-:S04]  /*04b0*/  IADD3 R28, PT, PT, R30, 0xffffffe, RZ ;  /* 0x0ffffffe1e1c7810 */ /* 0x021fc80007ffe0ff */
[----:B------:R0:W4:Y:S02]  /*04c0*/  F2I.FTZ.U32.TRUNC.NTZ R29, R28 ;  /* 0x0000001c001d7305 */ /* 0x000124000021f000 */
[----:B0-----:R-:W-:Y:S02]  /*04d0*/  MOV R28, RZ ;  /* 0x000000ff001c7202 */ /* 0x001fe40000000f00 */
[----:B----4-:R-:W-:-:S05]  /*04e0*/  IADD3 R32, PT, PT, RZ, -R29, RZ ;  /* 0x8000001dff207210 */ /* 0x010fca0007ffe0ff */
[----:B------:R-:W-:Y:S01]  /*04f0*/  IMAD R33, R32, R31, RZ ;  /* 0x0000001f20217224 */ /* 0x000fe200078e02ff */
[----:B------:R-:W-:-:S03]  /*0500*/  IABS R32, R8 ;  /* 0x0000000800207213 */ /* 0x000fc60000000000 */
[----:B------:R-:W-:Y:S01]  /*0510*/  IMAD.HI.U32 R29, R29, R33, R28 ;  /* 0x000000211d1d7227 */ /* 0x000fe200078e001c */
[----:B------:R-:W-:-:S04]  /*0520*/  LOP3.LUT R28, R8, R35, RZ, 0x3c, !PT ;  /* 0x00000023081c7212 */ /* 0x000fc800078e3cff */
[----:B------:R-:W-:Y:S01]  /*0530*/  ISETP.GE.AND P3, PT, R28, RZ, PT ;  /* 0x000000ff1c00720c */ /* 0x000fe20003f66270 */
[----:B------:R-:W-:-:S05]  /*0540*/  IMAD.HI.U32 R29, R29, R32, RZ ;  /* 0x000000201d1d7227 */ /* 0x000fca00078e00ff */
[----:B------:R-:W-:-:S05]  /*0550*/  IADD3 R30, PT, PT, -R29, RZ, RZ ;  /* 0x000000ff1d1e7210 */ /* 0x000fca0007ffe1ff */
[----:B------:R-:W-:-:S05]  /*0560*/  IMAD R30, R31, R30, R32 ;  /* 0x0000001e1f1e7224 */ /* 0x000fca00078e0220 */
[----:B------:R-:W-:-:S13]  /*0570*/  ISETP.GT.U32.AND P2, PT, R31, R30, PT ;  /* 0x0000001e1f00720c */ /* 0x000fda0003f44070 */
[-C--:B------:R-:W-:Y:S02]  /*0580*/  @!P2 IADD3 R30, PT, PT, R30, -R31.reuse, RZ ;  /* 0x8000001f1e1ea210 */ /* 0x080fe40007ffe0ff */
[----:B------:R-:W-:Y:S02]  /*0590*/  @!P2 IADD3 R29, PT, PT, R29, 0x1, RZ ;  /* 0x000000011d1da810 */ /* 0x000fe40007ffe0ff */
[----:B------:R-:W-:Y:S02]  /*05a0*/  ISETP.GE.U32.AND P1, PT, R30, R31, PT ;  /* 0x0000001f1e00720c */ /* 0x000fe40003f26070 */
[----:B------:R-:W-:-:S11]  /*05b0*/  ISETP.NE.AND P2, PT, R35, RZ, PT ;  /* 0x000000ff2300720c */ /* 0x000fd60003f45270 */
[----:B------:R-:W-:-:S04]  /*05c0*/  @P1 IADD3 R29, PT, PT, R29, 0x1, RZ ;  /* 0x000000011d1d1810 */ /* 0x000fc80007ffe0ff */
[----:B------:R-:W-:-:S04]  /*05d0*/  MOV R31, R29 ;  /* 0x0000001d001f7202 */ /* 0x000fc80000000f00 */
[----:B------:R-:W-:Y:S02]  /*05e0*/  @!P3 IADD3 R31, PT, PT, -R31, RZ, RZ ;  /* 0x000000ff1f1fb210 */ /* 0x000fe40007ffe1ff */
[----:B------:R-:W-:Y:S02]  /*05f0*/  @!P2 LOP3.LUT R31, RZ, R35, RZ, 0x33, !PT ;  /* 0x00000023ff1fa212 */ /* 0x000fe400078e33ff */
[----:B------:R-:W-:Y:S02]  /*0600*/  ISETP.GE.U32.AND P3, PT, R13, UR4, PT ;  /* 0x000000040d007c0c */ /* 0x000fe4000bf66070 */
[----:B------:R-:W-:Y:S02]  /*0610*/  IADD3 R29, PT, PT, -R31, RZ, RZ ;  /* 0x000000ff1f1d7210 */ /* 0x000fe40007ffe1ff */
[----:B------:R-:W-:Y:S02]  /*0620*/  ISETP.GE.AND.EX P3, PT, R55, UR5, PT, P3 ;  /* 0x0000000537007c0c */ /* 0x000fe4000bf66330 */
[----:B------:R-:W-:Y:S01]  /*0630*/  SHF.R.S32.HI R28, RZ, 0x1f, R31 ;  /* 0x0000001fff1c7819 */ /* 0x000fe2000001141f */
[----:B------:R-:W-:Y:S01]  /*0640*/  IMAD R52, R35, R29, R8 ;  /* 0x0000001d23347224 */ /* 0x000fe200078e0208 */
[----:B------:R-:W-:-:S03]  /*0650*/  ISETP.GE.U32.AND P2, PT, R14, UR4, PT ;  /* 0x000000040e007c0c */ /* 0x000fc6000bf46070 */
[----:B------:R-:W-:Y:S01]  /*0660*/  IMAD R52, R52, 0x1e, RZ ;  /* 0x0000001e34347824 */ /* 0x000fe200078e02ff */
[----:B------:R-:W-:Y:S01]  /*0670*/  ISETP.GE.AND.EX P2, PT, R57, UR5, PT, P2 ;  /* 0x0000000539007c0c */ /* 0x000fe2000bf46320 */
[----:B--2---:R-:W-:Y:S02]  /*0680*/  IMAD R30, R28, UR8, RZ ;  /* 0x000000081c1e7c24 */ /* 0x004fe4000f8e02ff */
[----:B------:R-:W0:Y:S01]  /*0690*/  @!P5 LDC.64 R28, c[0x0][0x3e0] ;  /* 0x0000f800ff1cdb82 */ /* 0x000e220000000a00 */
[C---:B------:R-:W-:Y:S01]  /*06a0*/  IADD3 R114, P1, PT, R52.reuse, R115, RZ ;  /* 0x0000007334727210 */ /* 0x040fe20007f3e0ff */
[----:B------:R-:W-:Y:S02]  /*06b0*/  IMAD R113, R31, UR9, R30 ;  /* 0x000000091f717c24 */ /* 0x000fe4000f8e021e */
[----:B-1----:R-:W-:Y:S01]  /*06c0*/  @!P4 IMAD R30, R27, R36, RZ ;  /* 0x000000241b1ec224 */ /* 0x002fe200078e02ff */
[----:B------:R-:W-:Y:S02]  /*06d0*/  LEA.HI.X.SX32 R115, R52, RZ, 0x1, P1 ;  /* 0x000000ff34737211 */ /* 0x000fe400008f0eff */
[----:B------:R-:W-:Y:S01]  /*06e0*/  ISETP.GE.U32.AND P1, PT, R15, UR4, PT ;  /* 0x000000040f007c0c */ /* 0x000fe2000bf26070 */
[----:B------:R-:W1:Y:S01]  /*06f0*/  @!P3 LDC.64 R34, c[0x0][0x3e0] ;  /* 0x0000f800ff22bb82 */ /* 0x000e620000000a00 */
[----:B------:R-:W-:-:S02]  /*0700*/  @!P4 IMAD R37, R10, R37, R30 ;  /* 0x000000250a25c224 */ /* 0x000fc400078e021e */
[----:B------:R-:W-:Y:S01]  /*0710*/  IMAD.WIDE.U32 R114, R31, UR8, R114 ;  /* 0x000000081f727c25 */ /* 0x000fe2000f8e0072 */
[----:B------:R-:W-:-:S04]  /*0720*/  ISETP.GE.AND.EX P1, PT, R59, UR5, PT, P1 ;  /* 0x000000053b007c0c */ /* 0x000fc8000bf26310 */
[----:B------:R-:W-:Y:S01]  /*0730*/  IADD3 R113, PT, PT, R115, R113, RZ ;  /* 0x0000007173717210 */ /* 0x000fe20007ffe0ff */
[----:B------:R-:W2:Y:S01]  /*0740*/  @!P5 LDC.64 R30, c[0x0][0x390] ;  /* 0x0000e400ff1edb82 */ /* 0x000ea20000000a00 */
[-C--:B------:R-:W-:Y:S02]  /*0750*/  @!P4 MOV R112, R114.reuse ;  /* 0x000000720070c202 */ /* 0x080fe40000000f00 */
[----:B------:R-:W-:Y:S02]  /*0760*/  @!P5 MOV R42, R114 ;  /* 0x00000072002ad202 */ /* 0x000fe40000000f00 */
[----:B------:R-:W-:Y:S01]  /*0770*/  @!P5 MOV R43, R113 ;  /* 0x00000071002bd202 */ /* 0x000fe20000000f00 */
[----:B------:R-:W-:Y:S02]  /*0780*/  @!P4 IMAD.WIDE.U32 R32, R10, R36, R112 ;  /* 0x000000240a20c225 */ /* 0x000fe400078e0070 */
[----:B------:R-:W4:Y:S02]  /*0790*/  @!P3 LDC.64 R40, c[0x0][0x390] ;  /* 0x0000e400ff28bb82 */ /* 0x000f240000000a00 */
[-C--:B0-----:R-:W-:Y:S01]  /*07a0*/  @!P5 IMAD R36, R53, R28.reuse, RZ ;  /* 0x0000001c3524d224 */ /* 0x081fe200078e02ff */
[----:B------:R-:W-:Y:S01]  /*07b0*/  @!P4 IADD3 R33, PT, PT, R33, R37, RZ ;  /* 0x000000252121c210 */ /* 0x000fe20007ffe0ff */
[----:B------:R-:W-:Y:S01]  /*07c0*/  @!P5 IMAD.WIDE.U32 R42, R12, R28, R42 ;  /* 0x0000001c0c2ad225 */ /* 0x000fe200078e002a */
[----:B---3--:R-:W-:-:S02]  /*07d0*/  @!P4 LEA R38, P6, R32, R38, 0x2 ;  /* 0x000000262026c211 */ /* 0x008fc400078c10ff */
[----:B------:R-:W-:Y:S01]  /*07e0*/  @!P3 MOV R37, R113 ;  /* 0x000000710025b202 */ /* 0x000fe20000000f00 */
[----:B------:R-:W-:Y:S01]  /*07f0*/  @!P5 IMAD R45, R12, R29, R36 ;  /* 0x0000001d0c2dd224 */ /* 0x000fe200078e0224 */
[----:B------:R-:W-:Y:S01]  /*0800*/  @!P4 LEA.HI.X R39, R32, R39, R33, 0x2, P6 ;  /* 0x000000272027c211 */ /* 0x000fe200030f1421 */
[----:B-1----:R-:W-:Y:S01]  /*0810*/  @!P3 IMAD R44, R55, R34, RZ ;  /* 0x00000022372cb224 */ /* 0x002fe200078e02ff */
[----:B------:R-:W0:Y:S01]  /*0820*/  @!P2 LDC.64 R32, c[0x0][0x3e0] ;  /* 0x0000f800ff20ab82 */ /* 0x000e220000000a00 */
[----:B------:R-:W-:Y:S02]  /*0830*/  ISETP.GE.U32.AND P6, PT, R16, UR4, PT ;  /* 0x0000000410007c0c */ /* 0x000fe4000bfc6070 */
[----:B------:R-:W-:Y:S01]  /*0840*/  @!P3 MOV R36, R114 ;  /* 0x000000720024b202 */ /* 0x000fe20000000f00 */
[----:B------:R-:W-:Y:S01]  /*0850*/  @!P3 IMAD R47, R13, R35, R44 ;  /* 0x000000230d2fb224 */ /* 0x000fe200078e022c */
[----:B------:R-:W-:Y:S01]  /*0860*/  ISETP.GE.AND.EX P6, PT, R61, UR5, PT, P6 ;  /* 0x000000053d007c0c */ /* 0x000fe2000bfc6360 */
[----:B------:R1:W3:Y:S02]  /*0870*/  @!P4 LDG.E.64 R98, desc[UR6][R38.64] ;  /* 0x000000062662c981 */ /* 0x0002e4000c1e1b00 */
[----:B------:R-:W5:Y:S01]  /*0880*/  @!P1 LDC.64 R28, c[0x0][0x3e0] ;  /* 0x0000f800ff1c9b82 */ /* 0x000f620000000a00 */
[----:B------:R-:W-:Y:S01]  /*0890*/  @!P3 IMAD.WIDE.U32 R34, R13, R34, R36 ;  /* 0x000000220d22b225 */ /* 0x000fe200078e0024 */
[----:B------:R-:W-:-:S02]  /*08a0*/  @!P5 IADD3 R43, PT, PT, R43, R45, RZ ;  /* 0x0000002d2b2bd210 */ /* 0x000fc40007ffe0ff */
[----:B--2---:R-:W-:-:S04]  /*08b0*/  @!P5 LEA R44, P4, R42, R30, 0x2 ;  /* 0x0000001e2a2cd211 */ /* 0x004fc800078810ff */
[----:B------:R-:W2:Y:S01]  /*08c0*/  @!P2 LDC.64 R36, c[0x0][0x390] ;  /* 0x0000e400ff24ab82 */ /* 0x000ea20000000a00 */
[----:B------:R-:W-:Y:S02]  /*08d0*/  @!P5 LEA.HI.X R45, R42, R31, R43, 0x2, P4 ;  /* 0x0000001f2a2dd211 */ /* 0x000fe400020f142b */
[----:B------:R-:W-:Y:S02]  /*08e0*/  @!P3 IADD3 R35, PT, PT, R35, R47, RZ ;  /* 0x0000002f2323b210 */ /* 0x000fe40007ffe0ff */
[----:B------:R-:W-:Y:S02]  /*08f0*/  CS2R R96, SRZ ;  /* 0x0000000000607805 */ /* 0x000fe4000001ff00 */
[C---:B----4-:R-:W-:Y:S01]  /*0900*/  @!P3 LEA R40, P4, R34.reuse, R40, 0x2 ;  /* 0x000000282228b211 */ /* 0x050fe200078810ff */
[----:B------:R-:W4:Y:S03]  /*0910*/  @!P1 LDC.64 R30, c[0x0][0x390] ;  /* 0x0000e400ff1e9b82 */ /* 0x000f260000000a00 */
[----:B------:R-:W-:Y:S01]  /*0920*/  @!P3 LEA.HI.X R41, R34, R41, R35, 0x2, P4 ;  /* 0x000000292229b211 */ /* 0x000fe200020f1423 */
[----:B------:R4:W3:Y:S01]  /*0930*/  @!P5 LDG.E.64 R96, desc[UR6][R44.64] ;  /* 0x000000062c60d981 */ /* 0x0008e2000c1e1b00 */
[----:B0-----:R-:W-:Y:S01]  /*0940*/  @!P2 IMAD R42, R57, R32, RZ ;  /* 0x00000020392aa224 */ /* 0x001fe200078e02ff */
[----:B------:R-:W-:-:S02]  /*0950*/  ISETP.GE.U32.AND P5, PT, R17, UR4, PT ;  /* 0x0000000411007c0c */ /* 0x000fc4000bfa6070 */
[----:B------:R-:W0:Y:S01]  /*0960*/  @!P6 LDC.64 R34, c[0x0][0x3e0] ;  /* 0x0000f800ff22eb82 */ /* 0x000e220000000a00 */
[----:B-1----:R-:W-:Y:S02]  /*0970*/  @!P2 MOV R38, R114 ;  /* 0x000000720026a202 */ /* 0x002fe40000000f00 */
[----:B------:R-:W-:Y:S01]  /*0980*/  @!P2 MOV R39, R113 ;  /* 0x000000710027a202 */ /* 0x000fe20000000f00 */
[C---:B------:R-:W-:Y:S01]  /*0990*/  @!P2 IMAD R43, R14.reuse, R33, R42 ;  /* 0x000000210e2ba224 */ /* 0x040fe200078e022a */
[----:B------:R-:W-:Y:S01]  /*09a0*/  ISETP.GE.AND.EX P5, PT, R63, UR5, PT, P5 ;  /* 0x000000053f007c0c */ /* 0x000fe2000bfa6350 */
[----:B-----5:R-:W-:Y:S02]  /*09b0*/  @!P1 IMAD R42, R59, R28, RZ ;  /* 0x0000001c3b2a9224 */ /* 0x020fe400078e02ff */
[----:B------:R-:W-:Y:S01]  /*09c0*/  @!P2 IMAD.WIDE.U32 R32, R14, R32, R38 ;  /* 0x000000200e20a225 */ /* 0x000fe200078e0026 */
[----:B------:R-:W-:Y:S02]  /*09d0*/  @!P1 MOV R38, R114 ;  /* 0x0000007200269202 */ /* 0x000fe40000000f00 */
[----:B------:R-:W-:-:S02]  /*09e0*/  @!P1 MOV R39, R113 ;  /* 0x0000007100279202 */ /* 0x000fc40000000f00 */
[----:B------:R-:W-:Y:S01]  /*09f0*/  CS2R R94, SRZ ;  /* 0x00000000005e7805 */ /* 0x000fe2000001ff00 */
[----:B------:R-:W-:Y:S01]  /*0a00*/  @!P1 IMAD R47, R15, R29, R42 ;  /* 0x0000001d0f2f9224 */ /* 0x000fe200078e022a */
[----:B------:R-:W-:Y:S02]  /*0a10*/  @!P2 IADD3 R33, PT, PT, R33, R43, RZ ;  /* 0x0000002b2121a210 */ /* 0x000fe40007ffe0ff */
[C---:B--2---:R-:W-:Y:S01]  /*0a20*/  @!P2 LEA R36, P4, R32.reuse, R36, 0x2 ;  /* 0x000000242024a211 */ /* 0x044fe200078810ff */
[----:B------:R-:W-:Y:S01]  /*0a30*/  @!P1 IMAD.WIDE.U32 R28, R15, R28, R38 ;  /* 0x0000001c0f1c9225 */ /* 0x000fe200078e0026 */
[----:B------:R1:W2:Y:S01]  /*0a40*/  @!P3 LDG.E.64 R94, desc[UR6][R40.64] ;  /* 0x00000006285eb981 */ /* 0x0002a2000c1e1b00 */
[----:B------:R-:W5:Y:S01]  /*0a50*/  @!P6 LDC.64 R38, c[0x0][0x390] ;  /* 0x0000e400ff26eb82 */ /* 0x000f620000000a00 */
[----:B------:R-:W-:Y:S02]  /*0a60*/  @!P2 LEA.HI.X R37, R32, R37, R33, 0x2, P4 ;  /* 0x000000252025a211 */ /* 0x000fe400020f1421 */
[----:B------:R-:W-:-:S02]  /*0a70*/  @!P1 IADD3 R29, PT, PT, R29, R47, RZ ;  /* 0x0000002f1d1d9210 */ /* 0x000fc40007ffe0ff */
[----:B----4-:R-:W-:Y:S02]  /*0a80*/  @!P1 LEA R44, P3, R28, R30, 0x2 ;  /* 0x0000001e1c2c9211 */ /* 0x010fe400078610ff */
[----:B------:R-:W-:Y:S01]  /*0a90*/  ISETP.GE.U32.AND P4, PT, R18, UR4, PT ;  /* 0x0000000412007c0c */ /* 0x000fe2000bf86070 */
[----:B------:R-:W4:Y:S01]  /*0aa0*/  @!P5 LDC.64 R32, c[0x0][0x3e0] ;  /* 0x0000f800ff20db82 */ /* 0x000f220000000a00 */
[----:B------:R-:W-:Y:S01]  /*0ab0*/  @!P1 LEA.HI.X R45, R28, R31, R29, 0x2, P3 ;  /* 0x0000001f1c2d9211 */ /* 0x000fe200018f141d */
[----:B0-----:R-:W-:Y:S01]  /*0ac0*/  @!P6 IMAD R28, R61, R34, RZ ;  /* 0x000000223d1ce224 */ /* 0x001fe200078e02ff */
[----:B------:R-:W-:Y:S02]  /*0ad0*/  ISETP.GE.AND.EX P4, PT, R65, UR5, PT, P4 ;  /* 0x0000000541007c0c */ /* 0x000fe4000bf86340 */
[----:B------:R-:W-:Y:S01]  /*0ae0*/  @!P6 MOV R29, R113 ;  /* 0x00000071001de202 */ /* 0x000fe20000000f00 */
[----:B-1----:R-:W-:Y:S01]  /*0af0*/  @!P6 IMAD R41, R16, R35, R28 ;  /* 0x000000231029e224 */ /* 0x002fe200078e021c */
[----:B------:R-:W-:Y:S01]  /*0b00*/  @!P6 MOV R28, R114 ;  /* 0x00000072001ce202 */ /* 0x000fe20000000f00 */
[----:B------:R-:W0:Y:S01]  /*0b10*/  @!P5 LDC.64 R30, c[0x0][0x390] ;  /* 0x0000e400ff1edb82 */ /* 0x000e220000000a00 */
[----:B------:R-:W-:-:S02]  /*0b20*/  ISETP.GE.U32.AND P3, PT, R19, UR4, PT ;  /* 0x0000000413007c0c */ /* 0x000fc4000bf66070 */
[----:B------:R-:W-:Y:S02]  /*0b30*/  CS2R R92, SRZ ;  /* 0x00000000005c7805 */ /* 0x000fe4000001ff00 */
[----:B------:R-:W-:Y:S01]  /*0b40*/  CS2R R90, SRZ ;  /* 0x00000000005a7805 */ /* 0x000fe2000001ff00 */
[----:B------:R-:W-:Y:S01]  /*0b50*/  @!P6 IMAD.WIDE.U32 R34, R16, R34, R28 ;  /* 0x000000221022e225 */ /* 0x000fe200078e001c */
[----:B------:R-:W-:Y:S01]  /*0b60*/  ISETP.GE.AND.EX P3, PT, R67, UR5, PT, P3 ;  /* 0x0000000543007c0c */ /* 0x000fe2000bf66330 */
[----:B------:R-:W1:Y:S01]  /*0b70*/  @!P4 LDC.64 R28, c[0x0][0x3e0] ;  /* 0x0000f800ff1ccb82 */ /* 0x000e620000000a00 */
[----:B------:R5:W2:Y:S02]  /*0b80*/  @!P2 LDG.E.64 R92, desc[UR6][R36.64] ;  /* 0x00000006245ca981 */ /* 0x000aa4000c1e1b00 */
[----:B------:R-:W-:Y:S02]  /*0b90*/  @!P6 IADD3 R35, PT, PT, R35, R41, RZ ;  /* 0x000000292323e210 */ /* 0x000fe40007ffe0ff */
[----:B------:R0:W2:Y:S01]  /*0ba0*/  @!P1 LDG.E.64 R90, desc[UR6][R44.64] ;  /* 0x000000062c5a9981 */ /* 0x0000a2000c1e1b00 */
[----:B------:R-:W-:-:S02]  /*0bb0*/  ISETP.GE.U32.AND P2, PT, R20, UR4, PT ;  /* 0x0000000414007c0c */ /* 0x000fc4000bf46070 */
[----:B------:R-:W-:-:S04]  /*0bc0*/  CS2R R88, SRZ ;  /* 0x0000000000587805 */ /* 0x000fc8000001ff00 */
[----:B------:R-:W1:Y:S01]  /*0bd0*/  @!P3 LDC.64 R42, c[0x0][0x3e0] ;  /* 0x0000f800ff2abb82 */ /* 0x000e620000000a00 */
[----:B-----5:R-:W-:Y:S01]  /*0be0*/  @!P6 LEA R36, P1, R34, R38, 0x2 ;  /* 0x000000262224e211 */ /* 0x020fe200078210ff */
[----:B----4-:R-:W-:-:S03]  /*0bf0*/  @!P5 IMAD R38, R63, R32, RZ ;  /* 0x000000203f26d224 */ /* 0x010fc600078e02ff */
[----:B------:R-:W-:Y:S02]  /*0c00*/  @!P6 LEA.HI.X R37, R34, R39, R35, 0x2, P1 ;  /* 0x000000272225e211 */ /* 0x000fe400008f1423 */
[----:B------:R-:W-:Y:S02]  /*0c10*/  @!P5 MOV R34, R114 ;  /* 0x000000720022d202 */ /* 0x000fe40000000f00 */
[----:B------:R-:W-:Y:S01]  /*0c20*/  @!P5 MOV R35, R113 ;  /* 0x000000710023d202 */ /* 0x000fe20000000f00 */
[----:B------:R-:W-:Y:S01]  /*0c30*/  @!P5 IMAD R47, R17, R33, R38 ;  /* 0x00000021112fd224 */ /* 0x000fe200078e0226 */
[----:B------:R-:W-:Y:S01]  /*0c40*/  ISETP.GE.AND.EX P2, PT, R101, UR5, PT, P2 ;  /* 0x0000000565007c0c */ /* 0x000fe2000bf46320 */
[----:B------:R-:W4:Y:S01]  /*0c50*/  @!P4 LDC.64 R38, c[0x0][0x390] ;  /* 0x0000e400ff26cb82 */ /* 0x000f220000000a00 */
[----:B------:R-:W-:Y:S01]  /*0c60*/  ISETP.GE.U32.AND P1, PT, R6, UR4, PT ;  /* 0x0000000406007c0c */ /* 0x000fe2000bf26070 */
[----:B------:R-:W-:Y:S01]  /*0c70*/  @!P5 IMAD.WIDE.U32 R32, R17, R32, R34 ;  /* 0x000000201120d225 */ /* 0x000fe200078e0022 */
[----:B------:R5:W2:Y:S02]  /*0c80*/  @!P6 LDG.E.64 R88, desc[UR6][R36.64] ;  /* 0x000000062458e981 */ /* 0x000aa4000c1e1b00 */
[----:B------:R-:W-:-:S02]  /*0c90*/  ISETP.GE.AND.EX P1, PT, R11, UR5, PT, P1 ;  /* 0x000000050b007c0c */ /* 0x000fc4000bf26310 */
[----:B------:R-:W-:Y:S02]  /*0ca0*/  @!P5 IADD3 R33, PT, PT, R33, R47, RZ ;  /* 0x0000002f2121d210 */ /* 0x000fe40007ffe0ff */
[C---:B0-----:R-:W-:Y:S01]  /*0cb0*/  @!P5 LEA R44, P6, R32.reuse, R30, 0x2 ;  /* 0x0000001e202cd211 */ /* 0x041fe200078c10ff */
[----:B-1----:R-:W-:Y:S02]  /*0cc0*/  @!P4 IMAD R30, R65, R28, RZ ;  /* 0x0000001c411ec224 */ /* 0x002fe400078e02ff */
[----:B------:R-:W0:Y:S01]  /*0cd0*/  @!P2 LDC.64 R40, c[0x0][0x3e0] ;  /* 0x0000f800ff28ab82 */ /* 0x000e220000000a00 */
[----:B------:R-:W-:Y:S01]  /*0ce0*/  @!P5 LEA.HI.X R45, R32, R31, R33, 0x2, P6 ;  /* 0x0000001f202dd211 */ /* 0x000fe200030f1421 */
[----:B------:R-:W-:Y:S01]  /*0cf0*/  @!P4 IMAD R47, R18, R29, R30 ;  /* 0x0000001d122fc224 */ /* 0x000fe200078e021e */
[----:B------:R-:W-:-:S05]  /*0d00*/  @!P4 MOV R30, R114 ;  /* 0x00000072001ec202 */ /* 0x000fca0000000f00 */
[----:B------:R-:W1:Y:S01]  /*0d10*/  @!P3 LDC.64 R32, c[0x0][0x390] ;  /* 0x0000e400ff20bb82 */ /* 0x000e620000000a00 */
[----:B------:R-:W-:Y:S02]  /*0d20*/  @!P4 MOV R31, R113 ;  /* 0x00000071001fc202 */ /* 0x000fe40000000f00 */
[----:B------:R-:W-:Y:S02]  /*0d30*/  CS2R R86, SRZ ;  /* 0x0000000000567805 */ /* 0x000fe4000001ff00 */
[----:B------:R-:W-:-:S03]  /*0d40*/  ISETP.GE.U32.AND P6, PT, R21, UR4, PT ;  /* 0x0000000415007c0c */ /* 0x000fc6000bfc6070 */
[----:B------:R-:W1:Y:S01]  /*0d50*/  @!P1 LDC.64 R34, c[0x0][0x3e0] ;  /* 0x0000f800ff229b82 */ /* 0x000e620000000a00 */
[----:B------:R-:W-:Y:S01]  /*0d60*/  @!P4 IMAD.WIDE.U32 R28, R18, R28, R30 ;  /* 0x0000001c121cc225 */ /* 0x000fe200078e001e */
[----:B------:R-:W-:Y:S01]  /*0d70*/  ISETP.GE.AND.EX P6, PT, R103, UR5, PT, P6 ;  /* 0x0000000567007c0c */ /* 0x000fe2000bfc6360 */
[----:B------:R4:W2:Y:S02]  /*0d80*/  @!P5 LDG.E.64 R86, desc[UR6][R44.64] ;  /* 0x000000062c56d981 */ /* 0x0008a4000c1e1b00 */
[----:B-----5:R-:W-:Y:S01]  /*0d90*/  @!P3 IMAD R36, R67, R42, RZ ;  /* 0x0000002a4324b224 */ /* 0x020fe200078e02ff */
[----:B------:R-:W-:Y:S02]  /*0da0*/  @!P4 IADD3 R29, PT, PT, R29, R47, RZ ;  /* 0x0000002f1d1dc210 */ /* 0x000fe40007ffe0ff */
[----:B------:R-:W5:Y:S01]  /*0db0*/  @!P2 LDC.64 R30, c[0x0][0x390] ;  /* 0x0000e400ff1eab82 */ /* 0x000f620000000a00 */
[----:B----4-:R-:W-:Y:S01]  /*0dc0*/  @!P4 LEA R38, P5, R28, R38, 0x2 ;  /* 0x000000261c26c211 */ /* 0x010fe200078a10ff */
[----:B------:R-:W-:Y:S01]  /*0dd0*/  @!P3 IMAD R49, R19, R43, R36 ;  /* 0x0000002b1331b224 */ /* 0x000fe200078e0224 */
[----:B------:R-:W-:-:S02]  /*0de0*/  @!P3 MOV R44, R114 ;  /* 0x00000072002cb202 */ /* 0x000fc40000000f00 */
[----:B------:R-:W-:-:S03]  /*0df0*/  @!P3 MOV R45, R113 ;  /* 0x00000071002db202 */ /* 0x000fc60000000f00 */
[----:B------:R-:W4:Y:S01]  /*0e00*/  @!P1 LDC.64 R36, c[0x0][0x390] ;  /* 0x0000e400ff249b82 */ /* 0x000f220000000a00 */
[----:B------:R-:W-:Y:S02]  /*0e10*/  CS2R R84, SRZ ;  /* 0x0000000000547805 */ /* 0x000fe4000001ff00 */
[----:B------:R-:W-:Y:S01]  /*0e20*/  @!P4 LEA.HI.X R39, R28, R39, R29, 0x2, P5 ;  /* 0x000000271c27c211 */ /* 0x000fe200028f141d */
[----:B------:R-:W-:Y:S01]  /*0e30*/  @!P3 IMAD.WIDE.U32 R42, R19, R42, R44 ;  /* 0x0000002a132ab225 */ /* 0x000fe200078e002c */
[----:B------:R-:W-:-:S03]  /*0e40*/  @!P2 MOV R44, R114 ;  /* 0x00000072002ca202 */ /* 0x000fc60000000f00 */
[----:B------:R-:W2:Y:S01]  /*0e50*/  @!P4 LDG.E.64 R84, desc[UR6][R38.64] ;  /* 0x000000062654c981 */ /* 0x000ea2000c1e1b00 */
[----:B0-----:R-:W-:Y:S01]  /*0e60*/  @!P2 IMAD R46, R101, R40, RZ ;  /* 0x00000028652ea224 */ /* 0x001fe200078e02ff */
[----:B------:R-:W0:Y:S01]  /*0e70*/  @!P6 LDC.64 R28, c[0x0][0x3e0] ;  /* 0x0000f800ff1ceb82 */ /* 0x000e220000000a00 */
[----:B------:R-:W-:Y:S02]  /*0e80*/  @!P3 IADD3 R43, PT, PT, R43, R49, RZ ;  /* 0x000000312b2bb210 */ /* 0x000fe40007ffe0ff */
[----:B-1----:R-:W-:Y:S02]  /*0e90*/  @!P3 LEA R32, P5, R42, R32, 0x2 ;  /* 0x000000202a20b211 */ /* 0x002fe400078a10ff */
[----:B------:R-:W-:Y:S02]  /*0ea0*/  ISETP.GE.U32.AND P4, PT, R22, UR4, PT ;  /* 0x0000000416007c0c */ /* 0x000fe4000bf86070 */
[----:B------:R-:W-:Y:S01]  /*0eb0*/  @!P2 MOV R45, R113 ;  /* 0x00000071002da202 */ /* 0x000fe20000000f00 */
[----:B------:R-:W-:Y:S01]  /*0ec0*/  @!P2 IMAD R47, R20, R41, R46 ;  /* 0x00000029142fa224 */ /* 0x000fe200078e022e */
[----:B------:R-:W-:Y:S01]  /*0ed0*/  @!P3 LEA.HI.X R33, R42, R33, R43, 0x2, P5 ;  /* 0x000000212a21b211 */ /* 0x000fe200028f142b */
[----:B------:R-:W-:Y:S01]  /*0ee0*/  @!P1 IMAD R46, R11, R34, RZ ;  /* 0x000000220b2e9224 */ /* 0x000fe200078e02ff */
[----:B------:R-:W-:-:S02]  /*0ef0*/  @!P1 MOV R42, R114 ;  /* 0x00000072002a9202 */ /* 0x000fc40000000f00 */
[----:B------:R-:W-:Y:S02]  /*0f00*/  @!P1 MOV R43, R113 ;  /* 0x00000071002b9202 */ /* 0x000fe40000000f00 */
[----:B------:R-:W-:Y:S01]  /*0f10*/  ISETP.GE.AND.EX P4, PT, R105, UR5, PT, P4 ;  /* 0x0000000569007c0c */ /* 0x000fe2000bf86340 */
[----:B------:R-:W-:Y:S01]  /*0f20*/  @!P2 IMAD.WIDE.U32 R40, R20, R40, R44 ;  /* 0x000000281428a225 */ /* 0x000fe200078e002c */
[----:B------:R-:W-:-:S03]  /*0f30*/  CS2R R82, SRZ ;  /* 0x0000000000527805 */ /* 0x000fc6000001ff00 */
[C---:B------:R-:W-:Y:S02]  /*0f40*/  @!P1 IMAD R45, R6.reuse, R35, R46 ;  /* 0x00000023062d9224 */ /* 0x040fe400078e022e */
[----:B------:R-:W-:Y:S01]  /*0f50*/  @!P1 IMAD.WIDE.U32 R34, R6, R34, R42 ;  /* 0x0000002206229225 */ /* 0x000fe200078e002a */
[----:B------:R-:W-:Y:S01]  /*0f60*/  @!P2 IADD3 R41, PT, PT, R41, R47, RZ ;  /* 0x0000002f2929a210 */ /* 0x000fe20007ffe0ff */
[----:B------:R-:W1:Y:S01]  /*0f70*/  @!P6 LDC.64 R42, c[0x0][0x390] ;  /* 0x0000e400ff2aeb82 */ /* 0x000e620000000a00 */
[C---:B-----5:R-:W-:Y:S01]  /*0f80*/  @!P2 LEA R30, P5, R40.reuse, R30, 0x2 ;  /* 0x0000001e281ea211 */ /* 0x060fe200078a10ff */
[----:B------:R5:W2:Y:S01]  /*0f90*/  @!P3 LDG.E.64 R82, desc[UR6][R32.64] ;  /* 0x000000062052b981 */ /* 0x000aa2000c1e1b00 */
[----:B------:R-:W-:Y:S02]  /*0fa0*/  ISETP.GE.U32.AND P3, PT, R23, UR4, PT ;  /* 0x0000000417007c0c */ /* 0x000fe4000bf66070 */
[----:B------:R-:W-:Y:S02]  /*0fb0*/  @!P2 LEA.HI.X R31, R40, R31, R41, 0x2, P5 ;  /* 0x0000001f281fa211 */ /* 0x000fe400028f1429 */
[----:B------:R-:W-:Y:S01]  /*0fc0*/  @!P1 IADD3 R35, PT, PT, R35, R45, RZ ;  /* 0x0000002d23239210 */ /* 0x000fe20007ffe0ff */
[----:B------:R-:W1:Y:S01]  /*0fd0*/  @!P4 LDC.64 R40, c[0x0][0x3e0] ;  /* 0x0000f800ff28cb82 */ /* 0x000e620000000a00 */
[----:B----4-:R-:W-:-:S02]  /*0fe0*/  @!P1 LEA R36, P5, R34, R36, 0x2 ;  /* 0x0000002422249211 */ /* 0x010fc400078a10ff */
[----:B------:R-:W-:Y:S02]  /*0ff0*/  ISETP.GE.AND.EX P3, PT, R107, UR5, PT, P3 ;  /* 0x000000056b007c0c */ /* 0x000fe4000bf66330 */
[----:B------:R-:W-:Y:S01]  /*1000*/  @!P1 LEA.HI.X R37, R34, R37, R35, 0x2, P5 ;  /* 0x0000002522259211 */ /* 0x000fe200028f1423 */
[----:B0-----:R-:W-:Y:S01]  /*1010*/  @!P6 IMAD R34, R103, R28, RZ ;  /* 0x0000001c6722e224 */ /* 0x001fe200078e02ff */
[----:B------:R-:W-:Y:S02]  /*1020*/  ISETP.GE.U32.AND P5, PT, R24, UR4, PT ;  /* 0x0000000418007c0c */ /* 0x000fe4000bfa6070 */
[----:B------:R-:W-:Y:S02]  /*1030*/  CS2R R80, SRZ ;  /* 0x0000000000507805 */ /* 0x000fe4000001ff00 */
[----:B-----5:R-:W-:Y:S02]  /*1040*/  @!P6 MOV R32, R114 ;  /* 0x000000720020e202 */ /* 0x020fe40000000f00 */
[----:B------:R-:W-:-:S02]  /*1050*/  CS2R R78, SRZ ;  /* 0x00000000004e7805 */ /* 0x000fc4000001ff00 */
[----:B------:R-:W-:Y:S01]  /*1060*/  @!P6 MOV R33, R113 ;  /* 0x000000710021e202 */ /* 0x000fe20000000f00 */
[----:B------:R-:W-:Y:S01]  /*1070*/  @!P6 IMAD R35, R21, R29, R34 ;  /* 0x0000001d1523e224 */ /* 0x000fe200078e0222 */
[----:B------:R-:W-:Y:S01]  /*1080*/  ISETP.GE.AND.EX P5, PT, R109, UR5, PT, P5 ;  /* 0x000000056d007c0c */ /* 0x000fe2000bfa6350 */
[----:B------:R-:W0:Y:S01]  /*1090*/  @!P4 LDC.64 R38, c[0x0][0x390] ;  /* 0x0000e400ff26cb82 */ /* 0x000e220000000a00 */
[----:B------:R4:W5:Y:S01]  /*10a0*/  @!P1 LDG.E.64 R80, desc[UR6][R36.64] ;  /* 0x0000000624509981 */ /* 0x000962000c1e1b00 */
[----:B------:R-:W-:-:S03]  /*10b0*/  @!P6 IMAD.WIDE.U32 R28, R21, R28, R32 ;  /* 0x0000001c151ce225 */ /* 0x000fc600078e0020 */
[----:B------:R4:W2:Y:S02]  /*10c0*/  @!P2 LDG.E.64 R78, desc[UR6][R30.64] ;  /* 0x000000061e4ea981 */ /* 0x0008a4000c1e1b00 */
[----:B------:R-:W-:Y:S02]  /*10d0*/  @!P6 IADD3 R29, PT, PT, R29, R35, RZ ;  /* 0x000000231d1de210 */ /* 0x000fe40007ffe0ff */
[C---:B-1----:R-:W-:Y:S01]  /*10e0*/  @!P6 LEA R42, P2, R28.reuse, R42, 0x2 ;  /* 0x0000002a1c2ae211 */ /* 0x042fe200078410ff */
[----:B----4-:R-:W1:Y:S03]  /*10f0*/  @!P3 LDC.64 R36, c[0x0][0x3e0] ;  /* 0x0000f800ff24bb82 */ /* 0x010e660000000a00 */
[----:B------:R-:W-:Y:S01]  /*1100*/  @!P6 LEA.HI.X R43, R28, R43, R29, 0x2, P2 ;  /* 0x0000002b1c2be211 */ /* 0x000fe200010f141d */
[----:B------:R-:W-:Y:S01]  /*1110*/  @!P4 IMAD R32, R105, R40, RZ ;  /* 0x000000286920c224 */ /* 0x000fe200078e02ff */
[----:B------:R-:W-:-:S02]  /*1120*/  @!P4 MOV R30, R114 ;  /* 0x00000072001ec202 */ /* 0x000fc40000000f00 */
[----:B------:R-:W-:Y:S01]  /*1130*/  @!P4 MOV R31, R113 ;  /* 0x00000071001fc202 */ /* 0x000fe20000000f00 */
[----:B------:R-:W4:Y:S01]  /*1140*/  @!P5 LDC.64 R28, c[0x0][0x3e0] ;  /* 0x0000f800ff1cdb82 */ /* 0x000f220000000a00 */
[----:B------:R-:W-:Y:S02]  /*1150*/  ISETP.GE.U32.AND P2, PT, R25, UR4, PT ;  /* 0x0000000419007c0c */ /* 0x000fe4000bf46070 */
[----:B------:R-:W-:Y:S01]  /*1160*/  CS2R R76, SRZ ;  /* 0x00000000004c7805 */ /* 0x000fe2000001ff00 */
[C---:B------:R-:W-:Y:S01]  /*1170*/  @!P4 IMAD R45, R22.reuse, R41, R32 ;  /* 0x00000029162dc224 */ /* 0x040fe200078e0220 */
[----:B------:R-:W-:Y:S01]  /*1180*/  ISETP.GE.AND.EX P2, PT, R111, UR5, PT, P2 ;  /* 0x000000056f007c0c */ /* 0x000fe2000bf46320 */
[----:B------:R-:W-:Y:S02]  /*1190*/  @!P4 IMAD.WIDE.U32 R40, R22, R40, R30 ;  /* 0x000000281628c225 */ /* 0x000fe400078e001e */
[----:B------:R-:W3:Y:S01]  /*11a0*/  @!P3 LDC.64 R32, c[0x0][0x390] ;  /* 0x0000e400ff20bb82 */ /* 0x000ee20000000a00 */
[----:B------:R-:W2:Y:S02]  /*11b0*/  @!P6 LDG.E.64 R76, desc[UR6][R42.64] ;  /* 0x000000062a4ce981 */ /* 0x000ea4000c1e1b00 */
[----:B------:R-:W-:-:S02]  /*11c0*/  @!P4 IADD3 R41, PT, PT, R41, R45, RZ ;  /* 0x0000002d2929c210 */ /* 0x000fc40007ffe0ff */
[----:B0-----:R-:W-:-:S03]  /*11d0*/  @!P4 LEA R38, P6, R40, R38, 0x2 ;  /* 0x000000262826c211 */ /* 0x001fc600078c10ff */
[----:B------:R-:W0:Y:S01]  /*11e0*/  @!P5 LDC.64 R34, c[0x0][0x390] ;  /* 0x0000e400ff22db82 */ /* 0x000e220000000a00 */
[----:B------:R-:W-:Y:S01]  /*11f0*/  @!P4 LEA.HI.X R39, R40, R39, R41, 0x2, P6 ;  /* 0x000000272827c211 */ /* 0x000fe200030f1429 */
[----:B-1----:R-:W-:Y:S01]  /*1200*/  @!P3 IMAD R44, R107, R36, RZ ;  /* 0x000000246b2cb224 */ /* 0x002fe200078e02ff */
[----:B------:R-:W-:Y:S02]  /*1210*/  @!P3 MOV R40, R114 ;  /* 0x000000720028b202 */ /* 0x000fe40000000f00 */
[----:B------:R-:W-:Y:S01]  /*1220*/  @!P3 MOV R41, R113 ;  /* 0x000000710029b202 */ /* 0x000fe20000000f00 */
[C---:B------:R-:W-:Y:S02]  /*1230*/  @!P3 IMAD R45, R23.reuse, R37, R44 ;  /* 0x00000025172db224 */ /* 0x040fe400078e022c */
[----:B------:R-:W1:Y:S01]  /*1240*/  @!P2 LDC.64 R30, c[0x0][0x3e0] ;  /* 0x0000f800ff1eab82 */ /* 0x000e620000000a00 */
[----:B------:R-:W-:Y:S01]  /*1250*/  @!P5 MOV R37, R113 ;  /* 0x000000710025d202 */ /* 0x000fe20000000f00 */
[----:B------:R-:W-:Y:S01]  /*1260*/  @!P3 IMAD.WIDE.U32 R40, R23, R36, R40 ;  /* 0x000000241728b225 */ /* 0x000fe200078e0028 */
[----:B------:R-:W-:-:S03]  /*1270*/  @!P5 MOV R36, R114 ;  /* 0x000000720024d202 */ /* 0x000fc60000000f00 */
[-C--:B----4-:R-:W-:Y:S02]  /*1280*/  @!P5 IMAD R46, R109, R28.reuse, RZ ;  /* 0x0000001c6d2ed224 */ /* 0x090fe400078e02ff */
[----:B------:R-:W-:-:S04]  /*1290*/  @!P5 IMAD.WIDE.U32 R36, R24, R28, R36 ;  /* 0x0000001c1824d225 */ /* 0x000fc800078e0024 */
[----:B------:R-:W-:Y:S02]  /*12a0*/  @!P5 IMAD R47, R24, R29, R46 ;  /* 0x0000001d182fd224 */ /* 0x000fe400078e022e */
[----:B------:R-:W4:Y:S01]  /*12b0*/  @!P2 LDC.64 R28, c[0x0][0x390] ;  /* 0x0000e400ff1cab82 */ /* 0x000f220000000a00 */
[----:B------:R-:W-:Y:S02]  /*12c0*/  @!P3 IADD3 R41, PT, PT, R41, R45, RZ ;  /* 0x0000002d2929b210 */ /* 0x000fe40007ffe0ff */
[C---:B---3--:R-:W-:Y:S02]  /*12d0*/  @!P3 LEA R32, P6, R40.reuse, R32, 0x2 ;  /* 0x000000202820b211 */ /* 0x048fe400078c10ff */
[----:B------:R-:W-:Y:S02]  /*12e0*/  @!P5 IADD3 R37, PT, PT, R37, R47, RZ ;  /* 0x0000002f2525d210 */ /* 0x000fe40007ffe0ff */
[----:B------:R-:W-:Y:S02]  /*12f0*/  @!P3 LEA.HI.X R33, R40, R33, R41, 0x2, P6 ;  /* 0x000000212821b211 */ /* 0x000fe400030f1429 */
[----:B0-----:R-:W-:-:S02]  /*1300*/  @!P5 LEA R34, P6, R36, R34, 0x2 ;  /* 0x000000222422d211 */ /* 0x001fc400078c10ff */
[----:B------:R-:W-:Y:S01]  /*1310*/  CS2R R74, SRZ ;  /* 0x00000000004a7805 */ /* 0x000fe2000001ff00 */
[----:B-1----:R-:W-:Y:S01]  /*1320*/  @!P2 IMAD R40, R111, R30, RZ ;  /* 0x0000001e6f28a224 */ /* 0x002fe200078e02ff */
[----:B------:R-:W-:Y:S02]  /*1330*/  @!P5 LEA.HI.X R35, R36, R35, R37, 0x2, P6 ;  /* 0x000000232423d211 */ /* 0x000fe400030f1425 */
[----:B------:R-:W-:Y:S02]  /*1340*/  @!P2 MOV R36, R114 ;  /* 0x000000720024a202 */ /* 0x000fe40000000f00 */
[----:B------:R-:W-:Y:S02]  /*1350*/  CS2R R72, SRZ ;  /* 0x0000000000487805 */ /* 0x000fe4000001ff00 */
[----:B------:R-:W-:Y:S01]  /*1360*/  @!P2 MOV R37, R113 ;  /* 0x000000710025a202 */ /* 0x000fe20000000f00 */
[C---:B------:R-:W-:Y:S01]  /*1370*/  @!P2 IMAD R31, R25.reuse, R31, R40 ;  /* 0x0000001f191fa224 */ /* 0x040fe200078e0228 */
[----:B------:R-:W3:Y:S01]  /*1380*/  @!P4 LDG.E.64 R74, desc[UR6][R38.64] ;  /* 0x00000006264ac981 */ /* 0x000ee2000c1e1b00 */
[----:B------:R-:W-:-:S03]  /*1390*/  @!P2 IMAD.WIDE.U32 R36, R25, R30, R36 ;  /* 0x0000001e1924a225 */ /* 0x000fc600078e0024 */
[----:B------:R0:W3:Y:S01]  /*13a0*/  @!P3 LDG.E.64 R72, desc[UR6][R32.64] ;  /* 0x000000062048b981 */ /* 0x0000e2000c1e1b00 */
[----:B------:R-:W-:Y:S02]  /*13b0*/  CS2R R70, SRZ ;  /* 0x0000000000467805 */ /* 0x000fe4000001ff00 */
[----:B------:R-:W-:Y:S02]  /*13c0*/  @!P2 IADD3 R30, PT, PT, R37, R31, RZ ;  /* 0x0000001f251ea210 */ /* 0x000fe40007ffe0ff */
[C---:B----4-:R-:W-:Y:S02]  /*13d0*/  @!P2 LEA R28, P3, R36.reuse, R28, 0x2 ;  /* 0x0000001c241ca211 */ /* 0x050fe400078610ff */
[----:B------:R-:W-:Y:S01]  /*13e0*/  CS2R R68, SRZ ;  /* 0x0000000000447805 */ /* 0x000fe2000001ff00 */
[----:B------:R-:W4:Y:S01]  /*13f0*/  @!P5 LDG.E.64 R70, desc[UR6][R34.64] ;  /* 0x000000062246d981 */ /* 0x000f22000c1e1b00 */
[----:B------:R-:W-:-:S05]  /*1400*/  @!P2 LEA.HI.X R29, R36, R29, R30, 0x2, P3 ;  /* 0x0000001d241da211 */ /* 0x000fca00018f141e */
[----:B------:R1:W4:Y:S01]  /*1410*/  @!P2 LDG.E.64 R68, desc[UR6][R28.64] ;  /* 0x000000061c44a981 */ /* 0x000322000c1e1b00 */
[----:B0-----:R-:W-:Y:S01]  /*1420*/  FADD.FTZ R33, R98, R99 ;  /* 0x0000006362217221 */ /* 0x001fe20000010000 */
[----:B------:R-:W-:-:S04]  /*1430*/  FMUL.FTZ R37, R99, R99 ;  /* 0x0000006363257220 */ /* 0x000fc80000410000 */
[----:B------:R-:W-:Y:S01]  /*1440*/  FFMA.FTZ R32, R98, R98, R37 ;  /* 0x0000006262207223 */ /* 0x000fe20000010025 */
[----:B-1----:R-:W-:Y:S01]  /*1450*/  FADD.FTZ R29, R96, R97 ;  /* 0x00000061601d7221 */ /* 0x002fe20000010000 */
[----:B------:R-:W-:-:S04]  /*1460*/  FMUL.FTZ R35, R97, R97 ;  /* 0x0000006161237220 */ /* 0x000fc80000410000 */
[----:B------:R-:W-:Y:S01]  /*1470*/  FFMA.FTZ R28, R96, R96, R35 ;  /* 0x00000060601c7223 */ /* 0x000fe20000010023 */
[----:B------:R-:W-:Y:S01]  /*1480*/  ISETP.GT.AND P2, PT, R4, 0x1e, PT ;  /* 0x0000001e0400780c */ /* 0x000fe20003f44270 */
[----:B-----5:R-:W-:Y:S01]  /*1490*/  FADD.FTZ R30, R80, R81 ;  /* 0x00000051501e7221 */ /* 0x020fe20000010000 */
[----:B------:R-:W-:-:S03]  /*14a0*/  FMUL.FTZ R31, R81, R81 ;  /* 0x00000051511f7220 */ /* 0x000fc60000410000 */
[----:B------:R-:W-:Y:S01]  /*14b0*/  FADD.FTZ R30, RZ, R30 ;  /* 0x0000001eff1e7221 */ /* 0x000fe20000010000 */
[----:B------:R-:W-:-:S03]  /*14c0*/  FFMA.FTZ R31, R80, R80, R31 ;  /* 0x00000050501f7223 */ /* 0x000fc6000001001f */
[----:B------:R-:W-:Y:S01]  /*14d0*/  FADD.FTZ R30, R30, R33 ;  /* 0x000000211e1e7221 */ /* 0x000fe20000010000 */
[----:B------:R-:W-:-:S03]  /*14e0*/  FADD.FTZ R31, RZ, R31 ;  /* 0x0000001fff1f7221 */ /* 0x000fc60000010000 */
[----:B------:R-:W-:Y:S01]  /*14f0*/  FADD.FTZ R29, R30, R29 ;  /* 0x0000001d1e1d7221 */ /* 0x000fe20000010000 */
[----:B--2---:R-:W-:Y:S01]  /*1500*/  FADD.FTZ R30, R94, R95 ;  /* 0x0000005f5e1e7221 */ /* 0x004fe20000010000 */
[----:B------:R-:W-:Y:S01]  /*1510*/  FADD.FTZ R31, R31, R32 ;  /* 0x000000201f1f7221 */ /* 0x000fe20000010000 */
[----:B------:R-:W-:Y:S02]  /*1520*/  FMUL.FTZ R33, R95, R95 ;  /* 0x0000005f5f217220 */ /* 0x000fe40000410000 */
[----:B------:R-:W-:Y:S01]  /*1530*/  FADD.FTZ R29, R29, R30 ;  /* 0x0000001e1d1d7221 */ /* 0x000fe20000010000 */
[----:B------:R-:W-:Y:S01]  /*1540*/  FADD.FTZ R30, R92, R93 ;  /* 0x0000005d5c1e7221 */ /* 0x000fe20000010000 */
[----:B------:R-:W-:Y:S01]  /*1550*/  FADD.FTZ R28, R31, R28 ;  /* 0x0000001c1f1c7221 */ /* 0x000fe20000010000 */
[----:B------:R-:W-:Y:S01]  /*1560*/  FFMA.FTZ R33, R94, R94, R33 ;  /* 0x0000005e5e217223 */ /* 0x000fe20000010021 */
[----:B------:R-:W-:Y:S01]  /*1570*/  FMUL.FTZ R31, R93, R93 ;  /* 0x0000005d5d1f7220 */ /* 0x000fe20000410000 */
        /* <DEDUP_REMOVED lines=20> */
[----:B------:R-:W-:-:S02]  /*16c0*/  FADD.FTZ R29, R29, R30 ;  /* 0x0000001e1d1d7221 */ /* 0x000fc40000010000 */
[----:B------:R-:W-:Y:S01]  /*16d0*/  FADD.FTZ R28, R28, R33 ;  /* 0x000000211c1c7221 */ /* 0x000fe20000010000 */
[----:B------:R-:W-:Y:S01]  /*16e0*/  FFMA.FTZ R31, R84, R84, R31 ;  /* 0x00000054541f7223 */ /* 0x000fe2000001001f */
[----:B------:R-:W-:Y:S01]  /*16f0*/  FMUL.FTZ R33, R83, R83 ;  /* 0x0000005353217220 */ /* 0x000fe20000410000 */
[----:B------:R-:W-:Y:S02]  /*1700*/  FADD.FTZ R30, R82, R83 ;  /* 0x00000053521e7221 */ /* 0x000fe40000010000 */
        /* <DEDUP_REMOVED lines=11> */
[----:B------:R-:W-:-:S02]  /*17c0*/  FFMA.FTZ R33, R76, R76, R33 ;  /* 0x0000004c4c217223 */ /* 0x000fc40000010021 */
[----:B------:R-:W-:Y:S02]  /*17d0*/  FADD.FTZ R29, R29, R30 ;  /* 0x0000001e1d1d7221 */ /* 0x000fe40000010000 */
[----:B------:R-:W-:Y:S01]  /*17e0*/  FADD.FTZ R28, R28, R33 ;  /* 0x000000211c1c7221 */ /* 0x000fe20000010000 */
[----:B---3--:R-:W-:Y:S01]  /*17f0*/  FMUL.FTZ R31, R75, R75 ;  /* 0x0000004b4b1f7220 */ /* 0x008fe20000410000 */
[----:B------:R-:W-:-:S03]  /*1800*/  FADD.FTZ R30, R74, R75 ;  /* 0x0000004b4a1e7221 */ /* 0x000fc60000010000 */
[----:B------:R-:W-:Y:S01]  /*1810*/  FFMA.FTZ R31, R74, R74, R31 ;  /* 0x0000004a4a1f7223 */ /* 0x000fe2000001001f */
[----:B------:R-:W-:Y:S01]  /*1820*/  FMUL.FTZ R33, R73, R73 ;  /* 0x0000004949217220 */ /* 0x000fe20000410000 */
[----:B------:R-:W-:Y:S01]  /*1830*/  FADD.FTZ R29, R29, R30 ;  /* 0x0000001e1d1d7221 */ /* 0x000fe20000010000 */
[----:B------:R-:W-:Y:S01]  /*1840*/  FADD.FTZ R30, R72, R73 ;  /* 0x00000049481e7221 */ /* 0x000fe20000010000 */
[----:B------:R-:W-:Y:S01]  /*1850*/  FADD.FTZ R28, R28, R31 ;  /* 0x0000001f1c1c7221 */ /* 0x000fe20000010000 */
[----:B------:R-:W-:Y:S01]  /*1860*/  FFMA.FTZ R33, R72, R72, R33 ;  /* 0x0000004848217223 */ /* 0x000fe20000010021 */
[----:B----4-:R-:W-:Y:S01]  /*1870*/  FMUL.FTZ R31, R71, R71 ;  /* 0x00000047471f7220 */ /* 0x010fe20000410000 */
[----:B------:R-:W-:Y:S02]  /*1880*/  FADD.FTZ R29, R29, R30 ;  /* 0x0000001e1d1d7221 */ /* 0x000fe40000010000 */
[----:B------:R-:W-:Y:S01]  /*1890*/  FADD.FTZ R28, R28, R33 ;  /* 0x000000211c1c7221 */ /* 0x000fe20000010000 */
        /* <DEDUP_REMOVED lines=45> */
.L_x_2986:
[----:B------:R-:W-:Y:S05]  /*1b70*/  BSYNC.RECONVERGENT B0 ;  /* 0x0000000000007941 */ /* 0x000fea0003800200 */
.L_x_2985:
        /* <DEDUP_REMOVED lines=44> */
.L_x_2988:
[----:B------:R-:W-:Y:S05]  /*1e40*/  BSYNC.RECONVERGENT B0 ;  /* 0x0000000000007941 */ /* 0x000fea0003800200 */
.L_x_2987:
        /* <DEDUP_REMOVED lines=24> */
.L_x_2991:
[----:B---3--:R-:W3:Y:S04]  /*1fd0*/  LDG.E.STRONG.GPU R30, desc[UR6][R28.64] ;  /* 0x000000061c1e7981 */ /* 0x008ee8000c1ef900 */
[----:B---3--:R-:W-:Y:S01]  /*1fe0*/  CCTL.IVALL ;  /* 0x00000000ff00798f */ /* 0x008fe20002000000 */
[----:B------:R-:W-:Y:S05]  /*1ff0*/  YIELD ;  /* 0x0000000000007946 */ /* 0x000fea0003800000 */
[----:B------:R-:W-:-:S13]  /*2000*/  ISETP.NE.AND P2, PT, R30, R35, PT ;  /* 0x000000231e00720c */ /* 0x000fda0003f45270 */
[----:B------:R-:W-:Y:S05]  /*2010*/  @P2 BRA `(.L_x_2991) ;  /* 0xfffffffc00ec2947 */ /* 0x000fea000383ffff */
.L_x_2990:
        /* <DEDUP_REMOVED lines=15> */
.L_x_2993:
        /* <DEDUP_REMOVED lines=60> */
.L_x_2992:
        /* <DEDUP_REMOVED lines=35> */
.L_x_2994:
        /* <DEDUP_REMOVED lines=18> */
.L_x_2995:
        /* <DEDUP_REMOVED lines=9> */
.L_x_2996:
[----:B------:R-:W-:Y:S05]  /*28b0*/  BSYNC.RECONVERGENT B0 ;  /* 0x0000000000007941 */ /* 0x000fea0003800200 */
.L_x_2989:
[----:B------:R-:W4:Y:S01]  /*28c0*/  S2UR UR5, SR_CgaCtaId ;  /* 0x00000000000579c3 */ /* 0x000f220000008800 */
[----:B------:R-:W0:Y:S01]  /*28d0*/  LDCU UR8, c[0x0][0x414] ;  /* 0x00008280ff0877ac */ /* 0x000e220008000800 */
[----:B------:R-:W-:Y:S01]  /*28e0*/  LOP3.LUT R37, R26, 0xffff, RZ, 0xc0, !PT ;  /* 0x0000ffff1a257812 */ /* 0x000fe200078ec0ff */
[----:B------:R-:W-:-:S03]  /*28f0*/  UMOV UR4, 0x400 ;  /* 0x0000040000047882 */ /* 0x000fc60000000000 */
[----:B------:R-:W-:Y:S02]  /*2900*/  IADD3 R37, PT, PT, R52, R37, RZ ;  /* 0x0000002534257210 */ /* 0x000fe40007ffe0ff */
[----:B---3--:R-:W2:Y:S08]  /*2910*/  @P0 LDC.64 R30, c[0x0][0x388] ;  /* 0x0000e200ff1e0b82 */ /* 0x008eb00000000a00 */
[----:B-1----:R-:W1:Y:S01]  /*2920*/  LDC.64 R32, c[0x0][0x398] ;  /* 0x0000e600ff207b82 */ /* 0x002e620000000a00 */
[----:B----4-:R-:W-:-:S07]  /*2930*/  ULEA UR4, UR5, UR4, 0x18 ;  /* 0x0000000405047291 */ /* 0x010fce000f8ec0ff */
        /* <DEDUP_REMOVED lines=9> */
[----:B------:R-:W5:Y:S04]  /*29d0*/  LDG.E.64 R32, desc[UR6][R32.64] ;  /* 0x0000000620207981 */ /* 0x000f68000c1e1b00 */
[----:B------:R-:W5:Y:S01]  /*29e0*/  LDG.E.64 R28, desc[UR6][R28.64] ;  /* 0x000000061c1c7981 */ /* 0x000f62000c1e1b00 */
[----:B------:R-:W-:Y:S01]  /*29f0*/  HFMA2 R39, -RZ, RZ, 1.875, 0 ;  /* 0x3f800000ff277431 */ /* 0x000fe200000001ff */
[----:B------:R-:W-:Y:S02]  /*2a00*/  BSSY.RECONVERGENT B0, `(.L_x_2997) ;  /* 0x0000367000007945 */ /* 0x000fe40003800200 */
        /* <DEDUP_REMOVED lines=10> */
[----:B------:R-:W-:Y:S05]  /*2ab0*/  BRA.U UP0, `(.L_x_2998) ;  /* 0x00000015007c7547 */ /* 0x000fea000b800000 */
[----:B------:R-:W2:Y:S01]  /*2ac0*/  LDCU.64 UR8, c[0x0][0x3e8] ;  /* 0x00007d00ff0877ac */ /* 0x000ea20008000a00 */
[----:B------:R-:W-:Y:S01]  /*2ad0*/  BSSY.RECONVERGENT B1, `(.L_x_2999) ;  /* 0x0000019000017945 */ /* 0x000fe20003800200 */
[----:B--2---:R-:W-:Y:S02]  /*2ae0*/  ISETP.GE.U32.AND P1, PT, R6, UR8, PT ;  /* 0x0000000806007c0c */ /* 0x004fe4000bf26070 */
[----:B------:R-:W-:Y:S02]  /*2af0*/  ISETP.GE.U32.AND P2, PT, R10, UR8, PT ;  /* 0x000000080a007c0c */ /* 0x000fe4000bf46070 */
[----:B------:R-:W-:Y:S02]  /*2b00*/  ISETP.GE.AND.EX P1, PT, R11, UR9, PT, P1 ;  /* 0x000000090b007c0c */ /* 0x000fe4000bf26310 */
[----:B------:R-:W-:Y:S02]  /*2b10*/  ISETP.GE.U32.AND P5, PT, R12, UR8, PT ;  /* 0x000000080c007c0c */ /* 0x000fe4000bfa6070 */
[----:B------:R-:W-:-:S02]  /*2b20*/  ISETP.GE.U32.AND P6, PT, R13, UR8, PT ;  /* 0x000000080d007c0c */ /* 0x000fc4000bfc6070 */
[----:B------:R-:W-:-:S07]  /*2b30*/  ISETP.GE.AND.EX P2, PT, R27, UR9, PT, P2 ;  /* 0x000000091b007c0c */ /* 0x000fce000bf46320 */
[----:B------:R-:W-:Y:S06]  /*2b40*/  @P1 BRA `(.L_x_3000) ;  /* 0x0000000000441947 */ /* 0x000fec0003800000 */
[----:B------:R-:W2:Y:S01]  /*2b50*/  LDCU.64 UR10, c[0x0][0x3e0] ;  /* 0x00007c00ff0a77ac */ /* 0x000ea20008000a00 */
[----:B------:R-:W-:Y:S01]  /*2b60*/  MOV R30, R114 ;  /* 0x00000072001e7202 */ /* 0x000fe20000000f00 */
[C---:B------:R-:W-:Y:S01]  /*2b70*/  FADD.FTZ R80, -R38.reuse, R80 ;  /* 0x0000005026507221 */ /* 0x040fe20000010100 */
[----:B------:R-:W-:Y:S01]  /*2b80*/  MOV R31, R113 ;  /* 0x00000071001f7202 */ /* 0x000fe20000000f00 */
[----:B------:R-:W0:Y:S01]  /*2b90*/  LDCU.64 UR4, c[0x0][0x380] ;  /* 0x00007000ff0477ac */ /* 0x000e220008000a00 */
[----:B------:R-:W-:-:S04]  /*2ba0*/  FADD.FTZ R34, -R38, R81 ;  /* 0x0000005126227221 */ /* 0x000fc80000010100 */
[----:B-1----:R-:W-:Y:S01]  /*2bb0*/  FMUL.FTZ R40, R34, R39 ;  /* 0x0000002722287220 */ /* 0x002fe20000410000 */
[----:B--2---:R-:W-:Y:S02]  /*2bc0*/  IMAD R35, R11, UR10, RZ ;  /* 0x0000000a0b237c24 */ /* 0x004fe4000f8e02ff */
[----:B------:R-:W-:-:S04]  /*2bd0*/  IMAD.WIDE.U32 R30, R6, UR10, R30 ;  /* 0x0000000a061e7c25 */ /* 0x000fc8000f8e001e */
[----:B------:R-:W-:Y:S02]  /*2be0*/  IMAD R37, R6, UR11, R35 ;  /* 0x0000000b06257c24 */ /* 0x000fe4000f8e0223 */
[----:B------:R-:W-:Y:S01]  /*2bf0*/  FMUL.FTZ R35, R80, R39 ;  /* 0x0000002750237220 */ /* 0x000fe20000410000 */
[----:B0-----:R-:W-:Y:S02]  /*2c00*/  LEA R36, P1, R30, UR4, 0x2 ;  /* 0x000000041e247c11 */ /* 0x001fe4000f8210ff */
[----:B------:R-:W-:Y:S01]  /*2c10*/  IADD3 R37, PT, PT, R31, R37, RZ ;  /* 0x000000251f257210 */ /* 0x000fe20007ffe0ff */
[----:B-----5:R-:W-:Y:S01]  /*2c20*/  FFMA.FTZ R34, R32, R35, R28 ;  /* 0x0000002320227223 */ /* 0x020fe2000001001c */
[----:B------:R-:W-:Y:S02]  /*2c30*/  FFMA.FTZ R35, R33, R40, R29 ;  /* 0x0000002821237223 */ /* 0x000fe4000001001d */
[----:B------:R-:W-:-:S05]  /*2c40*/  LEA.HI.X R37, R30, UR5, R37, 0x2, P1 ;  /* 0x000000051e257c11 */ /* 0x000fca00088f1425 */
[----:B------:R2:W-:Y:S02]  /*2c50*/  STG.E.64 desc[UR6][R36.64], R34 ;  /* 0x0000002224007986 */ /* 0x0005e4000c101b06 */
.L_x_3000:
[----:B------:R-:W-:Y:S05]  /*2c60*/  BSYNC.RECONVERGENT B1 ;  /* 0x0000000000017941 */ /* 0x000fea0003800200 */
.L_x_2999:
[----:B------:R-:W-:Y:S04]  /*2c70*/  BSSY.RECONVERGENT B1, `(.L_x_3001) ;  /* 0x0000013000017945 */ /* 0x000fe80003800200 */
[----:B------:R-:W-:Y:S05]  /*2c80*/  @P2 BRA `(.L_x_3002) ;  /* 0x0000000000442947 */ /* 0x000fea0003800000 */
[----:B------:R-:W3:Y:S01]  /*2c90*/  LDCU.64 UR4, c[0x0][0x3e0] ;  /* 0x00007c00ff0477ac */ /* 0x000ee20008000a00 */
[----:B------:R-:W-:Y:S01]  /*2ca0*/  MOV R30, R114 ;  /* 0x00000072001e7202 */ /* 0x000fe20000000f00 */
[C---:B------:R-:W-:Y:S01]  /*2cb0*/  FADD.FTZ R98, -R38.reuse, R98 ;  /* 0x0000006226627221 */ /* 0x040fe20000010100 */
[----:B------:R-:W-:Y:S01]  /*2cc0*/  MOV R31, R113 ;  /* 0x00000071001f7202 */ /* 0x000fe20000000f00 */
[----:B------:R-:W4:Y:S01]  /*2cd0*/  LDCU.64 UR10, c[0x0][0x380] ;  /* 0x00007000ff0a77ac */ /* 0x000f220008000a00 */
[----:B0-2---:R-:W-:-:S04]  /*2ce0*/  FADD.FTZ R36, -R38, R99 ;  /* 0x0000006326247221 */ /* 0x005fc80000010100 */
[----:B-1----:R-:W-:Y:S01]  /*2cf0*/  FMUL.FTZ R40, R36, R39 ;  /* 0x0000002724287220 */ /* 0x002fe20000410000 */
[----:B---3--:R-:W-:Y:S02]  /*2d00*/  IMAD R35, R27, UR4, RZ ;  /* 0x000000041b237c24 */ /* 0x008fe4000f8e02ff */
[----:B------:R-:W-:-:S04]  /*2d10*/  IMAD.WIDE.U32 R30, R10, UR4, R30 ;  /* 0x000000040a1e7c25 */ /* 0x000fc8000f8e001e */
[----:B------:R-:W-:Y:S02]  /*2d20*/  IMAD R37, R10, UR5, R35 ;  /* 0x000000050a257c24 */ /* 0x000fe4000f8e0223 */
[----:B------:R-:W-:Y:S01]  /*2d30*/  FMUL.FTZ R35, R98, R39 ;  /* 0x0000002762237220 */ /* 0x000fe20000410000 */
[----:B----4-:R-:W-:Y:S02]  /*2d40*/  LEA R34, P1, R30, UR10, 0x2 ;  /* 0x0000000a1e227c11 */ /* 0x010fe4000f8210ff */
[----:B------:R-:W-:Y:S01]  /*2d50*/  IADD3 R37, PT, PT, R31, R37, RZ ;  /* 0x000000251f257210 */ /* 0x000fe20007ffe0ff */
[----:B-----5:R-:W-:-:S03]  /*2d60*/  FFMA.FTZ R36, R32, R35, R28 ;  /* 0x0000002320247223 */ /* 0x020fc6000001001c */
[----:B------:R-:W-:Y:S01]  /*2d70*/  LEA.HI.X R35, R30, UR11, R37, 0x2, P1 ;  /* 0x0000000b1e237c11 */ /* 0x000fe200088f1425 */
[----:B------:R-:W-:-:S05]  /*2d80*/  FFMA.FTZ R37, R33, R40, R29 ;  /* 0x0000002821257223 */ /* 0x000fca000001001d */
[----:B------:R3:W-:Y:S02]  /*2d90*/  STG.E.64 desc[UR6][R34.64], R36 ;  /* 0x0000002422007986 */ /* 0x0007e4000c101b06 */
.L_x_3002:
[----:B------:R-:W-:Y:S05]  /*2da0*/  BSYNC.RECONVERGENT B1 ;  /* 0x0000000000017941 */ /* 0x000fea0003800200 */
.L_x_3001:
        /* <DEDUP_REMOVED lines=10> */
[----:B------:R-:W4:Y:S01]  /*2e50*/  LDCU.64 UR4, c[0x0][0x3e0] ;  /* 0x00007c00ff0477ac */ /* 0x000f220008000a00 */
[----:B------:R-:W-:Y:S01]  /*2e60*/  MOV R30, R114 ;  /* 0x00000072001e7202 */ /* 0x000fe20000000f00 */
[C---:B------:R-:W-:Y:S01]  /*2e70*/  FADD.FTZ R96, -R38.reuse, R96 ;  /* 0x0000006026607221 */ /* 0x040fe20000010100 */
[----:B------:R-:W-:Y:S01]  /*2e80*/  MOV R31, R113 ;  /* 0x00000071001f7202 */ /* 0x000fe20000000f00 */
[----:B------:R-:W4:Y:S01]  /*2e90*/  LDCU.64 UR10, c[0x0][0x380] ;  /* 0x00007000ff0a77ac */ /* 0x000f220008000a00 */
[----:B0-23--:R-:W-:-:S04]  /*2ea0*/  FADD.FTZ R36, -R38, R97 ;  /* 0x0000006126247221 */ /* 0x00dfc80000010100 */
[----:B-1----:R-:W-:Y:S01]  /*2eb0*/  FMUL.FTZ R40, R36, R39 ;  /* 0x0000002724287220 */ /* 0x002fe20000410000 */
[----:B----4-:R-:W-:Y:S02]  /*2ec0*/  IMAD R35, R53, UR4, RZ ;  /* 0x0000000435237c24 */ /* 0x010fe4000f8e02ff */
[----:B------:R-:W-:-:S04]  /*2ed0*/  IMAD.WIDE.U32 R30, R12, UR4, R30 ;  /* 0x000000040c1e7c25 */ /* 0x000fc8000f8e001e */
[----:B------:R-:W-:Y:S02]  /*2ee0*/  IMAD R37, R12, UR5, R35 ;  /* 0x000000050c257c24 */ /* 0x000fe4000f8e0223 */
[----:B------:R-:W-:Y:S01]  /*2ef0*/  FMUL.FTZ R35, R96, R39 ;  /* 0x0000002760237220 */ /* 0x000fe20000410000 */
[----:B------:R-:W-:Y:S02]  /*2f00*/  LEA R34, P5, R30, UR10, 0x2 ;  /* 0x0000000a1e227c11 */ /* 0x000fe4000f8a10ff */
[----:B------:R-:W-:Y:S01]  /*2f10*/  IADD3 R37, PT, PT, R31, R37, RZ ;  /* 0x000000251f257210 */ /* 0x000fe20007ffe0ff */
[----:B-----5:R-:W-:-:S03]  /*2f20*/  FFMA.FTZ R36, R32, R35, R28 ;  /* 0x0000002320247223 */ /* 0x020fc6000001001c */
[----:B------:R-:W-:Y:S01]  /*2f30*/  LEA.HI.X R35, R30, UR11, R37, 0x2, P5 ;  /* 0x0000000b1e237c11 */ /* 0x000fe2000a8f1425 */
[----:B------:R-:W-:-:S05]  /*2f40*/  FFMA.FTZ R37, R33, R40, R29 ;  /* 0x0000002821257223 */ /* 0x000fca000001001d */
[----:B------:R4:W-:Y:S02]  /*2f50*/  STG.E.64 desc[UR6][R34.64], R36 ;  /* 0x0000002422007986 */ /* 0x0009e4000c101b06 */
.L_x_3004:
[----:B------:R-:W-:Y:S05]  /*2f60*/  BSYNC.RECONVERGENT B1 ;  /* 0x0000000000017941 */ /* 0x000fea0003800200 */
.L_x_3003:
[----:B------:R-:W-:Y:S04]  /*2f70*/  BSSY.RECONVERGENT B1, `(.L_x_3005) ;  /* 0x0000013000017945 */ /* 0x000fe80003800200 */
[----:B------:R-:W-:Y:S05]  /*2f80*/  @P6 BRA `(.L_x_3006) ;  /* 0x0000000000446947 */ /* 0x000fea0003800000 */
[----:B------:R-:W1:Y:S01]  /*2f90*/  LDCU.64 UR4, c[0x0][0x3e0] ;  /* 0x00007c00ff0477ac */ /* 0x000e620008000a00 */
[----:B------:R-:W-:Y:S01]  /*2fa0*/  MOV R30, R114 ;  /* 0x00000072001e7202 */ /* 0x000fe20000000f00 */
[C---:B------:R-:W-:Y:S01]  /*2fb0*/  FADD.FTZ R94, -R38.reuse, R94 ;  /* 0x0000005e265e7221 */ /* 0x040fe20000010100 */
[----:B------:R-:W-:Y:S01]  /*2fc0*/  MOV R31, R113 ;  /* 0x00000071001f7202 */ /* 0x000fe20000000f00 */
[----:B------:R-:W1:Y:S01]  /*2fd0*/  LDCU.64 UR10, c[0x0][0x380] ;  /* 0x00007000ff0a77ac */ /* 0x000e620008000a00 */
[----:B0-234-:R-:W-:Y:S01]  /*2fe0*/  FADD.FTZ R36, -R38, R95 ;  /* 0x0000005f26247221 */ /* 0x01dfe20000010100 */
[----:B-1----:R-:W-:-:S03]  /*2ff0*/  FMUL.FTZ R35, R94, R39 ;  /* 0x000000275e237220 */ /* 0x002fc60000410000 */
[----:B------:R-:W-:Y:S01]  /*3000*/  FMUL.FTZ R40, R36, R39 ;  /* 0x0000002724287220 */ /* 0x000fe20000410000 */
[----:B-----5:R-:W-:Y:S01]  /*3010*/  FFMA.FTZ R36, R32, R35, R28 ;  /* 0x0000002320247223 */ /* 0x020fe2000001001c */
[----:B------:R-:W-:Y:S02]  /*3020*/  IMAD R34, R55, UR4, RZ ;  /* 0x0000000437227c24 */ /* 0x000fe4000f8e02ff */
[----:B------:R-:W-:-:S04]  /*3030*/  IMAD.WIDE.U32 R30, R13, UR4, R30 ;  /* 0x000000040d1e7c25 */ /* 0x000fc8000f8e001e */
[----:B------:R-:W-:Y:S01]  /*3040*/  IMAD R37, R13, UR5, R34 ;  /* 0x000000050d257c24 */ /* 0x000fe2000f8e0222 */
[----:B------:R-:W-:-:S04]  /*3050*/  LEA R34, P5, R30, UR10, 0x2 ;  /* 0x0000000a1e227c11 */ /* 0x000fc8000f8a10ff */
[----:B------:R-:W-:-:S04]  /*3060*/  IADD3 R37, PT, PT, R31, R37, RZ ;  /* 0x000000251f257210 */ /* 0x000fc80007ffe0ff */
[----:B------:R-:W-:Y:S01]  /*3070*/  LEA.HI.X R35, R30, UR11, R37, 0x2, P5 ;  /* 0x0000000b1e237c11 */ /* 0x000fe2000a8f1425 */
[----:B------:R-:W-:-:S05]  /*3080*/  FFMA.FTZ R37, R33, R40, R29 ;  /* 0x0000002821257223 */ /* 0x000fca000001001d */
[----:B------:R0:W-:Y:S02]  /*3090*/  STG.E.64 desc[UR6][R34.64], R36 ;  /* 0x0000002422007986 */ /* 0x0001e4000c101b06 */
.L_x_3006:
[----:B------:R-:W-:Y:S05]  /*30a0*/  BSYNC.RECONVERGENT B1 ;  /* 0x0000000000017941 */ /* 0x000fea0003800200 */
.L_x_3005:
[----:B------:R-:W-:Y:S04]  /*30b0*/  BSSY.RECONVERGENT B1, `(.L_x_3007) ;  /* 0x0000013000017945 */ /* 0x000fe80003800200 */
[----:B------:R-:W-:Y:S05]  /*30c0*/  @P1 BRA `(.L_x_3008) ;  /* 0x0000000000441947 */ /* 0x000fea0003800000 */
[----:B------:R-:W1:Y:S01]  /*30d0*/  LDCU.64 UR4, c[0x0][0x3e0] ;  /* 0x00007c00ff0477ac */ /* 0x000e620008000a00 */
[----:B------:R-:W-:Y:S01]  /*30e0*/  MOV R30, R114 ;  /* 0x00000072001e7202 */ /* 0x000fe20000000f00 */
[C---:B------:R-:W-:Y:S01]  /*30f0*/  FADD.FTZ R92, -R38.reuse, R92 ;  /* 0x0000005c265c7221 */ /* 0x040fe20000010100 */
[----:B------:R-:W-:Y:S01]  /*3100*/  MOV R31, R113 ;  /* 0x00000071001f7202 */ /* 0x000fe20000000f00 */
[----:B------:R-:W1:Y:S01]  /*3110*/  LDCU.64 UR10, c[0x0][0x380] ;  /* 0x00007000ff0a77ac */ /* 0x000e620008000a00 */
[----:B0-234-:R-:W-:-:S04]  /*3120*/  FADD.FTZ R36, -R38, R93 ;  /* 0x0000005d26247221 */ /* 0x01dfc80000010100 */
[----:B-1----:R-:W-:Y:S01]  /*3130*/  FMUL.FTZ R40, R36, R39 ;  /* 0x0000002724287220 */ /* 0x002fe20000410000 */
[----:B------:R-:W-:Y:S02]  /*3140*/  IMAD R35, R57, UR4, RZ ;  /* 0x0000000439237c24 */ /* 0x000fe4000f8e02ff */
        /* <DEDUP_REMOVED lines=9> */
.L_x_3008:
[----:B------:R-:W-:Y:S05]  /*31e0*/  BSYNC.RECONVERGENT B1 ;  /* 0x0000000000017941 */ /* 0x000fea0003800200 */
.L_x_3007:
        /* <DEDUP_REMOVED lines=10> */
[----:B-----5:R-:W-:-:S03]  /*3290*/  FFMA.FTZ R40, R32, R35, R28 ;  /* 0x0000002320287223 */ /* 0x020fc6000001001c */
[----:B------:R-:W-:Y:S01]  /*32a0*/  FFMA.FTZ R41, R33, R36, R29 ;  /* 0x0000002421297223 */ /* 0x000fe2000001001d */
[----:B------:R-:W-:Y:S02]  /*32b0*/  IMAD R34, R59, UR4, RZ ;  /* 0x000000043b227c24 */ /* 0x000fe4000f8e02ff */
[----:B------:R-:W-:-:S04]  /*32c0*/  IMAD.WIDE.U32 R30, R15, UR4, R30 ;  /* 0x000000040f1e7c25 */ /* 0x000fc8000f8e001e */
[----:B------:R-:W-:Y:S01]  /*32d0*/  IMAD R37, R15, UR5, R34 ;  /* 0x000000050f257c24 */ /* 0x000fe2000f8e0222 */
[----:B------:R-:W-:-:S04]  /*32e0*/  LEA R34, P1, R30, UR10, 0x2 ;  /* 0x0000000a1e227c11 */ /* 0x000fc8000f8210ff */
[----:B------:R-:W-:-:S04]  /*32f0*/  IADD3 R37, PT, PT, R31, R37, RZ ;  /* 0x000000251f257210 */ /* 0x000fc80007ffe0ff */
[----:B------:R-:W-:-:S05]  /*3300*/  LEA.HI.X R35, R30, UR11, R37, 0x2, P1 ;  /* 0x0000000b1e237c11 */ /* 0x000fca00088f1425 */
[----:B------:R0:W-:Y:S02]  /*3310*/  STG.E.64 desc[UR6][R34.64], R40 ;  /* 0x0000002822007986 */ /* 0x0001e4000c101b06 */
.L_x_3010:
[----:B------:R-:W-:Y:S05]  /*3320*/  BSYNC.RECONVERGENT B1 ;  /* 0x0000000000017941 */ /* 0x000fea0003800200 */
.L_x_3009:
        /* <DEDUP_REMOVED lines=11> */
[----:B------:R-:W-:Y:S01]  /*33e0*/  MOV R30, R114 ;  /* 0x00000072001e7202 */ /* 0x000fe20000000f00 */
[C---:B------:R-:W-:Y:S01]  /*33f0*/  FADD.FTZ R88, -R38.reuse, R88 ;  /* 0x0000005826587221 */ /* 0x040fe20000010100 */
[----:B------:R-:W-:Y:S01]  /*3400*/  MOV R31, R113 ;  /* 0x00000071001f7202 */ /* 0x000fe20000000f00 */
[----:B------:R-:W1:Y:S01]  /*3410*/  LDCU.64 UR10, c[0x0][0x380] ;  /* 0x00007000ff0a77ac */ /* 0x000e620008000a00 */
[----:B0-234-:R-:W-:-:S04]  /*3420*/  FADD.FTZ R36, -R38, R89 ;  /* 0x0000005926247221 */ /* 0x01dfc80000010100 */
[----:B-1----:R-:W-:-:S04]  /*3430*/  FMUL.FTZ R36, R36, R39 ;  /* 0x0000002724247220 */ /* 0x002fc80000410000 */
[----:B-----5:R-:W-:Y:S01]  /*3440*/  FFMA.FTZ R41, R33, R36, R29 ;  /* 0x0000002421297223 */ /* 0x020fe2000001001d */
[----:B------:R-:W-:Y:S02]  /*3450*/  IMAD R35, R61, UR4, RZ ;  /* 0x000000043d237c24 */ /* 0x000fe4000f8e02ff */
[----:B------:R-:W-:-:S04]  /*3460*/  IMAD.WIDE.U32 R30, R16, UR4, R30 ;  /* 0x00000004101e7c25 */ /* 0x000fc8000f8e001e */
[----:B------:R-:W-:Y:S02]  /*3470*/  IMAD R37, R16, UR5, R35 ;  /* 0x0000000510257c24 */ /* 0x000fe4000f8e0223 */
[----:B------:R-:W-:Y:S01]  /*3480*/  FMUL.FTZ R35, R88, R39 ;  /* 0x0000002758237220 */ /* 0x000fe20000410000 */
[----:B------:R-:W-:Y:S02]  /*3490*/  LEA R34, P4, R30, UR10, 0x2 ;  /* 0x0000000a1e227c11 */ /* 0x000fe4000f8810ff */
[----:B------:R-:W-:Y:S01]  /*34a0*/  IADD3 R37, PT, PT, R31, R37, RZ ;  /* 0x000000251f257210 */ /* 0x000fe20007ffe0ff */
[----:B------:R-:W-:-:S03]  /*34b0*/  FFMA.FTZ R40, R32, R35, R28 ;  /* 0x0000002320287223 */ /* 0x000fc6000001001c */
[----:B------:R-:W-:-:S05]  /*34c0*/  LEA.HI.X R35, R30, UR11, R37, 0x2, P4 ;  /* 0x0000000b1e237c11 */ /* 0x000fca000a0f1425 */
[----:B------:R0:W-:Y:S02]  /*34d0*/  STG.E.64 desc[UR6][R34.64], R40 ;  /* 0x0000002822007986 */ /* 0x0001e4000c101b06 */
.L_x_3012:
[----:B------:R-:W-:Y:S05]  /*34e0*/  BSYNC.RECONVERGENT B1 ;  /* 0x0000000000017941 */ /* 0x000fea0003800200 */
.L_x_3011:
        /* <DEDUP_REMOVED lines=19> */
.L_x_3014:
[----:B------:R-:W-:Y:S05]  /*3620*/  BSYNC.RECONVERGENT B1 ;  /* 0x0000000000017941 */ /* 0x000fea0003800200 */
.L_x_3013:
        /* <DEDUP_REMOVED lines=19> */
.L_x_3016:
[----:B------:R-:W-:Y:S05]  /*3760*/  BSYNC.RECONVERGENT B1 ;  /* 0x0000000000017941 */ /* 0x000fea0003800200 */
.L_x_3015:
        /* <DEDUP_REMOVED lines=19> */
.L_x_3018:
[----:B------:R-:W-:Y:S05]  /*38a0*/  BSYNC.RECONVERGENT B1 ;  /* 0x0000000000017941 */ /* 0x000fea0003800200 */
.L_x_3017:
        /* <DEDUP_REMOVED lines=29> */
.L_x_3020:
[----:B------:R-:W-:Y:S05]  /*3a80*/  BSYNC.RECONVERGENT B1 ;  /* 0x0000000000017941 */ /* 0x000fea0003800200 */
.L_x_3019:
[----:B------:R-:W-:Y:S04]  /*3a90*/  BSSY.RECONVERGENT B1, `(.L_x_3021) ;  /* 0x0000013000017945 */ /* 0x000fe80003800200 */
[----:B------:R-:W-:Y:S05]  /*3aa0*/  @P5 BRA `(.L_x_3022) ;  /* 0x0000000000445947 */ /* 0x000fea0003800000 */
[----:B------:R-:W0:Y:S01]  /*3ab0*/  LDCU.64 UR4, c[0x0][0x3e0] ;  /* 0x00007c00ff0477ac */ /* 0x000e220008000a00 */
[----:B------:R-:W-:Y:S01]  /*3ac0*/  MOV R30, R114 ;  /* 0x00000072001e7202 */ /* 0x000fe20000000f00 */
[----:B------:R-:W-:Y:S01]  /*3ad0*/  FADD.FTZ R76, -R38, R76 ;  /* 0x0000004c264c7221 */ /* 0x000fe20000010100 */
[----:B------:R-:W-:Y:S01]  /*3ae0*/  MOV R31, R113 ;  /* 0x00000071001f7202 */ /* 0x000fe20000000f00 */
[----:B------:R-:W1:Y:S01]  /*3af0*/  LDCU.64 UR10, c[0x0][0x380] ;  /* 0x00007000ff0a77ac */ /* 0x000e620008000a00 */
[----:B0-234-:R-:W-:Y:S02]  /*3b00*/  IMAD R36, R103, UR4, RZ ;  /* 0x0000000467247c24 */ /* 0x01dfe4000f8e02ff */
[----:B------:R-:W-:-:S04]  /*3b10*/  IMAD.WIDE.U32 R34, R21, UR4, R30 ;  /* 0x0000000415227c25 */ /* 0x000fc8000f8e001e */
[----:B-1----:R-:W-:Y:S01]  /*3b20*/  FMUL.FTZ R31, R76, R39 ;  /* 0x000000274c1f7220 */ /* 0x002fe20000410000 */
[----:B------:R-:W-:Y:S02]  /*3b30*/  IMAD R37, R21, UR5, R36 ;  /* 0x0000000515257c24 */ /* 0x000fe4000f8e0224 */
[----:B------:R-:W-:Y:S01]  /*3b40*/  FADD.FTZ R36, -R38, R77 ;  /* 0x0000004d26247221 */ /* 0x000fe20000010100 */
[----:B------:R-:W-:Y:S01]  /*3b50*/  LEA R30, P5, R34, UR10, 0x2 ;  /* 0x0000000a221e7c11 */ /* 0x000fe2000f8a10ff */
[----:B-----5:R-:W-:Y:S01]  /*3b60*/  FFMA.FTZ R40, R32, R31, R28 ;  /* 0x0000001f20287223 */ /* 0x020fe2000001001c */
[----:B------:R-:W-:Y:S01]  /*3b70*/  IADD3 R37, PT, PT, R35, R37, RZ ;  /* 0x0000002523257210 */ /* 0x000fe20007ffe0ff */
[----:B------:R-:W-:-:S03]  /*3b80*/  FMUL.FTZ R36, R36, R39 ;  /* 0x0000002724247220 */ /* 0x000fc60000410000 */
[----:B------:R-:W-:Y:S01]  /*3b90*/  LEA.HI.X R31, R34, UR11, R37, 0x2, P5 ;  /* 0x0000000b221f7c11 */ /* 0x000fe2000a8f1425 */
[----:B------:R-:W-:-:S05]  /*3ba0*/  FFMA.FTZ R41, R33, R36, R29 ;  /* 0x0000002421297223 */ /* 0x000fca000001001d */
[----:B------:R0:W-:Y:S02]  /*3bb0*/  STG.E.64 desc[UR6][R30.64], R40 ;  /* 0x000000281e007986 */ /* 0x0001e4000c101b06 */
.L_x_3022:
[----:B------:R-:W-:Y:S05]  /*3bc0*/  BSYNC.RECONVERGENT B1 ;  /* 0x0000000000017941 */ /* 0x000fea0003800200 */
.L_x_3021:
[----:B------:R-:W-:Y:S04]  /*3bd0*/  BSSY.RECONVERGENT B1, `(.L_x_3023) ;  /* 0x0000013000017945 */ /* 0x000fe80003800200 */
[----:B------:R-:W-:Y:S05]  /*3be0*/  @P1 BRA `(.L_x_3024) ;  /* 0x0000000000441947 */ /* 0x000fea0003800000 */
[----:B------:R-:W1:Y:S01]  /*3bf0*/  LDCU.64 UR4, c[0x0][0x3e0] ;  /* 0x00007c00ff0477ac */ /* 0x000e620008000a00 */
[----:B0-----:R-:W-:Y:S01]  /*3c00*/  MOV R30, R114 ;  /* 0x00000072001e7202 */ /* 0x001fe20000000f00 */
[C---:B------:R-:W-:Y:S01]  /*3c10*/  FADD.FTZ R74, -R38.reuse, R74 ;  /* 0x0000004a264a7221 */ /* 0x040fe20000010100 */
[----:B------:R-:W-:Y:S01]  /*3c20*/  MOV R31, R113 ;  /* 0x00000071001f7202 */ /* 0x000fe20000000f00 */
[----:B------:R-:W0:Y:S01]  /*3c30*/  LDCU.64 UR10, c[0x0][0x380] ;  /* 0x00007000ff0a77ac */ /* 0x000e220008000a00 */
[----:B--234-:R-:W-:-:S04]  /*3c40*/  FADD.FTZ R36, -R38, R75 ;  /* 0x0000004b26247221 */ /* 0x01cfc80000010100 */
[----:B-1----:R-:W-:-:S04]  /*3c50*/  FMUL.FTZ R36, R36, R39 ;  /* 0x0000002724247220 */ /* 0x002fc80000410000 */
[----:B-----5:R-:W-:Y:S01]  /*3c60*/  FFMA.FTZ R41, R33, R36, R29 ;  /* 0x0000002421297223 */ /* 0x020fe2000001001d */
[----:B------:R-:W-:Y:S02]  /*3c70*/  IMAD R37, R105, UR4, RZ ;  /* 0x0000000469257c24 */ /* 0x000fe4000f8e02ff */
[----:B------:R-:W-:-:S04]  /*3c80*/  IMAD.WIDE.U32 R34, R22, UR4, R30 ;  /* 0x0000000416227c25 */ /* 0x000fc8000f8e001e */
[----:B------:R-:W-:Y:S01]  /*3c90*/  FMUL.FTZ R31, R74, R39 ;  /* 0x000000274a1f7220 */ /* 0x000fe20000410000 */
[----:B------:R-:W-:Y:S01]  /*3ca0*/  IMAD R37, R22, UR5, R37 ;  /* 0x0000000516257c24 */ /* 0x000fe2000f8e0225 */
[----:B0-----:R-:W-:Y:S02]  /*3cb0*/  LEA R30, P1, R34, UR10, 0x2 ;  /* 0x0000000a221e7c11 */ /* 0x001fe4000f8210ff */
[----:B------:R-:W-:Y:S02]  /*3cc0*/  FFMA.FTZ R40, R32, R31, R28 ;  /* 0x0000001f20287223 */ /* 0x000fe4000001001c */
[----:B------:R-:W-:-:S04]  /*3cd0*/  IADD3 R37, PT, PT, R35, R37, RZ ;  /* 0x0000002523257210 */ /* 0x000fc80007ffe0ff */
[----:B------:R-:W-:-:S05]  /*3ce0*/  LEA.HI.X R31, R34, UR11, R37, 0x2, P1 ;  /* 0x0000000b221f7c11 */ /* 0x000fca00088f1425 */
[----:B------:R0:W-:Y:S02]  /*3cf0*/  STG.E.64 desc[UR6][R30.64], R40 ;  /* 0x000000281e007986 */ /* 0x0001e4000c101b06 */
.L_x_3024:
[----:B------:R-:W-:Y:S05]  /*3d00*/  BSYNC.RECONVERGENT B1 ;  /* 0x0000000000017941 */ /* 0x000fea0003800200 */
.L_x_3023:
[----:B------:R-:W-:Y:S04]  /*3d10*/  BSSY.RECONVERGENT B1, `(.L_x_3025) ;  /* 0x0000013000017945 */ /* 0x000fe80003800200 */
[----:B------:R-:W-:Y:S05]  /*3d20*/  @P2 BRA `(.L_x_3026) ;  /* 0x0000000000442947 */ /* 0x000fea0003800000 */
[----:B------:R-:W2:Y:S01]  /*3d30*/  LDCU.64 UR4, c[0x0][0x3e0] ;  /* 0x00007c00ff0477ac */ /* 0x000ea20008000a00 */
[----:B0-----:R-:W-:Y:S01]  /*3d40*/  MOV R30, R114 ;  /* 0x00000072001e7202 */ /* 0x001fe20000000f00 */
[----:B------:R-:W-:Y:S01]  /*3d50*/  FADD.FTZ R72, -R38, R72 ;  /* 0x0000004826487221 */ /* 0x000fe20000010100 */
[----:B------:R-:W-:Y:S01]  /*3d60*/  MOV R31, R113 ;  /* 0x00000071001f7202 */ /* 0x000fe20000000f00 */
[----:B------:R-:W0:Y:S01]  /*3d70*/  LDCU.64 UR10, c[0x0][0x380] ;  /* 0x00007000ff0a77ac */ /* 0x000e220008000a00 */
[----:B--234-:R-:W-:Y:S02]  /*3d80*/  IMAD R36, R107, UR4, RZ ;  /* 0x000000046b247c24 */ /* 0x01cfe4000f8e02ff */
[----:B------:R-:W-:-:S04]  /*3d90*/  IMAD.WIDE.U32 R34, R23, UR4, R30 ;  /* 0x0000000417227c25 */ /* 0x000fc8000f8e001e */
[----:B-1----:R-:W-:Y:S01]  /*3da0*/  FMUL.FTZ R31, R72, R39 ;  /* 0x00000027481f7220 */ /* 0x002fe20000410000 */
[----:B------:R-:W-:Y:S02]  /*3db0*/  IMAD R37, R23, UR5, R36 ;  /* 0x0000000517257c24 */ /* 0x000fe4000f8e0224 */
[----:B------:R-:W-:Y:S01]  /*3dc0*/  FADD.FTZ R36, -R38, R73 ;  /* 0x0000004926247221 */ /* 0x000fe20000010100 */
[----:B0-----:R-:W-:Y:S01]  /*3dd0*/  LEA R30, P1, R34, UR10, 0x2 ;  /* 0x0000000a221e7c11 */ /* 0x001fe2000f8210ff */
[----:B-----5:R-:W-:Y:S01]  /*3de0*/  FFMA.FTZ R40, R32, R31, R28 ;  /* 0x0000001f20287223 */ /* 0x020fe2000001001c */
[----:B------:R-:W-:Y:S01]  /*3df0*/  IADD3 R37, PT, PT, R35, R37, RZ ;  /* 0x0000002523257210 */ /* 0x000fe20007ffe0ff */
[----:B------:R-:W-:-:S03]  /*3e00*/  FMUL.FTZ R36, R36, R39 ;  /* 0x0000002724247220 */ /* 0x000fc60000410000 */
[----:B------:R-:W-:Y:S01]  /*3e10*/  LEA.HI.X R31, R34, UR11, R37, 0x2, P1 ;  /* 0x0000000b221f7c11 */ /* 0x000fe200088f1425 */
[----:B------:R-:W-:-:S05]  /*3e20*/  FFMA.FTZ R41, R33, R36, R29 ;  /* 0x0000002421297223 */ /* 0x000fca000001001d */
[----:B------:R0:W-:Y:S02]  /*3e30*/  STG.E.64 desc[UR6][R30.64], R40 ;  /* 0x000000281e007986 */ /* 0x0001e4000c101b06 */
.L_x_3026:
[----:B------:R-:W-:Y:S05]  /*3e40*/  BSYNC.RECONVERGENT B1 ;  /* 0x0000000000017941 */ /* 0x000fea0003800200 */
.L_x_3025:
        /* <DEDUP_REMOVED lines=19> */
.L_x_3028:
[----:B------:R-:W-:Y:S05]  /*3f80*/  BSYNC.RECONVERGENT B1 ;  /* 0x0000000000017941 */ /* 0x000fea0003800200 */
.L_x_3027:
[----:B------:R-:W-:Y:S05]  /*3f90*/  @P4 BRA `(.L_x_3029) ;  /* 0x0000002000344947 */ /* 0x000fea0003800000 */
[----:B------:R-:W2:Y:S01]  /*3fa0*/  LDCU.64 UR4, c[0x0][0x3e0] ;  /* 0x00007c00ff0477ac */ /* 0x000ea20008000a00 */
[----:B------:R-:W-:Y:S01]  /*3fb0*/  MOV R112, R114 ;  /* 0x0000007200707202 */ /* 0x000fe20000000f00 */
[C---:B------:R-:W-:Y:S01]  /*3fc0*/  FADD.FTZ R68, -R38.reuse, R68 ;  /* 0x0000004426447221 */ /* 0x040fe20000010100 */
[----:B------:R-:W-:Y:S01]  /*3fd0*/  FADD.FTZ R38, -R38, R69 ;  /* 0x0000004526267221 */ /* 0x000fe20000010100 */
[----:B------:R-:W3:Y:S02]  /*3fe0*/  LDCU.64 UR8, c[0x0][0x380] ;  /* 0x00007000ff0877ac */ /* 0x000ee40008000a00 */
[-C--:B01----:R-:W-:Y:S01]  /*3ff0*/  FMUL.FTZ R31, R68, R39.reuse ;  /* 0x00000027441f7220 */ /* 0x083fe20000410000 */
[----:B------:R-:W-:-:S03]  /*4000*/  FMUL.FTZ R38, R38, R39 ;  /* 0x0000002726267220 */ /* 0x000fc60000410000 */
[----:B-----5:R-:W-:Y:S01]  /*4010*/  FFMA.FTZ R28, R32, R31, R28 ;  /* 0x0000001f201c7223 */ /* 0x020fe2000001001c */
[----:B------:R-:W-:Y:S01]  /*4020*/  FFMA.FTZ R29, R33, R38, R29 ;  /* 0x00000026211d7223 */ /* 0x000fe2000001001d */
[----:B--2---:R-:W-:Y:S02]  /*4030*/  IMAD R30, R111, UR4, RZ ;  /* 0x000000046f1e7c24 */ /* 0x004fe4000f8e02ff */
[----:B------:R-:W-:-:S04]  /*4040*/  IMAD.WIDE.U32 R112, R25, UR4, R112 ;  /* 0x0000000419707c25 */ /* 0x000fc8000f8e0070 */
[----:B---34-:R-:W-:Y:S01]  /*4050*/  IMAD R35, R25, UR5, R30 ;  /* 0x0000000519237c24 */ /* 0x018fe2000f8e021e */
[----:B------:R-:W-:-:S04]  /*4060*/  LEA R30, P1, R112, UR8, 0x2 ;  /* 0x00000008701e7c11 */ /* 0x000fc8000f8210ff */
[----:B------:R-:W-:-:S04]  /*4070*/  IADD3 R35, PT, PT, R113, R35, RZ ;  /* 0x0000002371237210 */ /* 0x000fc80007ffe0ff */
[----:B------:R-:W-:-:S05]  /*4080*/  LEA.HI.X R31, R112, UR9, R35, 0x2, P1 ;  /* 0x00000009701f7c11 */ /* 0x000fca00088f1423 */
[----:B------:R0:W-:Y:S01]  /*4090*/  STG.E.64 desc[UR6][R30.64], R28 ;  /* 0x0000001c1e007986 */ /* 0x0001e2000c101b06 */
[----:B------:R-:W-:Y:S05]  /*40a0*/  BRA `(.L_x_3029) ;  /* 0x0000001c00f07947 */ /* 0x000fea0003800000 */
.L_x_2998:
[----:B------:R-:W2:Y:S01]  /*40b0*/  LDCU.64 UR10, c[0x0][0x3e8] ;  /* 0x00007d00ff0a77ac */ /* 0x000ea20008000a00 */
[----:B------:R-:W-:Y:S01]  /*40c0*/  BSSY.RECONVERGENT B1, `(.L_x_3030) ;  /* 0x0000021000017945 */ /* 0x000fe20003800200 */
[----:B--2---:R-:W-:Y:S02]  /*40d0*/  ISETP.GE.U32.AND P3, PT, R10, UR10, PT ;  /* 0x0000000a0a007c0c */ /* 0x004fe4000bf66070 */
[----:B------:R-:W-:Y:S02]  /*40e0*/  ISETP.GE.U32.AND P5, PT, R12, UR10, PT ;  /* 0x0000000a0c007c0c */ /* 0x000fe4000bfa6070 */
[----:B------:R-:W-:Y:S02]  /*40f0*/  ISETP.GE.U32.AND P2, PT, R13, UR10, PT ;  /* 0x0000000a0d007c0c */ /* 0x000fe4000bf46070 */
[----:B------:R-:W-:Y:S01]  /*4100*/  ISETP.GE.AND.EX P3, PT, R27, UR11, PT, P3 ;  /* 0x0000000b1b007c0c */ /* 0x000fe2000bf66330 */
[----:B------:R-:W-:-:S12]  /*4110*/  @P1 BRA `(.L_x_3031) ;  /* 0x00000000006c1947 */ /* 0x000fd80003800000 */
[C---:B------:R-:W-:Y:S01]  /*4120*/  FADD.FTZ R80, -R38.reuse, R80 ;  /* 0x0000005026507221 */ /* 0x040fe20000010100 */
[----:B------:R-:W-:Y:S01]  /*4130*/  FADD.FTZ R30, -R38, R81 ;  /* 0x00000051261e7221 */ /* 0x000fe20000010100 */
[----:B------:R-:W2:Y:S01]  /*4140*/  LDCU.64 UR4, c[0x0][0x3e0] ;  /* 0x00007c00ff0477ac */ /* 0x000ea20008000a00 */
[----:B------:R-:W-:Y:S01]  /*4150*/  MOV R35, R113 ;  /* 0x0000007100237202 */ /* 0x000fe20000000f00 */
        /* <DEDUP_REMOVED lines=8> */
[----:B------:R-:W0:Y:S01]  /*41e0*/  MUFU.EX2 R30, R30 ;  /* 0x0000001e001e7308 */ /* 0x000e220000000800 */
[----:B--2---:R-:W-:-:S03]  /*41f0*/  IMAD R43, R11, UR4, RZ ;  /* 0x000000040b2b7c24 */ /* 0x004fc6000f8e02ff */
[----:B------:R-:W2:Y:S01]  /*4200*/  MUFU.EX2 R31, R31 ;  /* 0x0000001f001f7308 */ /* 0x000ea20000000800 */
[----:B------:R-:W-:-:S04]  /*4210*/  IMAD.WIDE.U32 R34, R6, UR4, R34 ;  /* 0x0000000406227c25 */ /* 0x000fc8000f8e0022 */
[----:B------:R-:W-:Y:S02]  /*4220*/  IMAD R43, R6, UR5, R43 ;  /* 0x00000005062b7c24 */ /* 0x000fe4000f8e022b */
[----:B0-----:R-:W-:Y:S01]  /*4230*/  FADD.FTZ R36, R30, 1 ;  /* 0x3f8000001e247421 */ /* 0x001fe20000010000 */
[C---:B-1----:R-:W-:Y:S02]  /*4240*/  LEA R30, P1, R34.reuse, UR8, 0x2 ;  /* 0x00000008221e7c11 */ /* 0x042fe4000f8210ff */
[----:B------:R-:W-:Y:S01]  /*4250*/  IADD3 R43, PT, PT, R35, R43, RZ ;  /* 0x0000002b232b7210 */ /* 0x000fe20007ffe0ff */
[----:B--2---:R-:W-:Y:S02]  /*4260*/  FADD.FTZ R37, R31, 1 ;  /* 0x3f8000001f257421 */ /* 0x004fe40000010000 */
[----:B------:R-:W0:Y:S01]  /*4270*/  MUFU.RCP R36, R36 ;  /* 0x0000002400247308 */ /* 0x000e220000001000 */
[----:B------:R-:W-:-:S07]  /*4280*/  LEA.HI.X R31, R34, UR9, R43, 0x2, P1 ;  /* 0x00000009221f7c11 */ /* 0x000fce00088f142b */
[----:B------:R-:W1:Y:S01]  /*4290*/  MUFU.RCP R37, R37 ;  /* 0x0000002500257308 */ /* 0x000e620000001000 */
[----:B0-----:R-:W-:Y:S01]  /*42a0*/  FMUL.FTZ R34, R41, R36 ;  /* 0x0000002429227220 */ /* 0x001fe20000410000 */
[----:B-1----:R-:W-:-:S05]  /*42b0*/  FMUL.FTZ R35, R40, R37 ;  /* 0x0000002528237220 */ /* 0x002fca0000410000 */
[----:B------:R2:W-:Y:S02]  /*42c0*/  STG.E.64 desc[UR6][R30.64], R34 ;  /* 0x000000221e007986 */ /* 0x0005e4000c101b06 */
.L_x_3031:
[----:B------:R-:W-:Y:S05]  /*42d0*/  BSYNC.RECONVERGENT B1 ;  /* 0x0000000000017941 */ /* 0x000fea0003800200 */
.L_x_3030:
[----:B------:R-:W-:Y:S04]  /*42e0*/  BSSY.RECONVERGENT B1, `(.L_x_3032) ;  /* 0x000001d000017945 */ /* 0x000fe80003800200 */
[----:B------:R-:W-:Y:S05]  /*42f0*/  @P3 BRA `(.L_x_3033) ;  /* 0x00000000006c3947 */ /* 0x000fea0003800000 */
[C---:B------:R-:W-:Y:S01]  /*4300*/  FADD.FTZ R98, -R38.reuse, R98 ;  /* 0x0000006226627221 */ /* 0x040fe20000010100 */
[----:B--2---:R-:W-:Y:S01]  /*4310*/  FADD.FTZ R30, -R38, R99 ;  /* 0x00000063261e7221 */ /* 0x004fe20000010100 */
        /* <DEDUP_REMOVED lines=25> */
.L_x_3033:
[----:B------:R-:W-:Y:S05]  /*44b0*/  BSYNC.RECONVERGENT B1 ;  /* 0x0000000000017941 */ /* 0x000fea0003800200 */
.L_x_3032:
        /* <DEDUP_REMOVED lines=10> */
[C---:B------:R-:W-:Y:S01]  /*4560*/  FADD.FTZ R96, -R38.reuse, R96 ;  /* 0x0000006026607221 */ /* 0x040fe20000010100 */
[----:B--23--:R-:W-:Y:S01]  /*4570*/  FADD.FTZ R30, -R38, R97 ;  /* 0x00000061261e7221 */ /* 0x00cfe20000010100 */
        /* <DEDUP_REMOVED lines=25> */
.L_x_3035:
[----:B------:R-:W-:Y:S05]  /*4710*/  BSYNC.RECONVERGENT B1 ;  /* 0x0000000000017941 */ /* 0x000fea0003800200 */
.L_x_3034:
[----:B------:R-:W-:Y:S04]  /*4720*/  BSSY.RECONVERGENT B1, `(.L_x_3036) ;  /* 0x000001d000017945 */ /* 0x000fe80003800200 */
[----:B------:R-:W-:Y:S05]  /*4730*/  @P2 BRA `(.L_x_3037) ;  /* 0x00000000006c2947 */ /* 0x000fea0003800000 */
[C---:B------:R-:W-:Y:S01]  /*4740*/  FADD.FTZ R94, -R38.reuse, R94 ;  /* 0x0000005e265e7221 */ /* 0x040fe20000010100 */
[----:B--234-:R-:W-:Y:S01]  /*4750*/  FADD.FTZ R30, -R38, R95 ;  /* 0x0000005f261e7221 */ /* 0x01cfe20000010100 */
        /* <DEDUP_REMOVED lines=25> */
.L_x_3037:
[----:B------:R-:W-:Y:S05]  /*48f0*/  BSYNC.RECONVERGENT B1 ;  /* 0x0000000000017941 */ /* 0x000fea0003800200 */
.L_x_3036:
[----:B------:R-:W-:Y:S04]  /*4900*/  BSSY.RECONVERGENT B1, `(.L_x_3038) ;  /* 0x000001d000017945 */ /* 0x000fe80003800200 */
[----:B------:R-:W-:Y:S05]  /*4910*/  @P1 BRA `(.L_x_3039) ;  /* 0x00000000006c1947 */ /* 0x000fea0003800000 */
[C---:B------:R-:W-:Y:S01]  /*4920*/  FADD.FTZ R92, -R38.reuse, R92 ;  /* 0x0000005c265c7221 */ /* 0x040fe20000010100 */
[----:B0-234-:R-:W-:Y:S01]  /*4930*/  FADD.FTZ R30, -R38, R93 ;  /* 0x0000005d261e7221 */ /* 0x01dfe20000010100 */
[----:B------:R-:W0:Y:S01]  /*4940*/  LDCU.64 UR4, c[0x0][0x3e0] ;  /* 0x00007c00ff0477ac */ /* 0x000e220008000a00 */
        /* <DEDUP_REMOVED lines=13> */
[----:B------:R-:W-:Y:S02]  /*4a20*/  IMAD R43, R14, UR5, R43 ;  /* 0x000000050e2b7c24 */ /* 0x000fe4000f8e022b */
[----:B--2---:R-:W-:Y:S01]  /*4a30*/  FADD.FTZ R36, R30, 1 ;  /* 0x3f8000001e247421 */ /* 0x004fe20000010000 */
[C---:B-1----:R-:W-:Y:S02]  /*4a40*/  LEA R30, P1, R34.reuse, UR8, 0x2 ;  /* 0x00000008221e7c11 */ /* 0x042fe4000f8210ff */
[----:B------:R-:W-:Y:S01]  /*4a50*/  IADD3 R43, PT, PT, R35, R43, RZ ;  /* 0x0000002b232b7210 */ /* 0x000fe20007ffe0ff */
[----:B0-----:R-:W-:Y:S02]  /*4a60*/  FADD.FTZ R40, R31, 1 ;  /* 0x3f8000001f287421 */ /* 0x001fe40000010000 */
[----:B------:R-:W0:Y:S01]  /*4a70*/  MUFU.RCP R36, R36 ;  /* 0x0000002400247308 */ /* 0x000e220000001000 */
[----:B------:R-:W-:-:S07]  /*4a80*/  LEA.HI.X R31, R34, UR9, R43, 0x2, P1 ;  /* 0x00000009221f7c11 */ /* 0x000fce00088f142b */
[----:B------:R-:W1:Y:S01]  /*4a90*/  MUFU.RCP R37, R40 ;  /* 0x0000002800257308 */ /* 0x000e620000001000 */
[----:B0-----:R-:W-:Y:S01]  /*4aa0*/  FMUL.FTZ R36, R41, R36 ;  /* 0x0000002429247220 */ /* 0x001fe20000410000 */
[----:B-1----:R-:W-:-:S05]  /*4ab0*/  FMUL.FTZ R37, R42, R37 ;  /* 0x000000252a257220 */ /* 0x002fca0000410000 */
[----:B------:R0:W-:Y:S02]  /*4ac0*/  STG.E.64 desc[UR6][R30.64], R36 ;  /* 0x000000241e007986 */ /* 0x0001e4000c101b06 */
.L_x_3039:
[----:B------:R-:W-:Y:S05]  /*4ad0*/  BSYNC.RECONVERGENT B1 ;  /* 0x0000000000017941 */ /* 0x000fea0003800200 */
.L_x_3038:
        /* <DEDUP_REMOVED lines=29> */
.L_x_3041:
[----:B------:R-:W-:Y:S05]  /*4cb0*/  BSYNC.RECONVERGENT B1 ;  /* 0x0000000000017941 */ /* 0x000fea0003800200 */
.L_x_3040:
        /* <DEDUP_REMOVED lines=37> */
.L_x_3043:
[----:B------:R-:W-:Y:S05]  /*4f10*/  BSYNC.RECONVERGENT B1 ;  /* 0x0000000000017941 */ /* 0x000fea0003800200 */
.L_x_3042:
[----:B------:R-:W-:Y:S04]  /*4f20*/  BSSY.RECONVERGENT B1, `(.L_x_3044) ;  /* 0x000001d000017945 */ /* 0x000fe80003800200 */
[----:B------:R-:W-:Y:S05]  /*4f30*/  @P3 BRA `(.L_x_3045) ;  /* 0x00000000006c3947 */ /* 0x000fea0003800000 */
[C---:B------:R-:W-:Y:S01]  /*4f40*/  FADD.FTZ R86, -R38.reuse, R86 ;  /* 0x0000005626567221 */ /* 0x040fe20000010100 */
[----:B0-234-:R-:W-:Y:S01]  /*4f50*/  FADD.FTZ R30, -R38, R87 ;  /* 0x00000057261e7221 */ /* 0x01dfe20000010100 */
        /* <DEDUP_REMOVED lines=25> */
.L_x_3045:
[----:B------:R-:W-:Y:S05]  /*50f0*/  BSYNC.RECONVERGENT B1 ;  /* 0x0000000000017941 */ /* 0x000fea0003800200 */
.L_x_3044:
        /* <DEDUP_REMOVED lines=29> */
.L_x_3047:
[----:B------:R-:W-:Y:S05]  /*52d0*/  BSYNC.RECONVERGENT B1 ;  /* 0x0000000000017941 */ /* 0x000fea0003800200 */
.L_x_3046:
        /* <DEDUP_REMOVED lines=29> */
.L_x_3049:
[----:B------:R-:W-:Y:S05]  /*54b0*/  BSYNC.RECONVERGENT B1 ;  /* 0x0000000000017941 */ /* 0x000fea0003800200 */
.L_x_3048:
        /* <DEDUP_REMOVED lines=39> */
.L_x_3051:
[----:B------:R-:W-:Y:S05]  /*5730*/  BSYNC.RECONVERGENT B1 ;  /* 0x0000000000017941 */ /* 0x000fea0003800200 */
.L_x_3050:
        /* <DEDUP_REMOVED lines=29> */
.L_x_3053:
[----:B------:R-:W-:Y:S05]  /*5910*/  BSYNC.RECONVERGENT B1 ;  /* 0x0000000000017941 */ /* 0x000fea0003800200 */
.L_x_3052:
        /* <DEDUP_REMOVED lines=29> */
.L_x_3055:
[----:B------:R-:W-:Y:S05]  /*5af0*/  BSYNC.RECONVERGENT B1 ;  /* 0x0000000000017941 */ /* 0x000fea0003800200 */
.L_x_3054:
        /* <DEDUP_REMOVED lines=29> */
.L_x_3057:
[----:B------:R-:W-:Y:S05]  /*5cd0*/  BSYNC.RECONVERGENT B1 ;  /* 0x0000000000017941 */ /* 0x000fea0003800200 */
.L_x_3056:
        /* <DEDUP_REMOVED lines=29> */
.L_x_3059:
[----:B------:R-:W-:Y:S05]  /*5eb0*/  BSYNC.RECONVERGENT B1 ;  /* 0x0000000000017941 */ /* 0x000fea0003800200 */
.L_x_3058:
[----:B------:R-:W-:Y:S05]  /*5ec0*/  @P6 BRA `(.L_x_3029) ;  /* 0x0000000000686947 */ /* 0x000fea0003800000 */
[C---:B------:R-:W-:Y:S01]  /*5ed0*/  FADD.FTZ R68, -R38.reuse, R68 ;  /* 0x0000004426447221 */ /* 0x040fe20000010100 */
[----:B------:R-:W-:Y:S01]  /*5ee0*/  FADD.FTZ R38, -R38, R69 ;  /* 0x0000004526267221 */ /* 0x000fe20000010100 */
[----:B------:R-:W0:Y:S01]  /*5ef0*/  LDCU.64 UR4, c[0x0][0x3e0] ;  /* 0x00007c00ff0477ac */ /* 0x000e220008000a00 */
[----:B------:R-:W-:Y:S01]  /*5f00*/  MOV R112, R114 ;  /* 0x0000007200707202 */ /* 0x000fe20000000f00 */
[-C--:B01234-:R-:W-:Y:S01]  /*5f10*/  FMUL.FTZ R31, R68, R39.reuse ;  /* 0x00000027441f7220 */ /* 0x09ffe20000410000 */
[----:B------:R-:W-:Y:S01]  /*5f20*/  FMUL.FTZ R38, R38, R39 ;  /* 0x0000002726267220 */ /* 0x000fe20000410000 */
[----:B------:R-:W0:Y:S02]  /*5f30*/  LDCU.64 UR8, c[0x0][0x380] ;  /* 0x00007000ff0877ac */ /* 0x000e240008000a00 */
[----:B-----5:R-:W-:Y:S01]  /*5f40*/  FFMA.FTZ R35, R32, R31, R28 ;  /* 0x0000001f20237223 */ /* 0x020fe2000001001c */
[----:B------:R-:W-:-:S03]  /*5f50*/  FFMA.FTZ R38, R33, R38, R29 ;  /* 0x0000002621267223 */ /* 0x000fc6000001001d */
[----:B------:R-:W-:Y:S01]  /*5f60*/  FMUL.FTZ R28, R35, -1.4426950216293334961 ;  /* 0xbfb8aa3b231c7820 */ /* 0x000fe20000410000 */
[----:B------:R-:W-:-:S05]  /*5f70*/  FMUL.FTZ R29, R38, -1.4426950216293334961 ;  /* 0xbfb8aa3b261d7820 */ /* 0x000fca0000410000 */
[----:B------:R-:W1:Y:S01]  /*5f80*/  MUFU.EX2 R28, R28 ;  /* 0x0000001c001c7308 */ /* 0x000e620000000800 */
[----:B------:R-:W-:-:S03]  /*5f90*/  IMAD R34, R111, UR4, RZ ;  /* 0x000000046f227c24 */ /* 0x000fc6000f8e02ff */
[----:B------:R-:W2:Y:S01]  /*5fa0*/  MUFU.EX2 R29, R29 ;  /* 0x0000001d001d7308 */ /* 0x000ea20000000800 */
[----:B------:R-:W-:-:S04]  /*5fb0*/  IMAD.WIDE.U32 R112, R25, UR4, R112 ;  /* 0x0000000419707c25 */ /* 0x000fc8000f8e0070 */
[----:B------:R-:W-:Y:S02]  /*5fc0*/  IMAD R33, R25, UR5, R34 ;  /* 0x0000000519217c24 */ /* 0x000fe4000f8e0222 */
[----:B-1----:R-:W-:Y:S01]  /*5fd0*/  FADD.FTZ R30, R28, 1 ;  /* 0x3f8000001c1e7421 */ /* 0x002fe20000010000 */
[C---:B0-----:R-:W-:Y:S02]  /*5fe0*/  LEA R28, P1, R112.reuse, UR8, 0x2 ;  /* 0x00000008701c7c11 */ /* 0x041fe4000f8210ff */
        /* <DEDUP_REMOVED lines=8> */
.L_x_3029:
[----:B------:R-:W-:Y:S05]  /*6070*/  BSYNC.RECONVERGENT B0 ;  /* 0x0000000000007941 */ /* 0x000fea0003800200 */
.L_x_2997:
[----:B------:R-:W1:Y:S01]  /*6080*/  LDCU UR4, c[0x0][0x3f8] ;  /* 0x00007f00ff0477ac */ /* 0x000e620008000800 */
[----:B------:R-:W-:Y:S02]  /*6090*/  IADD3 R8, PT, PT, R5, R8, RZ ;  /* 0x0000000805087210 */ /* 0x000fe40007ffe0ff */
[----:B------:R-:W-:Y:S01]  /*60a0*/  IADD3 R7, PT, PT, R7, 0x1, RZ ;  /* 0x0000000107077810 */ /* 0x000fe20007ffe0ff */
[----:B------:R-:W1:Y:S02]  /*60b0*/  LDCU UR5, c[0x0][0x3c8] ;  /* 0x00007900ff0577ac */ /* 0x000e640008000800 */
[----:B-1----:R-:W-:-:S06]  /*60c0*/  UIMAD UR4, UR4, UR5, URZ ;  /* 0x00000005040472a4 */ /* 0x002fcc000f8e02ff */
[----:B------:R-:W-:-:S13]  /*60d0*/  ISETP.GE.AND P1, PT, R8, UR4, PT ;  /* 0x0000000408007c0c */ /* 0x000fda000bf26270 */
[----:B------:R-:W-:Y:S05]  /*60e0*/  @!P1 BRA `(.L_x_3060) ;  /* 0xffffffa000b89947 */ /* 0x000fea000383ffff */
[----:B------:R-:W-:Y:S05]  /*60f0*/  EXIT ;  /* 0x000000000000794d */ /* 0x000fea0003800000 */
.L_x_3061:
        /* <DEDUP_REMOVED lines=16> */
.L_x_3470:


//--------------------- .text._Z35group_norm_nhwc_fwd_one_pass_kernelI11Fp32IOBf16WLi64ELi30ELi480EEv26Group_norm_nhwc_fwd_params --------------------------
	.section	.text._Z35group_norm_nhwc_fwd_one_pass_kernelI11Fp32IOBf16WLi64ELi30ELi480EEv26Group_norm_nhwc_fwd_params,"ax",@progbits
	.align	128
        .global         _Z35group_norm_nhwc_fwd_one_pass_kernelI11Fp32IOBf16WLi64ELi30ELi480EEv26Group_norm_nhwc_fwd_params
        .type           _Z35group_norm_nhwc_fwd_one_pass_kernelI11Fp32IOBf16WLi64ELi30ELi480EEv26Group_norm_nhwc_fwd_params,@function
        .size           _Z35group_norm_nhwc_fwd_one_pass_kernelI11Fp32IOBf16WLi64ELi30ELi480EEv26Group_norm_nhwc_fwd_params,(.L_x_3471 - _Z35group_norm_nhwc_fwd_one_pass_kernelI11Fp32IOBf16WLi64ELi30ELi480EEv26Group_norm_nhwc_fwd_params)
        .other          _Z35group_norm_nhwc_fwd_one_pass_kernelI11Fp32IOBf16WLi64ELi30ELi480EEv26Group_norm_nhwc_fwd_params,@"STO_CUDA_ENTRY STV_DEFAULT"
_Z35group_norm_nhwc_fwd_one_pass_kernelI11Fp32IOBf16WLi64ELi30ELi480EEv26Group_norm_nhwc_fwd_params:
.text._Z35group_norm_nhwc_fwd_one_pass_kernelI11Fp32IOBf16WLi64ELi30ELi480EEv26Group_norm_nhwc_fwd_params:
        /* <DEDUP_REMOVED lines=25> */
.L_x_3081:
[----:B0-----:R-:W0:Y:S01]  /*0190*/  LDC R0, c[0x0][0x3f8] ;  /* 0x0000fe00ff007b82 */ /* 0x001e220000000800 */
[----:B-1----:R-:W1:Y:S01]  /*01a0*/  S2R R10, SR_TID.X ;  /* 0x00000000000a7919 */ /* 0x002e620000002100 */
[----:B--2---:R-:W2:Y:S01]  /*01b0*/  LDCU.64 UR10, c[0x0][0x3e8] ;  /* 0x00007d00ff0a77ac */ /* 0x004ea20008000a00 */
        /* <DEDUP_REMOVED lines=123> */
.L_x_3063:
[----:B----4-:R-:W-:Y:S05]  /*0970*/  BSYNC.RECONVERGENT B0 ;  /* 0x0000000000007941 */ /* 0x010fea0003800200 */
.L_x_3062:
        /* <DEDUP_REMOVED lines=44> */
.L_x_3065:
[----:B------:R-:W-:Y:S05]  /*0c40*/  BSYNC.RECONVERGENT B0 ;  /* 0x0000000000007941 */ /* 0x000fea0003800200 */
.L_x_3064:
        /* <DEDUP_REMOVED lines=31> */
.L_x_3068:
[----:B---3--:R-:W2:Y:S04]  /*0e40*/  LDG.E.STRONG.GPU R12, desc[UR14][R10.64] ;  /* 0x0000000e0a0c7981 */ /* 0x008ea8000c1ef900 */
[----:B--2---:R-:W-:Y:S01]  /*0e50*/  CCTL.IVALL ;  /* 0x00000000ff00798f */ /* 0x004fe20002000000 */
[----:B------:R-:W-:Y:S05]  /*0e60*/  YIELD ;  /* 0x0000000000007946 */ /* 0x000fea0003800000 */
[----:B------:R-:W-:-:S13]  /*0e70*/  ISETP.NE.AND P2, PT, R12, R15, PT ;  /* 0x0000000f0c00720c */ /* 0x000fda0003f45270 */
[----:B------:R-:W-:Y:S05]  /*0e80*/  @P2 BRA `(.L_x_3068) ;  /* 0xfffffffc00ec2947 */ /* 0x000fea000383ffff */
.L_x_3067:
        /* <DEDUP_REMOVED lines=15> */
.L_x_3070:
        /* <DEDUP_REMOVED lines=26> */
[----:B-1----:R-:W-:Y:S02]  /*1120*/  MOV R16, UR24 ;  /* 0x0000001800107c02 */ /* 0x002fe40008000f00 */
        /* <DEDUP_REMOVED lines=64> */
.L_x_3069:
        /* <DEDUP_REMOVED lines=40> */
[----:B-1----:R-:W-:Y:S01]  /*17b0*/  MOV R16, UR10 ;  /* 0x0000000a00107c02 */ /* 0x002fe20008000f00 */
[----:B--2---:R-:W-:-:S06]  /*17c0*/  IMAD.U32 R17, RZ, RZ, UR11 ;  /* 0x0000000bff117e24 */ /* 0x004fcc000f8e00ff */
[----:B------:R-:W2:Y:S01]  /*17d0*/  @!P6 LDG.E.64 R16, desc[UR14][R16.64] ;  /* 0x0000000e1010e981 */ /* 0x000ea2000c1e1b00 */
[----:B------:R-:W-:-:S04]  /*17e0*/  IADD3 R10, PT, PT, R10, 0x4, RZ ;  /* 0x000000040a0a7810 */ /* 0x000fc80007ffe0ff */
[----:B------:R-:W-:Y:S01]  /*17f0*/  R2UR UR5, R10 ;  /* 0x000000000a0572ca */ /* 0x000fe200000e0000 */
[----:B---3--:R-:W-:Y:S01]  /*1800*/  @!P5 FADD.FTZ R8, R8, R12 ;  /* 0x0000000c0808d221 */ /* 0x008fe20000010000 */
[----:B------:R-:W-:-:S03]  /*1810*/  @!P5 FADD.FTZ R9, R9, R13 ;  /* 0x0000000d0909d221 */ /* 0x000fc60000010000 */
[----:B----4-:R-:W-:Y:S01]  /*1820*/  @!P4 FADD.FTZ R8, R8, R14 ;  /* 0x0000000e0808c221 */ /* 0x010fe20000010000 */
[----:B------:R-:W-:-:S03]  /*1830*/  @!P4 FADD.FTZ R9, R9, R15 ;  /* 0x0000000f0909c221 */ /* 0x000fc60000010000 */
[----:B--2---:R-:W-:Y:S01]  /*1840*/  @!P6 FADD.FTZ R8, R8, R16 ;  /* 0x000000100808e221 */ /* 0x004fe20000010000 */
[----:B------:R-:W-:-:S07]  /*1850*/  @!P6 FADD.FTZ R9, R9, R17 ;  /* 0x000000110909e221 */ /* 0x000fce0000010000 */
.L_x_3071:
        /* <DEDUP_REMOVED lines=20> */
[----:B------:R-:W-:-:S04]  /*19a0*/  IADD3 R14, PT, PT, R14, 0x2, RZ ;  /* 0x000000020e0e7810 */ /* 0x000fc80007ffe0ff */
[----:B------:R-:W-:Y:S01]  /*19b0*/  R2UR UR5, R14 ;  /* 0x000000000e0572ca */ /* 0x000fe200000e0000 */
[----:B0-----:R-:W-:Y:S01]  /*19c0*/  @!P4 FADD.FTZ R8, R8, R10 ;  /* 0x0000000a0808c221 */ /* 0x001fe20000010000 */
[----:B------:R-:W-:-:S03]  /*19d0*/  @!P4 FADD.FTZ R9, R9, R11 ;  /* 0x0000000b0909c221 */ /* 0x000fc60000010000 */
[----:B---3--:R-:W-:Y:S01]  /*19e0*/  @!P2 FADD.FTZ R8, R8, R12 ;  /* 0x0000000c0808a221 */ /* 0x008fe20000010000 */
[----:B------:R-:W-:-:S09]  /*19f0*/  @!P2 FADD.FTZ R9, R9, R13 ;  /* 0x0000000d0909a221 */ /* 0x000fd20000010000 */
.L_x_3072:
        /* <DEDUP_REMOVED lines=13> */
.L_x_3073:
[----:B------:R-:W-:Y:S05]  /*1ad0*/  BSYNC.RECONVERGENT B0 ;  /* 0x0000000000007941 */ /* 0x000fea0003800200 */
.L_x_3066:
[----:B-1----:R-:W1:Y:S01]  /*1ae0*/  S2R R16, SR_TID.X ;  /* 0x0000000000107919 */ /* 0x002e620000002100 */
[----:B------:R-:W4:Y:S01]  /*1af0*/  S2UR UR9, SR_CgaCtaId ;  /* 0x00000000000979c3 */ /* 0x000f220000008800 */
[----:B------:R-:W5:Y:S01]  /*1b00*/  LDCU UR10, c[0x0][0x414] ;  /* 0x00008280ff0a77ac */ /* 0x000f620008000800 */
[----:B------:R-:W-:Y:S01]  /*1b10*/  IMAD.U32 R19, RZ, RZ, UR8 ;  /* 0x00000008ff137e24 */ /* 0x000fe2000f8e00ff */
[----:B------:R-:W-:-:S05]  /*1b20*/  UMOV UR5, 0x400 ;  /* 0x0000040000057882 */ /* 0x000fca0000000000 */
[----:B------:R-:W0:Y:S08]  /*1b30*/  @P0 LDC.64 R14, c[0x0][0x388] ;  /* 0x0000e200ff0e0b82 */ /* 0x000e300000000a00 */
[----:B------:R-:W3:Y:S01]  /*1b40*/  LDC.64 R12, c[0x0][0x398] ;  /* 0x0000e600ff0c7b82 */ /* 0x000ee20000000a00 */
[----:B-----5:R-:W-:Y:S01]  /*1b50*/  @P0 FMUL.FTZ R18, R8, UR10 ;  /* 0x0000000a08120c20 */ /* 0x020fe20008410000 */
[----:B----4-:R-:W-:Y:S01]  /*1b60*/  ULEA UR5, UR9, UR5, 0x18 ;  /* 0x0000000509057291 */ /* 0x010fe2000f8ec0ff */
[----:B-1----:R-:W-:Y:S01]  /*1b70*/  LOP3.LUT R10, R16, 0xffff, RZ, 0xc0, !PT ;  /* 0x0000ffff100a7812 */ /* 0x002fe200078ec0ff */
[----:B0-----:R-:W-:-:S04]  /*1b80*/  @P0 IMAD.WIDE R14, R19, 0x8, R14 ;  /* 0x00000008130e0825 */ /* 0x001fc800078e020e */
[----:B------:R-:W-:-:S03]  /*1b90*/  @P0 FMUL.FTZ R19, R9, UR10 ;  /* 0x0000000a09130c20 */ /* 0x000fc60008410000 */
[----:B------:R-:W-:Y:S01]  /*1ba0*/  @!P3 STS.64 [UR5+0x90], R8 ;  /* 0x00009008ff00b988 */ /* 0x000fe20008000a05 */
[----:B------:R-:W-:-:S03]  /*1bb0*/  IMAD R10, R10, 0x1112, RZ ;  /* 0x000011120a0a7824 */ /* 0x000fc600078e02ff */
[----:B------:R-:W-:Y:S02]  /*1bc0*/  @P0 STG.E.64 desc[UR14][R14.64], R18 ;  /* 0x000000120e000986 */ /* 0x000fe4000c101b0e */
[----:B------:R-:W-:Y:S01]  /*1bd0*/  SHF.R.U32.HI R10, RZ, 0x10, R10 ;  /* 0x00000010ff0a7819 */ /* 0x000fe2000001160a */
[----:B------:R-:W-:Y:S03]  /*1be0*/  BAR.SYNC.DEFER_BLOCKING 0x0 ;  /* 0x0000000000007b1d */ /* 0x000fe60000010000 */
[----:B------:R-:W-:-:S05]  /*1bf0*/  PRMT R10, R10, 0x9910, RZ ;  /* 0x000099100a0a7816 */ /* 0x000fca00000000ff */
[----:B------:R-:W-:-:S05]  /*1c00*/  IMAD R10, R10, 0xf, RZ ;  /* 0x0000000f0a0a7824 */ /* 0x000fca00078e02ff */
[----:B--2---:R-:W-:Y:S02]  /*1c10*/  IADD3 R17, PT, PT, RZ, -R10, RZ ;  /* 0x8000000aff117210 */ /* 0x004fe40007ffe0ff */
[----:B---3--:R-:W0:Y:S02]  /*1c20*/  LDC.64 R10, c[0x0][0x3a0] ;  /* 0x0000e800ff0a7b82 */ /* 0x008e240000000a00 */
[----:B------:R-:W-:-:S04]  /*1c30*/  PRMT R17, R17, 0x7710, RZ ;  /* 0x0000771011117816 */ /* 0x000fc800000000ff */
[----:B------:R-:W-:Y:S01]  /*1c40*/  IADD3 R17, PT, PT, R17, R16, RZ ;  /* 0x0000001011117210 */ /* 0x000fe20007ffe0ff */
[----:B------:R-:W1:Y:S03]  /*1c50*/  LDS.64 R28, [UR5+0x90] ;  /* 0x00009005ff1c7984 */ /* 0x000e660008000a00 */
[----:B------:R-:W-:Y:S01]  /*1c60*/  SHF.L.U32 R17, R17, 0x1, RZ ;  /* 0x0000000111117819 */ /* 0x000fe200000006ff */
[----:B------:R-:W2:Y:S03]  /*1c70*/  LDCU.U8 UR5, c[0x0][0x3fc] ;  /* 0x00007f80ff0577ac */ /* 0x000ea60008000000 */
[----:B------:R-:W-:-:S04]  /*1c80*/  LOP3.LUT R17, R17, 0xffff, RZ, 0xc0, !PT ;  /* 0x0000ffff11117812 */ /* 0x000fc800078ec0ff */
[----:B------:R-:W-:-:S05]  /*1c90*/  IADD3 R17, PT, PT, R0, R17, RZ ;  /* 0x0000001100117210 */ /* 0x000fca0007ffe0ff */
[----:B------:R-:W-:-:S04]  /*1ca0*/  IMAD.WIDE R12, R17, 0x2, R12 ;  /* 0x00000002110c7825 */ /* 0x000fc800078e020c */
[----:B0-----:R-:W-:Y:S01]  /*1cb0*/  IMAD.WIDE R16, R17, 0x2, R10 ;  /* 0x0000000211107825 */ /* 0x001fe200078e020a */
[----:B------:R-:W3:Y:S04]  /*1cc0*/  LDG.E.U16 R20, desc[UR14][R12.64+0x2] ;  /* 0x0000020e0c147981 */ /* 0x000ee8000c1e1500 */
[----:B------:R3:W4:Y:S04]  /*1cd0*/  LDG.E.U16 R11, desc[UR14][R12.64] ;  /* 0x0000000e0c0b7981 */ /* 0x000728000c1e1500 */
[----:B------:R-:W5:Y:S04]  /*1ce0*/  LDG.E.U16 R21, desc[UR14][R16.64] ;  /* 0x0000000e10157981 */ /* 0x000f68000c1e1500 */
[----:B------:R-:W5:Y:S01]  /*1cf0*/  LDG.E.U16 R22, desc[UR14][R16.64+0x2] ;  /* 0x0000020e10167981 */ /* 0x000f62000c1e1500 */
[----:B-1----:R-:W-:-:S04]  /*1d00*/  FMUL.FTZ R0, R28, UR10 ;  /* 0x0000000a1c007c20 */ /* 0x002fc80008410000 */
[----:B------:R-:W-:-:S04]  /*1d10*/  FMUL.FTZ R10, R0, R0 ;  /* 0x00000000000a7220 */ /* 0x000fc80000410000 */
[----:B------:R-:W-:-:S05]  /*1d20*/  FFMA.FTZ R10, R29, UR10, -R10 ;  /* 0x0000000a1d0a7c23 */ /* 0x000fca000801080a */
[----:B------:R-:W-:-:S13]  /*1d30*/  FSETP.GTU.FTZ.AND P2, PT, R10, RZ, PT ;  /* 0x000000ff0a00720b */ /* 0x000fda0003f5c000 */
[----:B------:R-:W0:Y:S01]  /*1d40*/  @P2 LDC R9, c[0x0][0x3a8] ;  /* 0x0000ea00ff092b82 */ /* 0x000e220000000800 */
[----:B--2---:R-:W-:Y:S01]  /*1d50*/  UISETP.NE.AND UP0, UPT, UR5, URZ, UPT ;  /* 0x000000ff0500728c */ /* 0x004fe2000bf05270 */
[----:B------:R-:W-:Y:S01]  /*1d60*/  BSSY.RECONVERGENT B0, `(.L_x_3074) ;  /* 0x0000077000007945 */ /* 0x000fe20003800200 */
[----:B0-----:R-:W-:Y:S01]  /*1d70*/  @P2 FADD.FTZ R8, R10, R9 ;  /* 0x000000090a082221 */ /* 0x001fe20000010000 */
[----:B------:R-:W-:-:S06]  /*1d80*/  HFMA2 R10, -RZ, RZ, 1.875, 0 ;  /* 0x3f800000ff0a7431 */ /* 0x000fcc00000001ff */
[----:B------:R0:W1:Y:S01]  /*1d90*/  @P2 MUFU.RSQ R10, R8 ;  /* 0x00000008000a2308 */ /* 0x0000620000001400 */
[----:B---3--:R-:W-:Y:S02]  /*1da0*/  SHF.L.U32 R12, R20, 0x10, RZ ;  /* 0x00000010140c7819 */ /* 0x008fe400000006ff */
[----:B----4-:R-:W-:Y:S01]  /*1db0*/  SHF.L.U32 R11, R11, 0x10, RZ ;  /* 0x000000100b0b7819 */ /* 0x010fe200000006ff */
[----:B-----5:R-:W-:Y:S01]  /*1dc0*/  IMAD.U32 R14, R21, 0x10000, RZ ;  /* 0x00010000150e7824 */ /* 0x020fe200078e00ff */
[----:B------:R-:W-:Y:S01]  /*1dd0*/  SHF.L.U32 R13, R22, 0x10, RZ ;  /* 0x00000010160d7819 */ /* 0x000fe200000006ff */
        /* <DEDUP_REMOVED lines=12> */
[----:B------:R-:W-:Y:S01]  /*1ea0*/  MOV R8, R24 ;  /* 0x0000001800087202 */ /* 0x000fe20000000f00 */
[C---:B------:R-:W-:Y:S01]  /*1eb0*/  FADD.FTZ R17, -R0.reuse, R2 ;  /* 0x0000000200117221 */ /* 0x040fe20000010100 */
[----:B------:R-:W-:Y:S01]  /*1ec0*/  MOV R9, R27 ;  /* 0x0000001b00097202 */ /* 0x000fe20000000f00 */
[----:B------:R-:W1:Y:S01]  /*1ed0*/  LDCU.64 UR10, c[0x0][0x380] ;  /* 0x00007000ff0a77ac */ /* 0x000e620008000a00 */
[----:B------:R-:W-:Y:S01]  /*1ee0*/  FADD.FTZ R3, -R0, R3 ;  /* 0x0000000300037221 */ /* 0x000fe20000010100 */
[----:B0-----:R-:W-:Y:S02]  /*1ef0*/  IMAD R16, R16, UR16, RZ ;  /* 0x0000001010107c24 */ /* 0x001fe4000f8e02ff */
[----:B------:R-:W-:-:S04]  /*1f00*/  IMAD.WIDE.U32 R8, R7, UR16, R8 ;  /* 0x0000001007087c25 */ /* 0x000fc8000f8e0008 */
[----:B------:R-:W-:Y:S02]  /*1f10*/  IMAD R19, R7, UR17, R16 ;  /* 0x0000001107137c24 */ /* 0x000fe4000f8e0210 */
[-C--:B------:R-:W-:Y:S01]  /*1f20*/  FMUL.FTZ R16, R17, R10.reuse ;  /* 0x0000000a11107220 */ /* 0x080fe20000410000 */
[----:B-1----:R-:W-:Y:S01]  /*1f30*/  LEA R2, P1, R8, UR10, 0x2 ;  /* 0x0000000a08027c11 */ /* 0x002fe2000f8210ff */
[----:B------:R-:W-:Y:S01]  /*1f40*/  FMUL.FTZ R17, R3, R10 ;  /* 0x0000000a03117220 */ /* 0x000fe20000410000 */
[----:B------:R-:W-:Y:S02]  /*1f50*/  IMAD.IADD R19, R9, 0x1, R19 ;  /* 0x0000000109137824 */ /* 0x000fe400078e0213 */
[----:B------:R-:W-:Y:S01]  /*1f60*/  FFMA.FTZ R16, R11, R16, R14 ;  /* 0x000000100b107223 */ /* 0x000fe2000001000e */
[----:B------:R-:W-:Y:S02]  /*1f70*/  FFMA.FTZ R17, R12, R17, R13 ;  /* 0x000000110c117223 */ /* 0x000fe4000001000d */
[----:B------:R-:W-:-:S05]  /*1f80*/  LEA.HI.X R3, R8, UR11, R19, 0x2, P1 ;  /* 0x0000000b08037c11 */ /* 0x000fca00088f1413 */
[----:B------:R0:W-:Y:S02]  /*1f90*/  STG.E.64 desc[UR14][R2.64], R16 ;  /* 0x0000001002007986 */ /* 0x0001e4000c101b0e */
.L_x_3077:
[----:B------:R-:W-:Y:S05]  /*1fa0*/  BSYNC.RECONVERGENT B1 ;  /* 0x0000000000017941 */ /* 0x000fea0003800200 */
.L_x_3076:
[----:B------:R-:W-:Y:S05]  /*1fb0*/  @P2 BRA `(.L_x_3078) ;  /* 0x0000000400442947 */ /* 0x000fea0003800000 */
[----:B------:R-:W1:Y:S01]  /*1fc0*/  LDCU.64 UR10, c[0x0][0x3e0] ;  /* 0x00007c00ff0a77ac */ /* 0x000e620008000a00 */
[----:B0-----:R-:W-:Y:S01]  /*1fd0*/  MOV R2, R24 ;  /* 0x0000001800027202 */ /* 0x001fe20000000f00 */
[C---:B------:R-:W-:Y:S01]  /*1fe0*/  FADD.FTZ R9, -R0.reuse, R4 ;  /* 0x0000000400097221 */ /* 0x040fe20000010100 */
[----:B------:R-:W-:Y:S01]  /*1ff0*/  MOV R3, R27 ;  /* 0x0000001b00037202 */ /* 0x000fe20000000f00 */
[----:B------:R-:W0:Y:S01]  /*2000*/  LDCU.64 UR12, c[0x0][0x380] ;  /* 0x00007000ff0c77ac */ /* 0x000e220008000a00 */
[----:B------:R-:W-:Y:S01]  /*2010*/  FADD.FTZ R5, -R0, R5 ;  /* 0x0000000500057221 */ /* 0x000fe20000010100 */
[----:B------:R-:W-:-:S03]  /*2020*/  FMUL.FTZ R9, R9, R10 ;  /* 0x0000000a09097220 */ /* 0x000fc60000410000 */
[----:B------:R-:W-:Y:S01]  /*2030*/  FMUL.FTZ R10, R5, R10 ;  /* 0x0000000a050a7220 */ /* 0x000fe20000410000 */
[----:B------:R-:W-:Y:S01]  /*2040*/  FFMA.FTZ R14, R11, R9, R14 ;  /* 0x000000090b0e7223 */ /* 0x000fe2000001000e */
[----:B-1----:R-:W-:Y:S02]  /*2050*/  IMAD R18, R18, UR10, RZ ;  /* 0x0000000a12127c24 */ /* 0x002fe4000f8e02ff */
[----:B------:R-:W-:-:S04]  /*2060*/  IMAD.WIDE.U32 R2, R15, UR10, R2 ;  /* 0x0000000a0f027c25 */ /* 0x000fc8000f8e0002 */
[----:B------:R-:W-:Y:S01]  /*2070*/  IMAD R15, R15, UR11, R18 ;  /* 0x0000000b0f0f7c24 */ /* 0x000fe2000f8e0212 */
[----:B0-----:R-:W-:-:S04]  /*2080*/  LEA R4, P1, R2, UR12, 0x2 ;  /* 0x0000000c02047c11 */ /* 0x001fc8000f8210ff */
[----:B------:R-:W-:-:S04]  /*2090*/  IADD3 R15, PT, PT, R3, R15, RZ ;  /* 0x0000000f030f7210 */ /* 0x000fc80007ffe0ff */
[----:B------:R-:W-:Y:S01]  /*20a0*/  LEA.HI.X R5, R2, UR13, R15, 0x2, P1 ;  /* 0x0000000d02057c11 */ /* 0x000fe200088f140f */
[----:B------:R-:W-:-:S05]  /*20b0*/  FFMA.FTZ R15, R12, R10, R13 ;  /* 0x0000000a0c0f7223 */ /* 0x000fca000001000d */
[----:B------:R1:W-:Y:S01]  /*20c0*/  STG.E.64 desc[UR14][R4.64], R14 ;  /* 0x0000000e04007986 */ /* 0x0003e2000c101b0e */
[----:B------:R-:W-:Y:S05]  /*20d0*/  BRA `(.L_x_3078) ;  /* 0x0000000000fc7947 */ /* 0x000fea0003800000 */
.L_x_3075:
[----:B------:R-:W-:Y:S04]  /*20e0*/  BSSY.RECONVERGENT B1, `(.L_x_3079) ;  /* 0x000001e000017945 */ /* 0x000fe80003800200 */
[----:B------:R-:W-:Y:S05]  /*20f0*/  @P1 BRA `(.L_x_3080) ;  /* 0x0000000000701947 */ /* 0x000fea0003800000 */
[C---:B------:R-:W-:Y:S01]  /*2100*/  FADD.FTZ R9, -R0.reuse, R2 ;  /* 0x0000000200097221 */ /* 0x040fe20000010100 */
[----:B------:R-:W-:Y:S01]  /*2110*/  FADD.FTZ R3, -R0, R3 ;  /* 0x0000000300037221 */ /* 0x000fe20000010100 */
        /* <DEDUP_REMOVED lines=26> */
.L_x_3080:
[----:B------:R-:W-:Y:S05]  /*22c0*/  BSYNC.RECONVERGENT B1 ;  /* 0x0000000000017941 */ /* 0x000fea0003800200 */
.L_x_3079:
[----:B------:R-:W1:Y:S01]  /*22d0*/  LDCU.64 UR10, c[0x0][0x3e8] ;  /* 0x00007d00ff0a77ac */ /* 0x000e620008000a00 */
[----:B------:R-:W-:-:S04]  /*22e0*/  IADD3 R2, PT, PT, R7, 0x20, RZ ;  /* 0x0000002007027810 */ /* 0x000fc80007ffe0ff */
[----:B------:R-:W-:Y:S02]  /*22f0*/  SHF.R.S32.HI R3, RZ, 0x1f, R2 ;  /* 0x0000001fff037819 */ /* 0x000fe40000011402 */
[----:B-1----:R-:W-:-:S04]  /*2300*/  ISETP.GE.U32.AND P1, PT, R2, UR10, PT ;  /* 0x0000000a02007c0c */ /* 0x002fc8000bf26070 */
[----:B------:R-:W-:-:S13]  /*2310*/  ISETP.GE.AND.EX P1, PT, R3, UR11, PT, P1 ;  /* 0x0000000b03007c0c */ /* 0x000fda000bf26310 */
[----:B------:R-:W-:Y:S05]  /*2320*/  @P1 BRA `(.L_x_3078) ;  /* 0x0000000000681947 */ /* 0x000fea0003800000 */
[C---:B0-----:R-:W-:Y:S01]  /*2330*/  FADD.FTZ R9, -R0.reuse, R4 ;  /* 0x0000000400097221 */ /* 0x041fe20000010100 */
[----:B------:R-:W-:Y:S01]  /*2340*/  FADD.FTZ R5, -R0, R5 ;  /* 0x0000000500057221 */ /* 0x000fe20000010100 */
        /* <DEDUP_REMOVED lines=23> */
[----:B------:R2:W-:Y:S02]  /*24c0*/  STG.E.64 desc[UR14][R2.64], R4 ;  /* 0x0000000402007986 */ /* 0x0005e4000c101b0e */
.L_x_3078:
[----:B------:R-:W-:Y:S05]  /*24d0*/  BSYNC.RECONVERGENT B0 ;  /* 0x0000000000007941 */ /* 0x000fea0003800200 */
.L_x_3074:
[----:B------:R-:W-:Y:S02]  /*24e0*/  UIADD3 UR8, UPT, UPT, UR19, UR8, URZ ;  /* 0x0000000813087290 */ /* 0x000fe4000fffe0ff */
[----:B------:R-:W-:Y:S02]  /*24f0*/  UIADD3 UR4, UPT, UPT, UR4, 0x1, URZ ;  /* 0x0000000104047890 */ /* 0x000fe4000fffe0ff */
[----:B------:R-:W-:-:S09]  /*2500*/  UISETP.GE.AND UP0, UPT, UR8, UR7, UPT ;  /* 0x000000070800728c */ /* 0x000fd2000bf06270 */
[----:B------:R-:W-:Y:S05]  /*2510*/  BRA.U !UP0, `(.L_x_3081) ;  /* 0xffffffdd081c7547 */ /* 0x000fea000b83ffff */
[----:B------:R-:W-:Y:S05]  /*2520*/  EXIT ;  /* 0x000000000000794d */ /* 0x000fea0003800000 */
.L_x_3082:
        /* <DEDUP_REMOVED lines=13> */
.L_x_3471:


//--------------------- .text._Z35group_norm_nhwc_fwd_one_pass_kernelI11Fp32IOBf16WLi128ELi30ELi480EEv26Group_norm_nhwc_fwd_params --------------------------
	.section	.text._Z35group_norm_nhwc_fwd_one_pass_kernelI11Fp32IOBf16WLi128ELi30ELi480EEv26Group_norm_nhwc_fwd_params,"ax",@progbits
	.align	128
        .global         _Z35group_norm_nhwc_fwd_one_pass_kernelI11Fp32IOBf16WLi128ELi30ELi480EEv26Group_norm_nhwc_fwd_params
        .type           _Z35group_norm_nhwc_fwd_one_pass_kernelI11Fp32IOBf16WLi128ELi30ELi480EEv26Group_norm_nhwc_fwd_params,@function
        .size           _Z35group_norm_nhwc_fwd_one_pass_kernelI11Fp32IOBf16WLi128ELi30ELi480EEv26Group_norm_nhwc_fwd_params,(.L_x_3472 - _Z35group_norm_nhwc_fwd_one_pass_kernelI11Fp32IOBf16WLi128ELi30ELi480EEv26Group_norm_nhwc_fwd_params)
        .other          _Z35group_norm_nhwc_fwd_one_pass_kernelI11Fp32IOBf16WLi128ELi30ELi480EEv26Group_norm_nhwc_fwd_params,@"STO_CUDA_ENTRY STV_DEFAULT"
_Z35group_norm_nhwc_fwd_one_pass_kernelI11Fp32IOBf16WLi128ELi30ELi480EEv26Group_norm_nhwc_fwd_params:
.text._Z35group_norm_nhwc_fwd_one_pass_kernelI11Fp32IOBf16WLi128ELi30ELi480EEv26Group_norm_nhwc_fwd_params:
        /* <DEDUP_REMOVED lines=25> */
.L_x_3110:
[----:B0-----:R-:W0:Y:S01]  /*0190*/  LDC R0, c[0x0][0x3f8] ;  /* 0x0000fe00ff007b82 */ /* 0x001e220000000800 */
[----:B-1----:R-:W1:Y:S01]  /*01a0*/  S2R R8, SR_TID.X ;  /* 0x0000000000087919 */ /* 0x002e620000002100 */
[----:B--2---:R-:W2:Y:S01]  /*01b0*/  LDCU.64 UR8, c[0x0][0x3e8] ;  /* 0x00007d00ff0877ac */ /* 0x004ea20008000a00 */
[----:B------:R-:W-:Y:S01]  /*01c0*/  IADD3 R18, PT, PT, R23, 0x20, RZ ;  /* 0x0000002017127810 */ /* 0x000fe20007ffe0ff */
[----:B---3--:R-:W3:Y:S01]  /*01d0*/  LDCU.64 UR10, c[0x0][0x3f0] ;  /* 0x00007e00ff0a77ac */ /* 0x008ee20008000a00 */
[----:B0-----:R-:W-:Y:S02]  /*01e0*/  IABS R5, R0 ;  /* 0x0000000000057213 */ /* 0x001fe40000000000 */
[----:B------:R-:W-:Y:S02]  /*01f0*/  ISETP.NE.AND P3, PT, R0, RZ, PT ;  /* 0x000000ff0000720c */ /* 0x000fe40003f65270 */
[----:B------:R-:W0:Y:S08]  /*0200*/  I2F.RP R4, R5 ;  /* 0x0000000500047306 */ /* 0x000e300000209400 */
[----:B0-----:R-:W0:Y:S02]  /*0210*/  MUFU.RCP R4, R4 ;  /* 0x0000000400047308 */ /* 0x001e240000001000 */
[----:B0-----:R-:W-:-:S06]  /*0220*/  IADD3 R2, PT, PT, R4, 0xffffffe, RZ ;  /* 0x0ffffffe04027810 */ /* 0x001fcc0007ffe0ff */
[----:B------:R0:W5:Y:S02]  /*0230*/  F2I.FTZ.U32.TRUNC.NTZ R3, R2 ;  /* 0x0000000200037305 */ /* 0x000164000021f000 */
        /* <DEDUP_REMOVED lines=13> */
[----:B------:R-:W-:Y:S01]  /*0310*/  @!P2 IMAD.IADD R2, R2, 0x1, -R5 ;  /* 0x000000010202a824 */ /* 0x000fe200078e0a05 */
[----:B------:R-:W-:Y:S02]  /*0320*/  @!P2 IADD3 R3, PT, PT, R3, 0x1, RZ ;  /* 0x000000010303a810 */ /* 0x000fe40007ffe0ff */
        /* <DEDUP_REMOVED lines=14> */
[----:B------:R-:W-:Y:S01]  /*0410*/  VIADD R2, R23, 0x40 ;  /* 0x0000004017027836 */ /* 0x000fe20000000000 */
[----:B------:R-:W-:Y:S01]  /*0420*/  IADD3 R5, PT, PT, -R3, RZ, RZ ;  /* 0x000000ff03057210 */ /* 0x000fe20007ffe1ff */
[----:B------:R-:W1:Y:S01]  /*0430*/  @!P2 LDC.64 R10, c[0x0][0x390] ;  /* 0x0000e400ff0aab82 */ /* 0x000e620000000a00 */
[----:B------:R-:W-:-:S02]  /*0440*/  IADD3 R9, PT, PT, R9, R8, RZ ;  /* 0x0000000809097210 */ /* 0x000fc40007ffe0ff */
[----:B------:R-:W-:Y:S01]  /*0450*/  ISETP.GE.U32.AND P3, PT, R2, UR8, PT ;  /* 0x0000000802007c0c */ /* 0x000fe2000bf66070 */
[----:B------:R-:W-:Y:S01]  /*0460*/  IMAD R0, R0, R5, UR7 ;  /* 0x0000000700007e24 */ /* 0x000fe2000f8e0205 */
[----:B------:R-:W-:Y:S02]  /*0470*/  SHF.L.U32 R9, R9, 0x1, RZ ;  /* 0x0000000109097819 */ /* 0x000fe400000006ff */
[----:B------:R-:W-:Y:S01]  /*0480*/  SHF.R.S32.HI R5, RZ, 0x1f, R2 ;  /* 0x0000001fff057819 */ /* 0x000fe20000011402 */
[----:B------:R-:W-:Y:S01]  /*0490*/  IMAD R0, R0, 0x1e, RZ ;  /* 0x0000001e00007824 */ /* 0x000fe200078e02ff */
[----:B------:R-:W-:Y:S02]  /*04a0*/  LOP3.LUT R25, R9, 0xffff, RZ, 0xc0, !PT ;  /* 0x0000ffff09197812 */ /* 0x000fe400078ec0ff */
[----:B------:R-:W-:Y:S02]  /*04b0*/  ISETP.GE.AND.EX P3, PT, R5, UR9, PT, P3 ;  /* 0x0000000905007c0c */ /* 0x000fe4000bf66330 */
[----:B------:R-:W-:Y:S01]  /*04c0*/  SHF.R.S32.HI R9, RZ, 0x1f, R18 ;  /* 0x0000001fff097819 */ /* 0x000fe20000011412 */
[----:B0-----:R-:W-:Y:S01]  /*04d0*/  @!P2 IMAD R14, R7, R12, RZ ;  /* 0x0000000c070ea224 */ /* 0x001fe200078e02ff */
[----:B------:R-:W-:-:S02]  /*04e0*/  SHF.R.S32.HI R4, RZ, 0x1f, R3 ;  /* 0x0000001fff047819 */ /* 0x000fc40000011403 */
[----:B------:R-:W-:Y:S01]  /*04f0*/  IADD3 R24, P4, PT, R0, R25, RZ ;  /* 0x0000001900187210 */ /* 0x000fe20007f9e0ff */
[----:B------:R-:W-:Y:S01]  /*0500*/  @!P2 IMAD R13, R23, R13, R14 ;  /* 0x0000000d170da224 */ /* 0x000fe200078e020e */
[----:B------:R-:W-:Y:S01]  /*0510*/  ISETP.GE.AND.EX P1, PT, R9, UR9, PT, P1 ;  /* 0x0000000909007c0c */ /* 0x000fe2000bf26310 */
[----:B---3--:R-:W-:Y:S01]  /*0520*/  IMAD R6, R4, UR10, RZ ;  /* 0x0000000a04067c24 */ /* 0x008fe2000f8e02ff */
[----:B------:R-:W-:Y:S02]  /*0530*/  LEA.HI.X.SX32 R25, R0, RZ, 0x1, P4 ;  /* 0x000000ff00197211 */ /* 0x000fe400020f0eff */
[----:B------:R-:W-:Y:S01]  /*0540*/  IADD3 R4, PT, PT, R23, 0x60, RZ ;  /* 0x0000006017047810 */ /* 0x000fe20007ffe0ff */
[C---:B------:R-:W-:Y:S02]  /*0550*/  IMAD R27, R3.reuse, UR11, R6 ;  /* 0x0000000b031b7c24 */ /* 0x040fe4000f8e0206 */
[----:B------:R-:W-:Y:S01]  /*0560*/  IMAD.WIDE.U32 R24, R3, UR10, R24 ;  /* 0x0000000a03187c25 */ /* 0x000fe2000f8e0018 */
[----:B------:R-:W0:Y:S01]  /*0570*/  @!P3 LDC.64 R6, c[0x0][0x3e0] ;  /* 0x0000f800ff06bb82 */ /* 0x000e220000000a00 */
[----:B------:R-:W-:-:S02]  /*0580*/  ISETP.GE.U32.AND P4, PT, R4, UR8, PT ;  /* 0x0000000804007c0c */ /* 0x000fc4000bf86070 */
[----:B------:R-:W-:Y:S01]  /*0590*/  @!P2 IMAD.MOV.U32 R26, RZ, RZ, R24 ;  /* 0x000000ffff1aa224 */ /* 0x000fe200078e0018 */
[----:B------:R-:W-:Y:S02]  /*05a0*/  IADD3 R27, PT, PT, R25, R27, RZ ;  /* 0x0000001b191b7210 */ /* 0x000fe40007ffe0ff */
[----:B------:R-:W-:Y:S02]  /*05b0*/  SHF.R.S32.HI R3, RZ, 0x1f, R4 ;  /* 0x0000001fff037819 */ /* 0x000fe40000011404 */
[----:B------:R-:W2:Y:S01]  /*05c0*/  @!P1 LDC.64 R16, c[0x0][0x3e0] ;  /* 0x0000f800ff109b82 */ /* 0x000ea20000000a00 */
[----:B------:R-:W-:Y:S01]  /*05d0*/  @!P2 IMAD.WIDE.U32 R14, R23, R12, R26 ;  /* 0x0000000c170ea225 */ /* 0x000fe200078e001a */
[----:B------:R-:W-:Y:S02]  /*05e0*/  ISETP.GE.AND.EX P4, PT, R3, UR9, PT, P4 ;  /* 0x0000000903007c0c */ /* 0x000fe4000bf86340 */
[----:B------:R-:W-:Y:S02]  /*05f0*/  @!P3 MOV R20, R24 ;  /* 0x000000180014b202 */ /* 0x000fe40000000f00 */
[----:B------:R-:W-:-:S02]  /*0600*/  @!P2 IADD3 R15, PT, PT, R15, R13, RZ ;  /* 0x0000000d0f0fa210 */ /* 0x000fc40007ffe0ff */
[C---:B-1----:R-:W-:Y:S01]  /*0610*/  @!P2 LEA R28, P5, R14.reuse, R10, 0x2 ;  /* 0x0000000a0e1ca211 */ /* 0x042fe200078a10ff */
[----:B------:R-:W1:Y:S01]  /*0620*/  @!P3 LDC.64 R12, c[0x0][0x390] ;  /* 0x0000e400ff0cbb82 */ /* 0x000e620000000a00 */
[----:B------:R-:W-:Y:S02]  /*0630*/  @!P3 MOV R21, R27 ;  /* 0x0000001b0015b202 */ /* 0x000fe40000000f00 */
[----:B------:R-:W-:Y:S01]  /*0640*/  @!P2 LEA.HI.X R29, R14, R11, R15, 0x2, P5 ;  /* 0x0000000b0e1da211 */ /* 0x000fe200028f140f */
[----:B0-----:R-:W-:-:S04]  /*0650*/  @!P3 IMAD R5, R5, R6, RZ ;  /* 0x000000060505b224 */ /* 0x001fc800078e02ff */
[----:B------:R-:W0:Y:S01]  /*0660*/  @!P1 LDC.64 R14, c[0x0][0x390] ;  /* 0x0000e400ff0e9b82 */ /* 0x000e220000000a00 */
[----:B------:R-:W-:Y:S01]  /*0670*/  @!P3 IMAD.WIDE.U32 R20, R2, R6, R20 ;  /* 0x000000060214b225 */ /* 0x000fe200078e0014 */
[----:B------:R-:W-:-:S03]  /*0680*/  @!P1 MOV R6, R24 ;  /* 0x0000001800069202 */ /* 0x000fc60000000f00 */
[----:B------:R-:W-:Y:S01]  /*0690*/  @!P3 IMAD R5, R2, R7, R5 ;  /* 0x000000070205b224 */ /* 0x000fe200078e0205 */
[----:B------:R-:W-:Y:S01]  /*06a0*/  @!P1 MOV R7, R27 ;  /* 0x0000001b00079202 */ /* 0x000fe20000000f00 */
[-C--:B--2---:R-:W-:Y:S01]  /*06b0*/  @!P1 IMAD R9, R9, R16.reuse, RZ ;  /* 0x0000001009099224 */ /* 0x084fe200078e02ff */
[----:B------:R-:W2:Y:S01]  /*06c0*/  @!P4 LDC.64 R10, c[0x0][0x3e0] ;  /* 0x0000f800ff0acb82 */ /* 0x000ea20000000a00 */
[----:B------:R-:W-:Y:S01]  /*06d0*/  @!P3 IMAD.IADD R5, R21, 0x1, R5 ;  /* 0x000000011505b824 */ /* 0x000fe200078e0205 */
[----:B------:R-:W-:Y:S01]  /*06e0*/  MOV R2, RZ ;  /* 0x000000ff00027202 */ /* 0x000fe20000000f00 */
[C---:B------:R-:W-:Y:S02]  /*06f0*/  @!P1 IMAD R17, R18.reuse, R17, R9 ;  /* 0x0000001112119224 */ /* 0x040fe400078e0209 */
[----:B------:R-:W-:Y:S01]  /*0700*/  @!P1 IMAD.WIDE.U32 R18, R18, R16, R6 ;  /* 0x0000001012129225 */ /* 0x000fe200078e0006 */
[----:B------:R-:W-:Y:S02]  /*0710*/  @!P4 MOV R16, R24 ;  /* 0x000000180010c202 */ /* 0x000fe40000000f00 */
[----:B------:R-:W3:Y:S01]  /*0720*/  @!P4 LDC.64 R6, c[0x0][0x390] ;  /* 0x0000e400ff06cb82 */ /* 0x000ee20000000a00 */
[----:B-1----:R-:W-:-:S02]  /*0730*/  @!P3 LEA R12, P6, R20, R12, 0x2 ;  /* 0x0000000c140cb211 */ /* 0x002fc400078c10ff */
[----:B------:R-:W-:Y:S02]  /*0740*/  @!P1 IADD3 R17, PT, PT, R19, R17, RZ ;  /* 0x0000001113119210 */ /* 0x000fe40007ffe0ff */
[----:B------:R-:W-:Y:S02]  /*0750*/  @!P3 LEA.HI.X R13, R20, R13, R5, 0x2, P6 ;  /* 0x0000000d140db211 */ /* 0x000fe400030f1405 */
[----:B------:R-:W-:Y:S02]  /*0760*/  CS2R R20, SRZ ;  /* 0x0000000000147805 */ /* 0x000fe4000001ff00 */
[----:B0-----:R-:W-:-:S04]  /*0770*/  @!P1 LEA R14, P5, R18, R14, 0x2 ;  /* 0x0000000e120e9211 */ /* 0x001fc800078a10ff */
[----:B------:R-:W-:Y:S01]  /*0780*/  @!P1 LEA.HI.X R15, R18, R15, R17, 0x2, P5 ;  /* 0x0000000f120f9211 */ /* 0x000fe200028f1411 */
[----:B------:R-:W5:Y:S01]  /*0790*/  @!P2 LDG.E.64 R20, desc[UR14][R28.64] ;  /* 0x0000000e1c14a981 */ /* 0x000f62000c1e1b00 */
[----:B------:R-:W-:Y:S01]  /*07a0*/  @!P4 MOV R17, R27 ;  /* 0x0000001b0011c202 */ /* 0x000fe20000000f00 */
[-C--:B--2---:R-:W-:Y:S02]  /*07b0*/  @!P4 IMAD R3, R3, R10.reuse, RZ ;  /* 0x0000000a0303c224 */ /* 0x084fe400078e02ff */
[----:B------:R-:W-:-:S04]  /*07c0*/  @!P4 IMAD.WIDE.U32 R16, R4, R10, R16 ;  /* 0x0000000a0410c225 */ /* 0x000fc800078e0010 */
[----:B------:R-:W-:Y:S02]  /*07d0*/  @!P4 IMAD R9, R4, R11, R3 ;  /* 0x0000000b0409c224 */ /* 0x000fe400078e0203 */
[----:B------:R-:W-:Y:S01]  /*07e0*/  HFMA2 R3, -RZ, RZ, 0, 0 ;  /* 0x00000000ff037431 */ /* 0x000fe200000001ff */
[----:B------:R-:W-:Y:S02]  /*07f0*/  CS2R R4, SRZ ;  /* 0x0000000000047805 */ /* 0x000fe4000001ff00 */
[C---:B---3--:R-:W-:Y:S01]  /*0800*/  @!P4 LEA R10, P2, R16.reuse, R6, 0x2 ;  /* 0x00000006100ac211 */ /* 0x048fe200078410ff */
[----:B------:R-:W-:Y:S02]  /*0810*/  @!P4 IMAD.IADD R9, R17, 0x1, R9 ;  /* 0x000000011109c824 */ /* 0x000fe400078e0209 */
[----:B------:R0:W2:Y:S03]  /*0820*/  @!P1 LDG.E.64 R2, desc[UR14][R14.64] ;  /* 0x0000000e0e029981 */ /* 0x0000a6000c1e1b00 */
[----:B------:R-:W-:-:S02]  /*0830*/  @!P4 LEA.HI.X R11, R16, R7, R9, 0x2, P2 ;  /* 0x00000007100bc211 */ /* 0x000fc400010f1409 */
[----:B------:R-:W-:Y:S01]  /*0840*/  CS2R R6, SRZ ;  /* 0x0000000000067805 */ /* 0x000fe2000001ff00 */
[----:B------:R1:W3:Y:S05]  /*0850*/  @!P3 LDG.E.64 R4, desc[UR14][R12.64] ;  /* 0x0000000e0c04b981 */ /* 0x0002ea000c1e1b00 */
        /* <DEDUP_REMOVED lines=18> */
[----:B------:R-:W-:Y:S01]  /*0980*/  FMUL.FTZ R15, R7, R7 ;  /* 0x00000007070f7220 */ /* 0x000fe20000410000 */
[----:B------:R-:W-:Y:S02]  /*0990*/  FADD.FTZ R11, R14, R11 ;  /* 0x0000000b0e0b7221 */ /* 0x000fe40000010000 */
        /* <DEDUP_REMOVED lines=39> */
.L_x_3084:
[----:B------:R-:W-:Y:S05]  /*0c10*/  BSYNC.RECONVERGENT B0 ;  /* 0x0000000000007941 */ /* 0x000fea0003800200 */
.L_x_3083:
        /* <DEDUP_REMOVED lines=44> */
.L_x_3086:
[----:B------:R-:W-:Y:S05]  /*0ee0*/  BSYNC.RECONVERGENT B0 ;  /* 0x0000000000007941 */ /* 0x000fea0003800200 */
.L_x_3085:
        /* <DEDUP_REMOVED lines=31> */
.L_x_3089:
[----:B---3--:R-:W2:Y:S04]  /*10e0*/  LDG.E.STRONG.GPU R12, desc[UR14][R8.64] ;  /* 0x0000000e080c7981 */ /* 0x008ea8000c1ef900 */
[----:B--2---:R-:W-:Y:S01]  /*10f0*/  CCTL.IVALL ;  /* 0x00000000ff00798f */ /* 0x004fe20002000000 */
[----:B------:R-:W-:Y:S05]  /*1100*/  YIELD ;  /* 0x0000000000007946 */ /* 0x000fea0003800000 */
[----:B------:R-:W-:-:S13]  /*1110*/  ISETP.NE.AND P2, PT, R12, R15, PT ;  /* 0x0000000f0c00720c */ /* 0x000fda0003f45270 */
[----:B------:R-:W-:Y:S05]  /*1120*/  @P2 BRA `(.L_x_3089) ;  /* 0xfffffffc00ec2947 */ /* 0x000fea000383ffff */
.L_x_3088:
        /* <DEDUP_REMOVED lines=15> */
.L_x_3091:
        /* <DEDUP_REMOVED lines=39> */
[----:B------:R-:W-:Y:S01]  /*1490*/  MOV R12, UR24 ;  /* 0x00000018000c7c02 */ /* 0x000fe20008000f00 */
[----:B--2---:R-:W-:Y:S01]  /*14a0*/  @!P4 FADD.FTZ R10, R10, R14 ;  /* 0x0000000e0a0ac221 */ /* 0x004fe20000010000 */
[----:B------:R-:W-:Y:S01]  /*14b0*/  @!P4 FADD.FTZ R11, R11, R15 ;  /* 0x0000000f0b0bc221 */ /* 0x000fe20000010000 */
[----:B------:R-:W-:-:S02]  /*14c0*/  ISETP.EQ.OR P4, PT, R9, UR18, P3 ;  /* 0x0000001209007c0c */ /* 0x000fc40009f82670 */
[----:B---3--:R-:W-:Y:S01]  /*14d0*/  @!P6 FADD.FTZ R10, R10, R16 ;  /* 0x000000100a0ae221 */ /* 0x008fe20000010000 */
[----:B------:R-:W-:Y:S01]  /*14e0*/  @!P6 FADD.FTZ R11, R11, R17 ;  /* 0x000000110b0be221 */ /* 0x000fe20000010000 */
[----:B------:R-:W-:Y:S02]  /*14f0*/  ISETP.EQ.OR P6, PT, R12, UR18, P3 ;  /* 0x000000120c007c0c */ /* 0x000fe40009fc2670 */
        /* <DEDUP_REMOVED lines=45> */
.L_x_3090:
        /* <DEDUP_REMOVED lines=10> */
[----:B------:R-:W-:Y:S01]  /*1870*/  ISETP.EQ.OR P2, PT, R8, UR18, P3 ;  /* 0x0000001208007c0c */ /* 0x000fe20009f42670 */
[----:B------:R-:W-:Y:S02]  /*1880*/  IMAD.U32 R8, RZ, RZ, UR10 ;  /* 0x0000000aff087e24 */ /* 0x000fe4000f8e00ff */
[----:B------:R-:W-:-:S03]  /*1890*/  MOV R9, UR12 ;  /* 0x0000000c00097c02 */ /* 0x000fc60008000f00 */
        /* <DEDUP_REMOVED lines=21> */
[----:B-1----:R-:W-:Y:S01]  /*19f0*/  IMAD.U32 R16, RZ, RZ, UR8 ;  /* 0x00000008ff107e24 */ /* 0x002fe2000f8e00ff */
[----:B--2---:R-:W-:-:S03]  /*1a00*/  MOV R17, UR9 ;  /* 0x0000000900117c02 */ /* 0x004fc60008000f00 */
        /* <DEDUP_REMOVED lines=16> */
.L_x_3092:
[----:B------:R-:W-:-:S13]  /*1b10*/  LOP3.LUT P2, R8, R22, 0x3, RZ, 0xc0, !PT ;  /* 0x0000000316087812 */ /* 0x000fda000784c0ff */
[----:B------:R-:W-:Y:S05]  /*1b20*/  @!P2 BRA `(.L_x_3087) ;  /* 0x0000000000a0a947 */ /* 0x000fea0003800000 */
[----:B------:R-:W-:-:S13]  /*1b30*/  ISETP.NE.AND P2, PT, R8, 0x1, PT ;  /* 0x000000010800780c */ /* 0x000fda0003f45270 */
[----:B------:R-:W-:Y:S05]  /*1b40*/  @!P2 BRA `(.L_x_3093) ;  /* 0x000000000060a947 */ /* 0x000fea0003800000 */
[----:B------:R-:W-:Y:S02]  /*1b50*/  UIADD3 UR8, UPT, UPT, UR5, 0x1, URZ ;  /* 0x0000000105087890 */ /* 0x000fe4000fffe0ff */
[----:B------:R-:W-:-:S04]  /*1b60*/  MOV R8, UR5 ;  /* 0x0000000500087c02 */ /* 0x000fc80008000f00 */
[----:B------:R-:W-:Y:S01]  /*1b70*/  ISETP.EQ.OR P4, PT, R8, UR18, P3 ;  /* 0x0000001208007c0c */ /* 0x000fe20009f82670 */
[----:B------:R-:W-:-:S05]  /*1b80*/  IMAD.U32 R8, RZ, RZ, UR8 ;  /* 0x00000008ff087e24 */ /* 0x000fca000f8e00ff */
        /* <DEDUP_REMOVED lines=20> */
.L_x_3093:
        /* <DEDUP_REMOVED lines=13> */
.L_x_3094:
[----:B------:R-:W-:Y:S05]  /*1da0*/  BSYNC.RECONVERGENT B0 ;  /* 0x0000000000007941 */ /* 0x000fea0003800200 */
.L_x_3087:
[----:B------:R-:W4:Y:S01]  /*1db0*/  S2R R14, SR_TID.X ;  /* 0x00000000000e7919 */ /* 0x000f220000002100 */
[----:B------:R-:W5:Y:S01]  /*1dc0*/  S2UR UR8, SR_CgaCtaId ;  /* 0x00000000000879c3 */ /* 0x000f620000008800 */
[----:B------:R-:W0:Y:S01]  /*1dd0*/  LDCU UR9, c[0x0][0x414] ;  /* 0x00008280ff0977ac */ /* 0x000e220008000800 */
[----:B------:R-:W-:Y:S01]  /*1de0*/  MOV R29, UR7 ;  /* 0x00000007001d7c02 */ /* 0x000fe20008000f00 */
[----:B------:R-:W-:-:S05]  /*1df0*/  UMOV UR5, 0x400 ;  /* 0x0000040000057882 */ /* 0x000fca0000000000 */
[----:B-123--:R-:W1:Y:S08]  /*1e00*/  @P0 LDC.64 R16, c[0x0][0x388] ;  /* 0x0000e200ff100b82 */ /* 0x00ee700000000a00 */
[----:B------:R-:W2:Y:S01]  /*1e10*/  LDC.64 R12, c[0x0][0x398] ;  /* 0x0000e600ff0c7b82 */ /* 0x000ea20000000a00 */
        /* <DEDUP_REMOVED lines=9> */
[----:B------:R-:W1:Y:S02]  /*1eb0*/  LDC.64 R8, c[0x0][0x3a0] ;  /* 0x0000e800ff087b82 */ /* 0x000e640000000a00 */
[----:B------:R-:W-:-:S04]  /*1ec0*/  PRMT R15, R15, 0x7710, RZ ;  /* 0x000077100f0f7816 */ /* 0x000fc800000000ff */
[----:B------:R-:W-:Y:S01]  /*1ed0*/  IADD3 R15, PT, PT, R15, R14, RZ ;  /* 0x0000000e0f0f7210 */ /* 0x000fe20007ffe0ff */
[----:B0-----:R-:W-:-:S03]  /*1ee0*/  @P0 FMUL.FTZ R14, R10, UR9 ;  /* 0x000000090a0e0c20 */ /* 0x001fc60008410000 */
[----:B------:R-:W-:-:S04]  /*1ef0*/  SHF.L.U32 R15, R15, 0x1, RZ ;  /* 0x000000010f0f7819 */ /* 0x000fc800000006ff */
[----:B------:R-:W-:Y:S01]  /*1f00*/  LOP3.LUT R19, R15, 0xffff, RZ, 0xc0, !PT ;  /* 0x0000ffff0f137812 */ /* 0x000fe200078ec0ff */
[----:B------:R-:W-:-:S04]  /*1f10*/  @P0 FMUL.FTZ R15, R11, UR9 ;  /* 0x000000090b0f0c20 */ /* 0x000fc80008410000 */
[----:B------:R-:W-:Y:S01]  /*1f20*/  IMAD.IADD R19, R0, 0x1, R19 ;  /* 0x0000000100137824 */ /* 0x000fe200078e0213 */
[----:B------:R-:W-:Y:S03]  /*1f30*/  @P0 STG.E.64 desc[UR14][R16.64], R14 ;  /* 0x0000000e10000986 */ /* 0x000fe6000c101b0e */
[C---:B--2---:R-:W-:Y:S01]  /*1f40*/  IMAD.WIDE R12, R19.reuse, 0x2, R12 ;  /* 0x00000002130c7825 */ /* 0x044fe200078e020c */
[----:B------:R-:W-:Y:S03]  /*1f50*/  BAR.SYNC.DEFER_BLOCKING 0x0 ;  /* 0x0000000000007b1d */ /* 0x000fe60000010000 */
[----:B-1----:R-:W-:-:S03]  /*1f60*/  IMAD.WIDE R18, R19, 0x2, R8 ;  /* 0x0000000213127825 */ /* 0x002fc600078e0208 */
[----:B------:R-:W2:Y:S04]  /*1f70*/  LDG.E.U16 R28, desc[UR14][R12.64] ;  /* 0x0000000e0c1c7981 */ /* 0x000ea8000c1e1500 */
[----:B------:R-:W3:Y:S04]  /*1f80*/  LDG.E.U16 R29, desc[UR14][R18.64] ;  /* 0x0000000e121d7981 */ /* 0x000ee8000c1e1500 */
[----:B------:R-:W0:Y:S01]  /*1f90*/  LDS.64 R8, [UR5+0x90] ;  /* 0x00009005ff087984 */ /* 0x000e220008000a00 */
[----:B------:R-:W1:Y:S03]  /*1fa0*/  LDCU.U8 UR5, c[0x0][0x3fc] ;  /* 0x00007f80ff0577ac */ /* 0x000e660008000000 */
[----:B------:R-:W4:Y:S04]  /*1fb0*/  LDG.E.U16 R12, desc[UR14][R12.64+0x2] ;  /* 0x0000020e0c0c7981 */ /* 0x000f28000c1e1500 */
[----:B------:R-:W5:Y:S01]  /*1fc0*/  LDG.E.U16 R18, desc[UR14][R18.64+0x2] ;  /* 0x0000020e12127981 */ /* 0x000f62000c1e1500 */
        /* <DEDUP_REMOVED lines=11> */
[----:B----4-:R-:W-:Y:S02]  /*2080*/  SHF.L.U32 R10, R12, 0x10, RZ ;  /* 0x000000100c0a7819 */ /* 0x010fe400000006ff */
[----:B---3--:R-:W-:Y:S02]  /*2090*/  SHF.L.U32 R12, R29, 0x10, RZ ;  /* 0x000000101d0c7819 */ /* 0x008fe400000006ff */
[----:B-----5:R-:W-:Y:S01]  /*20a0*/  SHF.L.U32 R11, R18, 0x10, RZ ;  /* 0x00000010120b7819 */ /* 0x020fe200000006ff */
        /* <DEDUP_REMOVED lines=12> */
[----:B------:R-:W-:Y:S01]  /*2170*/  FADD.FTZ R21, -R0, R21 ;  /* 0x0000001500157221 */ /* 0x000fe20000010100 */
[----:B------:R-:W-:Y:S01]  /*2180*/  MOV R17, R27 ;  /* 0x0000001b00117202 */ /* 0x000fe20000000f00 */
[----:B------:R-:W1:Y:S01]  /*2190*/  LDCU.64 UR8, c[0x0][0x380] ;  /* 0x00007000ff0877ac */ /* 0x000e620008000a00 */
[----:B0-----:R-:W-:Y:S02]  /*21a0*/  IMAD R14, R14, UR12, RZ ;  /* 0x0000000c0e0e7c24 */ /* 0x001fe4000f8e02ff */
[----:B------:R-:W-:-:S04]  /*21b0*/  IMAD.WIDE.U32 R16, R23, UR12, R16 ;  /* 0x0000000c17107c25 */ /* 0x000fc8000f8e0010 */
[----:B------:R-:W-:Y:S01]  /*21c0*/  IMAD R15, R23, UR13, R14 ;  /* 0x0000000d170f7c24 */ /* 0x000fe2000f8e020e */
[----:B-1----:R-:W-:-:S04]  /*21d0*/  LEA R14, P1, R16, UR8, 0x2 ;  /* 0x00000008100e7c11 */ /* 0x002fc8000f8210ff */
[----:B------:R-:W-:Y:S01]  /*21e0*/  IADD3 R15, PT, PT, R17, R15, RZ ;  /* 0x0000000f110f7210 */ /* 0x000fe20007ffe0ff */
[----:B------:R-:W-:-:S03]  /*21f0*/  FADD.FTZ R17, -R0, R20 ;  /* 0x0000001400117221 */ /* 0x000fc60000010100 */
[----:B------:R-:W-:Y:S01]  /*2200*/  LEA.HI.X R15, R16, UR9, R15, 0x2, P1 ;  /* 0x00000009100f7c11 */ /* 0x000fe200088f140f */
[-C--:B------:R-:W-:Y:S01]  /*2210*/  FMUL.FTZ R16, R17, R8.reuse ;  /* 0x0000000811107220 */ /* 0x080fe20000410000 */
[----:B------:R-:W-:-:S03]  /*2220*/  FMUL.FTZ R17, R21, R8 ;  /* 0x0000000815117220 */ /* 0x000fc60000410000 */
[----:B------:R-:W-:Y:S01]  /*2230*/  FFMA.FTZ R16, R9, R16, R12 ;  /* 0x0000001009107223 */ /* 0x000fe2000001000c */
[----:B------:R-:W-:-:S05]  /*2240*/  FFMA.FTZ R17, R10, R17, R11 ;  /* 0x000000110a117223 */ /* 0x000fca000001000b */
[----:B------:R0:W-:Y:S02]  /*2250*/  STG.E.64 desc[UR14][R14.64], R16 ;  /* 0x000000100e007986 */ /* 0x0001e4000c101b0e */
.L_x_3098:
[----:B------:R-:W-:Y:S05]  /*2260*/  BSYNC.RECONVERGENT B1 ;  /* 0x0000000000017941 */ /* 0x000fea0003800200 */
.L_x_3097:
        /* <DEDUP_REMOVED lines=14> */
[----:B------:R-:W1:Y:S03]  /*2350*/  LDCU.64 UR12, c[0x0][0x380] ;  /* 0x00007000ff0c77ac */ /* 0x000e660008000a00 */
[----:B------:R-:W-:-:S04]  /*2360*/  FMUL.FTZ R3, R3, R8 ;  /* 0x0000000803037220 */ /* 0x000fc80000410000 */
[----:B------:R-:W-:Y:S01]  /*2370*/  FFMA.FTZ R3, R10, R3, R11 ;  /* 0x000000030a037223 */ /* 0x000fe2000001000b */
[----:B0-----:R-:W-:-:S04]  /*2380*/  IMAD R14, R14, UR8, RZ ;  /* 0x000000080e0e7c24 */ /* 0x001fc8000f8e02ff */
[----:B------:R-:W-:Y:S01]  /*2390*/  IMAD R21, R19, UR9, R14 ;  /* 0x0000000913157c24 */ /* 0x000fe2000f8e020e */
[----:B------:R-:W-:-:S05]  /*23a0*/  MOV R14, R24 ;  /* 0x00000018000e7202 */ /* 0x000fca0000000f00 */
[----:B------:R-:W-:-:S04]  /*23b0*/  IMAD.WIDE.U32 R14, R19, UR8, R14 ;  /* 0x00000008130e7c25 */ /* 0x000fc8000f8e000e */
[----:B------:R-:W-:Y:S01]  /*23c0*/  FADD.FTZ R19, -R0, R2 ;  /* 0x0000000200137221 */ /* 0x000fe20000010100 */
[----:B------:R-:W-:Y:S01]  /*23d0*/  IMAD.IADD R21, R15, 0x1, R21 ;  /* 0x000000010f157824 */ /* 0x000fe200078e0215 */
[C---:B-1----:R-:W-:Y:S02]  /*23e0*/  LEA R20, P1, R14.reuse, UR12, 0x2 ;  /* 0x0000000c0e147c11 */ /* 0x042fe4000f8210ff */
[----:B------:R-:W-:Y:S02]  /*23f0*/  FMUL.FTZ R2, R19, R8 ;  /* 0x0000000813027220 */ /* 0x000fe40000410000 */
[----:B------:R-:W-:Y:S02]  /*2400*/  LEA.HI.X R21, R14, UR13, R21, 0x2, P1 ;  /* 0x0000000d0e157c11 */ /* 0x000fe400088f1415 */
[----:B------:R-:W-:-:S05]  /*2410*/  FFMA.FTZ R2, R9, R2, R12 ;  /* 0x0000000209027223 */ /* 0x000fca000001000c */
[----:B------:R0:W-:Y:S02]  /*2420*/  STG.E.64 desc[UR14][R20.64], R2 ;  /* 0x0000000214007986 */ /* 0x0001e4000c101b0e */
.L_x_3100:
[----:B------:R-:W-:Y:S05]  /*2430*/  BSYNC.RECONVERGENT B1 ;  /* 0x0000000000017941 */ /* 0x000fea0003800200 */
.L_x_3099:
[----:B------:R-:W-:Y:S04]  /*2440*/  BSSY.RECONVERGENT B1, `(.L_x_3101) ;  /* 0x0000013000017945 */ /* 0x000fe80003800200 */
[----:B------:R-:W-:Y:S05]  /*2450*/  @P2 BRA `(.L_x_3102) ;  /* 0x0000000000442947 */ /* 0x000fea0003800000 */
[----:B------:R-:W1:Y:S01]  /*2460*/  LDCU.64 UR8, c[0x0][0x3e0] ;  /* 0x00007c00ff0877ac */ /* 0x000e620008000a00 */
[----:B------:R-:W-:Y:S01]  /*2470*/  MOV R14, R24 ;  /* 0x00000018000e7202 */ /* 0x000fe20000000f00 */
[C---:B0-----:R-:W-:Y:S01]  /*2480*/  FADD.FTZ R3, -R0.reuse, R4 ;  /* 0x0000000400037221 */ /* 0x041fe20000010100 */
[----:B------:R-:W-:Y:S01]  /*2490*/  MOV R15, R27 ;  /* 0x0000001b000f7202 */ /* 0x000fe20000000f00 */
[----:B------:R-:W0:Y:S01]  /*24a0*/  LDCU.64 UR12, c[0x0][0x380] ;  /* 0x00007000ff0c77ac */ /* 0x000e220008000a00 */
[----:B------:R-:W-:Y:S01]  /*24b0*/  FADD.FTZ R5, -R0, R5 ;  /* 0x0000000500057221 */ /* 0x000fe20000010100 */
        /* <DEDUP_REMOVED lines=8> */
[----:B------:R-:W-:-:S04]  /*2540*/  IADD3 R13, PT, PT, R15, R13, RZ ;  /* 0x0000000d0f0d7210 */ /* 0x000fc80007ffe0ff */
[----:B------:R-:W-:-:S05]  /*2550*/  LEA.HI.X R5, R14, UR13, R13, 0x2, P1 ;  /* 0x0000000d0e057c11 */ /* 0x000fca00088f140d */
[----:B------:R1:W-:Y:S02]  /*2560*/  STG.E.64 desc[UR14][R4.64], R2 ;  /* 0x0000000204007986 */ /* 0x0003e4000c101b0e */
.L_x_3102:
[----:B------:R-:W-:Y:S05]  /*2570*/  BSYNC.RECONVERGENT B1 ;  /* 0x0000000000017941 */ /* 0x000fea0003800200 */
.L_x_3101:
[----:B------:R-:W-:Y:S05]  /*2580*/  @P3 BRA `(.L_x_3103) ;  /* 0x0000000800543947 */ /* 0x000fea0003800000 */
[----:B------:R-:W2:Y:S01]  /*2590*/  LDCU.64 UR8, c[0x0][0x3e0] ;  /* 0x00007c00ff0877ac */ /* 0x000ea20008000a00 */
[----:B01----:R-:W-:Y:S01]  /*25a0*/  MOV R2, R24 ;  /* 0x0000001800027202 */ /* 0x003fe20000000f00 */
[C---:B------:R-:W-:Y:S01]  /*25b0*/  FADD.FTZ R5, -R0.reuse, R6 ;  /* 0x0000000600057221 */ /* 0x040fe20000010100 */
[----:B------:R-:W-:Y:S01]  /*25c0*/  MOV R3, R27 ;  /* 0x0000001b00037202 */ /* 0x000fe20000000f00 */
[----:B------:R-:W0:Y:S01]  /*25d0*/  LDCU.64 UR10, c[0x0][0x380] ;  /* 0x00007000ff0a77ac */ /* 0x000e220008000a00 */
[----:B------:R-:W-:Y:S01]  /*25e0*/  FADD.FTZ R7, -R0, R7 ;  /* 0x0000000700077221 */ /* 0x000fe20000010100 */
        /* <DEDUP_REMOVED lines=8> */
[----:B------:R-:W-:-:S04]  /*2670*/  IADD3 R17, PT, PT, R3, R17, RZ ;  /* 0x0000001103117210 */ /* 0x000fc80007ffe0ff */
[----:B------:R-:W-:-:S05]  /*2680*/  LEA.HI.X R5, R2, UR11, R17, 0x2, P1 ;  /* 0x0000000b02057c11 */ /* 0x000fca00088f1411 */
[----:B------:R2:W-:Y:S01]  /*2690*/  STG.E.64 desc[UR14][R4.64], R6 ;  /* 0x0000000604007986 */ /* 0x0005e2000c101b0e */
[----:B------:R-:W-:Y:S05]  /*26a0*/  BRA `(.L_x_3103) ;  /* 0x00000008000c7947 */ /* 0x000fea0003800000 */
.L_x_3096:
[----:B------:R-:W0:Y:S01]  /*26b0*/  LDCU.64 UR8, c[0x0][0x3e8] ;  /* 0x00007d00ff0877ac */ /* 0x000e220008000a00 */
[----:B------:R-:W-:Y:S01]  /*26c0*/  SHF.R.S32.HI R18, RZ, 0x1f, R23 ;  /* 0x0000001fff127819 */ /* 0x000fe20000011417 */
[C---:B------:R-:W-:Y:S01]  /*26d0*/  VIADD R13, R23.reuse, 0x40 ;  /* 0x00000040170d7836 */ /* 0x040fe20000000000 */
[C---:B------:R-:W-:Y:S01]  /*26e0*/  IADD3 R16, PT, PT, R23.reuse, 0x60, RZ ;  /* 0x0000006017107810 */ /* 0x040fe20007ffe0ff */
[----:B------:R-:W-:Y:S01]  /*26f0*/  BSSY.RECONVERGENT B1, `(.L_x_3104) ;  /* 0x0000021000017945 */ /* 0x000fe20003800200 */
[----:B0-----:R-:W-:Y:S02]  /*2700*/  ISETP.GE.U32.AND P2, PT, R23, UR8, PT ;  /* 0x0000000817007c0c */ /* 0x001fe4000bf46070 */
[----:B------:R-:W-:Y:S02]  /*2710*/  ISETP.GE.U32.AND P3, PT, R13, UR8, PT ;  /* 0x000000080d007c0c */ /* 0x000fe4000bf66070 */
[----:B------:R-:W-:Y:S02]  /*2720*/  ISETP.GE.AND.EX P2, PT, R18, UR9, PT, P2 ;  /* 0x0000000912007c0c */ /* 0x000fe4000bf46320 */
[----:B------:R-:W-:-:S11]  /*2730*/  ISETP.GE.U32.AND P4, PT, R16, UR8, PT ;  /* 0x0000000810007c0c */ /* 0x000fd6000bf86070 */
[----:B------:R-:W-:Y:S05]  /*2740*/  @P2 BRA `(.L_x_3105) ;  /* 0x00000000006c2947 */ /* 0x000fea0003800000 */
[----:B------:R-:W0:Y:S01]  /*2750*/  LDCU.64 UR10, c[0x0][0x3e0] ;  /* 0x00007c00ff0a77ac */ /* 0x000e220008000a00 */
[----:B------:R-:W-:Y:S01]  /*2760*/  MOV R14, R24 ;  /* 0x00000018000e7202 */ /* 0x000fe20000000f00 */
[C---:B------:R-:W-:Y:S01]  /*2770*/  FADD.FTZ R17, -R0.reuse, R20 ;  /* 0x0000001400117221 */ /* 0x040fe20000010100 */
[----:B------:R-:W-:Y:S01]  /*2780*/  MOV R15, R27 ;  /* 0x0000001b000f7202 */ /* 0x000fe20000000f00 */
[----:B------:R-:W-:Y:S01]  /*2790*/  FADD.FTZ R21, -R0, R21 ;  /* 0x0000001500157221 */ /* 0x000fe20000010100 */
[----:B------:R-:W1:Y:S01]  /*27a0*/  LDCU.64 UR12, c[0x0][0x380] ;  /* 0x00007000ff0c77ac */ /* 0x000e620008000a00 */
[----:B------:R-:W-:Y:S01]  /*27b0*/  FMUL.FTZ R17, R17, R8 ;  /* 0x0000000811117220 */ /* 0x000fe20000410000 */
[----:B0-----:R-:W-:Y:S02]  /*27c0*/  IMAD R18, R18, UR10, RZ ;  /* 0x0000000a12127c24 */ /* 0x001fe4000f8e02ff */
[----:B------:R-:W-:-:S04]  /*27d0*/  IMAD.WIDE.U32 R14, R23, UR10, R14 ;  /* 0x0000000a170e7c25 */ /* 0x000fc8000f8e000e */
[----:B------:R-:W-:Y:S01]  /*27e0*/  IMAD R19, R23, UR11, R18 ;  /* 0x0000000b17137c24 */ /* 0x000fe2000f8e0212 */
[----:B-1----:R-:W-:-:S04]  /*27f0*/  LEA R18, P2, R14, UR12, 0x2 ;  /* 0x0000000c0e127c11 */ /* 0x002fc8000f8410ff */
[----:B------:R-:W-:Y:S01]  /*2800*/  IADD3 R19, PT, PT, R15, R19, RZ ;  /* 0x000000130f137210 */ /* 0x000fe20007ffe0ff */
[----:B------:R-:W-:Y:S01]  /*2810*/  FFMA.FTZ R15, R9, R17, R12 ;  /* 0x00000011090f7223 */ /* 0x000fe2000001000c */
[----:B------:R-:W-:Y:S02]  /*2820*/  FMUL.FTZ R17, R21, R8 ;  /* 0x0000000815117220 */ /* 0x000fe40000410000 */
[----:B------:R-:W-:Y:S01]  /*2830*/  LEA.HI.X R19, R14, UR13, R19, 0x2, P2 ;  /* 0x0000000d0e137c11 */ /* 0x000fe200090f1413 */
[----:B------:R-:W-:Y:S01]  /*2840*/  FMUL.FTZ R20, R15, -1.4426950216293334961 ;  /* 0xbfb8aa3b0f147820 */ /* 0x000fe20000410000 */
[----:B------:R-:W-:-:S04]  /*2850*/  FFMA.FTZ R17, R10, R17, R11 ;  /* 0x000000110a117223 */ /* 0x000fc8000001000b */
[----:B------:R-:W-:Y:S01]  /*2860*/  FMUL.FTZ R28, R17, -1.4426950216293334961 ;  /* 0xbfb8aa3b111c7820 */ /* 0x000fe20000410000 */
[----:B------:R-:W0:Y:S05]  /*2870*/  MUFU.EX2 R20, R20 ;  /* 0x0000001400147308 */ /* 0x000e2a0000000800 */
[----:B------:R-:W1:Y:S01]  /*2880*/  MUFU.EX2 R28, R28 ;  /* 0x0000001c001c7308 */ /* 0x000e620000000800 */
[----:B0-----:R-:W-:-:S04]  /*2890*/  FADD.FTZ R21, R20, 1 ;  /* 0x3f80000014157421 */ /* 0x001fc80000010000 */
[----:B------:R-:W0:Y:S01]  /*28a0*/  MUFU.RCP R14, R21 ;  /* 0x00000015000e7308 */ /* 0x000e220000001000 */
[----:B-1----:R-:W-:-:S07]  /*28b0*/  FADD.FTZ R29, R28, 1 ;  /* 0x3f8000001c1d7421 */ /* 0x002fce0000010000 */
[----:B------:R-:W1:Y:S01]  /*28c0*/  MUFU.RCP R29, R29 ;  /* 0x0000001d001d7308 */ /* 0x000e620000001000 */
[----:B0-----:R-:W-:Y:S01]  /*28d0*/  FMUL.FTZ R14, R15, R14 ;  /* 0x0000000e0f0e7220 */ /* 0x001fe20000410000 */
[----:B-1----:R-:W-:-:S05]  /*28e0*/  FMUL.FTZ R15, R17, R29 ;  /* 0x0000001d110f7220 */ /* 0x002fca0000410000 */
[----:B------:R0:W-:Y:S02]  /*28f0*/  STG.E.64 desc[UR14][R18.64], R14 ;  /* 0x0000000e12007986 */ /* 0x0001e4000c101b0e */
.L_x_3105:
[----:B------:R-:W-:Y:S05]  /*2900*/  BSYNC.RECONVERGENT B1 ;  /* 0x0000000000017941 */ /* 0x000fea0003800200 */
.L_x_3104:
        /* <DEDUP_REMOVED lines=10> */
[C---:B------:R-:W-:Y:S01]  /*29b0*/  FADD.FTZ R3, -R0.reuse, R3 ;  /* 0x0000000300037221 */ /* 0x040fe20000010100 */
[----:B------:R-:W-:Y:S01]  /*29c0*/  SHF.R.S32.HI R19, RZ, 0x1f, R20 ;  /* 0x0000001fff137819 */ /* 0x000fe20000011414 */
[----:B------:R-:W-:Y:S01]  /*29d0*/  FADD.FTZ R21, -R0, R2 ;  /* 0x0000000200157221 */ /* 0x000fe20000010100 */
[----:B------:R-:W1:Y:S03]  /*29e0*/  LDCU.64 UR12, c[0x0][0x380] ;  /* 0x00007000ff0c77ac */ /* 0x000e660008000a00 */
[----:B------:R-:W-:Y:S01]  /*29f0*/  FMUL.FTZ R21, R21, R8 ;  /* 0x0000000815157220 */ /* 0x000fe20000410000 */
[----:B0-----:R-:W-:-:S02]  /*2a00*/  IMAD R19, R19, UR10, RZ ;  /* 0x0000000a13137c24 */ /* 0x001fc4000f8e02ff */
[----:B------:R-:W-:-:S04]  /*2a10*/  IMAD.WIDE.U32 R14, R20, UR10, R14 ;  /* 0x0000000a140e7c25 */ /* 0x000fc8000f8e000e */
[----:B------:R-:W-:Y:S01]  /*2a20*/  IMAD R19, R20, UR11, R19 ;  /* 0x0000000b14137c24 */ /* 0x000fe2000f8e0213 */
[----:B-1----:R-:W-:-:S04]  /*2a30*/  LEA R2, P1, R14, UR12, 0x2 ;  /* 0x0000000c0e027c11 */ /* 0x002fc8000f8210ff */
[----:B------:R-:W-:Y:S01]  /*2a40*/  IADD3 R29, PT, PT, R15, R19, RZ ;  /* 0x000000130f1d7210 */ /* 0x000fe20007ffe0ff */
[----:B------:R-:W-:Y:S01]  /*2a50*/  FMUL.FTZ R19, R3, R8 ;  /* 0x0000000803137220 */ /* 0x000fe20000410000 */
[----:B------:R-:W-:Y:S02]  /*2a60*/  FFMA.FTZ R15, R9, R21, R12 ;  /* 0x00000015090f7223 */ /* 0x000fe4000001000c */
        /* <DEDUP_REMOVED lines=13> */
.L_x_3107:
[----:B------:R-:W-:Y:S05]  /*2b40*/  BSYNC.RECONVERGENT B1 ;  /* 0x0000000000017941 */ /* 0x000fea0003800200 */
.L_x_3106:
[----:B------:R-:W-:Y:S04]  /*2b50*/  BSSY.RECONVERGENT B1, `(.L_x_3108) ;  /* 0x000001d000017945 */ /* 0x000fe80003800200 */
[----:B------:R-:W-:Y:S05]  /*2b60*/  @P3 BRA `(.L_x_3109) ;  /* 0x00000000006c3947 */ /* 0x000fea0003800000 */
[C---:B0-----:R-:W-:Y:S01]  /*2b70*/  FADD.FTZ R3, -R0.reuse, R4 ;  /* 0x0000000400037221 */ /* 0x041fe20000010100 */
[----:B------:R-:W-:Y:S01]  /*2b80*/  FADD.FTZ R5, -R0, R5 ;  /* 0x0000000500057221 */ /* 0x000fe20000010100 */
[----:B------:R-:W0:Y:S02]  /*2b90*/  LDCU.64 UR10, c[0x0][0x3e0] ;  /* 0x00007c00ff0a77ac */ /* 0x000e240008000a00 */
        /* <DEDUP_REMOVED lines=11> */
[----:B--2---:R-:W-:Y:S01]  /*2c50*/  FADD.FTZ R20, R2, 1 ;  /* 0x3f80000002147421 */ /* 0x004fe20000010000 */
[----:B------:R-:W-:Y:S01]  /*2c60*/  MOV R2, R24 ;  /* 0x0000001800027202 */ /* 0x000fe20000000f00 */
[----:B0-----:R-:W-:-:S04]  /*2c70*/  FADD.FTZ R19, R4, 1 ;  /* 0x3f80000004137421 */ /* 0x001fc80000010000 */
[----:B------:R-:W0:Y:S01]  /*2c80*/  MUFU.RCP R20, R20 ;  /* 0x0000001400147308 */ /* 0x000e220000001000 */
[----:B------:R-:W-:-:S04]  /*2c90*/  IMAD.WIDE.U32 R2, R13, UR10, R2 ;  /* 0x0000000a0d027c25 */ /* 0x000fc8000f8e0002 */
[----:B------:R-:W-:Y:S01]  /*2ca0*/  IMAD R13, R13, UR11, R28 ;  /* 0x0000000b0d0d7c24 */ /* 0x000fe2000f8e021c */
[----:B-1----:R-:W-:Y:S02]  /*2cb0*/  LEA R4, P1, R2, UR12, 0x2 ;  /* 0x0000000c02047c11 */ /* 0x002fe4000f8210ff */
[----:B------:R-:W1:Y:S02]  /*2cc0*/  MUFU.RCP R19, R19 ;  /* 0x0000001300137308 */ /* 0x000e640000001000 */
[----:B------:R-:W-:-:S04]  /*2cd0*/  IADD3 R13, PT, PT, R3, R13, RZ ;  /* 0x0000000d030d7210 */ /* 0x000fc80007ffe0ff */
[----:B------:R-:W-:Y:S01]  /*2ce0*/  LEA.HI.X R5, R2, UR13, R13, 0x2, P1 ;  /* 0x0000000d02057c11 */ /* 0x000fe200088f140d */
[----:B0-----:R-:W-:Y:S01]  /*2cf0*/  FMUL.FTZ R2, R15, R20 ;  /* 0x000000140f027220 */ /* 0x001fe20000410000 */
[----:B-1----:R-:W-:-:S05]  /*2d00*/  FMUL.FTZ R3, R14, R19 ;  /* 0x000000130e037220 */ /* 0x002fca0000410000 */
[----:B------:R1:W-:Y:S02]  /*2d10*/  STG.E.64 desc[UR14][R4.64], R2 ;  /* 0x0000000204007986 */ /* 0x0003e4000c101b0e */
.L_x_3109:
[----:B------:R-:W-:Y:S05]  /*2d20*/  BSYNC.RECONVERGENT B1 ;  /* 0x0000000000017941 */ /* 0x000fea0003800200 */
.L_x_3108:
[----:B------:R-:W-:Y:S05]  /*2d30*/  @P4 BRA `(.L_x_3103) ;  /* 0x0000000000684947 */ /* 0x000fea0003800000 */
[C---:B01----:R-:W-:Y:S01]  /*2d40*/  FADD.FTZ R3, -R0.reuse, R6 ;  /* 0x0000000600037221 */ /* 0x043fe20000010100 */
        /* <DEDUP_REMOVED lines=19> */
[----:B------:R-:W0:Y:S03]  /*2e80*/  MUFU.RCP R4, R4 ;  /* 0x0000000400047308 */ /* 0x000e260000001000 */
[----:B------:R-:W-:-:S05]  /*2e90*/  LEA.HI.X R3, R24, UR11, R3, 0x2, P1 ;  /* 0x0000000b18037c11 */ /* 0x000fca00088f1403 */
[----:B------:R-:W1:Y:S01]  /*2ea0*/  MUFU.RCP R5, R6 ;  /* 0x0000000600057308 */ /* 0x000e620000001000 */
[----:B0-----:R-:W-:Y:S01]  /*2eb0*/  FMUL.FTZ R4, R9, R4 ;  /* 0x0000000409047220 */ /* 0x001fe20000410000 */
[----:B-1----:R-:W-:-:S05]  /*2ec0*/  FMUL.FTZ R5, R10, R5 ;  /* 0x000000050a057220 */ /* 0x002fca0000410000 */
[----:B------:R3:W-:Y:S02]  /*2ed0*/  STG.E.64 desc[UR14][R2.64], R4 ;  /* 0x0000000402007986 */ /* 0x0007e4000c101b0e */
.L_x_3103:
[----:B------:R-:W-:Y:S05]  /*2ee0*/  BSYNC.RECONVERGENT B0 ;  /* 0x0000000000007941 */ /* 0x000fea0003800200 */
.L_x_3095:
        /* <DEDUP_REMOVED lines=8> */
.L_x_3111:
        /* <DEDUP_REMOVED lines=9> */
.L_x_3472:


//--------------------- .text._Z35group_norm_nhwc_fwd_one_pass_kernelI11Fp32IOBf16WLi256ELi30ELi480EEv26Group_norm_nhwc_fwd_params --------------------------
	.section	.text._Z35group_norm_nhwc_fwd_one_pass_kernelI11Fp32IOBf16WLi256ELi30ELi480EEv26Group_norm_nhwc_fwd_params,"ax",@progbits
	.align	128
        .global         _Z35group_norm_nhwc_fwd_one_pass_kernelI11Fp32IOBf16WLi256ELi30ELi480EEv26Group_norm_nhwc_fwd_params
        .type           _Z35group_norm_nhwc_fwd_one_pass_kernelI11Fp32IOBf16WLi256ELi30ELi480EEv26Group_norm_nhwc_fwd_params,@function
        .size           _Z35group_norm_nhwc_fwd_one_pass_kernelI11Fp32IOBf16WLi256ELi30ELi480EEv26Group_norm_nhwc_fwd_params,(.L_x_3473 - _Z35group_norm_nhwc_fwd_one_pass_kernelI11Fp32IOBf16WLi256ELi30ELi480EEv26Group_norm_nhwc_fwd_params)
        .other          _Z35group_norm_nhwc_fwd_one_pass_kernelI11Fp32IOBf16WLi256ELi30ELi480EEv26Group_norm_nhwc_fwd_params,@"STO_CUDA_ENTRY STV_DEFAULT"
_Z35group_norm_nhwc_fwd_one_pass_kernelI11Fp32IOBf16WLi256ELi30ELi480EEv26Group_norm_nhwc_fwd_params:
.text._Z35group_norm_nhwc_fwd_one_pass_kernelI11Fp32IOBf16WLi256ELi30ELi480EEv26Group_norm_nhwc_fwd_params:
        /* <DEDUP_REMOVED lines=51> */
.L_x_3155:
[----:B0-----:R-:W0:Y:S01]  /*0330*/  LDCU UR5, c[0x0][0x3f8] ;  /* 0x00007f00ff0577ac */ /* 0x001e220008000800 */
[----:B--2---:R-:W-:Y:S02]  /*0340*/  IABS R8, UR16 ;  /* 0x0000001000087c13 */ /* 0x004fe40008000000 */
[C---:B---34-:R-:W-:Y:S01]  /*0350*/  IADD3 R17, PT, PT, R0.reuse, 0x60, RZ ;  /* 0x0000006000117810 */ /* 0x058fe20007ffe0ff */
[----:B-1----:R-:W1:Y:S01]  /*0360*/  LDCU.64 UR22, c[0x0][0x3e8] ;  /* 0x00007d00ff1677ac */ /* 0x002e620008000a00 */
[C---:B------:R-:W-:Y:S02]  /*0370*/  IADD3 R19, PT, PT, R0.reuse, 0x80, RZ ;  /* 0x0000008000137810 */ /* 0x040fe40007ffe0ff */
[----:B------:R-:W-:Y:S01]  /*0380*/  IADD3 R18, PT, PT, R0, 0x40, RZ ;  /* 0x0000004000127810 */ /* 0x000fe20007ffe0ff */
[----:B------:R-:W2:Y:S01]  /*0390*/  LDCU.64 UR20, c[0x0][0x3f0] ;  /* 0x00007e00ff1477ac */ /* 0x000ea20008000a00 */
        /* <DEDUP_REMOVED lines=75> */
[----:B------:R-:W-:Y:S01]  /*0850*/  SHF.R.S32.HI R12, RZ, 0x1f, R10 ;  /* 0x0000001fff0c7819 */ /* 0x000fe2000001140a */
[----:B------:R-:W-:Y:S02]  /*0860*/  @!P1 IMAD.MOV.U32 R14, RZ, RZ, R2 ;  /* 0x000000ffff0e9224 */ /* 0x000fe400078e0002 */
[----:B------:R-:W-:Y:S01]  /*0870*/  @!P4 IMAD R24, R18, R23, R24 ;  /* 0x000000171218c224 */ /* 0x000fe200078e0218 */
[----:B------:R-:W-:Y:S01]  /*0880*/  ISETP.GE.AND.EX P3, PT, R12, UR23, PT, P3 ;  /* 0x000000170c007c0c */ /* 0x000fe2000bf66330 */
[----:B------:R-:W-:Y:S01]  /*0890*/  @!P1 IMAD.WIDE.U32 R6, R19, R6, R14 ;  /* 0x0000000613069225 */ /* 0x000fe200078e000e */
[----:B------:R-:W-:-:S02]  /*08a0*/  @!P4 MOV R14, R2 ;  /* 0x00000002000ec202 */ /* 0x000fc40000000f00 */
[----:B------:R-:W-:Y:S02]  /*08b0*/  @!P4 MOV R15, R5 ;  /* 0x00000005000fc202 */ /* 0x000fe40000000f00 */
[----:B------:R-:W-:Y:S02]  /*08c0*/  @!P1 IADD3 R25, PT, PT, R7, R25, RZ ;  /* 0x0000001907199210 */ /* 0x000fe40007ffe0ff */
[----:B----4-:R-:W-:Y:S01]  /*08d0*/  @!P1 LEA R16, P6, R6, R16, 0x2 ;  /* 0x0000001006109211 */ /* 0x010fe200078c10ff */
[----:B------:R-:W-:Y:S02]  /*08e0*/  @!P4 IMAD.WIDE.U32 R22, R18, R22, R14 ;  /* 0x000000161216c225 */ /* 0x000fe400078e000e */
[----:B------:R-:W0:Y:S01]  /*08f0*/  @!P2 LDC.64 R14, c[0x0][0x3e0] ;  /* 0x0000f800ff0eab82 */ /* 0x000e220000000a00 */
[----:B------:R-:W-:Y:S02]  /*0900*/  @!P1 LEA.HI.X R17, R6, R17, R25, 0x2, P6 ;  /* 0x0000001106119211 */ /* 0x000fe400030f1419 */
[----:B------:R-:W-:-:S02]  /*0910*/  CS2R R6, SRZ ;  /* 0x0000000000067805 */ /* 0x000fc4000001ff00 */
        /* <DEDUP_REMOVED lines=20> */
[----:B------:R-:W1:Y:S01]  /*0a60*/  @!P5 LDC.64 R12, c[0x0][0x3e0] ;  /* 0x0000f800ff0cdb82 */ /* 0x000e620000000a00 */
[----:B------:R-:W-:Y:S01]  /*0a70*/  @!P3 MOV R25, R5 ;  /* 0x000000050019b202 */ /* 0x000fe20000000f00 */
[----:B------:R-:W-:Y:S01]  /*0a80*/  @!P3 IMAD R19, R10, R19, R28 ;  /* 0x000000130a13b224 */ /* 0x000fe200078e021c */
[----:B------:R-:W-:Y:S02]  /*0a90*/  @!P2 IADD3 R15, PT, PT, R15, R11, RZ ;  /* 0x0000000b0f0fa210 */ /* 0x000fe40007ffe0ff */
        /* <DEDUP_REMOVED lines=41> */
[----:B------:R-:W-:Y:S01]  /*0d30*/  @!P5 MOV R28, R2 ;  /* 0x00000002001cd202 */ /* 0x000fe20000000f00 */
[----:B------:R-:W-:-:S02]  /*0d40*/  @!P5 IMAD.MOV.U32 R29, RZ, RZ, R5 ;  /* 0x000000ffff1dd224 */ /* 0x000fc400078e0005 */
        /* <DEDUP_REMOVED lines=82> */
.L_x_3113:
[----:B------:R-:W-:Y:S05]  /*1270*/  BSYNC.RECONVERGENT B0 ;  /* 0x0000000000007941 */ /* 0x000fea0003800200 */
.L_x_3112:
        /* <DEDUP_REMOVED lines=45> */
.L_x_3115:
[----:B------:R-:W-:Y:S05]  /*1550*/  BSYNC.RECONVERGENT B0 ;  /* 0x0000000000007941 */ /* 0x000fea0003800200 */
.L_x_3114:
        /* <DEDUP_REMOVED lines=32> */
.L_x_3118:
[----:B------:R-:W3:Y:S04]  /*1760*/  LDG.E.STRONG.GPU R28, desc[UR24][R16.64] ;  /* 0x00000018101c7981 */ /* 0x000ee8000c1ef900 */
[----:B---3--:R-:W-:Y:S01]  /*1770*/  CCTL.IVALL ;  /* 0x00000000ff00798f */ /* 0x008fe20002000000 */
[----:B------:R-:W-:Y:S05]  /*1780*/  YIELD ;  /* 0x0000000000007946 */ /* 0x000fea0003800000 */
[----:B------:R-:W-:-:S13]  /*1790*/  ISETP.NE.AND P2, PT, R28, R29, PT ;  /* 0x0000001d1c00720c */ /* 0x000fda0003f45270 */
[----:B------:R-:W-:Y:S05]  /*17a0*/  @P2 BRA `(.L_x_3118) ;  /* 0xfffffffc00ec2947 */ /* 0x000fea000383ffff */
.L_x_3117:
        /* <DEDUP_REMOVED lines=14> */
.L_x_3120:
        /* <DEDUP_REMOVED lines=91> */
.L_x_3119:
        /* <DEDUP_REMOVED lines=51> */
.L_x_3121:
        /* <DEDUP_REMOVED lines=28> */
.L_x_3122:
        /* <DEDUP_REMOVED lines=13> */
.L_x_3123:
[----:B------:R-:W-:Y:S05]  /*2400*/  BSYNC.RECONVERGENT B0 ;  /* 0x0000000000007941 */ /* 0x000fea0003800200 */
.L_x_3116:
        /* <DEDUP_REMOVED lines=56> */
[----:B-1----:R-:W-:Y:S01]  /*2790*/  IMAD R31, R0, UR23, R30 ;  /* 0x00000017001f7c24 */ /* 0x002fe2000f8e021e */
[----:B--2---:R-:W-:-:S04]  /*27a0*/  LEA R30, P1, R28, UR18, 0x2 ;  /* 0x000000121c1e7c11 */ /* 0x004fc8000f8210ff */
[----:B------:R-:W-:-:S04]  /*27b0*/  IADD3 R29, PT, PT, R29, R31, RZ ;  /* 0x0000001f1d1d7210 */ /* 0x000fc80007ffe0ff */
[----:B------:R-:W-:Y:S01]  /*27c0*/  LEA.HI.X R31, R28, UR19, R29, 0x2, P1 ;  /* 0x000000131c1f7c11 */ /* 0x000fe200088f141d */
[----:B------:R-:W-:Y:S01]  /*27d0*/  FADD.FTZ R28, R11, -UR5 ;  /* 0x800000050b1c7e21 */ /* 0x000fe20008010000 */
[----:B------:R-:W-:-:S03]  /*27e0*/  FMUL.FTZ R11, R10, UR17 ;  /* 0x000000110a0b7c20 */ /* 0x000fc60008410000 */
[----:B------:R-:W-:Y:S01]  /*27f0*/  FMUL.FTZ R28, R28, UR17 ;  /* 0x000000111c1c7c20 */ /* 0x000fe20008410000 */
[----:B------:R-:W-:-:S03]  /*2800*/  FFMA.FTZ R10, R16, R11, R18 ;  /* 0x0000000b100a7223 */ /* 0x000fc60000010012 */
[----:B------:R-:W-:-:S05]  /*2810*/  FFMA.FTZ R11, R17, R28, R19 ;  /* 0x0000001c110b7223 */ /* 0x000fca0000010013 */
[----:B------:R0:W-:Y:S02]  /*2820*/  STG.E.64 desc[UR24][R30.64], R10 ;  /* 0x0000000a1e007986 */ /* 0x0001e4000c101b18 */
.L_x_3127:
[----:B------:R-:W-:Y:S05]  /*2830*/  BSYNC.RECONVERGENT B1 ;  /* 0x0000000000017941 */ /* 0x000fea0003800200 */
.L_x_3126:
[----:B------:R-:W-:Y:S04]  /*2840*/  BSSY.RECONVERGENT B1, `(.L_x_3128) ;  /* 0x0000013000017945 */ /* 0x000fe80003800200 */
[----:B------:R-:W-:Y:S05]  /*2850*/  @P2 BRA `(.L_x_3129) ;  /* 0x0000000000442947 */ /* 0x000fea0003800000 */
[----:B------:R-:W2:Y:S01]  /*2860*/  LDCU.64 UR18, c[0x0][0x3e0] ;  /* 0x00007c00ff1277ac */ /* 0x000ea20008000a00 */
[----:B0-----:R-:W-:Y:S01]  /*2870*/  MOV R10, R2 ;  /* 0x00000002000a7202 */ /* 0x001fe20000000f00 */
[----:B------:R-:W-:Y:S01]  /*2880*/  FADD.FTZ R12, R12, -UR5 ;  /* 0x800000050c0c7e21 */ /* 0x000fe20008010000 */
[----:B------:R-:W-:Y:S01]  /*2890*/  MOV R11, R5 ;  /* 0x00000005000b7202 */ /* 0x000fe20000000f00 */
[----:B------:R-:W0:Y:S01]  /*28a0*/  LDCU.64 UR22, c[0x0][0x380] ;  /* 0x00007000ff1677ac */ /* 0x000e220008000a00 */
[----:B------:R-:W-:Y:S01]  /*28b0*/  FADD.FTZ R13, R13, -UR5 ;  /* 0x800000050d0d7e21 */ /* 0x000fe20008010000 */
[----:B--2---:R-:W-:Y:S02]  /*28c0*/  IMAD R28, R34, UR18, RZ ;  /* 0x00000012221c7c24 */ /* 0x004fe4000f8e02ff */
[----:B------:R-:W-:-:S04]  /*28d0*/  IMAD.WIDE.U32 R10, R27, UR18, R10 ;  /* 0x000000121b0a7c25 */ /* 0x000fc8000f8e000a */
[----:B------:R-:W-:Y:S01]  /*28e0*/  IMAD R29, R27, UR19, R28 ;  /* 0x000000131b1d7c24 */ /* 0x000fe2000f8e021c */
[----:B0-----:R-:W-:-:S04]  /*28f0*/  LEA R28, P1, R10, UR22, 0x2 ;  /* 0x000000160a1c7c11 */ /* 0x001fc8000f8210ff */
[----:B------:R-:W-:Y:S01]  /*2900*/  IADD3 R29, PT, PT, R11, R29, RZ ;  /* 0x0000001d0b1d7210 */ /* 0x000fe20007ffe0ff */
[----:B------:R-:W-:Y:S01]  /*2910*/  FMUL.FTZ R11, R12, UR17 ;  /* 0x000000110c0b7c20 */ /* 0x000fe20008410000 */
[----:B------:R-:W-:Y:S02]  /*2920*/  FMUL.FTZ R12, R13, UR17 ;  /* 0x000000110d0c7c20 */ /* 0x000fe40008410000 */
[----:B------:R-:W-:Y:S01]  /*2930*/  LEA.HI.X R29, R10, UR23, R29, 0x2, P1 ;  /* 0x000000170a1d7c11 */ /* 0x000fe200088f141d */
[----:B------:R-:W-:Y:S01]  /*2940*/  FFMA.FTZ R10, R16, R11, R18 ;  /* 0x0000000b100a7223 */ /* 0x000fe20000010012 */
[----:B------:R-:W-:-:S05]  /*2950*/  FFMA.FTZ R11, R17, R12, R19 ;  /* 0x0000000c110b7223 */ /* 0x000fca0000010013 */
[----:B------:R2:W-:Y:S02]  /*2960*/  STG.E.64 desc[UR24][R28.64], R10 ;  /* 0x0000000a1c007986 */ /* 0x0005e4000c101b18 */
.L_x_3129:
[----:B------:R-:W-:Y:S05]  /*2970*/  BSYNC.RECONVERGENT B1 ;  /* 0x0000000000017941 */ /* 0x000fea0003800200 */
.L_x_3128:
[----:B--2---:R-:W-:Y:S01]  /*2980*/  IADD3 R29, PT, PT, R0, 0x40, RZ ;  /* 0x00000040001d7810 */ /* 0x004fe20007ffe0ff */
        /* <DEDUP_REMOVED lines=8> */
[----:B------:R-:W2:Y:S01]  /*2a10*/  LDCU.64 UR22, c[0x0][0x380] ;  /* 0x00007000ff1677ac */ /* 0x000ea20008000a00 */
[----:B0-----:R-:W-:-:S04]  /*2a20*/  IMAD R10, R10, UR18, RZ ;  /* 0x000000120a0a7c24 */ /* 0x001fc8000f8e02ff */
[----:B------:R-:W-:Y:S01]  /*2a30*/  IMAD R13, R29, UR19, R10 ;  /* 0x000000131d0d7c24 */ /* 0x000fe2000f8e020a */
[----:B------:R-:W-:-:S05]  /*2a40*/  MOV R10, R2 ;  /* 0x00000002000a7202 */ /* 0x000fca0000000f00 */
[----:B------:R-:W-:-:S05]  /*2a50*/  IMAD.WIDE.U32 R10, R29, UR18, R10 ;  /* 0x000000121d0a7c25 */ /* 0x000fca000f8e000a */
[----:B------:R-:W-:Y:S02]  /*2a60*/  IADD3 R13, PT, PT, R11, R13, RZ ;  /* 0x0000000d0b0d7210 */ /* 0x000fe40007ffe0ff */
[----:B--2---:R-:W-:-:S04]  /*2a70*/  LEA R12, P1, R10, UR22, 0x2 ;  /* 0x000000160a0c7c11 */ /* 0x004fc8000f8210ff */
[----:B------:R-:W-:Y:S01]  /*2a80*/  LEA.HI.X R13, R10, UR23, R13, 0x2, P1 ;  /* 0x000000170a0d7c11 */ /* 0x000fe200088f140d */
[----:B------:R-:W-:Y:S01]  /*2a90*/  FADD.FTZ R10, R9, -UR5 ;  /* 0x80000005090a7e21 */ /* 0x000fe20008010000 */
[----:B------:R-:W-:-:S03]  /*2aa0*/  FMUL.FTZ R9, R8, UR17 ;  /* 0x0000001108097c20 */ /* 0x000fc60008410000 */
[----:B------:R-:W-:Y:S01]  /*2ab0*/  FMUL.FTZ R10, R10, UR17 ;  /* 0x000000110a0a7c20 */ /* 0x000fe20008410000 */
[----:B------:R-:W-:-:S03]  /*2ac0*/  FFMA.FTZ R8, R16, R9, R18 ;  /* 0x0000000910087223 */ /* 0x000fc60000010012 */
[----:B------:R-:W-:-:S05]  /*2ad0*/  FFMA.FTZ R9, R17, R10, R19 ;  /* 0x0000000a11097223 */ /* 0x000fca0000010013 */
[----:B------:R0:W-:Y:S02]  /*2ae0*/  STG.E.64 desc[UR24][R12.64], R8 ;  /* 0x000000080c007986 */ /* 0x0001e4000c101b18 */
.L_x_3131:
[----:B------:R-:W-:Y:S05]  /*2af0*/  BSYNC.RECONVERGENT B1 ;  /* 0x0000000000017941 */ /* 0x000fea0003800200 */
.L_x_3130:
[C---:B0-----:R-:W-:Y:S01]  /*2b00*/  IADD3 R13, PT, PT, R0.reuse, 0x60, RZ ;  /* 0x00000060000d7810 */ /* 0x041fe20007ffe0ff */
        /* <DEDUP_REMOVED lines=26> */
.L_x_3133:
[----:B------:R-:W-:Y:S05]  /*2cb0*/  BSYNC.RECONVERGENT B1 ;  /* 0x0000000000017941 */ /* 0x000fea0003800200 */
.L_x_3132:
[----:B------:R-:W-:Y:S01]  /*2cc0*/  BSSY.RECONVERGENT B1, `(.L_x_3134) ;  /* 0x0000016000017945 */ /* 0x000fe20003800200 */
[C---:B------:R-:W-:Y:S01]  /*2cd0*/  IADD3 R13, PT, PT, R0.reuse, 0xa0, RZ ;  /* 0x000000a0000d7810 */ /* 0x040fe20007ffe0ff */
[C---:B0-----:R-:W-:Y:S01]  /*2ce0*/  VIADD R6, R0.reuse, 0xc0 ;  /* 0x000000c000067836 */ /* 0x041fe20000000000 */
[----:B------:R-:W-:Y:S01]  /*2cf0*/  IADD3 R7, PT, PT, R0, 0xe0, RZ ;  /* 0x000000e000077810 */ /* 0x000fe20007ffe0ff */
[----:B------:R-:W-:Y:S06]  /*2d00*/  @P2 BRA `(.L_x_3135) ;  /* 0x0000000000442947 */ /* 0x000fec0003800000 */
[----:B------:R-:W0:Y:S01]  /*2d10*/  LDCU.64 UR18, c[0x0][0x3e0] ;  /* 0x00007c00ff1277ac */ /* 0x000e220008000a00 */
[----:B------:R-:W-:Y:S01]  /*2d20*/  MOV R8, R2 ;  /* 0x0000000200087202 */ /* 0x000fe20000000f00 */
[----:B------:R-:W-:Y:S01]  /*2d30*/  FADD.FTZ R14, R14, -UR5 ;  /* 0x800000050e0e7e21 */ /* 0x000fe20008010000 */
[----:B------:R-:W-:Y:S01]  /*2d40*/  FADD.FTZ R15, R15, -UR5 ;  /* 0x800000050f0f7e21 */ /* 0x000fe20008010000 */
[----:B------:R-:W2:Y:S01]  /*2d50*/  LDCU.64 UR22, c[0x0][0x380] ;  /* 0x00007000ff1677ac */ /* 0x000ea20008000a00 */
[----:B0-----:R-:W-:-:S04]  /*2d60*/  IMAD R9, R28, UR18, RZ ;  /* 0x000000121c097c24 */ /* 0x001fc8000f8e02ff */
[----:B------:R-:W-:Y:S01]  /*2d70*/  IMAD R11, R12, UR19, R9 ;  /* 0x000000130c0b7c24 */ /* 0x000fe2000f8e0209 */
[----:B------:R-:W-:-:S03]  /*2d80*/  MOV R9, R5 ;  /* 0x0000000500097202 */ /* 0x000fc60000000f00 */
[----:B------:R-:W-:-:S04]  /*2d90*/  IMAD.WIDE.U32 R8, R12, UR18, R8 ;  /* 0x000000120c087c25 */ /* 0x000fc8000f8e0008 */
[----:B------:R-:W-:Y:S01]  /*2da0*/  FMUL.FTZ R12, R15, UR17 ;  /* 0x000000110f0c7c20 */ /* 0x000fe20008410000 */
[----:B------:R-:W-:Y:S01]  /*2db0*/  IADD3 R11, PT, PT, R9, R11, RZ ;  /* 0x0000000b090b7210 */ /* 0x000fe20007ffe0ff */
[----:B------:R-:W-:Y:S01]  /*2dc0*/  FMUL.FTZ R9, R14, UR17 ;  /* 0x000000110e097c20 */ /* 0x000fe20008410000 */
[----:B--2---:R-:W-:-:S04]  /*2dd0*/  LEA R10, P1, R8, UR22, 0x2 ;  /* 0x00000016080a7c11 */ /* 0x004fc8000f8210ff */
[----:B------:R-:W-:Y:S01]  /*2de0*/  LEA.HI.X R11, R8, UR23, R11, 0x2, P1 ;  /* 0x00000017080b7c11 */ /* 0x000fe200088f140b */
[----:B------:R-:W-:Y:S01]  /*2df0*/  FFMA.FTZ R8, R16, R9, R18 ;  /* 0x0000000910087223 */ /* 0x000fe20000010012 */
[----:B------:R-:W-:-:S05]  /*2e00*/  FFMA.FTZ R9, R17, R12, R19 ;  /* 0x0000000c11097223 */ /* 0x000fca0000010013 */
[----:B------:R0:W-:Y:S02]  /*2e10*/  STG.E.64 desc[UR24][R10.64], R8 ;  /* 0x000000080a007986 */ /* 0x0001e4000c101b18 */
.L_x_3135:
[----:B------:R-:W-:Y:S05]  /*2e20*/  BSYNC.RECONVERGENT B1 ;  /* 0x0000000000017941 */ /* 0x000fea0003800200 */
.L_x_3134:
        /* <DEDUP_REMOVED lines=15> */
[----:B------:R-:W2:Y:S01]  /*2f20*/  LDCU.64 UR22, c[0x0][0x380] ;  /* 0x00007000ff1677ac */ /* 0x000ea20008000a00 */
[----:B------:R-:W-:Y:S01]  /*2f30*/  FADD.FTZ R21, R21, -UR5 ;  /* 0x8000000515157e21 */ /* 0x000fe20008010000 */
[----:B------:R-:W-:-:S03]  /*2f40*/  FMUL.FTZ R11, R20, UR17 ;  /* 0x00000011140b7c20 */ /* 0x000fc60008410000 */
[----:B------:R-:W-:Y:S01]  /*2f50*/  FMUL.FTZ R20, R21, UR17 ;  /* 0x0000001115147c20 */ /* 0x000fe20008410000 */
[----:B------:R-:W-:Y:S01]  /*2f60*/  FFMA.FTZ R12, R16, R11, R18 ;  /* 0x0000000b100c7223 */ /* 0x000fe20000010012 */
[----:B0-----:R-:W-:Y:S02]  /*2f70*/  IMAD R10, R10, UR18, RZ ;  /* 0x000000120a0a7c24 */ /* 0x001fe4000f8e02ff */
[----:B------:R-:W-:-:S04]  /*2f80*/  IMAD.WIDE.U32 R8, R13, UR18, R8 ;  /* 0x000000120d087c25 */ /* 0x000fc8000f8e0008 */
[----:B------:R-:W-:Y:S01]  /*2f90*/  IMAD R13, R13, UR19, R10 ;  /* 0x000000130d0d7c24 */ /* 0x000fe2000f8e020a */
[----:B--2---:R-:W-:-:S04]  /*2fa0*/  LEA R10, P1, R8, UR22, 0x2 ;  /* 0x00000016080a7c11 */ /* 0x004fc8000f8210ff */
[----:B------:R-:W-:-:S04]  /*2fb0*/  IADD3 R13, PT, PT, R9, R13, RZ ;  /* 0x0000000d090d7210 */ /* 0x000fc80007ffe0ff */
[----:B------:R-:W-:Y:S01]  /*2fc0*/  LEA.HI.X R11, R8, UR23, R13, 0x2, P1 ;  /* 0x00000017080b7c11 */ /* 0x000fe200088f140d */
[----:B------:R-:W-:-:S05]  /*2fd0*/  FFMA.FTZ R13, R17, R20, R19 ;  /* 0x00000014110d7223 */ /* 0x000fca0000010013 */
[----:B------:R0:W-:Y:S02]  /*2fe0*/  STG.E.64 desc[UR24][R10.64], R12 ;  /* 0x0000000c0a007986 */ /* 0x0001e4000c101b18 */
.L_x_3137:
[----:B------:R-:W-:Y:S05]  /*2ff0*/  BSYNC.RECONVERGENT B1 ;  /* 0x0000000000017941 */ /* 0x000fea0003800200 */
.L_x_3136:
[----:B------:R-:W-:Y:S04]  /*3000*/  BSSY.RECONVERGENT B1, `(.L_x_3138) ;  /* 0x0000013000017945 */ /* 0x000fe80003800200 */
[----:B------:R-:W-:Y:S05]  /*3010*/  @P2 BRA `(.L_x_3139) ;  /* 0x0000000000442947 */ /* 0x000fea0003800000 */
[----:B------:R-:W2:Y:S01]  /*3020*/  LDCU.64 UR18, c[0x0][0x3e0] ;  /* 0x00007c00ff1277ac */ /* 0x000ea20008000a00 */
[----:B------:R-:W-:Y:S01]  /*3030*/  MOV R8, R2 ;  /* 0x0000000200087202 */ /* 0x000fe20000000f00 */
[----:B------:R-:W-:Y:S01]  /*3040*/  FADD.FTZ R22, R22, -UR5 ;  /* 0x8000000516167e21 */ /* 0x000fe20008010000 */
[----:B------:R-:W-:Y:S01]  /*3050*/  MOV R9, R5 ;  /* 0x0000000500097202 */ /* 0x000fe20000000f00 */
[----:B------:R-:W3:Y:S01]  /*3060*/  LDCU.64 UR22, c[0x0][0x380] ;  /* 0x00007000ff1677ac */ /* 0x000ee20008000a00 */
[----:B------:R-:W-:Y:S01]  /*3070*/  FADD.FTZ R23, R23, -UR5 ;  /* 0x8000000517177e21 */ /* 0x000fe20008010000 */
[----:B0-----:R-:W-:-:S04]  /*3080*/  FMUL.FTZ R11, R22, UR17 ;  /* 0x00000011160b7c20 */ /* 0x001fc80008410000 */
[----:B------:R-:W-:Y:S01]  /*3090*/  FFMA.FTZ R12, R16, R11, R18 ;  /* 0x0000000b100c7223 */ /* 0x000fe20000010012 */
[----:B--2---:R-:W-:Y:S02]  /*30a0*/  IMAD R15, R15, UR18, RZ ;  /* 0x000000120f0f7c24 */ /* 0x004fe4000f8e02ff */
[----:B------:R-:W-:-:S04]  /*30b0*/  IMAD.WIDE.U32 R8, R6, UR18, R8 ;  /* 0x0000001206087c25 */ /* 0x000fc8000f8e0008 */
[----:B------:R-:W-:Y:S01]  /*30c0*/  IMAD R15, R6, UR19, R15 ;  /* 0x00000013060f7c24 */ /* 0x000fe2000f8e020f */
[----:B---3--:R-:W-:Y:S01]  /*30d0*/  LEA R10, P1, R8, UR22, 0x2 ;  /* 0x00000016080a7c11 */ /* 0x008fe2000f8210ff */
[----:B------:R-:W-:-:S03]  /*30e0*/  FMUL.FTZ R6, R23, UR17 ;  /* 0x0000001117067c20 */ /* 0x000fc60008410000 */
[----:B------:R-:W-:Y:S01]  /*30f0*/  IADD3 R15, PT, PT, R9, R15, RZ ;  /* 0x0000000f090f7210 */ /* 0x000fe20007ffe0ff */
[----:B------:R-:W-:-:S03]  /*3100*/  FFMA.FTZ R13, R17, R6, R19 ;  /* 0x00000006110d7223 */ /* 0x000fc60000010013 */
[----:B------:R-:W-:-:S05]  /*3110*/  LEA.HI.X R11, R8, UR23, R15, 0x2, P1 ;  /* 0x00000017080b7c11 */ /* 0x000fca00088f140f */
[----:B------:R2:W-:Y:S02]  /*3120*/  STG.E.64 desc[UR24][R10.64], R12 ;  /* 0x0000000c0a007986 */ /* 0x0005e4000c101b18 */
.L_x_3139:
[----:B------:R-:W-:Y:S05]  /*3130*/  BSYNC.RECONVERGENT B1 ;  /* 0x0000000000017941 */ /* 0x000fea0003800200 */
.L_x_3138:
        /* <DEDUP_REMOVED lines=8> */
[----:B------:R-:W-:Y:S01]  /*31c0*/  FFMA.FTZ R16, R16, R5, R18 ;  /* 0x0000000510107223 */ /* 0x000fe20000010012 */
[----:B------:R-:W-:Y:S01]  /*31d0*/  FFMA.FTZ R17, R17, R6, R19 ;  /* 0x0000000611117223 */ /* 0x000fe20000010013 */
[----:B---3--:R-:W-:Y:S02]  /*31e0*/  IMAD R14, R14, UR18, RZ ;  /* 0x000000120e0e7c24 */ /* 0x008fe4000f8e02ff */
[----:B------:R-:W-:-:S04]  /*31f0*/  IMAD.WIDE.U32 R2, R7, UR18, R2 ;  /* 0x0000001207027c25 */ /* 0x000fc8000f8e0002 */
[----:B------:R-:W-:Y:S01]  /*3200*/  IMAD R7, R7, UR19, R14 ;  /* 0x0000001307077c24 */ /* 0x000fe2000f8e020e */
[----:B----4-:R-:W-:-:S04]  /*3210*/  LEA R4, P1, R2, UR20, 0x2 ;  /* 0x0000001402047c11 */ /* 0x010fc8000f8210ff */
[----:B------:R-:W-:-:S04]  /*3220*/  IADD3 R7, PT, PT, R3, R7, RZ ;  /* 0x0000000703077210 */ /* 0x000fc80007ffe0ff */
[----:B------:R-:W-:-:S05]  /*3230*/  LEA.HI.X R5, R2, UR21, R7, 0x2, P1 ;  /* 0x0000001502057c11 */ /* 0x000fca00088f1407 */
[----:B------:R3:W-:Y:S01]  /*3240*/  STG.E.64 desc[UR24][R4.64], R16 ;  /* 0x0000001004007986 */ /* 0x0007e2000c101b18 */
[----:B------:R-:W-:Y:S05]  /*3250*/  BRA `(.L_x_3140) ;  /* 0x0000001000207947 */ /* 0x000fea0003800000 */
.L_x_3125:
[----:B------:R-:W0:Y:S01]  /*3260*/  LDCU.64 UR22, c[0x0][0x3e8] ;  /* 0x00007d00ff1677ac */ /* 0x000e220008000a00 */
[----:B------:R-:W-:Y:S01]  /*3270*/  BSSY.RECONVERGENT B1, `(.L_x_3141) ;  /* 0x000001f000017945 */ /* 0x000fe20003800200 */
[----:B0-----:R-:W-:-:S04]  /*3280*/  ISETP.GE.U32.AND P1, PT, R27, UR22, PT ;  /* 0x000000161b007c0c */ /* 0x001fc8000bf26070 */
[----:B------:R-:W-:Y:S01]  /*3290*/  ISETP.GE.AND.EX P1, PT, R34, UR23, PT, P1 ;  /* 0x0000001722007c0c */ /* 0x000fe2000bf26310 */
[----:B------:R-:W-:-:S12]  /*32a0*/  @P4 BRA `(.L_x_3142) ;  /* 0x00000000006c4947 */ /* 0x000fd80003800000 */
[----:B------:R-:W0:Y:S01]  /*32b0*/  LDCU.64 UR18, c[0x0][0x3e0] ;  /* 0x00007c00ff1277ac */ /* 0x000e220008000a00 */
[----:B------:R-:W-:Y:S01]  /*32c0*/  MOV R28, R2 ;  /* 0x00000002001c7202 */ /* 0x000fe20000000f00 */
[----:B------:R-:W-:Y:S01]  /*32d0*/  FADD.FTZ R10, R10, -UR5 ;  /* 0x800000050a0a7e21 */ /* 0x000fe20008010000 */
[----:B------:R-:W-:Y:S01]  /*32e0*/  MOV R29, R5 ;  /* 0x00000005001d7202 */ /* 0x000fe20000000f00 */
[----:B------:R-:W2:Y:S01]  /*32f0*/  LDCU.64 UR20, c[0x0][0x380] ;  /* 0x00007000ff1477ac */ /* 0x000ea20008000a00 */
[----:B------:R-:W-:-:S04]  /*3300*/  FADD.FTZ R11, R11, -UR5 ;  /* 0x800000050b0b7e21 */ /* 0x000fc80008010000 */
[----:B------:R-:W-:-:S04]  /*3310*/  FMUL.FTZ R11, R11, UR17 ;  /* 0x000000110b0b7c20 */ /* 0x000fc80008410000 */
[----:B------:R-:W-:Y:S01]  /*3320*/  FFMA.FTZ R11, R17, R11, R19 ;  /* 0x0000000b110b7223 */ /* 0x000fe20000010013 */
[----:B0-----:R-:W-:Y:S02]  /*3330*/  IMAD R30, R35, UR18, RZ ;  /* 0x00000012231e7c24 */ /* 0x001fe4000f8e02ff */
[----:B------:R-:W-:-:S04]  /*3340*/  IMAD.WIDE.U32 R28, R0, UR18, R28 ;  /* 0x00000012001c7c25 */ /* 0x000fc8000f8e001c */
[----:B-1----:R-:W-:Y:S01]  /*3350*/  IMAD R31, R0, UR19, R30 ;  /* 0x00000013001f7c24 */ /* 0x002fe2000f8e021e */
[----:B--2---:R-:W-:-:S04]  /*3360*/  LEA R30, P2, R28, UR20, 0x2 ;  /* 0x000000141c1e7c11 */ /* 0x004fc8000f8410ff */
        /* <DEDUP_REMOVED lines=15> */
.L_x_3142:
[----:B------:R-:W-:Y:S05]  /*3460*/  BSYNC.RECONVERGENT B1 ;  /* 0x0000000000017941 */ /* 0x000fea0003800200 */
.L_x_3141:
[----:B------:R-:W-:Y:S04]  /*3470*/  BSSY.RECONVERGENT B1, `(.L_x_3143) ;  /* 0x000001d000017945 */ /* 0x000fe80003800200 */
[----:B------:R-:W-:Y:S05]  /*3480*/  @P1 BRA `(.L_x_3144) ;  /* 0x00000000006c1947 */ /* 0x000fea0003800000 */
[----:B------:R-:W2:Y:S01]  /*3490*/  LDCU.64 UR18, c[0x0][0x3e0] ;  /* 0x00007c00ff1277ac */ /* 0x000ea20008000a00 */
[----:B0-----:R-:W-:Y:S01]  /*34a0*/  MOV R10, R2 ;  /* 0x00000002000a7202 */ /* 0x001fe20000000f00 */
[----:B------:R-:W-:Y:S01]  /*34b0*/  FADD.FTZ R12, R12, -UR5 ;  /* 0x800000050c0c7e21 */ /* 0x000fe20008010000 */
[----:B------:R-:W-:Y:S01]  /*34c0*/  MOV R11, R5 ;  /* 0x00000005000b7202 */ /* 0x000fe20000000f00 */
[----:B------:R-:W0:Y:S01]  /*34d0*/  LDCU.64 UR20, c[0x0][0x380] ;  /* 0x00007000ff1477ac */ /* 0x000e220008000a00 */
[----:B------:R-:W-:-:S04]  /*34e0*/  FADD.FTZ R13, R13, -UR5 ;  /* 0x800000050d0d7e21 */ /* 0x000fc80008010000 */
[----:B------:R-:W-:Y:S01]  /*34f0*/  FMUL.FTZ R30, R13, UR17 ;  /* 0x000000110d1e7c20 */ /* 0x000fe20008410000 */
[----:B--2---:R-:W-:Y:S02]  /*3500*/  IMAD R28, R34, UR18, RZ ;  /* 0x00000012221c7c24 */ /* 0x004fe4000f8e02ff */
[----:B------:R-:W-:-:S04]  /*3510*/  IMAD.WIDE.U32 R10, R27, UR18, R10 ;  /* 0x000000121b0a7c25 */ /* 0x000fc8000f8e000a */
[----:B------:R-:W-:Y:S01]  /*3520*/  IMAD R29, R27, UR19, R28 ;  /* 0x000000131b1d7c24 */ /* 0x000fe2000f8e021c */
[----:B0-----:R-:W-:-:S04]  /*3530*/  LEA R28, P1, R10, UR20, 0x2 ;  /* 0x000000140a1c7c11 */ /* 0x001fc8000f8210ff */
[----:B------:R-:W-:Y:S01]  /*3540*/  IADD3 R29, PT, PT, R11, R29, RZ ;  /* 0x0000001d0b1d7210 */ /* 0x000fe20007ffe0ff */
[----:B------:R-:W-:-:S03]  /*3550*/  FMUL.FTZ R11, R12, UR17 ;  /* 0x000000110c0b7c20 */ /* 0x000fc60008410000 */
[----:B------:R-:W-:Y:S01]  /*3560*/  LEA.HI.X R29, R10, UR21, R29, 0x2, P1 ;  /* 0x000000150a1d7c11 */ /* 0x000fe200088f141d */
[----:B------:R-:W-:Y:S01]  /*3570*/  FFMA.FTZ R10, R16, R11, R18 ;  /* 0x0000000b100a7223 */ /* 0x000fe20000010012 */
        /* <DEDUP_REMOVED lines=12> */
.L_x_3144:
[----:B------:R-:W-:Y:S05]  /*3640*/  BSYNC.RECONVERGENT B1 ;  /* 0x0000000000017941 */ /* 0x000fea0003800200 */
.L_x_3143:
[----:B--2---:R-:W-:Y:S01]  /*3650*/  IADD3 R29, PT, PT, R0, 0x40, RZ ;  /* 0x00000040001d7810 */ /* 0x004fe20007ffe0ff */
[----:B------:R-:W-:Y:S03]  /*3660*/  BSSY.RECONVERGENT B1, `(.L_x_3145) ;  /* 0x0000020000017945 */ /* 0x000fe60003800200 */
[----:B------:R-:W-:Y:S02]  /*3670*/  ISETP.GE.U32.AND P1, PT, R29, UR22, PT ;  /* 0x000000161d007c0c */ /* 0x000fe4000bf26070 */
[----:B0-----:R-:W-:-:S04]  /*3680*/  SHF.R.S32.HI R10, RZ, 0x1f, R29 ;  /* 0x0000001fff0a7819 */ /* 0x001fc8000001141d */
[----:B------:R-:W-:-:S13]  /*3690*/  ISETP.GE.AND.EX P1, PT, R10, UR23, PT, P1 ;  /* 0x000000170a007c0c */ /* 0x000fda000bf26310 */
[----:B------:R-:W-:Y:S05]  /*36a0*/  @P1 BRA `(.L_x_3146) ;  /* 0x00000000006c1947 */ /* 0x000fea0003800000 */
[----:B------:R-:W0:Y:S01]  /*36b0*/  LDCU.64 UR18, c[0x0][0x3e0] ;  /* 0x00007c00ff1277ac */ /* 0x000e220008000a00 */
[----:B------:R-:W-:Y:S02]  /*36c0*/  IMAD.MOV.U32 R11, RZ, RZ, R5 ;  /* 0x000000ffff0b7224 */ /* 0x000fe400078e0005 */
[----:B------:R-:W-:Y:S01]  /*36d0*/  FADD.FTZ R8, R8, -UR5 ;  /* 0x8000000508087e21 */ /* 0x000fe20008010000 */
[----:B------:R-:W-:Y:S01]  /*36e0*/  FADD.FTZ R9, R9, -UR5 ;  /* 0x8000000509097e21 */ /* 0x000fe20008010000 */
[----:B------:R-:W2:Y:S03]  /*36f0*/  LDCU.64 UR20, c[0x0][0x380] ;  /* 0x00007000ff1477ac */ /* 0x000ea60008000a00 */
[----:B------:R-:W-:-:S04]  /*3700*/  FMUL.FTZ R28, R9, UR17 ;  /* 0x00000011091c7c20 */ /* 0x000fc80008410000 */
[----:B------:R-:W-:-:S04]  /*3710*/  FFMA.FTZ R9, R17, R28, R19 ;  /* 0x0000001c11097223 */ /* 0x000fc80000010013 */
        /* <DEDUP_REMOVED lines=8> */
[----:B--2---:R-:W-:Y:S01]  /*37a0*/  LEA R12, P1, R10, UR20, 0x2 ;  /* 0x000000140a0c7c11 */ /* 0x004fe2000f8210ff */
[----:B0-----:R-:W-:Y:S02]  /*37b0*/  FADD.FTZ R29, R28, 1 ;  /* 0x3f8000001c1d7421 */ /* 0x001fe40000010000 */
[----:B------:R-:W-:Y:S01]  /*37c0*/  FFMA.FTZ R8, R16, R11, R18 ;  /* 0x0000000b10087223 */ /* 0x000fe20000010012 */
[----:B------:R-:W-:Y:S01]  /*37d0*/  LEA.HI.X R13, R10, UR21, R13, 0x2, P1 ;  /* 0x000000150a0d7c11 */ /* 0x000fe200088f140d */
[----:B------:R-:W0:Y:S02]  /*37e0*/  MUFU.RCP R30, R29 ;  /* 0x0000001d001e7308 */ /* 0x000e240000001000 */
[----:B------:R-:W-:-:S06]  /*37f0*/  FMUL.FTZ R10, R8, -1.4426950216293334961 ;  /* 0xbfb8aa3b080a7820 */ /* 0x000fcc0000410000 */
[----:B------:R-:W2:Y:S01]  /*3800*/  MUFU.EX2 R10, R10 ;  /* 0x0000000a000a7308 */ /* 0x000ea20000000800 */
[----:B0-----:R-:W-:Y:S01]  /*3810*/  FMUL.FTZ R9, R9, R30 ;  /* 0x0000001e09097220 */ /* 0x001fe20000410000 */
[----:B--2---:R-:W-:-:S06]  /*3820*/  FADD.FTZ R11, R10, 1 ;  /* 0x3f8000000a0b7421 */ /* 0x004fcc0000010000 */
[----:B------:R-:W0:Y:S02]  /*3830*/  MUFU.RCP R11, R11 ;  /* 0x0000000b000b7308 */ /* 0x000e240000001000 */
[----:B0-----:R-:W-:-:S05]  /*3840*/  FMUL.FTZ R8, R8, R11 ;  /* 0x0000000b08087220 */ /* 0x001fca0000410000 */
[----:B------:R0:W-:Y:S02]  /*3850*/  STG.E.64 desc[UR24][R12.64], R8 ;  /* 0x000000080c007986 */ /* 0x0001e4000c101b18 */
.L_x_3146:
[----:B------:R-:W-:Y:S05]  /*3860*/  BSYNC.RECONVERGENT B1 ;  /* 0x0000000000017941 */ /* 0x000fea0003800200 */
.L_x_3145:
        /* <DEDUP_REMOVED lines=37> */
.L_x_3148:
[----:B------:R-:W-:Y:S05]  /*3ac0*/  BSYNC.RECONVERGENT B1 ;  /* 0x0000000000017941 */ /* 0x000fea0003800200 */
.L_x_3147:
[----:B------:R-:W-:Y:S01]  /*3ad0*/  BSSY.RECONVERGENT B1, `(.L_x_3149) ;  /* 0x0000020000017945 */ /* 0x000fe20003800200 */
[C---:B------:R-:W-:Y:S02]  /*3ae0*/  IADD3 R28, PT, PT, R0.reuse, 0xa0, RZ ;  /* 0x000000a0001c7810 */ /* 0x040fe40007ffe0ff */
        /* <DEDUP_REMOVED lines=13> */
[----:B------:R-:W3:Y:S01]  /*3bc0*/  MUFU.EX2 R8, R8 ;  /* 0x0000000800087308 */ /* 0x000ee20000000800 */
[----:B0-----:R-:W-:-:S03]  /*3bd0*/  IMAD R13, R13, UR18, RZ ;  /* 0x000000120d0d7c24 */ /* 0x001fc6000f8e02ff */
[----:B------:R-:W0:Y:S01]  /*3be0*/  MUFU.EX2 R9, R9 ;  /* 0x0000000900097308 */ /* 0x000e220000000800 */
[----:B------:R-:W-:Y:S02]  /*3bf0*/  IMAD R29, R12, UR19, R13 ;  /* 0x000000130c1d7c24 */ /* 0x000fe4000f8e020d */
[----:B---3--:R-:W-:Y:S01]  /*3c00*/  FADD.FTZ R14, R8, 1 ;  /* 0x3f800000080e7421 */ /* 0x008fe20000010000 */
[----:B------:R-:W-:Y:S01]  /*3c10*/  MOV R8, R2 ;  /* 0x0000000200087202 */ /* 0x000fe20000000f00 */
[----:B0-----:R-:W-:Y:S01]  /*3c20*/  FADD.FTZ R15, R9, 1 ;  /* 0x3f800000090f7421 */ /* 0x001fe20000010000 */
[----:B------:R-:W-:-:S03]  /*3c30*/  MOV R9, R5 ;  /* 0x0000000500097202 */ /* 0x000fc60000000f00 */
[----:B------:R-:W0:Y:S01]  /*3c40*/  MUFU.RCP R14, R14 ;  /* 0x0000000e000e7308 */ /* 0x000e220000001000 */
[----:B------:R-:W-:-:S07]  /*3c50*/  IMAD.WIDE.U32 R12, R12, UR18, R8 ;  /* 0x000000120c0c7c25 */ /* 0x000fce000f8e0008 */
[----:B------:R-:W3:Y:S01]  /*3c60*/  MUFU.RCP R15, R15 ;  /* 0x0000000f000f7308 */ /* 0x000ee20000001000 */
[----:B------:R-:W-:Y:S02]  /*3c70*/  IADD3 R29, PT, PT, R13, R29, RZ ;  /* 0x0000001d0d1d7210 */ /* 0x000fe40007ffe0ff */
[----:B--2---:R-:W-:-:S04]  /*3c80*/  LEA R8, P1, R12, UR20, 0x2 ;  /* 0x000000140c087c11 */ /* 0x004fc8000f8210ff */
[----:B------:R-:W-:Y:S01]  /*3c90*/  LEA.HI.X R9, R12, UR21, R29, 0x2, P1 ;  /* 0x000000150c097c11 */ /* 0x000fe200088f141d */
[----:B0-----:R-:W-:Y:S01]  /*3ca0*/  FMUL.FTZ R10, R10, R14 ;  /* 0x0000000e0a0a7220 */ /* 0x001fe20000410000 */
[----:B---3--:R-:W-:-:S05]  /*3cb0*/  FMUL.FTZ R11, R11, R15 ;  /* 0x0000000f0b0b7220 */ /* 0x008fca0000410000 */
[----:B------:R0:W-:Y:S02]  /*3cc0*/  STG.E.64 desc[UR24][R8.64], R10 ;  /* 0x0000000a08007986 */ /* 0x0001e4000c101b18 */
.L_x_3150:
[----:B------:R-:W-:Y:S05]  /*3cd0*/  BSYNC.RECONVERGENT B1 ;  /* 0x0000000000017941 */ /* 0x000fea0003800200 */
.L_x_3149:
        /* <DEDUP_REMOVED lines=22> */
[----:B0-----:R-:W-:Y:S01]  /*3e40*/  IMAD R21, R8, UR18, RZ ;  /* 0x0000001208157c24 */ /* 0x001fe2000f8e02ff */
[----:B------:R-:W-:Y:S02]  /*3e50*/  MOV R8, R2 ;  /* 0x0000000200087202 */ /* 0x000fe40000000f00 */
[----:B------:R-:W0:Y:S01]  /*3e60*/  MUFU.EX2 R20, R20 ;  /* 0x0000001400147308 */ /* 0x000e220000000800 */
[----:B------:R-:W-:Y:S02]  /*3e70*/  IMAD R21, R28, UR19, R21 ;  /* 0x000000131c157c24 */ /* 0x000fe4000f8e0215 */
[----:B---3--:R-:W-:Y:S01]  /*3e80*/  FADD.FTZ R15, R9, 1 ;  /* 0x3f800000090f7421 */ /* 0x008fe20000010000 */
[----:B------:R-:W-:Y:S01]  /*3e90*/  MOV R9, R5 ;  /* 0x0000000500097202 */ /* 0x000fe20000000f00 */
[----:B0-----:R-:W-:-:S04]  /*3ea0*/  FADD.FTZ R14, R20, 1 ;  /* 0x3f800000140e7421 */ /* 0x001fc80000010000 */
[----:B------:R-:W0:Y:S01]  /*3eb0*/  MUFU.RCP R15, R15 ;  /* 0x0000000f000f7308 */ /* 0x000e220000001000 */
[----:B------:R-:W-:-:S05]  /*3ec0*/  IMAD.WIDE.U32 R28, R28, UR18, R8 ;  /* 0x000000121c1c7c25 */ /* 0x000fca000f8e0008 */
[----:B------:R-:W-:Y:S02]  /*3ed0*/  IADD3 R21, PT, PT, R29, R21, RZ ;  /* 0x000000151d157210 */ /* 0x000fe40007ffe0ff */
[----:B------:R-:W3:Y:S01]  /*3ee0*/  MUFU.RCP R14, R14 ;  /* 0x0000000e000e7308 */ /* 0x000ee20000001000 */
[----:B--2---:R-:W-:-:S04]  /*3ef0*/  LEA R8, P1, R28, UR20, 0x2 ;  /* 0x000000141c087c11 */ /* 0x004fc8000f8210ff */
[----:B------:R-:W-:Y:S01]  /*3f00*/  LEA.HI.X R9, R28, UR21, R21, 0x2, P1 ;  /* 0x000000151c097c11 */ /* 0x000fe200088f1415 */
[----:B0-----:R-:W-:Y:S01]  /*3f10*/  FMUL.FTZ R10, R10, R15 ;  /* 0x0000000f0a0a7220 */ /* 0x001fe20000410000 */
[----:B---3--:R-:W-:-:S05]  /*3f20*/  FMUL.FTZ R11, R11, R14 ;  /* 0x0000000e0b0b7220 */ /* 0x008fca0000410000 */
[----:B------:R0:W-:Y:S02]  /*3f30*/  STG.E.64 desc[UR24][R8.64], R10 ;  /* 0x0000000a08007986 */ /* 0x0001e4000c101b18 */
.L_x_3152:
[----:B------:R-:W-:Y:S05]  /*3f40*/  BSYNC.RECONVERGENT B1 ;  /* 0x0000000000017941 */ /* 0x000fea0003800200 */
.L_x_3151:
[----:B------:R-:W-:Y:S04]  /*3f50*/  BSSY.RECONVERGENT B1, `(.L_x_3153) ;  /* 0x000001d000017945 */ /* 0x000fe80003800200 */
[----:B------:R-:W-:Y:S05]  /*3f60*/  @P2 BRA `(.L_x_3154) ;  /* 0x00000000006c2947 */ /* 0x000fea0003800000 */
[----:B------:R-:W-:Y:S01]  /*3f70*/  FADD.FTZ R22, R22, -UR5 ;  /* 0x8000000516167e21 */ /* 0x000fe20008010000 */
[----:B------:R-:W-:Y:S01]  /*3f80*/  FADD.FTZ R23, R23, -UR5 ;  /* 0x8000000517177e21 */ /* 0x000fe20008010000 */
[----:B------:R-:W2:Y:S01]  /*3f90*/  LDCU.64 UR18, c[0x0][0x3e0] ;  /* 0x00007c00ff1277ac */ /* 0x000ea20008000a00 */
[----:B0-----:R-:W-:Y:S01]  /*3fa0*/  MOV R9, R5 ;  /* 0x0000000500097202 */ /* 0x001fe20000000f00 */
[----:B------:R-:W-:Y:S01]  /*3fb0*/  FMUL.FTZ R15, R22, UR17 ;  /* 0x00000011160f7c20 */ /* 0x000fe20008410000 */
[----:B------:R-:W-:Y:S01]  /*3fc0*/  FMUL.FTZ R14, R23, UR17 ;  /* 0x00000011170e7c20 */ /* 0x000fe20008410000 */
[----:B------:R-:W0:Y:S02]  /*3fd0*/  LDCU.64 UR20, c[0x0][0x380] ;  /* 0x00007000ff1477ac */ /* 0x000e240008000a00 */
[----:B------:R-:W-:Y:S01]  /*3fe0*/  FFMA.FTZ R15, R16, R15, R18 ;  /* 0x0000000f100f7223 */ /* 0x000fe20000010012 */
[----:B------:R-:W-:-:S03]  /*3ff0*/  FFMA.FTZ R14, R17, R14, R19 ;  /* 0x0000000e110e7223 */ /* 0x000fc60000010013 */
[----:B------:R-:W-:Y:S01]  /*4000*/  FMUL.FTZ R8, R15, -1.4426950216293334961 ;  /* 0xbfb8aa3b0f087820 */ /* 0x000fe20000410000 */
[----:B------:R-:W-:-:S05]  /*4010*/  FMUL.FTZ R10, R14, -1.4426950216293334961 ;  /* 0xbfb8aa3b0e0a7820 */ /* 0x000fca0000410000 */
[----:B------:R-:W3:Y:S01]  /*4020*/  MUFU.EX2 R8, R8 ;  /* 0x0000000800087308 */ /* 0x000ee20000000800 */
[----:B--2---:R-:W-:-:S03]  /*4030*/  IMAD R13, R13, UR18, RZ ;  /* 0x000000120d0d7c24 */ /* 0x004fc6000f8e02ff */
[----:B------:R-:W2:Y:S01]  /*4040*/  MUFU.EX2 R10, R10 ;  /* 0x0000000a000a7308 */ /* 0x000ea20000000800 */
[----:B------:R-:W-:Y:S02]  /*4050*/  IMAD R13, R6, UR19, R13 ;  /* 0x00000013060d7c24 */ /* 0x000fe4000f8e020d */
[----:B---3--:R-:W-:Y:S01]  /*4060*/  FADD.FTZ R20, R8, 1 ;  /* 0x3f80000008147421 */ /* 0x008fe20000010000 */
[----:B------:R-:W-:Y:S01]  /*4070*/  MOV R8, R2 ;  /* 0x0000000200087202 */ /* 0x000fe20000000f00 */
[----:B--2---:R-:W-:-:S04]  /*4080*/  FADD.FTZ R21, R10, 1 ;  /* 0x3f8000000a157421 */ /* 0x004fc80000010000 */
[----:B------:R-:W2:Y:S01]  /*4090*/  MUFU.RCP R20, R20 ;  /* 0x0000001400147308 */ /* 0x000ea20000001000 */
[----:B------:R-:W-:-:S03]  /*40a0*/  IMAD.WIDE.U32 R8, R6, UR18, R8 ;  /* 0x0000001206087c25 */ /* 0x000fc6000f8e0008 */
[----:B0-----:R-:W-:-:S04]  /*40b0*/  LEA R10, P1, R8, UR20, 0x2 ;  /* 0x00000014080a7c11 */ /* 0x001fc8000f8210ff */
[----:B------:R-:W0:Y:S01]  /*40c0*/  MUFU.RCP R21, R21 ;  /* 0x0000001500157308 */ /* 0x000e220000001000 */
[----:B------:R-:W-:-:S04]  /*40d0*/  IADD3 R13, PT, PT, R9, R13, RZ ;  /* 0x0000000d090d7210 */ /* 0x000fc80007ffe0ff */
[----:B------:R-:W-:Y:S01]  /*40e0*/  LEA.HI.X R11, R8, UR21, R13, 0x2, P1 ;  /* 0x00000015080b7c11 */ /* 0x000fe200088f140d */
[----:B--2---:R-:W-:Y:S01]  /*40f0*/  FMUL.FTZ R8, R15, R20 ;  /* 0x000000140f087220 */ /* 0x004fe20000410000 */
[----:B0-----:R-:W-:-:S05]  /*4100*/  FMUL.FTZ R9, R14, R21 ;  /* 0x000000150e097220 */ /* 0x001fca0000410000 */
[----:B------:R2:W-:Y:S02]  /*4110*/  STG.E.64 desc[UR24][R10.64], R8 ;  /* 0x000000080a007986 */ /* 0x0005e4000c101b18 */
.L_x_3154:
[----:B------:R-:W-:Y:S05]  /*4120*/  BSYNC.RECONVERGENT B1 ;  /* 0x0000000000017941 */ /* 0x000fea0003800200 */
.L_x_3153:
[----:B------:R-:W-:Y:S05]  /*4130*/  @P3 BRA `(.L_x_3140) ;  /* 0x0000000000683947 */ /* 0x000fea0003800000 */
[----:B------:R-:W-:Y:S01]  /*4140*/  FADD.FTZ R25, R25, -UR5 ;  /* 0x8000000519197e21 */ /* 0x000fe20008010000 */
[----:B------:R-:W-:Y:S01]  /*4150*/  FADD.FTZ R24, R24, -UR5 ;  /* 0x8000000518187e21 */ /* 0x000fe20008010000 */
[----:B------:R-:W3:Y:S02]  /*4160*/  LDCU.64 UR18, c[0x0][0x3e0] ;  /* 0x00007c00ff1277ac */ /* 0x000ee40008000a00 */
[----:B------:R-:W-:Y:S01]  /*4170*/  FMUL.FTZ R4, R25, UR17 ;  /* 0x0000001119047c20 */ /* 0x000fe20008410000 */
[----:B------:R-:W-:Y:S01]  /*4180*/  FMUL.FTZ R3, R24, UR17 ;  /* 0x0000001118037c20 */ /* 0x000fe20008410000 */
[----:B------:R-:W4:Y:S02]  /*4190*/  LDCU.64 UR20, c[0x0][0x380] ;  /* 0x00007000ff1477ac */ /* 0x000f240008000a00 */
[----:B------:R-:W-:Y:S01]  /*41a0*/  FFMA.FTZ R17, R17, R4, R19 ;  /* 0x0000000411117223 */ /* 0x000fe20000010013 */
[----:B------:R-:W-:-:S03]  /*41b0*/  FFMA.FTZ R16, R16, R3, R18 ;  /* 0x0000000310107223 */ /* 0x000fc60000010012 */
[----:B------:R-:W-:Y:S01]  /*41c0*/  FMUL.FTZ R4, R17, -1.4426950216293334961 ;  /* 0xbfb8aa3b11047820 */ /* 0x000fe20000410000 */
[----:B------:R-:W-:-:S05]  /*41d0*/  FMUL.FTZ R3, R16, -1.4426950216293334961 ;  /* 0xbfb8aa3b10037820 */ /* 0x000fca0000410000 */
[----:B------:R-:W0:Y:S01]  /*41e0*/  MUFU.EX2 R4, R4 ;  /* 0x0000000400047308 */ /* 0x000e220000000800 */
[----:B---3--:R-:W-:-:S03]  /*41f0*/  IMAD R12, R12, UR18, RZ ;  /* 0x000000120c0c7c24 */ /* 0x008fc6000f8e02ff */
[----:B------:R-:W3:Y:S01]  /*4200*/  MUFU.EX2 R3, R3 ;  /* 0x0000000300037308 */ /* 0x000ee20000000800 */
[----:B0-2---:R-:W-:Y:S01]  /*4210*/  FADD.FTZ R8, R4, 1 ;  /* 0x3f80000004087421 */ /* 0x005fe20000010000 */
[----:B---3--:R-:W-:Y:S01]  /*4220*/  FADD.FTZ R6, R3, 1 ;  /* 0x3f80000003067421 */ /* 0x008fe20000010000 */
[----:B------:R-:W-:-:S04]  /*4230*/  MOV R3, R5 ;  /* 0x0000000500037202 */ /* 0x000fc80000000f00 */
[----:B------:R-:W0:Y:S01]  /*4240*/  MUFU.RCP R8, R8 ;  /* 0x0000000800087308 */ /* 0x000e220000001000 */
[----:B------:R-:W-:-:S07]  /*4250*/  IMAD.WIDE.U32 R2, R7, UR18, R2 ;  /* 0x0000001207027c25 */ /* 0x000fce000f8e0002 */
[----:B------:R-:W2:Y:S01]  /*4260*/  MUFU.RCP R9, R6 ;  /* 0x0000000600097308 */ /* 0x000ea20000001000 */
[----:B------:R-:W-:Y:S01]  /*4270*/  IMAD R7, R7, UR19, R12 ;  /* 0x0000001307077c24 */ /* 0x000fe2000f8e020c */
[----:B----4-:R-:W-:-:S04]  /*4280*/  LEA R4, P1, R2, UR20, 0x2 ;  /* 0x0000001402047c11 */ /* 0x010fc8000f8210ff */
[----:B------:R-:W-:-:S04]  /*4290*/  IADD3 R7, PT, PT, R3, R7, RZ ;  /* 0x0000000703077210 */ /* 0x000fc80007ffe0ff */
[----:B------:R-:W-:Y:S01]  /*42a0*/  LEA.HI.X R5, R2, UR21, R7, 0x2, P1 ;  /* 0x0000001502057c11 */ /* 0x000fe200088f1407 */
[----:B0-----:R-:W-:Y:S01]  /*42b0*/  FMUL.FTZ R17, R17, R8 ;  /* 0x0000000811117220 */ /* 0x001fe20000410000 */
[----:B--2---:R-:W-:-:S05]  /*42c0*/  FMUL.FTZ R16, R16, R9 ;  /* 0x0000000910107220 */ /* 0x004fca0000410000 */
[----:B------:R4:W-:Y:S02]  /*42d0*/  STG.E.64 desc[UR24][R4.64], R16 ;  /* 0x0000001004007986 */ /* 0x0009e4000c101b18 */
.L_x_3140:
[----:B------:R-:W-:Y:S05]  /*42e0*/  BSYNC.RECONVERGENT B0 ;  /* 0x0000000000007941 */ /* 0x000fea0003800200 */
.L_x_3124:
[----:B------:R-:W-:Y:S02]  /*42f0*/  UIADD3 UR16, UPT, UPT, UR31, UR16, URZ ;  /* 0x000000101f107290 */ /* 0x000fe4000fffe0ff */
[----:B------:R-:W-:Y:S02]  /*4300*/  UIADD3 UR4, UPT, UPT, UR4, 0x1, URZ ;  /* 0x0000000104047890 */ /* 0x000fe4000fffe0ff */
[----:B------:R-:W-:-:S09]  /*4310*/  UISETP.GE.AND UP1, UPT, UR16, UR7, UPT ;  /* 0x000000071000728c */ /* 0x000fd2000bf26270 */
[----:B------:R-:W-:Y:S05]  /*4320*/  BRA.U !UP1, `(.L_x_3155) ;  /* 0xffffffc109007547 */ /* 0x000fea000b83ffff */
[----:B------:R-:W-:Y:S05]  /*4330*/  EXIT ;  /* 0x000000000000794d */ /* 0x000fea0003800000 */
.L_x_3156:
        /* <DEDUP_REMOVED lines=12> */
.L_x_3473:


//--------------------- .text._Z35group_norm_nhwc_fwd_one_pass_kernelI11Fp32IOBf16WLi512ELi30ELi480EEv26Group_norm_nhwc_fwd_params --------------------------
	.section	.text._Z35group_norm_nhwc_fwd_one_pass_kernelI11Fp32IOBf16WLi512ELi30ELi480EEv26Group_norm_nhwc_fwd_params,"ax",@progbits
	.align	128
        .global         _Z35group_norm_nhwc_fwd_one_pass_kernelI11Fp32IOBf16WLi512ELi30ELi480EEv26Group_norm_nhwc_fwd_params
        .type           _Z35group_norm_nhwc_fwd_one_pass_kernelI11Fp32IOBf16WLi512ELi30ELi480EEv26Group_norm_nhwc_fwd_params,@function
        .size           _Z35group_norm_nhwc_fwd_one_pass_kernelI11Fp32IOBf16WLi512ELi30ELi480EEv26Group_norm_nhwc_fwd_params,(.L_x_3474 - _Z35group_norm_nhwc_fwd_one_pass_kernelI11Fp32IOBf16WLi512ELi30ELi480EEv26Group_norm_nhwc_fwd_params)
        .other          _Z35group_norm_nhwc_fwd_one_pass_kernelI11Fp32IOBf16WLi512ELi30ELi480EEv26Group_norm_nhwc_fwd_params,@"STO_CUDA_ENTRY STV_DEFAULT"
_Z35group_norm_nhwc_fwd_one_pass_kernelI11Fp32IOBf16WLi512ELi30ELi480EEv26Group_norm_nhwc_fwd_params:
.text._Z35group_norm_nhwc_fwd_one_pass_kernelI11Fp32IOBf16WLi512ELi30ELi480EEv26Group_norm_nhwc_fwd_params:
        /* <DEDUP_REMOVED lines=61> */
.L_x_3232:
[----:B01234-:R-:W0:Y:S01]  /*03d0*/  LDC R35, c[0x0][0x3f8] ;  /* 0x0000fe00ff237b82 */ /* 0x01fe220000000800 */
        /* <DEDUP_REMOVED lines=377> */
.L_x_3158:
[----:B------:R-:W-:Y:S05]  /*1b70*/  BSYNC.RECONVERGENT B0 ;  /* 0x0000000000007941 */ /* 0x000fea0003800200 */
.L_x_3157:
        /* <DEDUP_REMOVED lines=44> */
.L_x_3160:
[----:B------:R-:W-:Y:S05]  /*1e40*/  BSYNC.RECONVERGENT B0 ;  /* 0x0000000000007941 */ /* 0x000fea0003800200 */
.L_x_3159:
        /* <DEDUP_REMOVED lines=24> */
.L_x_3163:
[----:B---3--:R-:W3:Y:S04]  /*1fd0*/  LDG.E.STRONG.GPU R30, desc[UR6][R28.64] ;  /* 0x000000061c1e7981 */ /* 0x008ee8000c1ef900 */
[----:B---3--:R-:W-:Y:S01]  /*1fe0*/  CCTL.IVALL ;  /* 0x00000000ff00798f */ /* 0x008fe20002000000 */
[----:B------:R-:W-:Y:S05]  /*1ff0*/  YIELD ;  /* 0x0000000000007946 */ /* 0x000fea0003800000 */
[----:B------:R-:W-:-:S13]  /*2000*/  ISETP.NE.AND P2, PT, R30, R35, PT ;  /* 0x000000231e00720c */ /* 0x000fda0003f45270 */
[----:B------:R-:W-:Y:S05]  /*2010*/  @P2 BRA `(.L_x_3163) ;  /* 0xfffffffc00ec2947 */ /* 0x000fea000383ffff */
.L_x_3162:
        /* <DEDUP_REMOVED lines=15> */
.L_x_3165:
        /* <DEDUP_REMOVED lines=60> */
.L_x_3164:
        /* <DEDUP_REMOVED lines=35> */
.L_x_3166:
        /* <DEDUP_REMOVED lines=18> */
.L_x_3167:
        /* <DEDUP_REMOVED lines=9> */
.L_x_3168:
[----:B------:R-:W-:Y:S05]  /*28b0*/  BSYNC.RECONVERGENT B0 ;  /* 0x0000000000007941 */ /* 0x000fea0003800200 */
.L_x_3161:
[----:B------:R-:W4:Y:S01]  /*28c0*/  S2UR UR5, SR_CgaCtaId ;  /* 0x00000000000579c3 */ /* 0x000f220000008800 */
[----:B------:R-:W5:Y:S01]  /*28d0*/  LDCU UR8, c[0x0][0x414] ;  /* 0x00008280ff0877ac */ /* 0x000f620008000800 */
        /* <DEDUP_REMOVED lines=8> */
[----:B-----5:R-:W-:Y:S01]  /*2960*/  @P0 FMUL.FTZ R30, R48, UR8 ;  /* 0x00000008301e0c20 */ /* 0x020fe20008410000 */
[----:B------:R-:W-:Y:S01]  /*2970*/  @P0 FMUL.FTZ R31, R49, UR8 ;  /* 0x00000008311f0c20 */ /* 0x000fe20008410000 */
[----:B------:R-:W-:Y:S04]  /*2980*/  @!P3 STS.64 [UR4+0x90], R48 ;  /* 0x00009030ff00b988 */ /* 0x000fe80008000a04 */
[----:B------:R-:W-:Y:S01]  /*2990*/  @P0 STG.E.64 desc[UR6][R34.64], R30 ;  /* 0x0000001e22000986 */ /* 0x000fe2000c101b06 */
[C---:B-1----:R-:W-:Y:S01]  /*29a0*/  IMAD.WIDE R32, R37.reuse, 0x2, R32 ;  /* 0x0000000225207825 */ /* 0x042fe200078e0220 */
[----:B------:R-:W-:Y:S03]  /*29b0*/  BAR.SYNC.DEFER_BLOCKING 0x0 ;  /* 0x0000000000007b1d */ /* 0x000fe60000010000 */
[----:B---3--:R-:W-:-:S03]  /*29c0*/  IMAD.WIDE R36, R37, 0x2, R28 ;  /* 0x0000000225247825 */ /* 0x008fc600078e021c */
[----:B------:R-:W2:Y:S04]  /*29d0*/  LDG.E.U16 R38, desc[UR6][R32.64] ;  /* 0x0000000620267981 */ /* 0x000ea8000c1e1500 */
[----:B------:R-:W3:Y:S04]  /*29e0*/  LDG.E.U16 R39, desc[UR6][R32.64+0x2] ;  /* 0x0000020620277981 */ /* 0x000ee8000c1e1500 */
[----:B------:R-:W4:Y:S04]  /*29f0*/  LDG.E.U16 R40, desc[UR6][R36.64] ;  /* 0x0000000624287981 */ /* 0x000f28000c1e1500 */
[----:B------:R2:W5:Y:S01]  /*2a00*/  LDG.E.U16 R41, desc[UR6][R36.64+0x2] ;  /* 0x0000020624297981 */ /* 0x000562000c1e1500 */
[----:B------:R-:W-:Y:S03]  /*2a10*/  BSSY.RECONVERGENT B0, `(.L_x_3169) ;  /* 0x000036c000007945 */ /* 0x000fe60003800200 */
[----:B------:R-:W1:Y:S01]  /*2a20*/  LDS.64 R28, [UR4+0x90] ;  /* 0x00009004ff1c7984 */ /* 0x000e620008000a00 */
[----:B------:R-:W0:Y:S02]  /*2a30*/  LDCU.U8 UR4, c[0x0][0x3fc] ;  /* 0x00007f80ff0477ac */ /* 0x000e240008000000 */
[----:B0-----:R-:W-:Y:S01]  /*2a40*/  UISETP.NE.AND UP0, UPT, UR4, URZ, UPT ;  /* 0x000000ff0400728c */ /* 0x001fe2000bf05270 */
[----:B-1----:R-:W-:-:S04]  /*2a50*/  FMUL.FTZ R28, R28, UR8 ;  /* 0x000000081c1c7c20 */ /* 0x002fc80008410000 */
[----:B------:R-:W-:-:S04]  /*2a60*/  FMUL.FTZ R42, R28, R28 ;  /* 0x0000001c1c2a7220 */ /* 0x000fc80000410000 */
[----:B------:R-:W-:-:S05]  /*2a70*/  FFMA.FTZ R29, R29, UR8, -R42 ;  /* 0x000000081d1d7c23 */ /* 0x000fca000801082a */
[----:B------:R-:W-:-:S13]  /*2a80*/  FSETP.GTU.FTZ.AND P2, PT, R29, RZ, PT ;  /* 0x000000ff1d00720b */ /* 0x000fda0003f5c000 */
[----:B------:R-:W0:Y:S02]  /*2a90*/  @P2 LDC R30, c[0x0][0x3a8] ;  /* 0x0000ea00ff1e2b82 */ /* 0x000e240000000800 */
[----:B0-----:R-:W-:Y:S01]  /*2aa0*/  @P2 FADD.FTZ R30, R29, R30 ;  /* 0x0000001e1d1e2221 */ /* 0x001fe20000010000 */
[----:B------:R-:W-:-:S06]  /*2ab0*/  HFMA2 R29, -RZ, RZ, 1.875, 0 ;  /* 0x3f800000ff1d7431 */ /* 0x000fcc00000001ff */
        /* <DEDUP_REMOVED lines=17> */
[C---:B------:R-:W-:Y:S01]  /*2bd0*/  FADD.FTZ R80, -R28.reuse, R80 ;  /* 0x000000501c507221 */ /* 0x040fe20000010100 */
[----:B------:R-:W-:Y:S01]  /*2be0*/  MOV R31, R113 ;  /* 0x00000071001f7202 */ /* 0x000fe20000000f00 */
[----:B------:R-:W1:Y:S01]  /*2bf0*/  LDCU.64 UR4, c[0x0][0x380] ;  /* 0x00007000ff0477ac */ /* 0x000e620008000a00 */
[----:B------:R-:W-:Y:S01]  /*2c00*/  FADD.FTZ R40, -R28, R81 ;  /* 0x000000511c287221 */ /* 0x000fe20000010100 */
        /* <DEDUP_REMOVED lines=8> */
[----:B------:R-:W-:-:S04]  /*2c90*/  IADD3 R33, PT, PT, R31, R33, RZ ;  /* 0x000000211f217210 */ /* 0x000fc80007ffe0ff */
[----:B------:R-:W-:-:S05]  /*2ca0*/  LEA.HI.X R33, R30, UR5, R33, 0x2, P1 ;  /* 0x000000051e217c11 */ /* 0x000fca00088f1421 */
[----:B------:R0:W-:Y:S02]  /*2cb0*/  STG.E.64 desc[UR6][R32.64], R34 ;  /* 0x0000002220007986 */ /* 0x0001e4000c101b06 */
.L_x_3172:
[----:B------:R-:W-:Y:S05]  /*2cc0*/  BSYNC.RECONVERGENT B1 ;  /* 0x0000000000017941 */ /* 0x000fea0003800200 */
.L_x_3171:
[----:B------:R-:W-:Y:S04]  /*2cd0*/  BSSY.RECONVERGENT B1, `(.L_x_3173) ;  /* 0x0000013000017945 */ /* 0x000fe80003800200 */
        /* <DEDUP_REMOVED lines=9> */
[----:B------:R-:W-:-:S03]  /*2d70*/  FFMA.FTZ R34, R36, R34, R39 ;  /* 0x0000002224227223 */ /* 0x000fc60000010027 */
[----:B------:R-:W-:Y:S01]  /*2d80*/  FFMA.FTZ R35, R37, R35, R38 ;  /* 0x0000002325237223 */ /* 0x000fe20000010026 */
[----:B-1----:R-:W-:Y:S02]  /*2d90*/  IMAD R33, R27, UR4, RZ ;  /* 0x000000041b217c24 */ /* 0x002fe4000f8e02ff */
[----:B------:R-:W-:-:S04]  /*2da0*/  IMAD.WIDE.U32 R30, R10, UR4, R30 ;  /* 0x000000040a1e7c25 */ /* 0x000fc8000f8e001e */
[----:B------:R-:W-:Y:S01]  /*2db0*/  IMAD R33, R10, UR5, R33 ;  /* 0x000000050a217c24 */ /* 0x000fe2000f8e0221 */
[----:B--2---:R-:W-:-:S04]  /*2dc0*/  LEA R32, P1, R30, UR10, 0x2 ;  /* 0x0000000a1e207c11 */ /* 0x004fc8000f8210ff */
[----:B------:R-:W-:-:S04]  /*2dd0*/  IADD3 R33, PT, PT, R31, R33, RZ ;  /* 0x000000211f217210 */ /* 0x000fc80007ffe0ff */
[----:B------:R-:W-:-:S05]  /*2de0*/  LEA.HI.X R33, R30, UR11, R33, 0x2, P1 ;  /* 0x0000000b1e217c11 */ /* 0x000fca00088f1421 */
[----:B------:R1:W-:Y:S02]  /*2df0*/  STG.E.64 desc[UR6][R32.64], R34 ;  /* 0x0000002220007986 */ /* 0x0003e4000c101b06 */
.L_x_3174:
[----:B------:R-:W-:Y:S05]  /*2e00*/  BSYNC.RECONVERGENT B1 ;  /* 0x0000000000017941 */ /* 0x000fea0003800200 */
.L_x_3173:
        /* <DEDUP_REMOVED lines=12> */
[C---:B------:R-:W-:Y:S01]  /*2ed0*/  FADD.FTZ R96, -R28.reuse, R96 ;  /* 0x000000601c607221 */ /* 0x040fe20000010100 */
[----:B------:R-:W-:Y:S01]  /*2ee0*/  MOV R31, R113 ;  /* 0x00000071001f7202 */ /* 0x000fe20000000f00 */
[----:B------:R-:W3:Y:S01]  /*2ef0*/  LDCU.64 UR10, c[0x0][0x380] ;  /* 0x00007000ff0a77ac */ /* 0x000ee20008000a00 */
[----:B------:R-:W-:Y:S01]  /*2f00*/  FADD.FTZ R40, -R28, R97 ;  /* 0x000000611c287221 */ /* 0x000fe20000010100 */
[----:B01----:R-:W-:-:S03]  /*2f10*/  FMUL.FTZ R34, R96, R29 ;  /* 0x0000001d60227220 */ /* 0x003fc60000410000 */
[----:B------:R-:W-:Y:S01]  /*2f20*/  FMUL.FTZ R35, R40, R29 ;  /* 0x0000001d28237220 */ /* 0x000fe20000410000 */
[----:B------:R-:W-:-:S03]  /*2f30*/  FFMA.FTZ R34, R36, R34, R39 ;  /* 0x0000002224227223 */ /* 0x000fc60000010027 */
[----:B------:R-:W-:Y:S01]  /*2f40*/  FFMA.FTZ R35, R37, R35, R38 ;  /* 0x0000002325237223 */ /* 0x000fe20000010026 */
[----:B--2---:R-:W-:Y:S02]  /*2f50*/  IMAD R33, R53, UR4, RZ ;  /* 0x0000000435217c24 */ /* 0x004fe4000f8e02ff */
[----:B------:R-:W-:-:S04]  /*2f60*/  IMAD.WIDE.U32 R30, R12, UR4, R30 ;  /* 0x000000040c1e7c25 */ /* 0x000fc8000f8e001e */
[----:B------:R-:W-:Y:S01]  /*2f70*/  IMAD R33, R12, UR5, R33 ;  /* 0x000000050c217c24 */ /* 0x000fe2000f8e0221 */
[----:B---3--:R-:W-:-:S04]  /*2f80*/  LEA R32, P5, R30, UR10, 0x2 ;  /* 0x0000000a1e207c11 */ /* 0x008fc8000f8a10ff */
[----:B------:R-:W-:-:S04]  /*2f90*/  IADD3 R33, PT, PT, R31, R33, RZ ;  /* 0x000000211f217210 */ /* 0x000fc80007ffe0ff */
[----:B------:R-:W-:-:S05]  /*2fa0*/  LEA.HI.X R33, R30, UR11, R33, 0x2, P5 ;  /* 0x0000000b1e217c11 */ /* 0x000fca000a8f1421 */
[----:B------:R2:W-:Y:S02]  /*2fb0*/  STG.E.64 desc[UR6][R32.64], R34 ;  /* 0x0000002220007986 */ /* 0x0005e4000c101b06 */
.L_x_3176:
[----:B------:R-:W-:Y:S05]  /*2fc0*/  BSYNC.RECONVERGENT B1 ;  /* 0x0000000000017941 */ /* 0x000fea0003800200 */
.L_x_3175:
[----:B------:R-:W-:Y:S04]  /*2fd0*/  BSSY.RECONVERGENT B1, `(.L_x_3177) ;  /* 0x0000013000017945 */ /* 0x000fe80003800200 */
[----:B------:R-:W-:Y:S05]  /*2fe0*/  @P6 BRA `(.L_x_3178) ;  /* 0x0000000000446947 */ /* 0x000fea0003800000 */
[----:B------:R-:W3:Y:S01]  /*2ff0*/  LDCU.64 UR4, c[0x0][0x3e0] ;  /* 0x00007c00ff0477ac */ /* 0x000ee20008000a00 */
[----:B012---:R-:W-:Y:S01]  /*3000*/  MOV R32, R114 ;  /* 0x0000007200207202 */ /* 0x007fe20000000f00 */
[C---:B------:R-:W-:Y:S01]  /*3010*/  FADD.FTZ R94, -R28.reuse, R94 ;  /* 0x0000005e1c5e7221 */ /* 0x040fe20000010100 */
[----:B------:R-:W-:Y:S01]  /*3020*/  MOV R33, R113 ;  /* 0x0000007100217202 */ /* 0x000fe20000000f00 */
[----:B------:R-:W0:Y:S01]  /*3030*/  LDCU.64 UR10, c[0x0][0x380] ;  /* 0x00007000ff0a77ac */ /* 0x000e220008000a00 */
[----:B------:R-:W-:Y:S01]  /*3040*/  FADD.FTZ R40, -R28, R95 ;  /* 0x0000005f1c287221 */ /* 0x000fe20000010100 */
[----:B---3--:R-:W-:Y:S02]  /*3050*/  IMAD R30, R55, UR4, RZ ;  /* 0x00000004371e7c24 */ /* 0x008fe4000f8e02ff */
[----:B------:R-:W-:-:S04]  /*3060*/  IMAD.WIDE.U32 R32, R13, UR4, R32 ;  /* 0x000000040d207c25 */ /* 0x000fc8000f8e0020 */
[----:B------:R-:W-:Y:S02]  /*3070*/  IMAD R31, R13, UR5, R30 ;  /* 0x000000050d1f7c24 */ /* 0x000fe4000f8e021e */
[----:B------:R-:W-:Y:S01]  /*3080*/  FMUL.FTZ R30, R94, R29 ;  /* 0x0000001d5e1e7220 */ /* 0x000fe20000410000 */
[----:B0-----:R-:W-:Y:S02]  /*3090*/  LEA R34, P5, R32, UR10, 0x2 ;  /* 0x0000000a20227c11 */ /* 0x001fe4000f8a10ff */
[----:B------:R-:W-:Y:S01]  /*30a0*/  IADD3 R33, PT, PT, R33, R31, RZ ;  /* 0x0000001f21217210 */ /* 0x000fe20007ffe0ff */
[----:B------:R-:W-:Y:S01]  /*30b0*/  FMUL.FTZ R31, R40, R29 ;  /* 0x0000001d281f7220 */ /* 0x000fe20000410000 */
[----:B------:R-:W-:Y:S02]  /*30c0*/  FFMA.FTZ R30, R36, R30, R39 ;  /* 0x0000001e241e7223 */ /* 0x000fe40000010027 */
[----:B------:R-:W-:Y:S01]  /*30d0*/  LEA.HI.X R35, R32, UR11, R33, 0x2, P5 ;  /* 0x0000000b20237c11 */ /* 0x000fe2000a8f1421 */
[----:B------:R-:W-:-:S05]  /*30e0*/  FFMA.FTZ R31, R37, R31, R38 ;  /* 0x0000001f251f7223 */ /* 0x000fca0000010026 */
[----:B------:R3:W-:Y:S02]  /*30f0*/  STG.E.64 desc[UR6][R34.64], R30 ;  /* 0x0000001e22007986 */ /* 0x0007e4000c101b06 */
.L_x_3178:
[----:B------:R-:W-:Y:S05]  /*3100*/  BSYNC.RECONVERGENT B1 ;  /* 0x0000000000017941 */ /* 0x000fea0003800200 */
.L_x_3177:
[----:B------:R-:W-:Y:S04]  /*3110*/  BSSY.RECONVERGENT B1, `(.L_x_3179) ;  /* 0x0000013000017945 */ /* 0x000fe80003800200 */
[----:B------:R-:W-:Y:S05]  /*3120*/  @P1 BRA `(.L_x_3180) ;  /* 0x0000000000441947 */ /* 0x000fea0003800000 */
[----:B------:R-:W4:Y:S01]  /*3130*/  LDCU.64 UR4, c[0x0][0x3e0] ;  /* 0x00007c00ff0477ac */ /* 0x000f220008000a00 */
[----:B---3--:R-:W-:Y:S01]  /*3140*/  MOV R30, R114 ;  /* 0x00000072001e7202 */ /* 0x008fe20000000f00 */
[C---:B------:R-:W-:Y:S01]  /*3150*/  FADD.FTZ R92, -R28.reuse, R92 ;  /* 0x0000005c1c5c7221 */ /* 0x040fe20000010100 */
[----:B------:R-:W-:Y:S01]  /*3160*/  MOV R31, R113 ;  /* 0x00000071001f7202 */ /* 0x000fe20000000f00 */
[----:B------:R-:W3:Y:S01]  /*3170*/  LDCU.64 UR10, c[0x0][0x380] ;  /* 0x00007000ff0a77ac */ /* 0x000ee20008000a00 */
[----:B------:R-:W-:Y:S01]  /*3180*/  FADD.FTZ R40, -R28, R93 ;  /* 0x0000005d1c287221 */ /* 0x000fe20000010100 */
[----:B012---:R-:W-:-:S04]  /*3190*/  FMUL.FTZ R32, R92, R29 ;  /* 0x0000001d5c207220 */ /* 0x007fc80000410000 */
[----:B------:R-:W-:Y:S01]  /*31a0*/  FFMA.FTZ R32, R36, R32, R39 ;  /* 0x0000002024207223 */ /* 0x000fe20000010027 */
[----:B----4-:R-:W-:Y:S02]  /*31b0*/  IMAD R33, R57, UR4, RZ ;  /* 0x0000000439217c24 */ /* 0x010fe4000f8e02ff */
[----:B------:R-:W-:-:S04]  /*31c0*/  IMAD.WIDE.U32 R30, R14, UR4, R30 ;  /* 0x000000040e1e7c25 */ /* 0x000fc8000f8e001e */
[----:B------:R-:W-:Y:S01]  /*31d0*/  IMAD R33, R14, UR5, R33 ;  /* 0x000000050e217c24 */ /* 0x000fe2000f8e0221 */
[----:B---3--:R-:W-:-:S04]  /*31e0*/  LEA R34, P1, R30, UR10, 0x2 ;  /* 0x0000000a1e227c11 */ /* 0x008fc8000f8210ff */
[----:B------:R-:W-:Y:S01]  /*31f0*/  IADD3 R31, PT, PT, R31, R33, RZ ;  /* 0x000000211f1f7210 */ /* 0x000fe20007ffe0ff */
[----:B------:R-:W-:-:S03]  /*3200*/  FMUL.FTZ R33, R40, R29 ;  /* 0x0000001d28217220 */ /* 0x000fc60000410000 */
[----:B------:R-:W-:Y:S01]  /*3210*/  LEA.HI.X R35, R30, UR11, R31, 0x2, P1 ;  /* 0x0000000b1e237c11 */ /* 0x000fe200088f141f */
[----:B------:R-:W-:-:S05]  /*3220*/  FFMA.FTZ R33, R37, R33, R38 ;  /* 0x0000002125217223 */ /* 0x000fca0000010026 */
[----:B------:R4:W-:Y:S02]  /*3230*/  STG.E.64 desc[UR6][R34.64], R32 ;  /* 0x0000002022007986 */ /* 0x0009e4000c101b06 */
.L_x_3180:
[----:B------:R-:W-:Y:S05]  /*3240*/  BSYNC.RECONVERGENT B1 ;  /* 0x0000000000017941 */ /* 0x000fea0003800200 */
.L_x_3179:
[----:B------:R-:W-:Y:S04]  /*3250*/  BSSY.RECONVERGENT B1, `(.L_x_3181) ;  /* 0x0000013000017945 */ /* 0x000fe80003800200 */
[----:B------:R-:W-:Y:S05]  /*3260*/  @P2 BRA `(.L_x_3182) ;  /* 0x0000000000442947 */ /* 0x000fea0003800000 */
[----:B------:R-:W5:Y:S01]  /*3270*/  LDCU.64 UR4, c[0x0][0x3e0] ;  /* 0x00007c00ff0477ac */ /* 0x000f620008000a00 */
[----:B---3--:R-:W-:Y:S01]  /*3280*/  MOV R30, R114 ;  /* 0x00000072001e7202 */ /* 0x008fe20000000f00 */
[C---:B------:R-:W-:Y:S01]  /*3290*/  FADD.FTZ R90, -R28.reuse, R90 ;  /* 0x0000005a1c5a7221 */ /* 0x040fe20000010100 */
[----:B------:R-:W-:Y:S01]  /*32a0*/  MOV R31, R113 ;  /* 0x00000071001f7202 */ /* 0x000fe20000000f00 */
[----:B------:R-:W3:Y:S01]  /*32b0*/  LDCU.64 UR10, c[0x0][0x380] ;  /* 0x00007000ff0a77ac */ /* 0x000ee20008000a00 */
[----:B------:R-:W-:Y:S01]  /*32c0*/  FADD.FTZ R40, -R28, R91 ;  /* 0x0000005b1c287221 */ /* 0x000fe20000010100 */
[----:B012-4-:R-:W-:-:S03]  /*32d0*/  FMUL.FTZ R34, R90, R29 ;  /* 0x0000001d5a227220 */ /* 0x017fc60000410000 */
[----:B------:R-:W-:Y:S01]  /*32e0*/  FMUL.FTZ R35, R40, R29 ;  /* 0x0000001d28237220 */ /* 0x000fe20000410000 */
[----:B------:R-:W-:-:S03]  /*32f0*/  FFMA.FTZ R34, R36, R34, R39 ;  /* 0x0000002224227223 */ /* 0x000fc60000010027 */
[----:B------:R-:W-:Y:S01]  /*3300*/  FFMA.FTZ R35, R37, R35, R38 ;  /* 0x0000002325237223 */ /* 0x000fe20000010026 */
[----:B-----5:R-:W-:Y:S02]  /*3310*/  IMAD R32, R59, UR4, RZ ;  /* 0x000000043b207c24 */ /* 0x020fe4000f8e02ff */
[----:B------:R-:W-:-:S04]  /*3320*/  IMAD.WIDE.U32 R30, R15, UR4, R30 ;  /* 0x000000040f1e7c25 */ /* 0x000fc8000f8e001e */
[----:B------:R-:W-:Y:S01]  /*3330*/  IMAD R33, R15, UR5, R32 ;  /* 0x000000050f217c24 */ /* 0x000fe2000f8e0220 */
[----:B---3--:R-:W-:-:S04]  /*3340*/  LEA R32, P1, R30, UR10, 0x2 ;  /* 0x0000000a1e207c11 */ /* 0x008fc8000f8210ff */
[----:B------:R-:W-:-:S04]  /*3350*/  IADD3 R33, PT, PT, R31, R33, RZ ;  /* 0x000000211f217210 */ /* 0x000fc80007ffe0ff */
[----:B------:R-:W-:-:S05]  /*3360*/  LEA.HI.X R33, R30, UR11, R33, 0x2, P1 ;  /* 0x0000000b1e217c11 */ /* 0x000fca00088f1421 */
[----:B------:R0:W-:Y:S02]  /*3370*/  STG.E.64 desc[UR6][R32.64], R34 ;  /* 0x0000002220007986 */ /* 0x0001e4000c101b06 */
.L_x_3182:
[----:B------:R-:W-:Y:S05]  /*3380*/  BSYNC.RECONVERGENT B1 ;  /* 0x0000000000017941 */ /* 0x000fea0003800200 */
.L_x_3181:
        /* <DEDUP_REMOVED lines=27> */
.L_x_3184:
[----:B------:R-:W-:Y:S05]  /*3540*/  BSYNC.RECONVERGENT B1 ;  /* 0x0000000000017941 */ /* 0x000fea0003800200 */
.L_x_3183:
[----:B------:R-:W-:Y:S04]  /*3550*/  BSSY.RECONVERGENT B1, `(.L_x_3185) ;  /* 0x0000013000017945 */ /* 0x000fe80003800200 */
[----:B------:R-:W-:Y:S05]  /*3560*/  @P3 BRA `(.L_x_3186) ;  /* 0x0000000000443947 */ /* 0x000fea0003800000 */
[----:B------:R-:W5:Y:S01]  /*3570*/  LDCU.64 UR4, c[0x0][0x3e0] ;  /* 0x00007c00ff0477ac */ /* 0x000f620008000a00 */
[----:B---3--:R-:W-:Y:S01]  /*3580*/  MOV R30, R114 ;  /* 0x00000072001e7202 */ /* 0x008fe20000000f00 */
[C---:B------:R-:W-:Y:S01]  /*3590*/  FADD.FTZ R86, -R28.reuse, R86 ;  /* 0x000000561c567221 */ /* 0x040fe20000010100 */
[----:B------:R-:W-:Y:S01]  /*35a0*/  MOV R31, R113 ;  /* 0x00000071001f7202 */ /* 0x000fe20000000f00 */
[----:B------:R-:W3:Y:S01]  /*35b0*/  LDCU.64 UR10, c[0x0][0x380] ;  /* 0x00007000ff0a77ac */ /* 0x000ee20008000a00 */
[----:B012-4-:R-:W-:Y:S01]  /*35c0*/  FADD.FTZ R34, -R28, R87 ;  /* 0x000000571c227221 */ /* 0x017fe20000010100 */
[----:B------:R-:W-:-:S03]  /*35d0*/  FMUL.FTZ R86, R86, R29 ;  /* 0x0000001d56567220 */ /* 0x000fc60000410000 */
        /* <DEDUP_REMOVED lines=10> */
.L_x_3186:
[----:B------:R-:W-:Y:S05]  /*3680*/  BSYNC.RECONVERGENT B1 ;  /* 0x0000000000017941 */ /* 0x000fea0003800200 */
.L_x_3185:
        /* <DEDUP_REMOVED lines=19> */
.L_x_3188:
[----:B------:R-:W-:Y:S05]  /*37c0*/  BSYNC.RECONVERGENT B1 ;  /* 0x0000000000017941 */ /* 0x000fea0003800200 */
.L_x_3187:
        /* <DEDUP_REMOVED lines=19> */
.L_x_3190:
[----:B------:R-:W-:Y:S05]  /*3900*/  BSYNC.RECONVERGENT B1 ;  /* 0x0000000000017941 */ /* 0x000fea0003800200 */
.L_x_3189:
        /* <DEDUP_REMOVED lines=29> */
.L_x_3192:
[----:B------:R-:W-:Y:S05]  /*3ae0*/  BSYNC.RECONVERGENT B1 ;  /* 0x0000000000017941 */ /* 0x000fea0003800200 */
.L_x_3191:
        /* <DEDUP_REMOVED lines=19> */
.L_x_3194:
[----:B------:R-:W-:Y:S05]  /*3c20*/  BSYNC.RECONVERGENT B1 ;  /* 0x0000000000017941 */ /* 0x000fea0003800200 */
.L_x_3193:
        /* <DEDUP_REMOVED lines=19> */
.L_x_3196:
[----:B------:R-:W-:Y:S05]  /*3d60*/  BSYNC.RECONVERGENT B1 ;  /* 0x0000000000017941 */ /* 0x000fea0003800200 */
.L_x_3195:
[----:B------:R-:W-:Y:S04]  /*3d70*/  BSSY.RECONVERGENT B1, `(.L_x_3197) ;  /* 0x0000013000017945 */ /* 0x000fe80003800200 */
[----:B------:R-:W-:Y:S05]  /*3d80*/  @P2 BRA `(.L_x_3198) ;  /* 0x0000000000442947 */ /* 0x000fea0003800000 */
[----:B------:R-:W0:Y:S01]  /*3d90*/  LDCU.64 UR4, c[0x0][0x3e0] ;  /* 0x00007c00ff0477ac */ /* 0x000e220008000a00 */
[----:B---3--:R-:W-:Y:S01]  /*3da0*/  MOV R30, R114 ;  /* 0x00000072001e7202 */ /* 0x008fe20000000f00 */
[----:B------:R-:W-:Y:S01]  /*3db0*/  FADD.FTZ R72, -R28, R72 ;  /* 0x000000481c487221 */ /* 0x000fe20000010100 */
[----:B------:R-:W-:Y:S01]  /*3dc0*/  MOV R31, R113 ;  /* 0x00000071001f7202 */ /* 0x000fe20000000f00 */
[----:B------:R-:W3:Y:S02]  /*3dd0*/  LDCU.64 UR10, c[0x0][0x380] ;  /* 0x00007000ff0a77ac */ /* 0x000ee40008000a00 */
[----:B------:R-:W-:-:S04]  /*3de0*/  FMUL.FTZ R72, R72, R29 ;  /* 0x0000001d48487220 */ /* 0x000fc80000410000 */
[----:B------:R-:W-:Y:S01]  /*3df0*/  FFMA.FTZ R72, R36, R72, R39 ;  /* 0x0000004824487223 */ /* 0x000fe20000010027 */
[----:B012-4-:R-:W-:Y:S02]  /*3e00*/  IMAD R34, R107, UR4, RZ ;  /* 0x000000046b227c24 */ /* 0x017fe4000f8e02ff */
[----:B------:R-:W-:-:S04]  /*3e10*/  IMAD.WIDE.U32 R32, R23, UR4, R30 ;  /* 0x0000000417207c25 */ /* 0x000fc8000f8e001e */
[----:B------:R-:W-:Y:S02]  /*3e20*/  IMAD R31, R23, UR5, R34 ;  /* 0x00000005171f7c24 */ /* 0x000fe4000f8e0222 */
[----:B------:R-:W-:Y:S01]  /*3e30*/  FADD.FTZ R34, -R28, R73 ;  /* 0x000000491c227221 */ /* 0x000fe20000010100 */
[----:B---3--:R-:W-:Y:S02]  /*3e40*/  LEA R30, P1, R32, UR10, 0x2 ;  /* 0x0000000a201e7c11 */ /* 0x008fe4000f8210ff */
[----:B------:R-:W-:Y:S01]  /*3e50*/  IADD3 R31, PT, PT, R33, R31, RZ ;  /* 0x0000001f211f7210 */ /* 0x000fe20007ffe0ff */
[----:B------:R-:W-:-:S03]  /*3e60*/  FMUL.FTZ R34, R34, R29 ;  /* 0x0000001d22227220 */ /* 0x000fc60000410000 */
[----:B------:R-:W-:Y:S01]  /*3e70*/  LEA.HI.X R31, R32, UR11, R31, 0x2, P1 ;  /* 0x0000000b201f7c11 */ /* 0x000fe200088f141f */
[----:B------:R-:W-:-:S05]  /*3e80*/  FFMA.FTZ R73, R37, R34, R38 ;  /* 0x0000002225497223 */ /* 0x000fca0000010026 */
[----:B------:R0:W-:Y:S02]  /*3e90*/  STG.E.64 desc[UR6][R30.64], R72 ;  /* 0x000000481e007986 */ /* 0x0001e4000c101b06 */
.L_x_3198:
[----:B------:R-:W-:Y:S05]  /*3ea0*/  BSYNC.RECONVERGENT B1 ;  /* 0x0000000000017941 */ /* 0x000fea0003800200 */
.L_x_3197:
[----:B------:R-:W-:Y:S04]  /*3eb0*/  BSSY.RECONVERGENT B1, `(.L_x_3199) ;  /* 0x0000013000017945 */ /* 0x000fe80003800200 */
[----:B------:R-:W-:Y:S05]  /*3ec0*/  @P3 BRA `(.L_x_3200) ;  /* 0x0000000000443947 */ /* 0x000fea0003800000 */
[----:B------:R-:W5:Y:S01]  /*3ed0*/  LDCU.64 UR4, c[0x0][0x3e0] ;  /* 0x00007c00ff0477ac */ /* 0x000f620008000a00 */
[----:B0--3--:R-:W-:Y:S01]  /*3ee0*/  MOV R30, R114 ;  /* 0x00000072001e7202 */ /* 0x009fe20000000f00 */
[C---:B------:R-:W-:Y:S01]  /*3ef0*/  FADD.FTZ R70, -R28.reuse, R70 ;  /* 0x000000461c467221 */ /* 0x040fe20000010100 */
[----:B------:R-:W-:Y:S01]  /*3f00*/  MOV R31, R113 ;  /* 0x00000071001f7202 */ /* 0x000fe20000000f00 */
[----:B------:R-:W0:Y:S01]  /*3f10*/  LDCU.64 UR10, c[0x0][0x380] ;  /* 0x00007000ff0a77ac */ /* 0x000e220008000a00 */
[----:B-12-4-:R-:W-:Y:S01]  /*3f20*/  FADD.FTZ R34, -R28, R71 ;  /* 0x000000471c227221 */ /* 0x016fe20000010100 */
        /* <DEDUP_REMOVED lines=8> */
[----:B------:R-:W-:-:S04]  /*3fb0*/  IADD3 R35, PT, PT, R33, R35, RZ ;  /* 0x0000002321237210 */ /* 0x000fc80007ffe0ff */
[----:B------:R-:W-:-:S05]  /*3fc0*/  LEA.HI.X R31, R32, UR11, R35, 0x2, P1 ;  /* 0x0000000b201f7c11 */ /* 0x000fca00088f1423 */
[----:B------:R0:W-:Y:S02]  /*3fd0*/  STG.E.64 desc[UR6][R30.64], R70 ;  /* 0x000000461e007986 */ /* 0x0001e4000c101b06 */
.L_x_3200:
[----:B------:R-:W-:Y:S05]  /*3fe0*/  BSYNC.RECONVERGENT B1 ;  /* 0x0000000000017941 */ /* 0x000fea0003800200 */
.L_x_3199:
[----:B------:R-:W-:Y:S05]  /*3ff0*/  @P4 BRA `(.L_x_3201) ;  /* 0x0000002000344947 */ /* 0x000fea0003800000 */
[----:B------:R-:W0:Y:S01]  /*4000*/  LDCU.64 UR4, c[0x0][0x3e0] ;  /* 0x00007c00ff0477ac */ /* 0x000e220008000a00 */
[----:B------:R-:W-:Y:S01]  /*4010*/  MOV R112, R114 ;  /* 0x0000007200707202 */ /* 0x000fe20000000f00 */
[----:B------:R-:W-:Y:S01]  /*4020*/  FADD.FTZ R68, -R28, R68 ;  /* 0x000000441c447221 */ /* 0x000fe20000010100 */
[----:B------:R-:W5:Y:S03]  /*4030*/  LDCU.64 UR8, c[0x0][0x380] ;  /* 0x00007000ff0877ac */ /* 0x000f660008000a00 */
[----:B------:R-:W-:-:S04]  /*4040*/  FMUL.FTZ R68, R68, R29 ;  /* 0x0000001d44447220 */ /* 0x000fc80000410000 */
[----:B------:R-:W-:Y:S01]  /*4050*/  FFMA.FTZ R36, R36, R68, R39 ;  /* 0x0000004424247223 */ /* 0x000fe20000010027 */
[----:B0--3--:R-:W-:Y:S02]  /*4060*/  IMAD R30, R111, UR4, RZ ;  /* 0x000000046f1e7c24 */ /* 0x009fe4000f8e02ff */
[----:B------:R-:W-:-:S04]  /*4070*/  IMAD.WIDE.U32 R112, R25, UR4, R112 ;  /* 0x0000000419707c25 */ /* 0x000fc8000f8e0070 */
[----:B------:R-:W-:Y:S02]  /*4080*/  IMAD R31, R25, UR5, R30 ;  /* 0x00000005191f7c24 */ /* 0x000fe4000f8e021e */
[----:B------:R-:W-:Y:S01]  /*4090*/  FADD.FTZ R30, -R28, R69 ;  /* 0x000000451c1e7221 */ /* 0x000fe20000010100 */
[----:B-----5:R-:W-:Y:S02]  /*40a0*/  LEA R28, P1, R112, UR8, 0x2 ;  /* 0x00000008701c7c11 */ /* 0x020fe4000f8210ff */
[----:B------:R-:W-:Y:S01]  /*40b0*/  IADD3 R31, PT, PT, R113, R31, RZ ;  /* 0x0000001f711f7210 */ /* 0x000fe20007ffe0ff */
[----:B------:R-:W-:-:S03]  /*40c0*/  FMUL.FTZ R30, R30, R29 ;  /* 0x0000001d1e1e7220 */ /* 0x000fc60000410000 */
[----:B------:R-:W-:Y:S01]  /*40d0*/  LEA.HI.X R29, R112, UR9, R31, 0x2, P1 ;  /* 0x00000009701d7c11 */ /* 0x000fe200088f141f */
[----:B------:R-:W-:-:S05]  /*40e0*/  FFMA.FTZ R37, R37, R30, R38 ;  /* 0x0000001e25257223 */ /* 0x000fca0000010026 */
[----:B------:R0:W-:Y:S01]  /*40f0*/  STG.E.64 desc[UR6][R28.64], R36 ;  /* 0x000000241c007986 */ /* 0x0001e2000c101b06 */
[----:B------:R-:W-:Y:S05]  /*4100*/  BRA `(.L_x_3201) ;  /* 0x0000001c00f07947 */ /* 0x000fea0003800000 */
.L_x_3170:
[----:B------:R-:W0:Y:S01]  /*4110*/  LDCU.64 UR10, c[0x0][0x3e8] ;  /* 0x00007d00ff0a77ac */ /* 0x000e220008000a00 */
[----:B------:R-:W-:Y:S01]  /*4120*/  BSSY.RECONVERGENT B1, `(.L_x_3202) ;  /* 0x0000021000017945 */ /* 0x000fe20003800200 */
[----:B0-----:R-:W-:Y:S02]  /*4130*/  ISETP.GE.U32.AND P3, PT, R10, UR10, PT ;  /* 0x0000000a0a007c0c */ /* 0x001fe4000bf66070 */
[----:B------:R-:W-:Y:S02]  /*4140*/  ISETP.GE.U32.AND P5, PT, R12, UR10, PT ;  /* 0x0000000a0c007c0c */ /* 0x000fe4000bfa6070 */
[----:B------:R-:W-:Y:S02]  /*4150*/  ISETP.GE.U32.AND P2, PT, R13, UR10, PT ;  /* 0x0000000a0d007c0c */ /* 0x000fe4000bf46070 */
[----:B------:R-:W-:Y:S01]  /*4160*/  ISETP.GE.AND.EX P3, PT, R27, UR11, PT, P3 ;  /* 0x0000000b1b007c0c */ /* 0x000fe2000bf66330 */
[----:B------:R-:W-:-:S12]  /*4170*/  @P1 BRA `(.L_x_3203) ;  /* 0x00000000006c1947 */ /* 0x000fd80003800000 */
[C---:B------:R-:W-:Y:S01]  /*4180*/  FADD.FTZ R80, -R28.reuse, R80 ;  /* 0x000000501c507221 */ /* 0x040fe20000010100 */
[----:B------:R-:W-:Y:S01]  /*4190*/  FADD.FTZ R30, -R28, R81 ;  /* 0x000000511c1e7221 */ /* 0x000fe20000010100 */
        /* <DEDUP_REMOVED lines=25> */
.L_x_3203:
[----:B------:R-:W-:Y:S05]  /*4330*/  BSYNC.RECONVERGENT B1 ;  /* 0x0000000000017941 */ /* 0x000fea0003800200 */
.L_x_3202:
[----:B------:R-:W-:Y:S04]  /*4340*/  BSSY.RECONVERGENT B1, `(.L_x_3204) ;  /* 0x000001d000017945 */ /* 0x000fe80003800200 */
[----:B------:R-:W-:Y:S05]  /*4350*/  @P3 BRA `(.L_x_3205) ;  /* 0x00000000006c3947 */ /* 0x000fea0003800000 */
[C---:B------:R-:W-:Y:S01]  /*4360*/  FADD.FTZ R98, -R28.reuse, R98 ;  /* 0x000000621c627221 */ /* 0x040fe20000010100 */
[----:B0-----:R-:W-:Y:S01]  /*4370*/  FADD.FTZ R30, -R28, R99 ;  /* 0x000000631c1e7221 */ /* 0x001fe20000010100 */
        /* <DEDUP_REMOVED lines=25> */
.L_x_3205:
[----:B------:R-:W-:Y:S05]  /*4510*/  BSYNC.RECONVERGENT B1 ;  /* 0x0000000000017941 */ /* 0x000fea0003800200 */
.L_x_3204:
        /* <DEDUP_REMOVED lines=11> */
[----:B01----:R-:W-:Y:S01]  /*45d0*/  FADD.FTZ R30, -R28, R97 ;  /* 0x000000611c1e7221 */ /* 0x003fe20000010100 */
        /* <DEDUP_REMOVED lines=25> */
.L_x_3207:
[----:B------:R-:W-:Y:S05]  /*4770*/  BSYNC.RECONVERGENT B1 ;  /* 0x0000000000017941 */ /* 0x000fea0003800200 */
.L_x_3206:
[----:B------:R-:W-:Y:S04]  /*4780*/  BSSY.RECONVERGENT B1, `(.L_x_3208) ;  /* 0x000001d000017945 */ /* 0x000fe80003800200 */
[----:B------:R-:W-:Y:S05]  /*4790*/  @P2 BRA `(.L_x_3209) ;  /* 0x00000000006c2947 */ /* 0x000fea0003800000 */
[C---:B------:R-:W-:Y:S01]  /*47a0*/  FADD.FTZ R94, -R28.reuse, R94 ;  /* 0x0000005e1c5e7221 */ /* 0x040fe20000010100 */
[----:B012---:R-:W-:Y:S01]  /*47b0*/  FADD.FTZ R30, -R28, R95 ;  /* 0x0000005f1c1e7221 */ /* 0x007fe20000010100 */
        /* <DEDUP_REMOVED lines=25> */
.L_x_3209:
[----:B------:R-:W-:Y:S05]  /*4950*/  BSYNC.RECONVERGENT B1 ;  /* 0x0000000000017941 */ /* 0x000fea0003800200 */
.L_x_3208:
[----:B------:R-:W-:Y:S04]  /*4960*/  BSSY.RECONVERGENT B1, `(.L_x_3210) ;  /* 0x000001d000017945 */ /* 0x000fe80003800200 */
[----:B------:R-:W-:Y:S05]  /*4970*/  @P1 BRA `(.L_x_3211) ;  /* 0x00000000006c1947 */ /* 0x000fea0003800000 */
[C---:B------:R-:W-:Y:S01]  /*4980*/  FADD.FTZ R92, -R28.reuse, R92 ;  /* 0x0000005c1c5c7221 */ /* 0x040fe20000010100 */
[----:B0123--:R-:W-:Y:S01]  /*4990*/  FADD.FTZ R30, -R28, R93 ;  /* 0x0000005d1c1e7221 */ /* 0x00ffe20000010100 */
        /* <DEDUP_REMOVED lines=25> */
.L_x_3211:
[----:B------:R-:W-:Y:S05]  /*4b30*/  BSYNC.RECONVERGENT B1 ;  /* 0x0000000000017941 */ /* 0x000fea0003800200 */
.L_x_3210:
[----:B------:R-:W-:Y:S04]  /*4b40*/  BSSY.RECONVERGENT B1, `(.L_x_3212) ;  /* 0x000001d000017945 */ /* 0x000fe80003800200 */
[----:B------:R-:W-:Y:S05]  /*4b50*/  @P6 BRA `(.L_x_3213) ;  /* 0x00000000006c6947 */ /* 0x000fea0003800000 */
[C---:B------:R-:W-:Y:S01]  /*4b60*/  FADD.FTZ R90, -R28.reuse, R90 ;  /* 0x0000005a1c5a7221 */ /* 0x040fe20000010100 */
[----:B01234-:R-:W-:Y:S01]  /*4b70*/  FADD.FTZ R30, -R28, R91 ;  /* 0x0000005b1c1e7221 */ /* 0x01ffe20000010100 */
        /* <DEDUP_REMOVED lines=25> */
.L_x_3213:
[----:B------:R-:W-:Y:S05]  /*4d10*/  BSYNC.RECONVERGENT B1 ;  /* 0x0000000000017941 */ /* 0x000fea0003800200 */
.L_x_3212:
        /* <DEDUP_REMOVED lines=37> */
.L_x_3215:
[----:B------:R-:W-:Y:S05]  /*4f70*/  BSYNC.RECONVERGENT B1 ;  /* 0x0000000000017941 */ /* 0x000fea0003800200 */
.L_x_3214:
        /* <DEDUP_REMOVED lines=29> */
.L_x_3217:
[----:B------:R-:W-:Y:S05]  /*5150*/  BSYNC.RECONVERGENT B1 ;  /* 0x0000000000017941 */ /* 0x000fea0003800200 */
.L_x_3216:
        /* <DEDUP_REMOVED lines=29> */
.L_x_3219:
[----:B------:R-:W-:Y:S05]  /*5330*/  BSYNC.RECONVERGENT B1 ;  /* 0x0000000000017941 */ /* 0x000fea0003800200 */
.L_x_3218:
[----:B------:R-:W-:Y:S04]  /*5340*/  BSSY.RECONVERGENT B1, `(.L_x_3220) ;  /* 0x000001d000017945 */ /* 0x000fe80003800200 */
[----:B------:R-:W-:Y:S05]  /*5350*/  @P6 BRA `(.L_x_3221) ;  /* 0x00000000006c6947 */ /* 0x000fea0003800000 */
[C---:B------:R-:W-:Y:S01]  /*5360*/  FADD.FTZ R82, -R28.reuse, R82 ;  /* 0x000000521c527221 */ /* 0x040fe20000010100 */
[----:B01234-:R-:W-:Y:S01]  /*5370*/  FADD.FTZ R30, -R28, R83 ;  /* 0x000000531c1e7221 */ /* 0x01ffe20000010100 */
        /* <DEDUP_REMOVED lines=25> */
.L_x_3221:
[----:B------:R-:W-:Y:S05]  /*5510*/  BSYNC.RECONVERGENT B1 ;  /* 0x0000000000017941 */ /* 0x000fea0003800200 */
.L_x_3220:
        /* <DEDUP_REMOVED lines=39> */
.L_x_3223:
[----:B------:R-:W-:Y:S05]  /*5790*/  BSYNC.RECONVERGENT B1 ;  /* 0x0000000000017941 */ /* 0x000fea0003800200 */
.L_x_3222:
        /* <DEDUP_REMOVED lines=29> */
.L_x_3225:
[----:B------:R-:W-:Y:S05]  /*5970*/  BSYNC.RECONVERGENT B1 ;  /* 0x0000000000017941 */ /* 0x000fea0003800200 */
.L_x_3224:
        /* <DEDUP_REMOVED lines=29> */
.L_x_3227:
[----:B------:R-:W-:Y:S05]  /*5b50*/  BSYNC.RECONVERGENT B1 ;  /* 0x0000000000017941 */ /* 0x000fea0003800200 */
.L_x_3226:
        /* <DEDUP_REMOVED lines=29> */
.L_x_3229:
[----:B------:R-:W-:Y:S05]  /*5d30*/  BSYNC.RECONVERGENT B1 ;  /* 0x0000000000017941 */ /* 0x000fea0003800200 */
.L_x_3228:
        /* <DEDUP_REMOVED lines=29> */
.L_x_3231:
[----:B------:R-:W-:Y:S05]  /*5f10*/  BSYNC.RECONVERGENT B1 ;  /* 0x0000000000017941 */ /* 0x000fea0003800200 */
.L_x_3230:
[----:B------:R-:W-:Y:S05]  /*5f20*/  @P6 BRA `(.L_x_3201) ;  /* 0x0000000000686947 */ /* 0x000fea0003800000 */
[C---:B------:R-:W-:Y:S01]  /*5f30*/  FADD.FTZ R68, -R28.reuse, R68 ;  /* 0x000000441c447221 */ /* 0x040fe20000010100 */
[----:B------:R-:W-:Y:S01]  /*5f40*/  FADD.FTZ R28, -R28, R69 ;  /* 0x000000451c1c7221 */ /* 0x000fe20000010100 */
[----:B------:R-:W0:Y:S01]  /*5f50*/  LDCU.64 UR4, c[0x0][0x3e0] ;  /* 0x00007c00ff0477ac */ /* 0x000e220008000a00 */
[----:B------:R-:W-:Y:S01]  /*5f60*/  MOV R112, R114 ;  /* 0x0000007200707202 */ /* 0x000fe20000000f00 */
[-C--:B------:R-:W-:Y:S01]  /*5f70*/  FMUL.FTZ R68, R68, R29.reuse ;  /* 0x0000001d44447220 */ /* 0x080fe20000410000 */
[----:B------:R-:W-:Y:S01]  /*5f80*/  FMUL.FTZ R29, R28, R29 ;  /* 0x0000001d1c1d7220 */ /* 0x000fe20000410000 */
[----:B------:R-:W5:Y:S02]  /*5f90*/  LDCU.64 UR8, c[0x0][0x380] ;  /* 0x00007000ff0877ac */ /* 0x000f640008000a00 */
[----:B------:R-:W-:Y:S01]  /*5fa0*/  FFMA.FTZ R39, R36, R68, R39 ;  /* 0x0000004424277223 */ /* 0x000fe20000010027 */
[----:B------:R-:W-:-:S03]  /*5fb0*/  FFMA.FTZ R38, R37, R29, R38 ;  /* 0x0000001d25267223 */ /* 0x000fc60000010026 */
[----:B------:R-:W-:Y:S01]  /*5fc0*/  FMUL.FTZ R28, R39, -1.4426950216293334961 ;  /* 0xbfb8aa3b271c7820 */ /* 0x000fe20000410000 */
[----:B------:R-:W-:-:S05]  /*5fd0*/  FMUL.FTZ R29, R38, -1.4426950216293334961 ;  /* 0xbfb8aa3b261d7820 */ /* 0x000fca0000410000 */
[----:B------:R-:W5:Y:S01]  /*5fe0*/  MUFU.EX2 R28, R28 ;  /* 0x0000001c001c7308 */ /* 0x000f620000000800 */
[----:B0-----:R-:W-:-:S03]  /*5ff0*/  IMAD R34, R111, UR4, RZ ;  /* 0x000000046f227c24 */ /* 0x001fc6000f8e02ff */
[----:B------:R-:W0:Y:S01]  /*6000*/  MUFU.EX2 R29, R29 ;  /* 0x0000001d001d7308 */ /* 0x000e220000000800 */
[----:B------:R-:W-:-:S04]  /*6010*/  IMAD.WIDE.U32 R112, R25, UR4, R112 ;  /* 0x0000000419707c25 */ /* 0x000fc8000f8e0070 */
[----:B-1234-:R-:W-:Y:S02]  /*6020*/  IMAD R33, R25, UR5, R34 ;  /* 0x0000000519217c24 */ /* 0x01efe4000f8e0222 */
[----:B-----5:R-:W-:Y:S01]  /*6030*/  FADD.FTZ R30, R28, 1 ;  /* 0x3f8000001c1e7421 */ /* 0x020fe20000010000 */
[C---:B------:R-:W-:Y:S02]  /*6040*/  LEA R28, P1, R112.reuse, UR8, 0x2 ;  /* 0x00000008701c7c11 */ /* 0x040fe4000f8210ff */
        /* <DEDUP_REMOVED lines=8> */
.L_x_3201:
[----:B------:R-:W-:Y:S05]  /*60d0*/  BSYNC.RECONVERGENT B0 ;  /* 0x0000000000007941 */ /* 0x000fea0003800200 */
.L_x_3169:
        /* <DEDUP_REMOVED lines=8> */
.L_x_3233:
        /* <DEDUP_REMOVED lines=10> */
.L_x_3474:


//--------------------- .text._Z35group_norm_nhwc_fwd_one_pass_kernelI11Fp32IOFp16WLi64ELi30ELi480EEv26Group_norm_nhwc_fwd_params --------------------------
	.section	.text._Z35group_norm_nhwc_fwd_one_pass_kernelI11Fp32IOFp16WLi64ELi30ELi480EEv26Group_norm_nhwc_fwd_params,"ax",@progbits
	.align	128
        .global         _Z35group_norm_nhwc_fwd_one_pass_kernelI11Fp32IOFp16WLi64ELi30ELi480EEv26Group_norm_nhwc_fwd_params
        .type           _Z35group_norm_nhwc_fwd_one_pass_kernelI11Fp32IOFp16WLi64ELi30ELi480EEv26Group_norm_nhwc_fwd_params,@function
        .size           _Z35group_norm_nhwc_fwd_one_pass_kernelI11Fp32IOFp16WLi64ELi30ELi480EEv26Group_norm_nhwc_fwd_params,(.L_x_3475 - _Z35group_norm_nhwc_fwd_one_pass_kernelI11Fp32IOFp16WLi64ELi30ELi480EEv26Group_norm_nhwc_fwd_params)
        .other          _Z35group_norm_nhwc_fwd_one_pass_kernelI11Fp32IOFp16WLi64ELi30ELi480EEv26Group_norm_nhwc_fwd_params,@"STO_CUDA_ENTRY STV_DEFAULT"
_Z35group_norm_nhwc_fwd_one_pass_kernelI11Fp32IOFp16WLi64ELi30ELi480EEv26Group_norm_nhwc_fwd_params:
.text._Z35group_norm_nhwc_fwd_one_pass_kernelI11Fp32IOFp16WLi64ELi30ELi480EEv26Group_norm_nhwc_fwd_params:
        /* <DEDUP_REMOVED lines=25> */
.L_x_3253:
[----:B0-----:R-:W0:Y:S01]  /*0190*/  LDC R0, c[0x0][0x3f8] ;  /* 0x0000fe00ff007b82 */ /* 0x001e220000000800 */
[----:B-1----:R-:W1:Y:S01]  /*01a0*/  S2R R10, SR_TID.X ;  /* 0x00000000000a7919 */ /* 0x002e620000002100 */
[----:B--2---:R-:W2:Y:S01]  /*01b0*/  LDCU.64 UR10, c[0x0][0x3e8] ;  /* 0x00007d00ff0a77ac */ /* 0x004ea20008000a00 */
[----:B------:R-:W-:Y:S02]  /*01c0*/  IADD3 R11, PT, PT, R7, 0x20, RZ ;  /* 0x00000020070b7810 */ /* 0x000fe40007ffe0ff */
[----:B------:R-:W-:Y:S02]  /*01d0*/  SHF.R.S32.HI R17, RZ, 0x1f, R7 ;  /* 0x0000001fff117819 */ /* 0x000fe40000011407 */
[----:B------:R-:W-:Y:S02]  /*01e0*/  SHF.R.S32.HI R15, RZ, 0x1f, R11 ;  /* 0x0000001fff0f7819 */ /* 0x000fe4000001140b */
[----:B0-----:R-:W-:Y:S02]  /*01f0*/  IABS R5, R0 ;  /* 0x0000000000057213 */ /* 0x001fe40000000000 */
[----:B------:R-:W-:-:S02]  /*0200*/  ISETP.NE.AND P3, PT, R0, RZ, PT ;  /* 0x000000ff0000720c */ /* 0x000fc40003f65270 */
[----:B------:R-:W0:Y:S08]  /*0210*/  I2F.RP R4, R5 ;  /* 0x0000000500047306 */ /* 0x000e300000209400 */
[----:B0-----:R-:W0:Y:S02]  /*0220*/  MUFU.RCP R4, R4 ;  /* 0x0000000400047308 */ /* 0x001e240000001000 */
[----:B0-----:R-:W-:-:S06]  /*0230*/  IADD3 R2, PT, PT, R4, 0xffffffe, RZ ;  /* 0x0ffffffe04027810 */ /* 0x001fcc0007ffe0ff */
[----:B------:R0:W3:Y:S02]  /*0240*/  F2I.FTZ.U32.TRUNC.NTZ R3, R2 ;  /* 0x0000000200037305 */ /* 0x0000e4000021f000 */
[----:B0-----:R-:W-:Y:S01]  /*0250*/  HFMA2 R2, -RZ, RZ, 0, 0 ;  /* 0x00000000ff027431 */ /* 0x001fe200000001ff */
[----:B---3--:R-:W-:-:S05]  /*0260*/  IADD3 R8, PT, PT, RZ, -R3, RZ ;  /* 0x80000003ff087210 */ /* 0x008fca0007ffe0ff */
[----:B------:R-:W-:Y:S01]  /*0270*/  IMAD R9, R8, R5, RZ ;  /* 0x0000000508097224 */ /* 0x000fe200078e02ff */
[----:B------:R-:W-:-:S03]  /*0280*/  IABS R8, UR8 ;  /* 0x0000000800087c13 */ /* 0x000fc60008000000 */
[----:B------:R-:W-:-:S06]  /*0290*/  IMAD.HI.U32 R3, R3, R9, R2 ;  /* 0x0000000903037227 */ /* 0x000fcc00078e0002 */
[----:B------:R-:W-:-:S04]  /*02a0*/  IMAD.HI.U32 R19, R3, R8, RZ ;  /* 0x0000000803137227 */ /* 0x000fc800078e00ff */
[----:B------:R-:W-:-:S04]  /*02b0*/  IMAD.MOV R3, RZ, RZ, -R19 ;  /* 0x000000ffff037224 */ /* 0x000fc800078e0a13 */
        /* <DEDUP_REMOVED lines=17> */
[----:B------:R-:W-:Y:S01]  /*03d0*/  @!P4 IMAD.MOV R19, RZ, RZ, -R19 ;  /* 0x000000ffff13c224 */ /* 0x000fe200078e0a13 */
[----:B------:R-:W-:Y:S01]  /*03e0*/  IADD3 R2, PT, PT, RZ, -R2, RZ ;  /* 0x80000002ff027210 */ /* 0x000fe20007ffe0ff */
[----:B------:R-:W0:Y:S01]  /*03f0*/  LDCU.64 UR10, c[0x0][0x3f0] ;  /* 0x00007e00ff0a77ac */ /* 0x000e220008000a00 */
[----:B------:R-:W-:Y:S01]  /*0400*/  @!P3 LOP3.LUT R19, RZ, R0, RZ, 0x33, !PT ;  /* 0x00000000ff13b212 */ /* 0x000fe200078e33ff */
[----:B------:R-:W1:Y:S01]  /*0410*/  @!P2 LDC.64 R8, c[0x0][0x3e0] ;  /* 0x0000f800ff08ab82 */ /* 0x000e620000000a00 */
[----:B------:R-:W-:Y:S02]  /*0420*/  PRMT R5, R2, 0x7710, RZ ;  /* 0x0000771002057816 */ /* 0x000fe400000000ff */
[----:B------:R-:W-:Y:S02]  /*0430*/  IADD3 R3, PT, PT, -R19, RZ, RZ ;  /* 0x000000ff13037210 */ /* 0x000fe40007ffe1ff */
[----:B------:R-:W-:-:S02]  /*0440*/  IADD3 R5, PT, PT, R5, R10, RZ ;  /* 0x0000000a05057210 */ /* 0x000fc40007ffe0ff */
[----:B------:R-:W-:Y:S01]  /*0450*/  SHF.R.S32.HI R4, RZ, 0x1f, R19 ;  /* 0x0000001fff047819 */ /* 0x000fe20000011413 */
[----:B------:R-:W2:Y:S01]  /*0460*/  @!P1 LDC.64 R12, c[0x0][0x3e0] ;  /* 0x0000f800ff0c9b82 */ /* 0x000ea20000000a00 */
[----:B------:R-:W-:Y:S01]  /*0470*/  IMAD R0, R0, R3, UR8 ;  /* 0x0000000800007e24 */ /* 0x000fe2000f8e0203 */
[----:B------:R-:W-:-:S03]  /*0480*/  SHF.L.U32 R5, R5, 0x1, RZ ;  /* 0x0000000105057819 */ /* 0x000fc600000006ff */
[----:B------:R-:W-:Y:S01]  /*0490*/  IMAD R0, R0, 0x1e, RZ ;  /* 0x0000001e00007824 */ /* 0x000fe200078e02ff */
[----:B------:R-:W-:Y:S02]  /*04a0*/  LOP3.LUT R25, R5, 0xffff, RZ, 0xc0, !PT ;  /* 0x0000ffff05197812 */ /* 0x000fe400078ec0ff */
[----:B------:R-:W3:Y:S01]  /*04b0*/  @!P1 LDC.64 R2, c[0x0][0x390] ;  /* 0x0000e400ff029b82 */ /* 0x000ee20000000a00 */
[----:B0-----:R-:W-:Y:S01]  /*04c0*/  IMAD R14, R4, UR10, RZ ;  /* 0x0000000a040e7c24 */ /* 0x001fe2000f8e02ff */
[----:B------:R-:W-:-:S03]  /*04d0*/  IADD3 R24, P3, PT, R0, R25, RZ ;  /* 0x0000001900187210 */ /* 0x000fc60007f7e0ff */
[----:B------:R-:W-:Y:S01]  /*04e0*/  IMAD R27, R19, UR11, R14 ;  /* 0x0000000b131b7c24 */ /* 0x000fe2000f8e020e */
[----:B------:R-:W-:Y:S02]  /*04f0*/  LEA.HI.X.SX32 R25, R0, RZ, 0x1, P3 ;  /* 0x000000ff00197211 */ /* 0x000fe400018f0eff */
[----:B------:R-:W0:Y:S01]  /*0500*/  @!P2 LDC.64 R4, c[0x0][0x390] ;  /* 0x0000e400ff04ab82 */ /* 0x000e220000000a00 */
[----:B-1----:R-:W-:Y:S02]  /*0510*/  @!P2 IMAD R16, R15, R8, RZ ;  /* 0x000000080f10a224 */ /* 0x002fe400078e02ff */
[----:B------:R-:W-:-:S04]  /*0520*/  IMAD.WIDE.U32 R24, R19, UR10, R24 ;  /* 0x0000000a13187c25 */ /* 0x000fc8000f8e0018 */
[----:B------:R-:W-:Y:S01]  /*0530*/  IMAD.IADD R27, R25, 0x1, R27 ;  /* 0x00000001191b7824 */ /* 0x000fe200078e021b */
[----:B------:R-:W-:Y:S01]  /*0540*/  @!P1 MOV R26, R24 ;  /* 0x00000018001a9202 */ /* 0x000fe20000000f00 */
[----:B--2---:R-:W-:Y:S02]  /*0550*/  @!P1 IMAD R14, R17, R12, RZ ;  /* 0x0000000c110e9224 */ /* 0x004fe400078e02ff */
        /* <DEDUP_REMOVED lines=65> */
.L_x_3235:
[----:B----4-:R-:W-:Y:S05]  /*0970*/  BSYNC.RECONVERGENT B0 ;  /* 0x0000000000007941 */ /* 0x010fea0003800200 */
.L_x_3234:
        /* <DEDUP_REMOVED lines=44> */
.L_x_3237:
[----:B------:R-:W-:Y:S05]  /*0c40*/  BSYNC.RECONVERGENT B0 ;  /* 0x0000000000007941 */ /* 0x000fea0003800200 */
.L_x_3236:
        /* <DEDUP_REMOVED lines=31> */
.L_x_3240:
[----:B---3--:R-:W2:Y:S04]  /*0e40*/  LDG.E.STRONG.GPU R12, desc[UR14][R10.64] ;  /* 0x0000000e0a0c7981 */ /* 0x008ea8000c1ef900 */
[----:B--2---:R-:W-:Y:S01]  /*0e50*/  CCTL.IVALL ;  /* 0x00000000ff00798f */ /* 0x004fe20002000000 */
[----:B------:R-:W-:Y:S05]  /*0e60*/  YIELD ;  /* 0x0000000000007946 */ /* 0x000fea0003800000 */
[----:B------:R-:W-:-:S13]  /*0e70*/  ISETP.NE.AND P2, PT, R12, R15, PT ;  /* 0x0000000f0c00720c */ /* 0x000fda0003f45270 */
[----:B------:R-:W-:Y:S05]  /*0e80*/  @P2 BRA `(.L_x_3240) ;  /* 0xfffffffc00ec2947 */ /* 0x000fea000383ffff */
.L_x_3239:
        /* <DEDUP_REMOVED lines=15> */
.L_x_3242:
        /* <DEDUP_REMOVED lines=91> */
.L_x_3241:
        /* <DEDUP_REMOVED lines=51> */
.L_x_3243:
        /* <DEDUP_REMOVED lines=26> */
.L_x_3244:
        /* <DEDUP_REMOVED lines=13> */
.L_x_3245:
[----:B------:R-:W-:Y:S05]  /*1ad0*/  BSYNC.RECONVERGENT B0 ;  /* 0x0000000000007941 */ /* 0x000fea0003800200 */
.L_x_3238:
[----:B-1----:R-:W1:Y:S01]  /*1ae0*/  S2R R16, SR_TID.X ;  /* 0x0000000000107919 */ /* 0x002e620000002100 */
[----:B------:R-:W4:Y:S01]  /*1af0*/  S2UR UR9, SR_CgaCtaId ;  /* 0x00000000000979c3 */ /* 0x000f220000008800 */
[----:B------:R-:W5:Y:S01]  /*1b00*/  LDCU UR10, c[0x0][0x414] ;  /* 0x00008280ff0a77ac */ /* 0x000f620008000800 */
[----:B------:R-:W-:Y:S01]  /*1b10*/  MOV R19, UR8 ;  /* 0x0000000800137c02 */ /* 0x000fe20008000f00 */
        /* <DEDUP_REMOVED lines=17> */
[----:B------:R-:W-:-:S05]  /*1c30*/  PRMT R17, R17, 0x7710, RZ ;  /* 0x0000771011117816 */ /* 0x000fca00000000ff */
[----:B------:R-:W-:Y:S01]  /*1c40*/  IMAD.IADD R17, R17, 0x1, R16 ;  /* 0x0000000111117824 */ /* 0x000fe200078e0210 */
[----:B------:R-:W1:Y:S01]  /*1c50*/  LDS.64 R28, [UR5+0x90] ;  /* 0x00009005ff1c7984 */ /* 0x000e620008000a00 */
[----:B------:R-:W2:Y:S03]  /*1c60*/  LDCU.U8 UR5, c[0x0][0x3fc] ;  /* 0x00007f80ff0577ac */ /* 0x000ea60008000000 */
[----:B------:R-:W-:-:S04]  /*1c70*/  SHF.L.U32 R17, R17, 0x1, RZ ;  /* 0x0000000111117819 */ /* 0x000fc800000006ff */
        /* <DEDUP_REMOVED lines=16> */
[----:B------:R-:W-:-:S06]  /*1d80*/  MOV R10, 0x3f800000 ;  /* 0x3f800000000a7802 */ /* 0x000fcc0000000f00 */
[----:B------:R0:W1:Y:S01]  /*1d90*/  @P2 MUFU.RSQ R10, R8 ;  /* 0x00000008000a2308 */ /* 0x0000620000001400 */
[----:B---3--:R-:W-:Y:S02]  /*1da0*/  HADD2.F32 R12, -RZ, R20.H0_H0 ;  /* 0x20000014ff0c7230 */ /* 0x008fe40000004100 */
[----:B----4-:R-:W-:Y:S02]  /*1db0*/  HADD2.F32 R11, -RZ, R11.H0_H0 ;  /* 0x2000000bff0b7230 */ /* 0x010fe40000004100 */
[----:B-----5:R-:W-:Y:S02]  /*1dc0*/  HADD2.F32 R14, -RZ, R21.H0_H0 ;  /* 0x20000015ff0e7230 */ /* 0x020fe40000004100 */
[----:B------:R-:W-:Y:S01]  /*1dd0*/  HADD2.F32 R13, -RZ, R22.H0_H0 ;  /* 0x20000016ff0d7230 */ /* 0x000fe20000004100 */
        /* <DEDUP_REMOVED lines=13> */
[----:B------:R-:W-:Y:S02]  /*1eb0*/  IMAD.MOV.U32 R8, RZ, RZ, R24 ;  /* 0x000000ffff087224 */ /* 0x000fe400078e0018 */
[C---:B------:R-:W-:Y:S01]  /*1ec0*/  FADD.FTZ R17, -R0.reuse, R2 ;  /* 0x0000000200117221 */ /* 0x040fe20000010100 */
        /* <DEDUP_REMOVED lines=8> */
[----:B------:R-:W-:Y:S01]  /*1f50*/  IADD3 R19, PT, PT, R9, R19, RZ ;  /* 0x0000001309137210 */ /* 0x000fe20007ffe0ff */
[----:B------:R-:W-:Y:S02]  /*1f60*/  FFMA.FTZ R16, R11, R16, R14 ;  /* 0x000000100b107223 */ /* 0x000fe4000001000e */
[----:B------:R-:W-:Y:S01]  /*1f70*/  FFMA.FTZ R17, R12, R17, R13 ;  /* 0x000000110c117223 */ /* 0x000fe2000001000d */
[----:B------:R-:W-:-:S05]  /*1f80*/  LEA.HI.X R3, R8, UR11, R19, 0x2, P1 ;  /* 0x0000000b08037c11 */ /* 0x000fca00088f1413 */
[----:B------:R0:W-:Y:S02]  /*1f90*/  STG.E.64 desc[UR14][R2.64], R16 ;  /* 0x0000001002007986 */ /* 0x0001e4000c101b0e */
.L_x_3249:
[----:B------:R-:W-:Y:S05]  /*1fa0*/  BSYNC.RECONVERGENT B1 ;  /* 0x0000000000017941 */ /* 0x000fea0003800200 */
.L_x_3248:
        /* <DEDUP_REMOVED lines=19> */
.L_x_3247:
        /* <DEDUP_REMOVED lines=22> */
[----:B------:R-:W0:Y:S02]  /*2240*/  MUFU.RCP R17, R17 ;  /* 0x0000001100117308 */ /* 0x000e240000001000 */
[----:B-1----:R-:W-:-:S02]  /*2250*/  LEA R8, P1, R2, UR12, 0x2 ;  /* 0x0000000c02087c11 */ /* 0x002fc4000f8210ff */
[----:B------:R-:W-:-:S04]  /*2260*/  IADD3 R9, PT, PT, R3, R9, RZ ;  /* 0x0000000903097210 */ /* 0x000fc80007ffe0ff */
[----:B------:R-:W1:Y:S01]  /*2270*/  MUFU.RCP R18, R18 ;  /* 0x0000001200127308 */ /* 0x000e620000001000 */
[----:B------:R-:W-:Y:S01]  /*2280*/  LEA.HI.X R9, R2, UR13, R9, 0x2, P1 ;  /* 0x0000000d02097c11 */ /* 0x000fe200088f1409 */
[----:B0-----:R-:W-:Y:S01]  /*2290*/  FMUL.FTZ R16, R16, R17 ;  /* 0x0000001110107220 */ /* 0x001fe20000410000 */
[----:B-1----:R-:W-:-:S05]  /*22a0*/  FMUL.FTZ R17, R15, R18 ;  /* 0x000000120f117220 */ /* 0x002fca0000410000 */
[----:B------:R0:W-:Y:S02]  /*22b0*/  STG.E.64 desc[UR14][R8.64], R16 ;  /* 0x0000001008007986 */ /* 0x0001e4000c101b0e */
.L_x_3252:
[----:B------:R-:W-:Y:S05]  /*22c0*/  BSYNC.RECONVERGENT B1 ;  /* 0x0000000000017941 */ /* 0x000fea0003800200 */
.L_x_3251:
        /* <DEDUP_REMOVED lines=32> */
.L_x_3250:
[----:B------:R-:W-:Y:S05]  /*24d0*/  BSYNC.RECONVERGENT B0 ;  /* 0x0000000000007941 */ /* 0x000fea0003800200 */
.L_x_3246:
[----:B------:R-:W-:Y:S02]  /*24e0*/  UIADD3 UR8, UPT, UPT, UR19, UR8, URZ ;  /* 0x0000000813087290 */ /* 0x000fe4000fffe0ff */
[----:B------:R-:W-:Y:S02]  /*24f0*/  UIADD3 UR4, UPT, UPT, UR4, 0x1, URZ ;  /* 0x0000000104047890 */ /* 0x000fe4000fffe0ff */
[----:B------:R-:W-:-:S09]  /*2500*/  UISETP.GE.AND UP0, UPT, UR8, UR7, UPT ;  /* 0x000000070800728c */ /* 0x000fd2000bf06270 */
[----:B------:R-:W-:Y:S05]  /*2510*/  BRA.U !UP0, `(.L_x_3253) ;  /* 0xffffffdd081c7547 */ /* 0x000fea000b83ffff */
[----:B------:R-:W-:Y:S05]  /*2520*/  EXIT ;  /* 0x000000000000794d */ /* 0x000fea0003800000 */
.L_x_3254:
        /* <DEDUP_REMOVED lines=13> */
.L_x_3475:


//--------------------- .text._Z35group_norm_nhwc_fwd_one_pass_kernelI11Fp32IOFp16WLi128ELi30ELi480EEv26Group_norm_nhwc_fwd_params --------------------------
	.section	.text._Z35group_norm_nhwc_fwd_one_pass_kernelI11Fp32IOFp16WLi128ELi30ELi480EEv26Group_norm_nhwc_fwd_params,"ax",@progbits
	.align	128
        .global         _Z35group_norm_nhwc_fwd_one_pass_kernelI11Fp32IOFp16WLi128ELi30ELi480EEv26Group_norm_nhwc_fwd_params
        .type           _Z35group_norm_nhwc_fwd_one_pass_kernelI11Fp32IOFp16WLi128ELi30ELi480EEv26Group_norm_nhwc_fwd_params,@function
        .size           _Z35group_norm_nhwc_fwd_one_pass_kernelI11Fp32IOFp16WLi128ELi30ELi480EEv26Group_norm_nhwc_fwd_params,(.L_x_3476 - _Z35group_norm_nhwc_fwd_one_pass_kernelI11Fp32IOFp16WLi128ELi30ELi480EEv26Group_norm_nhwc_fwd_params)
        .other          _Z35group_norm_nhwc_fwd_one_pass_kernelI11Fp32IOFp16WLi128ELi30ELi480EEv26Group_norm_nhwc_fwd_params,@"STO_CUDA_ENTRY STV_DEFAULT"
_Z35group_norm_nhwc_fwd_one_pass_kernelI11Fp32IOFp16WLi128ELi30ELi480EEv26Group_norm_nhwc_fwd_params:
.text._Z35group_norm_nhwc_fwd_one_pass_kernelI11Fp32IOFp16WLi128ELi30ELi480EEv26Group_norm_nhwc_fwd_params:
        /* <DEDUP_REMOVED lines=25> */
.L_x_3282:
        /* <DEDUP_REMOVED lines=32> */
[----:B------:R-:W-:Y:S02]  /*0390*/  IMAD R2, R2, 0xf, RZ ;  /* 0x0000000f02027824 */ /* 0x000fe400078e02ff */
[----:B------:R-:W-:Y:S01]  /*03a0*/  @P1 VIADD R3, R3, 0x1 ;  /* 0x0000000103031836 */ /* 0x000fe20000000000 */
[----:B------:R-:W-:Y:S02]  /*03b0*/  ISETP.GE.U32.AND P1, PT, R18, UR8, PT ;  /* 0x0000000812007c0c */ /* 0x000fe4000bf26070 */
[----:B------:R-:W-:Y:S02]  /*03c0*/  IADD3 R2, PT, PT, RZ, -R2, RZ ;  /* 0x80000002ff027210 */ /* 0x000fe40007ffe0ff */
[----:B------:R-:W-:Y:S02]  /*03d0*/  @!P4 IADD3 R3, PT, PT, -R3, RZ, RZ ;  /* 0x000000ff0303c210 */ /* 0x000fe40007ffe1ff */
[----:B------:R-:W-:Y:S01]  /*03e0*/  @!P3 LOP3.LUT R3, RZ, R0, RZ, 0x33, !PT ;  /* 0x00000000ff03b212 */ /* 0x000fe200078e33ff */
[----:B------:R-:W0:Y:S01]  /*03f0*/  @!P2 LDC.64 R12, c[0x0][0x3e0] ;  /* 0x0000f800ff0cab82 */ /* 0x000e220000000a00 */
[----:B------:R-:W-:-:S02]  /*0400*/  PRMT R9, R2, 0x7710, RZ ;  /* 0x0000771002097816 */ /* 0x000fc400000000ff */
[----:B------:R-:W-:Y:S02]  /*0410*/  IADD3 R5, PT, PT, -R3, RZ, RZ ;  /* 0x000000ff03057210 */ /* 0x000fe40007ffe1ff */
[----:B------:R-:W-:Y:S02]  /*0420*/  IADD3 R9, PT, PT, R9, R8, RZ ;  /* 0x0000000809097210 */ /* 0x000fe40007ffe0ff */
[----:B------:R-:W-:Y:S01]  /*0430*/  IADD3 R2, PT, PT, R23, 0x40, RZ ;  /* 0x0000004017027810 */ /* 0x000fe20007ffe0ff */
[----:B------:R-:W-:Y:S01]  /*0440*/  IMAD R0, R0, R5, UR7 ;  /* 0x0000000700007e24 */ /* 0x000fe2000f8e0205 */
[----:B------:R-:W-:Y:S01]  /*0450*/  SHF.L.U32 R9, R9, 0x1, RZ ;  /* 0x0000000109097819 */ /* 0x000fe200000006ff */
[----:B------:R-:W1:Y:S01]  /*0460*/  @!P2 LDC.64 R10, c[0x0][0x390] ;  /* 0x0000e400ff0aab82 */ /* 0x000e620000000a00 */
[----:B------:R-:W-:Y:S01]  /*0470*/  ISETP.GE.U32.AND P3, PT, R2, UR8, PT ;  /* 0x0000000802007c0c */ /* 0x000fe2000bf66070 */
[----:B------:R-:W-:Y:S01]  /*0480*/  IMAD R0, R0, 0x1e, RZ ;  /* 0x0000001e00007824 */ /* 0x000fe200078e02ff */
[----:B------:R-:W-:-:S02]  /*0490*/  SHF.R.S32.HI R5, RZ, 0x1f, R2 ;  /* 0x0000001fff057819 */ /* 0x000fc40000011402 */
[----:B------:R-:W-:Y:S02]  /*04a0*/  LOP3.LUT R25, R9, 0xffff, RZ, 0xc0, !PT ;  /* 0x0000ffff09197812 */ /* 0x000fe400078ec0ff */
[----:B------:R-:W-:Y:S02]  /*04b0*/  ISETP.GE.AND.EX P3, PT, R5, UR9, PT, P3 ;  /* 0x0000000905007c0c */ /* 0x000fe4000bf66330 */
[----:B------:R-:W-:Y:S02]  /*04c0*/  SHF.R.S32.HI R9, RZ, 0x1f, R18 ;  /* 0x0000001fff097819 */ /* 0x000fe40000011412 */
[----:B------:R-:W-:Y:S02]  /*04d0*/  SHF.R.S32.HI R4, RZ, 0x1f, R3 ;  /* 0x0000001fff047819 */ /* 0x000fe40000011403 */
[----:B------:R-:W-:Y:S01]  /*04e0*/  IADD3 R24, P4, PT, R0, R25, RZ ;  /* 0x0000001900187210 */ /* 0x000fe20007f9e0ff */
[----:B0-----:R-:W-:Y:S01]  /*04f0*/  @!P2 IMAD R14, R7, R12, RZ ;  /* 0x0000000c070ea224 */ /* 0x001fe200078e02ff */
[----:B------:R-:W-:Y:S01]  /*0500*/  ISETP.GE.AND.EX P1, PT, R9, UR9, PT, P1 ;  /* 0x0000000909007c0c */ /* 0x000fe2000bf26310 */
[----:B---3--:R-:W-:Y:S01]  /*0510*/  IMAD R6, R4, UR10, RZ ;  /* 0x0000000a04067c24 */ /* 0x008fe2000f8e02ff */
[----:B------:R-:W-:Y:S01]  /*0520*/  LEA.HI.X.SX32 R25, R0, RZ, 0x1, P4 ;  /* 0x000000ff00197211 */ /* 0x000fe200020f0eff */
[----:B------:R-:W-:-:S02]  /*0530*/  VIADD R4, R23, 0x60 ;  /* 0x0000006017047836 */ /* 0x000fc40000000000 */
[C---:B------:R-:W-:Y:S02]  /*0540*/  IMAD R27, R3.reuse, UR11, R6 ;  /* 0x0000000b031b7c24 */ /* 0x040fe4000f8e0206 */
[----:B------:R-:W-:Y:S01]  /*0550*/  IMAD.WIDE.U32 R24, R3, UR10, R24 ;  /* 0x0000000a03187c25 */ /* 0x000fe2000f8e0018 */
[----:B------:R-:W0:Y:S01]  /*0560*/  @!P3 LDC.64 R6, c[0x0][0x3e0] ;  /* 0x0000f800ff06bb82 */ /* 0x000e220000000a00 */
[----:B------:R-:W-:Y:S02]  /*0570*/  ISETP.GE.U32.AND P4, PT, R4, UR8, PT ;  /* 0x0000000804007c0c */ /* 0x000fe4000bf86070 */
[----:B------:R-:W-:Y:S01]  /*0580*/  @!P2 IMAD R13, R23, R13, R14 ;  /* 0x0000000d170da224 */ /* 0x000fe200078e020e */
[----:B------:R-:W-:Y:S02]  /*0590*/  IADD3 R27, PT, PT, R25, R27, RZ ;  /* 0x0000001b191b7210 */ /* 0x000fe40007ffe0ff */
[----:B------:R-:W-:Y:S02]  /*05a0*/  @!P2 MOV R26, R24 ;  /* 0x00000018001aa202 */ /* 0x000fe40000000f00 */
[----:B------:R-:W2:Y:S01]  /*05b0*/  @!P1 LDC.64 R16, c[0x0][0x3e0] ;  /* 0x0000f800ff109b82 */ /* 0x000ea20000000a00 */
[----:B------:R-:W-:-:S02]  /*05c0*/  SHF.R.S32.HI R3, RZ, 0x1f, R4 ;  /* 0x0000001fff037819 */ /* 0x000fc40000011404 */
[----:B------:R-:W-:Y:S01]  /*05d0*/  @!P2 IMAD.WIDE.U32 R14, R23, R12, R26 ;  /* 0x0000000c170ea225 */ /* 0x000fe200078e001a */
[----:B------:R-:W-:Y:S02]  /*05e0*/  @!P3 MOV R20, R24 ;  /* 0x000000180014b202 */ /* 0x000fe40000000f00 */
[----:B------:R-:W-:Y:S02]  /*05f0*/  ISETP.GE.AND.EX P4, PT, R3, UR9, PT, P4 ;  /* 0x0000000903007c0c */ /* 0x000fe4000bf86340 */
[----:B------:R-:W-:Y:S02]  /*0600*/  @!P2 IADD3 R15, PT, PT, R15, R13, RZ ;  /* 0x0000000d0f0fa210 */ /* 0x000fe40007ffe0ff */
[C---:B-1----:R-:W-:Y:S01]  /*0610*/  @!P2 LEA R28, P5, R14.reuse, R10, 0x2 ;  /* 0x0000000a0e1ca211 */ /* 0x042fe200078a10ff */
[----:B------:R-:W1:Y:S01]  /*0620*/  @!P3 LDC.64 R12, c[0x0][0x390] ;  /* 0x0000e400ff0cbb82 */ /* 0x000e620000000a00 */
[----:B------:R-:W-:Y:S02]  /*0630*/  @!P3 MOV R21, R27 ;  /* 0x0000001b0015b202 */ /* 0x000fe40000000f00 */
[----:B------:R-:W-:Y:S01]  /*0640*/  @!P2 LEA.HI.X R29, R14, R11, R15, 0x2, P5 ;  /* 0x0000000b0e1da211 */ /* 0x000fe200028f140f */
[----:B0-----:R-:W-:-:S02]  /*0650*/  @!P3 IMAD R5, R5, R6, RZ ;  /* 0x000000060505b224 */ /* 0x001fc400078e02ff */
[C---:B------:R-:W-:Y:S02]  /*0660*/  @!P3 IMAD.WIDE.U32 R20, R2.reuse, R6, R20 ;  /* 0x000000060214b225 */ /* 0x040fe400078e0014 */
[----:B------:R-:W0:Y:S01]  /*0670*/  @!P1 LDC.64 R14, c[0x0][0x390] ;  /* 0x0000e400ff0e9b82 */ /* 0x000e220000000a00 */
[----:B------:R-:W-:Y:S01]  /*0680*/  @!P1 MOV R6, R24 ;  /* 0x0000001800069202 */ /* 0x000fe20000000f00 */
[----:B------:R-:W-:Y:S01]  /*0690*/  @!P3 IMAD R5, R2, R7, R5 ;  /* 0x000000070205b224 */ /* 0x000fe200078e0205 */
[----:B------:R-:W-:Y:S01]  /*06a0*/  @!P1 MOV R7, R27 ;  /* 0x0000001b00079202 */ /* 0x000fe20000000f00 */
[----:B--2---:R-:W-:Y:S01]  /*06b0*/  @!P1 IMAD R9, R9, R16, RZ ;  /* 0x0000001009099224 */ /* 0x004fe200078e02ff */
[----:B------:R-:W-:Y:S01]  /*06c0*/  MOV R2, RZ ;  /* 0x000000ff00027202 */ /* 0x000fe20000000f00 */
[----:B------:R-:W-:Y:S02]  /*06d0*/  @!P3 IMAD.IADD R5, R21, 0x1, R5 ;  /* 0x000000011505b824 */ /* 0x000fe400078e0205 */
[----:B------:R-:W2:Y:S01]  /*06e0*/  @!P4 LDC.64 R10, c[0x0][0x3e0] ;  /* 0x0000f800ff0acb82 */ /* 0x000ea20000000a00 */
[----:B------:R-:W-:-:S02]  /*06f0*/  @!P1 IMAD R17, R18, R17, R9 ;  /* 0x0000001112119224 */ /* 0x000fc400078e0209 */
[----:B------:R-:W-:Y:S01]  /*0700*/  @!P1 IMAD.WIDE.U32 R18, R18, R16, R6 ;  /* 0x0000001012129225 */ /* 0x000fe200078e0006 */
[----:B------:R-:W-:-:S04]  /*0710*/  @!P4 MOV R16, R24 ;  /* 0x000000180010c202 */ /* 0x000fc80000000f00 */
        /* <DEDUP_REMOVED lines=79> */
.L_x_3256:
[----:B------:R-:W-:Y:S05]  /*0c10*/  BSYNC.RECONVERGENT B0 ;  /* 0x0000000000007941 */ /* 0x000fea0003800200 */
.L_x_3255:
        /* <DEDUP_REMOVED lines=44> */
.L_x_3258:
[----:B------:R-:W-:Y:S05]  /*0ee0*/  BSYNC.RECONVERGENT B0 ;  /* 0x0000000000007941 */ /* 0x000fea0003800200 */
.L_x_3257:
        /* <DEDUP_REMOVED lines=31> */
.L_x_3261:
[----:B---3--:R-:W2:Y:S04]  /*10e0*/  LDG.E.STRONG.GPU R12, desc[UR14][R8.64] ;  /* 0x0000000e080c7981 */ /* 0x008ea8000c1ef900 */
[----:B--2---:R-:W-:Y:S01]  /*10f0*/  CCTL.IVALL ;  /* 0x00000000ff00798f */ /* 0x004fe20002000000 */
[----:B------:R-:W-:Y:S05]  /*1100*/  YIELD ;  /* 0x0000000000007946 */ /* 0x000fea0003800000 */
[----:B------:R-:W-:-:S13]  /*1110*/  ISETP.NE.AND P2, PT, R12, R15, PT ;  /* 0x0000000f0c00720c */ /* 0x000fda0003f45270 */
[----:B------:R-:W-:Y:S05]  /*1120*/  @P2 BRA `(.L_x_3261) ;  /* 0xfffffffc00ec2947 */ /* 0x000fea000383ffff */
.L_x_3260:
        /* <DEDUP_REMOVED lines=15> */
.L_x_3263:
        /* <DEDUP_REMOVED lines=23> */
[----:B-1----:R-:W-:Y:S02]  /*1390*/  MOV R16, UR26 ;  /* 0x0000001a00107c02 */ /* 0x002fe40008000f00 */
        /* <DEDUP_REMOVED lines=67> */
.L_x_3262:
        /* <DEDUP_REMOVED lines=34> */
[----:B-1----:R-:W-:Y:S02]  /*19f0*/  MOV R16, UR8 ;  /* 0x0000000800107c02 */ /* 0x002fe40008000f00 */
[----:B--2---:R-:W-:Y:S02]  /*1a00*/  MOV R17, UR9 ;  /* 0x0000000900117c02 */ /* 0x004fe40008000f00 */
[----:B------:R-:W2:Y:S01]  /*1a10*/  @!P4 LDG.E.64 R12, desc[UR14][R12.64] ;  /* 0x0000000e0c0cc981 */ /* 0x000ea2000c1e1b00 */
[----:B------:R-:W-:Y:S01]  /*1a20*/  MOV R14, UR10 ;  /* 0x0000000a000e7c02 */ /* 0x000fe20008000f00 */
[----:B------:R-:W-:-:S02]  /*1a30*/  IMAD.U32 R15, RZ, RZ, UR11 ;  /* 0x0000000bff0f7e24 */ /* 0x000fc4000f8e00ff */
[----:B------:R-:W3:Y:S04]  /*1a40*/  @!P5 LDG.E.64 R16, desc[UR14][R16.64] ;  /* 0x0000000e1010d981 */ /* 0x000ee8000c1e1b00 */
        /* <DEDUP_REMOVED lines=12> */
.L_x_3264:
        /* <DEDUP_REMOVED lines=28> */
.L_x_3265:
        /* <DEDUP_REMOVED lines=13> */
.L_x_3266:
[----:B------:R-:W-:Y:S05]  /*1da0*/  BSYNC.RECONVERGENT B0 ;  /* 0x0000000000007941 */ /* 0x000fea0003800200 */
.L_x_3259:
        /* <DEDUP_REMOVED lines=44> */
[----:B--2---:R-:W-:Y:S02]  /*2070*/  HADD2.F32 R9, -RZ, R28.H0_H0 ;  /* 0x2000001cff097230 */ /* 0x004fe40000004100 */
[----:B----4-:R-:W-:Y:S02]  /*2080*/  HADD2.F32 R10, -RZ, R12.H0_H0 ;  /* 0x2000000cff0a7230 */ /* 0x010fe40000004100 */
[----:B---3--:R-:W-:Y:S02]  /*2090*/  HADD2.F32 R12, -RZ, R29.H0_H0 ;  /* 0x2000001dff0c7230 */ /* 0x008fe40000004100 */
        /* <DEDUP_REMOVED lines=13> */
[----:B------:R-:W-:Y:S02]  /*2170*/  IMAD.MOV.U32 R17, RZ, RZ, R27 ;  /* 0x000000ffff117224 */ /* 0x000fe400078e001b */
[----:B------:R-:W-:Y:S01]  /*2180*/  FADD.FTZ R21, -R0, R21 ;  /* 0x0000001500157221 */ /* 0x000fe20000010100 */
        /* <DEDUP_REMOVED lines=13> */
.L_x_3270:
[----:B------:R-:W-:Y:S05]  /*2260*/  BSYNC.RECONVERGENT B1 ;  /* 0x0000000000017941 */ /* 0x000fea0003800200 */
.L_x_3269:
        /* <DEDUP_REMOVED lines=22> */
[----:B------:R-:W-:-:S03]  /*23d0*/  IADD3 R21, PT, PT, R15, R21, RZ ;  /* 0x000000150f157210 */ /* 0x000fc60007ffe0ff */
[----:B------:R-:W-:Y:S01]  /*23e0*/  FMUL.FTZ R2, R19, R8 ;  /* 0x0000000813027220 */ /* 0x000fe20000410000 */
[----:B-1----:R-:W-:-:S03]  /*23f0*/  LEA R20, P1, R14, UR12, 0x2 ;  /* 0x0000000c0e147c11 */ /* 0x002fc6000f8210ff */
[----:B------:R-:W-:Y:S01]  /*2400*/  FFMA.FTZ R2, R9, R2, R12 ;  /* 0x0000000209027223 */ /* 0x000fe2000001000c */
[----:B------:R-:W-:-:S05]  /*2410*/  LEA.HI.X R21, R14, UR13, R21, 0x2, P1 ;  /* 0x0000000d0e157c11 */ /* 0x000fca00088f1415 */
[----:B------:R0:W-:Y:S04]  /*2420*/  STG.E.64 desc[UR14][R20.64], R2 ;  /* 0x0000000214007986 */ /* 0x0001e8000c101b0e */
.L_x_3272:
[----:B------:R-:W-:Y:S05]  /*2430*/  BSYNC.RECONVERGENT B1 ;  /* 0x0000000000017941 */ /* 0x000fea0003800200 */
.L_x_3271:
        /* <DEDUP_REMOVED lines=19> */
.L_x_3274:
[----:B------:R-:W-:Y:S05]  /*2570*/  BSYNC.RECONVERGENT B1 ;  /* 0x0000000000017941 */ /* 0x000fea0003800200 */
.L_x_3273:
[----:B------:R-:W-:Y:S05]  /*2580*/  @P3 BRA `(.L_x_3275) ;  /* 0x0000000800543947 */ /* 0x000fea0003800000 */
[----:B------:R-:W2:Y:S01]  /*2590*/  LDCU.64 UR8, c[0x0][0x3e0] ;  /* 0x00007c00ff0877ac */ /* 0x000ea20008000a00 */
[----:B01----:R-:W-:Y:S01]  /*25a0*/  MOV R3, R27 ;  /* 0x0000001b00037202 */ /* 0x003fe20000000f00 */
[----:B------:R-:W-:Y:S02]  /*25b0*/  IMAD.MOV.U32 R2, RZ, RZ, R24 ;  /* 0x000000ffff027224 */ /* 0x000fe400078e0018 */
[C---:B------:R-:W-:Y:S01]  /*25c0*/  FADD.FTZ R5, -R0.reuse, R6 ;  /* 0x0000000600057221 */ /* 0x040fe20000010100 */
[----:B------:R-:W0:Y:S01]  /*25d0*/  LDCU.64 UR10, c[0x0][0x380] ;  /* 0x00007000ff0a77ac */ /* 0x000e220008000a00 */
[----:B------:R-:W-:Y:S02]  /*25e0*/  FADD.FTZ R7, -R0, R7 ;  /* 0x0000000700077221 */ /* 0x000fe40000010100 */
[-C--:B------:R-:W-:Y:S02]  /*25f0*/  FMUL.FTZ R5, R5, R8.reuse ;  /* 0x0000000805057220 */ /* 0x080fe40000410000 */
[----:B------:R-:W-:-:S02]  /*2600*/  FMUL.FTZ R7, R7, R8 ;  /* 0x0000000807077220 */ /* 0x000fc40000410000 */
[----:B------:R-:W-:Y:S02]  /*2610*/  FFMA.FTZ R6, R9, R5, R12 ;  /* 0x0000000509067223 */ /* 0x000fe4000001000c */
        /* <DEDUP_REMOVED lines=9> */
.L_x_3268:
[----:B------:R-:W0:Y:S01]  /*26b0*/  LDCU.64 UR8, c[0x0][0x3e8] ;  /* 0x00007d00ff0877ac */ /* 0x000e220008000a00 */
[----:B------:R-:W-:Y:S01]  /*26c0*/  SHF.R.S32.HI R18, RZ, 0x1f, R23 ;  /* 0x0000001fff127819 */ /* 0x000fe20000011417 */
[----:B------:R-:W-:Y:S01]  /*26d0*/  BSSY.RECONVERGENT B1, `(.L_x_3276) ;  /* 0x0000023000017945 */ /* 0x000fe20003800200 */
[C---:B------:R-:W-:Y:S02]  /*26e0*/  IADD3 R13, PT, PT, R23.reuse, 0x40, RZ ;  /* 0x00000040170d7810 */ /* 0x040fe40007ffe0ff */
[C---:B------:R-:W-:Y:S02]  /*26f0*/  IADD3 R16, PT, PT, R23.reuse, 0x60, RZ ;  /* 0x0000006017107810 */ /* 0x040fe40007ffe0ff */
[----:B0-----:R-:W-:Y:S02]  /*2700*/  ISETP.GE.U32.AND P2, PT, R23, UR8, PT ;  /* 0x0000000817007c0c */ /* 0x001fe4000bf46070 */
        /* <DEDUP_REMOVED lines=31> */
.L_x_3277:
[----:B------:R-:W-:Y:S05]  /*2900*/  BSYNC.RECONVERGENT B1 ;  /* 0x0000000000017941 */ /* 0x000fea0003800200 */
.L_x_3276:
[----:B------:R-:W-:Y:S01]  /*2910*/  SHF.R.S32.HI R17, RZ, 0x1f, R13 ;  /* 0x0000001fff117819 */ /* 0x000fe2000001140d */
[----:B------:R-:W-:Y:S01]  /*2920*/  BSSY.RECONVERGENT B1, `(.L_x_3278) ;  /* 0x0000022000017945 */ /* 0x000fe20003800200 */
[----:B0-----:R-:W-:Y:S02]  /*2930*/  SHF.R.S32.HI R18, RZ, 0x1f, R16 ;  /* 0x0000001fff127819 */ /* 0x001fe40000011410 */
[----:B------:R-:W-:Y:S02]  /*2940*/  ISETP.GE.AND.EX P3, PT, R17, UR9, PT, P3 ;  /* 0x0000000911007c0c */ /* 0x000fe4000bf66330 */
[----:B------:R-:W-:Y:S01]  /*2950*/  ISETP.GE.AND.EX P4, PT, R18, UR9, PT, P4 ;  /* 0x0000000912007c0c */ /* 0x000fe2000bf86340 */
[----:B------:R-:W-:-:S12]  /*2960*/  @P1 BRA `(.L_x_3279) ;  /* 0x0000000000741947 */ /* 0x000fd80003800000 */
[----:B------:R-:W0:Y:S01]  /*2970*/  LDCU.64 UR10, c[0x0][0x3e0] ;  /* 0x00007c00ff0a77ac */ /* 0x000e220008000a00 */
[----:B------:R-:W-:Y:S01]  /*2980*/  VIADD R20, R23, 0x20 ;  /* 0x0000002017147836 */ /* 0x000fe20000000000 */
[----:B------:R-:W-:Y:S01]  /*2990*/  MOV R14, R24 ;  /* 0x00000018000e7202 */ /* 0x000fe20000000f00 */
[C---:B------:R-:W-:Y:S01]  /*29a0*/  FADD.FTZ R3, -R0.reuse, R3 ;  /* 0x0000000300037221 */ /* 0x040fe20000010100 */
[----:B------:R-:W-:Y:S01]  /*29b0*/  MOV R15, R27 ;  /* 0x0000001b000f7202 */ /* 0x000fe20000000f00 */
[----:B------:R-:W-:Y:S01]  /*29c0*/  FADD.FTZ R21, -R0, R2 ;  /* 0x0000000200157221 */ /* 0x000fe20000010100 */
[----:B------:R-:W-:Y:S01]  /*29d0*/  SHF.R.S32.HI R19, RZ, 0x1f, R20 ;  /* 0x0000001fff137819 */ /* 0x000fe20000011414 */
[----:B------:R-:W1:Y:S02]  /*29e0*/  LDCU.64 UR12, c[0x0][0x380] ;  /* 0x00007000ff0c77ac */ /* 0x000e640008000a00 */
[----:B------:R-:W-:Y:S02]  /*29f0*/  FMUL.FTZ R21, R21, R8 ;  /* 0x0000000815157220 */ /* 0x000fe40000410000 */
        /* <DEDUP_REMOVED lines=20> */
.L_x_3279:
[----:B------:R-:W-:Y:S05]  /*2b40*/  BSYNC.RECONVERGENT B1 ;  /* 0x0000000000017941 */ /* 0x000fea0003800200 */
.L_x_3278:
        /* <DEDUP_REMOVED lines=29> */
.L_x_3281:
[----:B------:R-:W-:Y:S05]  /*2d20*/  BSYNC.RECONVERGENT B1 ;  /* 0x0000000000017941 */ /* 0x000fea0003800200 */
.L_x_3280:
        /* <DEDUP_REMOVED lines=27> */
.L_x_3275:
[----:B------:R-:W-:Y:S05]  /*2ee0*/  BSYNC.RECONVERGENT B0 ;  /* 0x0000000000007941 */ /* 0x000fea0003800200 */
.L_x_3267:
        /* <DEDUP_REMOVED lines=8> */
.L_x_3283:
        /* <DEDUP_REMOVED lines=9> */
.L_x_3476:


//--------------------- .text._Z35group_norm_nhwc_fwd_one_pass_kernelI11Fp32IOFp16WLi256ELi30ELi480EEv26Group_norm_nhwc_fwd_params --------------------------
	.section	.text._Z35group_norm_nhwc_fwd_one_pass_kernelI11Fp32IOFp16WLi256ELi30ELi480EEv26Group_norm_nhwc_fwd_params,"ax",@progbits
	.align	128
        .global         _Z35group_norm_nhwc_fwd_one_pass_kernelI11Fp32IOFp16WLi256ELi30ELi480EEv26Group_norm_nhwc_fwd_params
        .type           _Z35group_norm_nhwc_fwd_one_pass_kernelI11Fp32IOFp16WLi256ELi30ELi480EEv26Group_norm_nhwc_fwd_params,@function
        .size           _Z35group_norm_nhwc_fwd_one_pass_kernelI11Fp32IOFp16WLi256ELi30ELi480EEv26Group_norm_nhwc_fwd_params,(.L_x_3477 - _Z35group_norm_nhwc_fwd_one_pass_kernelI11Fp32IOFp16WLi256ELi30ELi480EEv26Group_norm_nhwc_fwd_params)
        .other          _Z35group_norm_nhwc_fwd_one_pass_kernelI11Fp32IOFp16WLi256ELi30ELi480EEv26Group_norm_nhwc_fwd_params,@"STO_CUDA_ENTRY STV_DEFAULT"
_Z35group_norm_nhwc_fwd_one_pass_kernelI11Fp32IOFp16WLi256ELi30ELi480EEv26Group_norm_nhwc_fwd_params:
.text._Z35group_norm_nhwc_fwd_one_pass_kernelI11Fp32IOFp16WLi256ELi30ELi480EEv26Group_norm_nhwc_fwd_params:
        /* <DEDUP_REMOVED lines=51> */
.L_x_3327:
        /* <DEDUP_REMOVED lines=244> */
.L_x_3285:
[----:B------:R-:W-:Y:S05]  /*1270*/  BSYNC.RECONVERGENT B0 ;  /* 0x0000000000007941 */ /* 0x000fea0003800200 */
.L_x_3284:
        /* <DEDUP_REMOVED lines=45> */
.L_x_3287:
[----:B------:R-:W-:Y:S05]  /*1550*/  BSYNC.RECONVERGENT B0 ;  /* 0x0000000000007941 */ /* 0x000fea0003800200 */
.L_x_3286:
        /* <DEDUP_REMOVED lines=32> */
.L_x_3290:
[----:B------:R-:W3:Y:S04]  /*1760*/  LDG.E.STRONG.GPU R28, desc[UR24][R16.64] ;  /* 0x00000018101c7981 */ /* 0x000ee8000c1ef900 */
[----:B---3--:R-:W-:Y:S01]  /*1770*/  CCTL.IVALL ;  /* 0x00000000ff00798f */ /* 0x008fe20002000000 */
[----:B------:R-:W-:Y:S05]  /*1780*/  YIELD ;  /* 0x0000000000007946 */ /* 0x000fea0003800000 */
[----:B------:R-:W-:-:S13]  /*1790*/  ISETP.NE.AND P2, PT, R28, R29, PT ;  /* 0x0000001d1c00720c */ /* 0x000fda0003f45270 */
[----:B------:R-:W-:Y:S05]  /*17a0*/  @P2 BRA `(.L_x_3290) ;  /* 0xfffffffc00ec2947 */ /* 0x000fea000383ffff */
.L_x_3289:
        /* <DEDUP_REMOVED lines=14> */
.L_x_3292:
        /* <DEDUP_REMOVED lines=91> */
.L_x_3291:
        /* <DEDUP_REMOVED lines=51> */
.L_x_3293:
        /* <DEDUP_REMOVED lines=28> */
.L_x_3294:
        /* <DEDUP_REMOVED lines=13> */
.L_x_3295:
[----:B------:R-:W-:Y:S05]  /*2400*/  BSYNC.RECONVERGENT B0 ;  /* 0x0000000000007941 */ /* 0x000fea0003800200 */
.L_x_3288:
        /* <DEDUP_REMOVED lines=66> */
.L_x_3299:
[----:B------:R-:W-:Y:S05]  /*2830*/  BSYNC.RECONVERGENT B1 ;  /* 0x0000000000017941 */ /* 0x000fea0003800200 */
.L_x_3298:
        /* <DEDUP_REMOVED lines=19> */
.L_x_3301:
[----:B------:R-:W-:Y:S05]  /*2970*/  BSYNC.RECONVERGENT B1 ;  /* 0x0000000000017941 */ /* 0x000fea0003800200 */
.L_x_3300:
        /* <DEDUP_REMOVED lines=23> */
.L_x_3303:
[----:B------:R-:W-:Y:S05]  /*2af0*/  BSYNC.RECONVERGENT B1 ;  /* 0x0000000000017941 */ /* 0x000fea0003800200 */
.L_x_3302:
        /* <DEDUP_REMOVED lines=27> */
.L_x_3305:
[----:B------:R-:W-:Y:S05]  /*2cb0*/  BSYNC.RECONVERGENT B1 ;  /* 0x0000000000017941 */ /* 0x000fea0003800200 */
.L_x_3304:
        /* <DEDUP_REMOVED lines=22> */
.L_x_3307:
[----:B------:R-:W-:Y:S05]  /*2e20*/  BSYNC.RECONVERGENT B1 ;  /* 0x0000000000017941 */ /* 0x000fea0003800200 */
.L_x_3306:
        /* <DEDUP_REMOVED lines=13> */
[----:B------:R-:W-:Y:S02]  /*2f00*/  IMAD.MOV.U32 R9, RZ, RZ, R5 ;  /* 0x000000ffff097224 */ /* 0x000fe400078e0005 */
[----:B------:R-:W-:Y:S01]  /*2f10*/  FADD.FTZ R20, R20, -UR5 ;  /* 0x8000000514147e21 */ /* 0x000fe20008010000 */
[----:B------:R-:W2:Y:S01]  /*2f20*/  LDCU.64 UR22, c[0x0][0x380] ;  /* 0x00007000ff1677ac */ /* 0x000ea20008000a00 */
[----:B------:R-:W-:Y:S02]  /*2f30*/  FADD.FTZ R21, R21, -UR5 ;  /* 0x8000000515157e21 */ /* 0x000fe40008010000 */
[----:B------:R-:W-:Y:S02]  /*2f40*/  FMUL.FTZ R11, R20, UR17 ;  /* 0x00000011140b7c20 */ /* 0x000fe40008410000 */
[----:B------:R-:W-:-:S02]  /*2f50*/  FMUL.FTZ R20, R21, UR17 ;  /* 0x0000001115147c20 */ /* 0x000fc40008410000 */
        /* <DEDUP_REMOVED lines=9> */
.L_x_3309:
[----:B------:R-:W-:Y:S05]  /*2ff0*/  BSYNC.RECONVERGENT B1 ;  /* 0x0000000000017941 */ /* 0x000fea0003800200 */
.L_x_3308:
        /* <DEDUP_REMOVED lines=19> */
.L_x_3311:
[----:B------:R-:W-:Y:S05]  /*3130*/  BSYNC.RECONVERGENT B1 ;  /* 0x0000000000017941 */ /* 0x000fea0003800200 */
.L_x_3310:
        /* <DEDUP_REMOVED lines=18> */
.L_x_3297:
        /* <DEDUP_REMOVED lines=32> */
.L_x_3314:
[----:B------:R-:W-:Y:S05]  /*3460*/  BSYNC.RECONVERGENT B1 ;  /* 0x0000000000017941 */ /* 0x000fea0003800200 */
.L_x_3313:
        /* <DEDUP_REMOVED lines=29> */
.L_x_3316:
[----:B------:R-:W-:Y:S05]  /*3640*/  BSYNC.RECONVERGENT B1 ;  /* 0x0000000000017941 */ /* 0x000fea0003800200 */
.L_x_3315:
        /* <DEDUP_REMOVED lines=33> */
.L_x_3318:
[----:B------:R-:W-:Y:S05]  /*3860*/  BSYNC.RECONVERGENT B1 ;  /* 0x0000000000017941 */ /* 0x000fea0003800200 */
.L_x_3317:
        /* <DEDUP_REMOVED lines=37> */
.L_x_3320:
[----:B------:R-:W-:Y:S05]  /*3ac0*/  BSYNC.RECONVERGENT B1 ;  /* 0x0000000000017941 */ /* 0x000fea0003800200 */
.L_x_3319:
        /* <DEDUP_REMOVED lines=32> */
.L_x_3322:
[----:B------:R-:W-:Y:S05]  /*3cd0*/  BSYNC.RECONVERGENT B1 ;  /* 0x0000000000017941 */ /* 0x000fea0003800200 */
.L_x_3321:
        /* <DEDUP_REMOVED lines=38> */
.L_x_3324:
[----:B------:R-:W-:Y:S05]  /*3f40*/  BSYNC.RECONVERGENT B1 ;  /* 0x0000000000017941 */ /* 0x000fea0003800200 */
.L_x_3323:
        /* <DEDUP_REMOVED lines=29> */
.L_x_3326:
[----:B------:R-:W-:Y:S05]  /*4120*/  BSYNC.RECONVERGENT B1 ;  /* 0x0000000000017941 */ /* 0x000fea0003800200 */
.L_x_3325:
        /* <DEDUP_REMOVED lines=27> */
.L_x_3312:
[----:B------:R-:W-:Y:S05]  /*42e0*/  BSYNC.RECONVERGENT B0 ;  /* 0x0000000000007941 */ /* 0x000fea0003800200 */
.L_x_3296:
[----:B------:R-:W-:Y:S02]  /*42f0*/  UIADD3 UR16, UPT, UPT, UR31, UR16, URZ ;  /* 0x000000101f107290 */ /* 0x000fe4000fffe0ff */
[----:B------:R-:W-:Y:S02]  /*4300*/  UIADD3 UR4, UPT, UPT, UR4, 0x1, URZ ;  /* 0x0000000104047890 */ /* 0x000fe4000fffe0ff */
[----:B------:R-:W-:-:S09]  /*4310*/  UISETP.GE.AND UP1, UPT, UR16, UR7, UPT ;  /* 0x000000071000728c */ /* 0x000fd2000bf26270 */
[----:B------:R-:W-:Y:S05]  /*4320*/  BRA.U !UP1, `(.L_x_3327) ;  /* 0xffffffc109007547 */ /* 0x000fea000b83ffff */
[----:B------:R-:W-:Y:S05]  /*4330*/  EXIT ;  /* 0x000000000000794d */ /* 0x000fea0003800000 */
.L_x_3328:
        /* <DEDUP_REMOVED lines=12> */
.L_x_3477:


//--------------------- .text._Z35group_norm_nhwc_fwd_one_pass_kernelI11Fp32IOFp16WLi512ELi30ELi480EEv26Group_norm_nhwc_fwd_params --------------------------
	.section	.text._Z35group_norm_nhwc_fwd_one_pass_kernelI11Fp32IOFp16WLi512ELi30ELi480EEv26Group_norm_nhwc_fwd_params,"ax",@progbits
	.align	128
        .global         _Z35group_norm_nhwc_fwd_one_pass_kernelI11Fp32IOFp16WLi512ELi30ELi480EEv26Group_norm_nhwc_fwd_params
        .type           _Z35group_norm_nhwc_fwd_one_pass_kernelI11Fp32IOFp16WLi512ELi30ELi480EEv26Group_norm_nhwc_fwd_params,@function
        .size           _Z35group_norm_nhwc_fwd_one_pass_kernelI11Fp32IOFp16WLi512ELi30ELi480EEv26Group_norm_nhwc_fwd_params,(.L_x_3478 - _Z35group_norm_nhwc_fwd_one_pass_kernelI11Fp32IOFp16WLi512ELi30ELi480EEv26Group_norm_nhwc_fwd_params)
        .other          _Z35group_norm_nhwc_fwd_one_pass_kernelI11Fp32IOFp16WLi512ELi30ELi480EEv26Group_norm_nhwc_fwd_params,@"STO_CUDA_ENTRY STV_DEFAULT"
_Z35group_norm_nhwc_fwd_one_pass_kernelI11Fp32IOFp16WLi512ELi30ELi480EEv26Group_norm_nhwc_fwd_params:
.text._Z35group_norm_nhwc_fwd_one_pass_kernelI11Fp32IOFp16WLi512ELi30ELi480EEv26Group_norm_nhwc_fwd_params:
        /* <DEDUP_REMOVED lines=61> */
.L_x_3404:
        /* <DEDUP_REMOVED lines=378> */
.L_x_3330:
[----:B------:R-:W-:Y:S05]  /*1b70*/  BSYNC.RECONVERGENT B0 ;  /* 0x0000000000007941 */ /* 0x000fea0003800200 */
.L_x_3329:
        /* <DEDUP_REMOVED lines=44> */
.L_x_3332:
[----:B------:R-:W-:Y:S05]  /*1e40*/  BSYNC.RECONVERGENT B0 ;  /* 0x0000000000007941 */ /* 0x000fea0003800200 */
.L_x_3331:
        /* <DEDUP_REMOVED lines=24> */
.L_x_3335:
[----:B---3--:R-:W3:Y:S04]  /*1fd0*/  LDG.E.STRONG.GPU R30, desc[UR6][R28.64] ;  /* 0x000000061c1e7981 */ /* 0x008ee8000c1ef900 */
[----:B---3--:R-:W-:Y:S01]  /*1fe0*/  CCTL.IVALL ;  /* 0x00000000ff00798f */ /* 0x008fe20002000000 */
[----:B------:R-:W-:Y:S05]  /*1ff0*/  YIELD ;  /* 0x0000000000007946 */ /* 0x000fea0003800000 */
[----:B------:R-:W-:-:S13]  /*2000*/  ISETP.NE.AND P2, PT, R30, R35, PT ;  /* 0x000000231e00720c */ /* 0x000fda0003f45270 */
[----:B------:R-:W-:Y:S05]  /*2010*/  @P2 BRA `(.L_x_3335) ;  /* 0xfffffffc00ec2947 */ /* 0x000fea000383ffff */
.L_x_3334:
        /* <DEDUP_REMOVED lines=15> */
.L_x_3337:
        /* <DEDUP_REMOVED lines=60> */
.L_x_3336:
        /* <DEDUP_REMOVED lines=35> */
.L_x_3338:
        /* <DEDUP_REMOVED lines=18> */
.L_x_3339:
        /* <DEDUP_REMOVED lines=9> */
.L_x_3340:
[----:B------:R-:W-:Y:S05]  /*28b0*/  BSYNC.RECONVERGENT B0 ;  /* 0x0000000000007941 */ /* 0x000fea0003800200 */
.L_x_3333:
        /* <DEDUP_REMOVED lines=64> */
.L_x_3344:
[----:B------:R-:W-:Y:S05]  /*2cc0*/  BSYNC.RECONVERGENT B1 ;  /* 0x0000000000017941 */ /* 0x000fea0003800200 */
.L_x_3343:
        /* <DEDUP_REMOVED lines=19> */
.L_x_3346:
[----:B------:R-:W-:Y:S05]  /*2e00*/  BSYNC.RECONVERGENT B1 ;  /* 0x0000000000017941 */ /* 0x000fea0003800200 */
.L_x_3345:
        /* <DEDUP_REMOVED lines=27> */
.L_x_3348:
[----:B------:R-:W-:Y:S05]  /*2fc0*/  BSYNC.RECONVERGENT B1 ;  /* 0x0000000000017941 */ /* 0x000fea0003800200 */
.L_x_3347:
        /* <DEDUP_REMOVED lines=19> */
.L_x_3350:
[----:B------:R-:W-:Y:S05]  /*3100*/  BSYNC.RECONVERGENT B1 ;  /* 0x0000000000017941 */ /* 0x000fea0003800200 */
.L_x_3349:
        /* <DEDUP_REMOVED lines=19> */
.L_x_3352:
[----:B------:R-:W-:Y:S05]  /*3240*/  BSYNC.RECONVERGENT B1 ;  /* 0x0000000000017941 */ /* 0x000fea0003800200 */
.L_x_3351:
        /* <DEDUP_REMOVED lines=19> */
.L_x_3354:
[----:B------:R-:W-:Y:S05]  /*3380*/  BSYNC.RECONVERGENT B1 ;  /* 0x0000000000017941 */ /* 0x000fea0003800200 */
.L_x_3353:
        /* <DEDUP_REMOVED lines=27> */
.L_x_3356:
[----:B------:R-:W-:Y:S05]  /*3540*/  BSYNC.RECONVERGENT B1 ;  /* 0x0000000000017941 */ /* 0x000fea0003800200 */
.L_x_3355:
        /* <DEDUP_REMOVED lines=19> */
.L_x_3358:
[----:B------:R-:W-:Y:S05]  /*3680*/  BSYNC.RECONVERGENT B1 ;  /* 0x0000000000017941 */ /* 0x000fea0003800200 */
.L_x_3357:
        /* <DEDUP_REMOVED lines=19> */
.L_x_3360:
[----:B------:R-:W-:Y:S05]  /*37c0*/  BSYNC.RECONVERGENT B1 ;  /* 0x0000000000017941 */ /* 0x000fea0003800200 */
.L_x_3359:
        /* <DEDUP_REMOVED lines=19> */
.L_x_3362:
[----:B------:R-:W-:Y:S05]  /*3900*/  BSYNC.RECONVERGENT B1 ;  /* 0x0000000000017941 */ /* 0x000fea0003800200 */
.L_x_3361:
        /* <DEDUP_REMOVED lines=29> */
.L_x_3364:
[----:B------:R-:W-:Y:S05]  /*3ae0*/  BSYNC.RECONVERGENT B1 ;  /* 0x0000000000017941 */ /* 0x000fea0003800200 */
.L_x_3363:
        /* <DEDUP_REMOVED lines=19> */
.L_x_3366:
[----:B------:R-:W-:Y:S05]  /*3c20*/  BSYNC.RECONVERGENT B1 ;  /* 0x0000000000017941 */ /* 0x000fea0003800200 */
.L_x_3365:
        /* <DEDUP_REMOVED lines=19> */
.L_x_3368:
[----:B------:R-:W-:Y:S05]  /*3d60*/  BSYNC.RECONVERGENT B1 ;  /* 0x0000000000017941 */ /* 0x000fea0003800200 */
.L_x_3367:
        /* <DEDUP_REMOVED lines=19> */
.L_x_3370:
[----:B------:R-:W-:Y:S05]  /*3ea0*/  BSYNC.RECONVERGENT B1 ;  /* 0x0000000000017941 */ /* 0x000fea0003800200 */
.L_x_3369:
        /* <DEDUP_REMOVED lines=19> */
.L_x_3372:
[----:B------:R-:W-:Y:S05]  /*3fe0*/  BSYNC.RECONVERGENT B1 ;  /* 0x0000000000017941 */ /* 0x000fea0003800200 */
.L_x_3371:
        /* <DEDUP_REMOVED lines=18> */
.L_x_3342:
        /* <DEDUP_REMOVED lines=34> */
.L_x_3375:
[----:B------:R-:W-:Y:S05]  /*4330*/  BSYNC.RECONVERGENT B1 ;  /* 0x0000000000017941 */ /* 0x000fea0003800200 */
.L_x_3374:
        /* <DEDUP_REMOVED lines=29> */
.L_x_3377:
[----:B------:R-:W-:Y:S05]  /*4510*/  BSYNC.RECONVERGENT B1 ;  /* 0x0000000000017941 */ /* 0x000fea0003800200 */
.L_x_3376:
        /* <DEDUP_REMOVED lines=37> */
.L_x_3379:
[----:B------:R-:W-:Y:S05]  /*4770*/  BSYNC.RECONVERGENT B1 ;  /* 0x0000000000017941 */ /* 0x000fea0003800200 */
.L_x_3378:
        /* <DEDUP_REMOVED lines=29> */
.L_x_3381:
[----:B------:R-:W-:Y:S05]  /*4950*/  BSYNC.RECONVERGENT B1 ;  /* 0x0000000000017941 */ /* 0x000fea0003800200 */
.L_x_3380:
        /* <DEDUP_REMOVED lines=29> */
.L_x_3383:
[----:B------:R-:W-:Y:S05]  /*4b30*/  BSYNC.RECONVERGENT B1 ;  /* 0x0000000000017941 */ /* 0x000fea0003800200 */
.L_x_3382:
        /* <DEDUP_REMOVED lines=29> */
.L_x_3385:
[----:B------:R-:W-:Y:S05]  /*4d10*/  BSYNC.RECONVERGENT B1 ;  /* 0x0000000000017941 */ /* 0x000fea0003800200 */
.L_x_3384:
        /* <DEDUP_REMOVED lines=37> */
.L_x_3387:
[----:B------:R-:W-:Y:S05]  /*4f70*/  BSYNC.RECONVERGENT B1 ;  /* 0x0000000000017941 */ /* 0x000fea0003800200 */
.L_x_3386:
        /* <DEDUP_REMOVED lines=29> */
.L_x_3389:
[----:B------:R-:W-:Y:S05]  /*5150*/  BSYNC.RECONVERGENT B1 ;  /* 0x0000000000017941 */ /* 0x000fea0003800200 */
.L_x_3388:
        /* <DEDUP_REMOVED lines=29> */
.L_x_3391:
[----:B------:R-:W-:Y:S05]  /*5330*/  BSYNC.RECONVERGENT B1 ;  /* 0x0000000000017941 */ /* 0x000fea0003800200 */
.L_x_3390:
        /* <DEDUP_REMOVED lines=29> */
.L_x_3393:
[----:B------:R-:W-:Y:S05]  /*5510*/  BSYNC.RECONVERGENT B1 ;  /* 0x0000000000017941 */ /* 0x000fea0003800200 */
.L_x_3392:
        /* <DEDUP_REMOVED lines=39> */
.L_x_3395:
[----:B------:R-:W-:Y:S05]  /*5790*/  BSYNC.RECONVERGENT B1 ;  /* 0x0000000000017941 */ /* 0x000fea0003800200 */
.L_x_3394:
        /* <DEDUP_REMOVED lines=29> */
.L_x_3397:
[----:B------:R-:W-:Y:S05]  /*5970*/  BSYNC.RECONVERGENT B1 ;  /* 0x0000000000017941 */ /* 0x000fea0003800200 */
.L_x_3396:
        /* <DEDUP_REMOVED lines=29> */
.L_x_3399:
[----:B------:R-:W-:Y:S05]  /*5b50*/  BSYNC.RECONVERGENT B1 ;  /* 0x0000000000017941 */ /* 0x000fea0003800200 */
.L_x_3398:
        /* <DEDUP_REMOVED lines=29> */
.L_x_3401:
[----:B------:R-:W-:Y:S05]  /*5d30*/  BSYNC.RECONVERGENT B1 ;  /* 0x0000000000017941 */ /* 0x000fea0003800200 */
.L_x_3400:
        /* <DEDUP_REMOVED lines=29> */
.L_x_3403:
[----:B------:R-:W-:Y:S05]  /*5f10*/  BSYNC.RECONVERGENT B1 ;  /* 0x0000000000017941 */ /* 0x000fea0003800200 */
.L_x_3402:
        /* <DEDUP_REMOVED lines=27> */
.L_x_3373:
[----:B------:R-:W-:Y:S05]  /*60d0*/  BSYNC.RECONVERGENT B0 ;  /* 0x0000000000007941 */ /* 0x000fea0003800200 */
.L_x_3341:
        /* <DEDUP_REMOVED lines=8> */
.L_x_3405:
        /* <DEDUP_REMOVED lines=10> */
.L_x_3478:


//--------------------- .nv.shared.reserved.0     --------------------------
	.section	.nv.shared.reserved.0,"aw",@nobits
	.weak		__nv_reservedSMEM_offset_0_alias
	.size		__nv_reservedSMEM_offset_0_alias, 0, 64
	.other		__nv_reservedSMEM_offset_0_alias,@"STO_CUDA_RESERVED_SHARED STV_DEFAULT"
__nv_reservedSMEM_offset_0_alias:
	.zero		0
	.zero		64


//--------------------- .nv.global                --------------------------
	.section	.nv.global,"aw",@nobits
.nv.global:
	.type		_ZN61_INTERNAL_bbf27814_30_group_norm_nhwc_one_pass_30_cu_695b27a56thrust24THRUST_300001_SM_1030_NS12placeholders2_5E,@object
	.size		_ZN61_INTERNAL_bbf27814_30_group_norm_nhwc_one_pass_30_cu_695b27a56thrust24THRUST_300001_SM_1030_NS12placeholders2_5E,(_ZN61_INTERNAL_bbf27814_30_group_norm_nhwc_one_pass_30_cu_695b27a54cuda3std3__45__cpo6cbeginE - _ZN61_INTERNAL_bbf27814_30_group_norm_nhwc_one_pass_30_cu_695b27a56thrust24THRUST_300001_SM_1030_NS12placeholders2_5E)
_ZN61_INTERNAL_bbf27814_30_group_norm_nhwc_one_pass_30_cu_695b27a56thrust24THRUST_300001_SM_1030_NS12placeholders2_5E:
	.zero		1
	.type		_ZN61_INTERNAL_bbf27814_30_group_norm_nhwc_one_pass_30_cu_695b27a54cuda3std3__45__cpo6cbeginE,@object
	.size		_ZN61_INTERNAL_bbf27814_30_group_norm_nhwc_one_pass_30_cu_695b27a54cuda3std3__45__cpo6cbeginE,(_ZN61_INTERNAL_bbf27814_30_group_norm_nhwc_one_pass_30_cu_695b27a54cuda3std6ranges3__45__cpo6cbeginE - _ZN61_INTERNAL_bbf27814_30_group_norm_nhwc_one_pass_30_cu_695b27a54cuda3std3__45__cpo6cbeginE)
_ZN61_INTERNAL_bbf27814_30_group_norm_nhwc_one_pass_30_cu_695b27a54cuda3std3__45__cpo6cbeginE:
	.zero		1
	.type		_ZN61_INTERNAL_bbf27814_30_group_norm_nhwc_one_pass_30_cu_695b27a54cuda3std6ranges3__45__cpo6cbeginE,@object
	.size		_ZN61_INTERNAL_bbf27814_30_group_norm_nhwc_one_pass_30_cu_695b27a54cuda3std6ranges3__45__cpo6cbeginE,(_ZN61_INTERNAL_bbf27814_30_group_norm_nhwc_one_pass_30_cu_695b27a54cuda3std3__48in_placeE - _ZN61_INTERNAL_bbf27814_30_group_norm_nhwc_one_pass_30_cu_695b27a54cuda3std6ranges3__45__cpo6cbeginE)
_ZN61_INTERNAL_bbf27814_30_group_norm_nhwc_one_pass_30_cu_695b27a54cuda3std6ranges3__45__cpo6cbeginE:
	.zero		1
	.type		_ZN61_INTERNAL_bbf27814_30_group_norm_nhwc_one_pass_30_cu_695b27a54cuda3std3__48in_placeE,@object
	.size		_ZN61_INTERNAL_bbf27814_30_group_norm_nhwc_one_pass_30_cu_695b27a54cuda3std3__48in_placeE,(_ZN61_INTERNAL_bbf27814_30_group_norm_nhwc_one_pass_30_cu_695b27a54cuda3std6ranges3__45__cpo4sizeE - _ZN61_INTERNAL_bbf27814_30_group_norm_nhwc_one_pass_30_cu_695b27a54cuda3std3__48in_placeE)
_ZN61_INTERNAL_bbf27814_30_group_norm_nhwc_one_pass_30_cu_695b27a54cuda3std3__48in_placeE:
	.zero		1
	.type		_ZN61_INTERNAL_bbf27814_30_group_norm_nhwc_one_pass_30_cu_695b27a54cuda3std6ranges3__45__cpo4sizeE,@object
	.size		_ZN61_INTERNAL_bbf27814_30_group_norm_nhwc_one_pass_30_cu_695b27a54cuda3std6ranges3__45__cpo4sizeE,(_ZN61_INTERNAL_bbf27814_30_group_norm_nhwc_one_pass_30_cu_695b27a56thrust24THRUST_300001_SM_1030_NS12placeholders2_9E - _ZN61_INTERNAL_bbf27814_30_group_norm_nhwc_one_pass_30_cu_695b27a54cuda3std6ranges3__45__cpo4sizeE)
_ZN61_INTERNAL_bbf27814_30_group_norm_nhwc_one_pass_30_cu_695b27a54cuda3std6ranges3__45__cpo4sizeE:
	.zero		1
	.type		_ZN61_INTERNAL_bbf27814_30_group_norm_nhwc_one_pass_30_cu_695b27a56thrust24THRUST_300001_SM_1030_NS12placeholders2_9E,@object
	.size		_ZN61_INTERNAL_bbf27814_30_group_norm_nhwc_one_pass_30_cu_695b27a56thrust24THRUST_300001_SM_1030_NS12placeholders2_9E,(_ZN61_INTERNAL_bbf27814_30_group_norm_nhwc_one_pass_30_cu_695b27a54cuda3std3__45__cpo7crbeginE - _ZN61_INTERNAL_bbf27814_30_group_norm_nhwc_one_pass_30_cu_695b27a56thrust24THRUST_300001_SM_1030_NS12placeholders2_9E)
_ZN61_INTERNAL_bbf27814_30_group_norm_nhwc_one_pass_30_cu_695b27a56thrust24THRUST_300001_SM_1030_NS12placeholders2_9E:
	.zero		1
	.type		_ZN61_INTERNAL_bbf27814_30_group_norm_nhwc_one_pass_30_cu_695b27a54cuda3std3__45__cpo7crbeginE,@object
	.size		_ZN61_INTERNAL_bbf27814_30_group_norm_nhwc_one_pass_30_cu_695b27a54cuda3std3__45__cpo7crbeginE,(_ZN61_INTERNAL_bbf27814_30_group_norm_nhwc_one_pass_30_cu_695b27a54cuda3std6ranges3__45__cpo4nextE - _ZN61_INTERNAL_bbf27814_30_group_norm_nhwc_one_pass_30_cu_695b27a54cuda3std3__45__cpo7crbeginE)
_ZN61_INTERNAL_bbf27814_30_group_norm_nhwc_one_pass_30_cu_695b27a54cuda3std3__45__cpo7crbeginE:
	.zero		1
	.type		_ZN61_INTERNAL_bbf27814_30_group_norm_nhwc_one_pass_30_cu_695b27a54cuda3std6ranges3__45__cpo4nextE,@object
	.size		_ZN61_INTERNAL_bbf27814_30_group_norm_nhwc_one_pass_30_cu_695b27a54cuda3std6ranges3__45__cpo4nextE,(_ZN61_INTERNAL_bbf27814_30_group_norm_nhwc_one_pass_30_cu_695b27a54cuda3std6ranges3__45__cpo4swapE - _ZN61_INTERNAL_bbf27814_30_group_norm_nhwc_one_pass_30_cu_695b27a54cuda3std6ranges3__45__cpo4nextE)
_ZN61_INTERNAL_bbf27814_30_group_norm_nhwc_one_pass_30_cu_695b27a54cuda3std6ranges3__45__cpo4nextE:
	.zero		1
	.type		_ZN61_INTERNAL_bbf27814_30_group_norm_nhwc_one_pass_30_cu_695b27a54cuda3std6ranges3__45__cpo4swapE,@object
	.size		_ZN61_INTERNAL_bbf27814_30_group_norm_nhwc_one_pass_30_cu_695b27a54cuda3std6ranges3__45__cpo4swapE,(_ZN61_INTERNAL_bbf27814_30_group_norm_nhwc_one_pass_30_cu_695b27a56thrust24THRUST_300001_SM_1030_NS12placeholders2_1E - _ZN61_INTERNAL_bbf27814_30_group_norm_nhwc_one_pass_30_cu_695b27a54cuda3std6ranges3__45__cpo4swapE)
_ZN61_INTERNAL_bbf27814_30_group_norm_nhwc_one_pass_30_cu_695b27a54cuda3std6ranges3__45__cpo4swapE:
	.zero		1
	.type		_ZN61_INTERNAL_bbf27814_30_group_norm_nhwc_one_pass_30_cu_695b27a56thrust24THRUST_300001_SM_1030_NS12placeholders2_1E,@object
	.size		_ZN61_INTERNAL_bbf27814_30_group_norm_nhwc_one_pass_30_cu_695b27a56thrust24THRUST_300001_SM_1030_NS12placeholders2_1E,(_ZN61_INTERNAL_bbf27814_30_group_norm_nhwc_one_pass_30_cu_695b27a56thrust24THRUST_300001_SM_1030_NS12placeholders2_3E - _ZN61_INTERNAL_bbf27814_30_group_norm_nhwc_one_pass_30_cu_695b27a56thrust24THRUST_300001_SM_1030_NS12placeholders2_1E)
_ZN61_INTERNAL_bbf27814_30_group_norm_nhwc_one_pass_30_cu_695b27a56thrust24THRUST_300001_SM_1030_NS12placeholders2_1E:
	.zero		1
	.type		_ZN61_INTERNAL_bbf27814_30_group_norm_nhwc_one_pass_30_cu_695b27a56thrust24THRUST_300001_SM_1030_NS12placeholders2_3E,@object
	.size		_ZN61_INTERNAL_bbf27814_30_group_norm_nhwc_one_pass_30_cu_695b27a56thrust24THRUST_300001_SM_1030_NS12placeholders2_3E,(_ZN61_INTERNAL_bbf27814_30_group_norm_nhwc_one_pass_30_cu_695b27a54cuda3std3__45__cpo5beginE - _ZN61_INTERNAL_bbf27814_30_group_norm_nhwc_one_pass_30_cu_695b27a56thrust24THRUST_300001_SM_1030_NS12placeholders2_3E)
_ZN61_INTERNAL_bbf27814_30_group_norm_nhwc_one_pass_30_cu_695b27a56thrust24THRUST_300001_SM_1030_NS12placeholders2_3E:
	.zero		1
	.type		_ZN61_INTERNAL_bbf27814_30_group_norm_nhwc_one_pass_30_cu_695b27a54cuda3std3__45__cpo5beginE,@object
	.size		_ZN61_INTERNAL_bbf27814_30_group_norm_nhwc_one_pass_30_cu_695b27a54cuda3std3__45__cpo5beginE,(_ZN61_INTERNAL_bbf27814_30_group_norm_nhwc_one_pass_30_cu_695b27a54cuda3std6ranges3__45__cpo5beginE - _ZN61_INTERNAL_bbf27814_30_group_norm_nhwc_one_pass_30_cu_695b27a54cuda3std3__45__cpo5beginE)
_ZN61_INTERNAL_bbf27814_30_group_norm_nhwc_one_pass_30_cu_695b27a54cuda3std3__45__cpo5beginE:
	.zero		1
	.type		_ZN61_INTERNAL_bbf27814_30_group_norm_nhwc_one_pass_30_cu_695b27a54cuda3std6ranges3__45__cpo5beginE,@object
	.size		_ZN61_INTERNAL_bbf27814_30_group_norm_nhwc_one_pass_30_cu_695b27a54cuda3std6ranges3__45__cpo5beginE,(_ZN61_INTERNAL_bbf27814_30_group_norm_nhwc_one_pass_30_cu_695b27a54cuda3std3__463_GLOBAL__N__bbf27814_30_group_norm_nhwc_one_pass_30_cu_695b27a56ignoreE - _ZN61_INTERNAL_bbf27814_30_group_norm_nhwc_one_pass_30_cu_695b27a54cuda3std6ranges3__45__cpo5beginE)
_ZN61_INTERNAL_bbf27814_30_group_norm_nhwc_one_pass_30_cu_695b27a54cuda3std6ranges3__45__cpo5beginE:
	.zero		1
	.type		_ZN61_INTERNAL_bbf27814_30_group_norm_nhwc_one_pass_30_cu_695b27a54cuda3std3__463_GLOBAL__N__bbf27814_30_group_norm_nhwc_one_pass_30_cu_695b27a56ignoreE,@object
	.size		_ZN61_INTERNAL_bbf27814_30_group_norm_nhwc_one_pass_30_cu_695b27a54cuda3std3__463_GLOBAL__N__bbf27814_30_group_norm_nhwc_one_pass_30_cu_695b27a56ignoreE,(_ZN61_INTERNAL_bbf27814_30_group_norm_nhwc_one_pass_30_cu_695b27a54cuda3std6ranges3__45__cpo4dataE - _ZN61_INTERNAL_bbf27814_30_group_norm_nhwc_one_pass_30_cu_695b27a54cuda3std3__463_GLOBAL__N__bbf27814_30_group_norm_nhwc_one_pass_30_cu_695b27a56ignoreE)
_ZN61_INTERNAL_bbf27814_30_group_norm_nhwc_one_pass_30_cu_695b27a54cuda3std3__463_GLOBAL__N__bbf27814_30_group_norm_nhwc_one_pass_30_cu_695b27a56ignoreE:
	.zero		1
	.type		_ZN61_INTERNAL_bbf27814_30_group_norm_nhwc_one_pass_30_cu_695b27a54cuda3std6ranges3__45__cpo4dataE,@object
	.size		_ZN61_INTERNAL_bbf27814_30_group_norm_nhwc_one_pass_30_cu_695b27a54cuda3std6ranges3__45__cpo4dataE,(_ZN61_INTERNAL_bbf27814_30_group_norm_nhwc_one_pass_30_cu_695b27a56thrust24THRUST_300001_SM_1030_NS12placeholders2_7E - _ZN61_INTERNAL_bbf27814_30_group_norm_nhwc_one_pass_30_cu_695b27a54cuda3std6ranges3__45__cpo4dataE)
_ZN61_INTERNAL_bbf27814_30_group_norm_nhwc_one_pass_30_cu_695b27a54cuda3std6ranges3__45__cpo4dataE:
	.zero		1
	.type		_ZN61_INTERNAL_bbf27814_30_group_norm_nhwc_one_pass_30_cu_695b27a56thrust24THRUST_300001_SM_1030_NS12placeholders2_7E,@object
	.size		_ZN61_INTERNAL_bbf27814_30_group_norm_nhwc_one_pass_30_cu_695b27a56thrust24THRUST_300001_SM_1030_NS12placeholders2_7E,(_ZN61_INTERNAL_bbf27814_30_group_norm_nhwc_one_pass_30_cu_695b27a54cuda3std3__45__cpo6rbeginE - _ZN61_INTERNAL_bbf27814_30_group_norm_nhwc_one_pass_30_cu_695b27a56thrust24THRUST_300001_SM_1030_NS12placeholders2_7E)
_ZN61_INTERNAL_bbf27814_30_group_norm_nhwc_one_pass_30_cu_695b27a56thrust24THRUST_300001_SM_1030_NS12placeholders2_7E:
	.zero		1
	.type		_ZN61_INTERNAL_bbf27814_30_group_norm_nhwc_one_pass_30_cu_695b27a54cuda3std3__45__cpo6rbeginE,@object
	.size		_ZN61_INTERNAL_bbf27814_30_group_norm_nhwc_one_pass_30_cu_695b27a54cuda3std3__45__cpo6rbeginE,(_ZN61_INTERNAL_bbf27814_30_group_norm_nhwc_one_pass_30_cu_695b27a54cuda3std6ranges3__45__cpo7advanceE - _ZN61_INTERNAL_bbf27814_30_group_norm_nhwc_one_pass_30_cu_695b27a54cuda3std3__45__cpo6rbeginE)
_ZN61_INTERNAL_bbf27814_30_group_norm_nhwc_one_pass_30_cu_695b27a54cuda3std3__45__cpo6rbeginE:
	.zero		1
	.type		_ZN61_INTERNAL_bbf27814_30_group_norm_nhwc_one_pass_30_cu_695b27a54cuda3std6ranges3__45__cpo7advanceE,@object
	.size		_ZN61_INTERNAL_bbf27814_30_group_norm_nhwc_one_pass_30_cu_695b27a54cuda3std6ranges3__45__cpo7advanceE,(_ZN61_INTERNAL_bbf27814_30_group_norm_nhwc_one_pass_30_cu_695b27a54cuda3std3__47nulloptE - _ZN61_INTERNAL_bbf27814_30_group_norm_nhwc_one_pass_30_cu_695b27a54cuda3std6ranges3__45__cpo7advanceE)
_ZN61_INTERNAL_bbf27814_30_group_norm_nhwc_one_pass_30_cu_695b27a54cuda3std6ranges3__45__cpo7advanceE:
	.zero		1
	.type		_ZN61_INTERNAL_bbf27814_30_group_norm_nhwc_one_pass_30_cu_695b27a54cuda3std3__47nulloptE,@object
	.size		_ZN61_INTERNAL_bbf27814_30_group_norm_nhwc_one_pass_30_cu_695b27a54cuda3std3__47nulloptE,(_ZN61_INTERNAL_bbf27814_30_group_norm_nhwc_one_pass_30_cu_695b27a54cuda3std6ranges3__45__cpo8distanceE - _ZN61_INTERNAL_bbf27814_30_group_norm_nhwc_one_pass_30_cu_695b27a54cuda3std3__47nulloptE)
_ZN61_INTERNAL_bbf27814_30_group_norm_nhwc_one_pass_30_cu_695b27a54cuda3std3__47nulloptE:
	.zero		1
	.type		_ZN61_INTERNAL_bbf27814_30_group_norm_nhwc_one_pass_30_cu_695b27a54cuda3std6ranges3__45__cpo8distanceE,@object
	.size		_ZN61_INTERNAL_bbf27814_30_group_norm_nhwc_one_pass_30_cu_695b27a54cuda3std6ranges3__45__cpo8distanceE,(_ZN61_INTERNAL_bbf27814_30_group_norm_nhwc_one_pass_30_cu_695b27a56thrust24THRUST_300001_SM_1030_NS12placeholders2_6E - _ZN61_INTERNAL_bbf27814_30_group_norm_nhwc_one_pass_30_cu_695b27a54cuda3std6ranges3__45__cpo8distanceE)
_ZN61_INTERNAL_bbf27814_30_group_norm_nhwc_one_pass_30_cu_695b27a54cuda3std6ranges3__45__cpo8distanceE:
	.zero		1
	.type		_ZN61_INTERNAL_bbf27814_30_group_norm_nhwc_one_pass_30_cu_695b27a56thrust24THRUST_300001_SM_1030_NS12placeholders2_6E,@object
	.size		_ZN61_INTERNAL_bbf27814_30_group_norm_nhwc_one_pass_30_cu_695b27a56thrust24THRUST_300001_SM_1030_NS12placeholders2_6E,(_ZN61_INTERNAL_bbf27814_30_group_norm_nhwc_one_pass_30_cu_695b27a54cuda3std3__45__cpo4cendE - _ZN61_INTERNAL_bbf27814_30_group_norm_nhwc_one_pass_30_cu_695b27a56thrust24THRUST_300001_SM_1030_NS12placeholders2_6E)
_ZN61_INTERNAL_bbf27814_30_group_norm_nhwc_one_pass_30_cu_695b27a56thrust24THRUST_300001_SM_1030_NS12placeholders2_6E:
	.zero		1
	.type		_ZN61_INTERNAL_bbf27814_30_group_norm_nhwc_one_pass_30_cu_695b27a54cuda3std3__45__cpo4cendE,@object
	.size		_ZN61_INTERNAL_bbf27814_30_group_norm_nhwc_one_pass_30_cu_695b27a54cuda3std3__45__cpo4cendE,(_ZN61_INTERNAL_bbf27814_30_group_norm_nhwc_one_pass_30_cu_695b27a54cuda3std6ranges3__45__cpo4cendE - _ZN61_INTERNAL_bbf27814_30_group_norm_nhwc_one_pass_30_cu_695b27a54cuda3std3__45__cpo4cendE)
_ZN61_INTERNAL_bbf27814_30_group_norm_nhwc_one_pass_30_cu_695b27a54cuda3std3__45__cpo4cendE:
	.zero		1
	.type		_ZN61_INTERNAL_bbf27814_30_group_norm_nhwc_one_pass_30_cu_695b27a54cuda3std6ranges3__45__cpo4cendE,@object
	.size		_ZN61_INTERNAL_bbf27814_30_group_norm_nhwc_one_pass_30_cu_695b27a54cuda3std6ranges3__45__cpo4cendE,(_ZN61_INTERNAL_bbf27814_30_group_norm_nhwc_one_pass_30_cu_695b27a54cuda3std3__420unreachable_sentinelE - _ZN61_INTERNAL_bbf27814_30_group_norm_nhwc_one_pass_30_cu_695b27a54cuda3std6ranges3__45__cpo4cendE)
_ZN61_INTERNAL_bbf27814_30_group_norm_nhwc_one_pass_30_cu_695b27a54cuda3std6ranges3__45__cpo4cendE:
	.zero		1
	.type		_ZN61_INTERNAL_bbf27814_30_group_norm_nhwc_one_pass_30_cu_695b27a54cuda3std3__420unreachable_sentinelE,@object
	.size		_ZN61_INTERNAL_bbf27814_30_group_norm_nhwc_one_pass_30_cu_695b27a54cuda3std3__420unreachable_sentinelE,(_ZN61_INTERNAL_bbf27814_30_group_norm_nhwc_one_pass_30_cu_695b27a54cuda3std6ranges3__45__cpo5ssizeE - _ZN61_INTERNAL_bbf27814_30_group_norm_nhwc_one_pass_30_cu_695b27a54cuda3std3__420unreachable_sentinelE)
_ZN61_INTERNAL_bbf27814_30_group_norm_nhwc_one_pass_30_cu_695b27a54cuda3std3__420unreachable_sentinelE:
	.zero		1
	.type		_ZN61_INTERNAL_bbf27814_30_group_norm_nhwc_one_pass_30_cu_695b27a54cuda3std6ranges3__45__cpo5ssizeE,@object
	.size		_ZN61_INTERNAL_bbf27814_30_group_norm_nhwc_one_pass_30_cu_695b27a54cuda3std6ranges3__45__cpo5ssizeE,(_ZN61_INTERNAL_bbf27814_30_group_norm_nhwc_one_pass_30_cu_695b27a56thrust24THRUST_300001_SM_1030_NS12placeholders3_10E - _ZN61_INTERNAL_bbf27814_30_group_norm_nhwc_one_pass_30_cu_695b27a54cuda3std6ranges3__45__cpo5ssizeE)
_ZN61_INTERNAL_bbf27814_30_group_norm_nhwc_one_pass_30_cu_695b27a54cuda3std6ranges3__45__cpo5ssizeE:
	.zero		1
	.type		_ZN61_INTERNAL_bbf27814_30_group_norm_nhwc_one_pass_30_cu_695b27a56thrust24THRUST_300001_SM_1030_NS12placeholders3_10E,@object
	.size		_ZN61_INTERNAL_bbf27814_30_group_norm_nhwc_one_pass_30_cu_695b27a56thrust24THRUST_300001_SM_1030_NS12placeholders3_10E,(_ZN61_INTERNAL_bbf27814_30_group_norm_nhwc_one_pass_30_cu_695b27a54cuda3std3__45__cpo5crendE - _ZN61_INTERNAL_bbf27814_30_group_norm_nhwc_one_pass_30_cu_695b27a56thrust24THRUST_300001_SM_1030_NS12placeholders3_10E)
_ZN61_INTERNAL_bbf27814_30_group_norm_nhwc_one_pass_30_cu_695b27a56thrust24THRUST_300001_SM_1030_NS12placeholders3_10E:
	.zero		1
	.type		_ZN61_INTERNAL_bbf27814_30_group_norm_nhwc_one_pass_30_cu_695b27a54cuda3std3__45__cpo5crendE,@object
	.size		_ZN61_INTERNAL_bbf27814_30_group_norm_nhwc_one_pass_30_cu_695b27a54cuda3std3__45__cpo5crendE,(_ZN61_INTERNAL_bbf27814_30_group_norm_nhwc_one_pass_30_cu_695b27a54cuda3std6ranges3__45__cpo4prevE - _ZN61_INTERNAL_bbf27814_30_group_norm_nhwc_one_pass_30_cu_695b27a54cuda3std3__45__cpo5crendE)
_ZN61_INTERNAL_bbf27814_30_group_norm_nhwc_one_pass_30_cu_695b27a54cuda3std3__45__cpo5crendE:
	.zero		1
	.type		_ZN61_INTERNAL_bbf27814_30_group_norm_nhwc_one_pass_30_cu_695b27a54cuda3std6ranges3__45__cpo4prevE,@object
	.size		_ZN61_INTERNAL_bbf27814_30_group_norm_nhwc_one_pass_30_cu_695b27a54cuda3std6ranges3__45__cpo4prevE,(_ZN61_INTERNAL_bbf27814_30_group_norm_nhwc_one_pass_30_cu_695b27a54cuda3std6ranges3__45__cpo9iter_moveE - _ZN61_INTERNAL_bbf27814_30_group_norm_nhwc_one_pass_30_cu_695b27a54cuda3std6ranges3__45__cpo4prevE)
_ZN61_INTERNAL_bbf27814_30_group_norm_nhwc_one_pass_30_cu_695b27a54cuda3std6ranges3__45__cpo4prevE:
	.zero		1
	.type		_ZN61_INTERNAL_bbf27814_30_group_norm_nhwc_one_pass_30_cu_695b27a54cuda3std6ranges3__45__cpo9iter_moveE,@object
	.size		_ZN61_INTERNAL_bbf27814_30_group_norm_nhwc_one_pass_30_cu_695b27a54cuda3std6ranges3__45__cpo9iter_moveE,(_ZN61_INTERNAL_bbf27814_30_group_norm_nhwc_one_pass_30_cu_695b27a56thrust24THRUST_300001_SM_1030_NS12placeholders2_2E - _ZN61_INTERNAL_bbf27814_30_group_norm_nhwc_one_pass_30_cu_695b27a54cuda3std6ranges3__45__cpo9iter_moveE)
_ZN61_INTERNAL_bbf27814_30_group_norm_nhwc_one_pass_30_cu_695b27a54cuda3std6ranges3__45__cpo9iter_moveE:
	.zero		1
	.type		_ZN61_INTERNAL_bbf27814_30_group_norm_nhwc_one_pass_30_cu_695b27a56thrust24THRUST_300001_SM_1030_NS12placeholders2_2E,@object
	.size		_ZN61_INTERNAL_bbf27814_30_group_norm_nhwc_one_pass_30_cu_695b27a56thrust24THRUST_300001_SM_1030_NS12placeholders2_2E,(_ZN61_INTERNAL_bbf27814_30_group_norm_nhwc_one_pass_30_cu_695b27a56thrust24THRUST_300001_SM_1030_NS12placeholders2_4E - _ZN61_INTERNAL_bbf27814_30_group_norm_nhwc_one_pass_30_cu_695b27a56thrust24THRUST_300001_SM_1030_NS12placeholders2_2E)
_ZN61_INTERNAL_bbf27814_30_group_norm_nhwc_one_pass_30_cu_695b27a56thrust24THRUST_300001_SM_1030_NS12placeholders2_2E:
	.zero		1
	.type		_ZN61_INTERNAL_bbf27814_30_group_norm_nhwc_one_pass_30_cu_695b27a56thrust24THRUST_300001_SM_1030_NS12placeholders2_4E,@object
	.size		_ZN61_INTERNAL_bbf27814_30_group_norm_nhwc_one_pass_30_cu_695b27a56thrust24THRUST_300001_SM_1030_NS12placeholders2_4E,(_ZN61_INTERNAL_bbf27814_30_group_norm_nhwc_one_pass_30_cu_695b27a54cuda3std3__45__cpo3endE - _ZN61_INTERNAL_bbf27814_30_group_norm_nhwc_one_pass_30_cu_695b27a56thrust24THRUST_300001_SM_1030_NS12placeholders2_4E)
_ZN61_INTERNAL_bbf27814_30_group_norm_nhwc_one_pass_30_cu_695b27a56thrust24THRUST_300001_SM_1030_NS12placeholders2_4E:
	.zero		1
	.type		_ZN61_INTERNAL_bbf27814_30_group_norm_nhwc_one_pass_30_cu_695b27a54cuda3std3__45__cpo3endE,@object
	.size		_ZN61_INTERNAL_bbf27814_30_group_norm_nhwc_one_pass_30_cu_695b27a54cuda3std3__45__cpo3endE,(_ZN61_INTERNAL_bbf27814_30_group_norm_nhwc_one_pass_30_cu_695b27a54cuda3std6ranges3__45__cpo3endE - _ZN61_INTERNAL_bbf27814_30_group_norm_nhwc_one_pass_30_cu_695b27a54cuda3std3__45__cpo3endE)
_ZN61_INTERNAL_bbf27814_30_group_norm_nhwc_one_pass_30_cu_695b27a54cuda3std3__45__cpo3endE:
	.zero		1
	.type		_ZN61_INTERNAL_bbf27814_30_group_norm_nhwc_one_pass_30_cu_695b27a54cuda3std6ranges3__45__cpo3endE,@object
	.size		_ZN61_INTERNAL_bbf27814_30_group_norm_nhwc_one_pass_30_cu_695b27a54cuda3std6ranges3__45__cpo3endE,(_ZN61_INTERNAL_bbf27814_30_group_norm_nhwc_one_pass_30_cu_695b27a54cuda3std3__419piecewise_constructE - _ZN61_INTERNAL_bbf27814_30_group_norm_nhwc_one_pass_30_cu_695b27a54cuda3std6ranges3__45__cpo3endE)
_ZN61_INTERNAL_bbf27814_30_group_norm_nhwc_one_pass_30_cu_695b27a54cuda3std6ranges3__45__cpo3endE:
	.zero		1
	.type		_ZN61_INTERNAL_bbf27814_30_group_norm_nhwc_one_pass_30_cu_695b27a54cuda3std3__419piecewise_constructE,@object
	.size		_ZN61_INTERNAL_bbf27814_30_group_norm_nhwc_one_pass_30_cu_695b27a54cuda3std3__419piecewise_constructE,(_ZN61_INTERNAL_bbf27814_30_group_norm_nhwc_one_pass_30_cu_695b27a54cuda3std6ranges3__45__cpo5cdataE - _ZN61_INTERNAL_bbf27814_30_group_norm_nhwc_one_pass_30_cu_695b27a54cuda3std3__419piecewise_constructE)
_ZN61_INTERNAL_bbf27814_30_group_norm_nhwc_one_pass_30_cu_695b27a54cuda3std3__419piecewise_constructE:
	.zero		1
	.type		_ZN61_INTERNAL_bbf27814_30_group_norm_nhwc_one_pass_30_cu_695b27a54cuda3std6ranges3__45__cpo5cdataE,@object
	.size		_ZN61_INTERNAL_bbf27814_30_group_norm_nhwc_one_pass_30_cu_695b27a54cuda3std6ranges3__45__cpo5cdataE,(_ZN61_INTERNAL_bbf27814_30_group_norm_nhwc_one_pass_30_cu_695b27a56thrust24THRUST_300001_SM_1030_NS12placeholders2_8E - _ZN61_INTERNAL_bbf27814_30_group_norm_nhwc_one_pass_30_cu_695b27a54cuda3std6ranges3__45__cpo5cdataE)
_ZN61_INTERNAL_bbf27814_30_group_norm_nhwc_one_pass_30_cu_695b27a54cuda3std6ranges3__45__cpo5cdataE:
	.zero		1
	.type		_ZN61_INTERNAL_bbf27814_30_group_norm_nhwc_one_pass_30_cu_695b27a56thrust24THRUST_300001_SM_1030_NS12placeholders2_8E,@object
	.size		_ZN61_INTERNAL_bbf27814_30_group_norm_nhwc_one_pass_30_cu_695b27a56thrust24THRUST_300001_SM_1030_NS12placeholders2_8E,(_ZN61_INTERNAL_bbf27814_30_group_norm_nhwc_one_pass_30_cu_695b27a54cuda3std3__45__cpo4rendE - _ZN61_INTERNAL_bbf27814_30_group_norm_nhwc_one_pass_30_cu_695b27a56thrust24THRUST_300001_SM_1030_NS12placeholders2_8E)
_ZN61_INTERNAL_bbf27814_30_group_norm_nhwc_one_pass_30_cu_695b27a56thrust24THRUST_300001_SM_1030_NS12placeholders2_8E:
	.zero		1
	.type		_ZN61_INTERNAL_bbf27814_30_group_norm_nhwc_one_pass_30_cu_695b27a54cuda3std3__45__cpo4rendE,@object
	.size		_ZN61_INTERNAL_bbf27814_30_group_norm_nhwc_one_pass_30_cu_695b27a54cuda3std3__45__cpo4rendE,(_ZN61_INTERNAL_bbf27814_30_group_norm_nhwc_one_pass_30_cu_695b27a54cuda3std6ranges3__45__cpo9iter_swapE - _ZN61_INTERNAL_bbf27814_30_group_norm_nhwc_one_pass_30_cu_695b27a54cuda3std3__45__cpo4rendE)
_ZN61_INTERNAL_bbf27814_30_group_norm_nhwc_one_pass_30_cu_695b27a54cuda3std3__45__cpo4rendE:
	.zero		1
	.type		_ZN61_INTERNAL_bbf27814_30_group_norm_nhwc_one_pass_30_cu_695b27a54cuda3std6ranges3__45__cpo9iter_swapE,@object
	.size		_ZN61_INTERNAL_bbf27814_30_group_norm_nhwc_one_pass_30_cu_695b27a54cuda3std6ranges3__45__cpo9iter_swapE,(_ZN61_INTERNAL_bbf27814_30_group_norm_nhwc_one_pass_30_cu_695b27a54cuda3std3__48unexpectE - _ZN61_INTERNAL_bbf27814_30_group_norm_nhwc_one_pass_30_cu_695b27a54cuda3std6ranges3__45__cpo9iter_swapE)
_ZN61_INTERNAL_bbf27814_30_group_norm_nhwc_one_pass_30_cu_695b27a54cuda3std6ranges3__45__cpo9iter_swapE:
	.zero		1
	.type		_ZN61_INTERNAL_bbf27814_30_group_norm_nhwc_one_pass_30_cu_695b27a54cuda3std3__48unexpectE,@object
	.size		_ZN61_INTERNAL_bbf27814_30_group_norm_nhwc_one_pass_30_cu_695b27a54cuda3std3__48unexpectE,(_ZN61_INTERNAL_bbf27814_30_group_norm_nhwc_one_pass_30_cu_695b27a56thrust24THRUST_300001_SM_1030_NS6system6detail10sequential3seqE - _ZN61_INTERNAL_bbf27814_30_group_norm_nhwc_one_pass_30_cu_695b27a54cuda3std3__48unexpectE)
_ZN61_INTERNAL_bbf27814_30_group_norm_nhwc_one_pass_30_cu_695b27a54cuda3std3__48unexpectE:
	.zero		1
	.type		_ZN61_INTERNAL_bbf27814_30_group_norm_nhwc_one_pass_30_cu_695b27a56thrust24THRUST_300001_SM_1030_NS6system6detail10sequential3seqE,@object
	.size		_ZN61_INTERNAL_bbf27814_30_group_norm_nhwc_one_pass_30_cu_695b27a56thrust24THRUST_300001_SM_1030_NS6system6detail10sequential3seqE,(.L_29 - _ZN61_INTERNAL_bbf27814_30_group_norm_nhwc_one_pass_30_cu_695b27a56thrust24THRUST_300001_SM_1030_NS6system6detail10sequential3seqE)
_ZN61_INTERNAL_bbf27814_30_group_norm_nhwc_one_pass_30_cu_695b27a56thrust24THRUST_300001_SM_1030_NS6system6detail10sequential3seqE:
	.zero		1
.L_29:


//--------------------- .nv.shared._Z35group_norm_nhwc_bwd_one_pass_kernelI11Bf16IOFp32WLi64ELi30ELi480EEv26Group_norm_nhwc_bwd_params --------------------------
	.section	.nv.shared._Z35group_norm_nhwc_bwd_one_pass_kernelI11Bf16IOFp32WLi64ELi30ELi480EEv26Group_norm_nhwc_bwd_params,"aw",@nobits
	.sectionflags	@""
	.align	16
.nv.shared._Z35group_norm_nhwc_bwd_one_pass_kernelI11Bf16IOFp32WLi64ELi30ELi480EEv26Group_norm_nhwc_bwd_params:
	.zero		8864


//--------------------- .nv.shared._Z35group_norm_nhwc_bwd_one_pass_kernelI11Bf16IOFp32WLi128ELi30ELi480EEv26Group_norm_nhwc_bwd_params --------------------------
	.section	.nv.shared._Z35group_norm_nhwc_bwd_one_pass_kernelI11Bf16IOFp32WLi128ELi30ELi480EEv26Group_norm_nhwc_bwd_params,"aw",@nobits
	.sectionflags	@""
	.align	16
.nv.shared._Z35group_norm_nhwc_bwd_one_pass_kernelI11Bf16IOFp32WLi128ELi30ELi480EEv26Group_norm_nhwc_bwd_params:
	.zero		8864


//--------------------- .nv.shared._Z35group_norm_nhwc_bwd_one_pass_kernelI11Bf16IOFp32WLi256ELi30ELi480EEv26Group_norm_nhwc_bwd_params --------------------------
	.section	.nv.shared._Z35group_norm_nhwc_bwd_one_pass_kernelI11Bf16IOFp32WLi256ELi30ELi480EEv26Group_norm_nhwc_bwd_params,"aw",@nobits
	.sectionflags	@""
	.align	16
.nv.shared._Z35group_norm_nhwc_bwd_one_pass_kernelI11Bf16IOFp32WLi256ELi30ELi480EEv26Group_norm_nhwc_bwd_params:
	.zero		8864


//--------------------- .nv.shared._Z35group_norm_nhwc_bwd_one_pass_kernelI11Bf16IOFp32WLi512ELi30ELi480EEv26Group_norm_nhwc_bwd_params --------------------------
	.section	.nv.shared._Z35group_norm_nhwc_bwd_one_pass_kernelI11Bf16IOFp32WLi512ELi30ELi480EEv26Group_norm_nhwc_bwd_params,"aw",@nobits
	.sectionflags	@""
	.align	16
.nv.shared._Z35group_norm_nhwc_bwd_one_pass_kernelI11Bf16IOFp32WLi512ELi30ELi480EEv26Group_norm_nhwc_bwd_params:
	.zero		8864


//--------------------- .nv.shared._Z35group_norm_nhwc_bwd_one_pass_kernelI11Bf16IOBf16WLi64ELi30ELi480EEv26Group_norm_nhwc_bwd_params --------------------------
	.section	.nv.shared._Z35group_norm_nhwc_bwd_one_pass_kernelI11Bf16IOBf16WLi64ELi30ELi480EEv26Group_norm_nhwc_bwd_params,"aw",@nobits
	.sectionflags	@""
	.align	16
.nv.shared._Z35group_norm_nhwc_bwd_one_pass_kernelI11Bf16IOBf16WLi64ELi30ELi480EEv26Group_norm_nhwc_bwd_params:
	.zero		8864


//--------------------- .nv.shared._Z35group_norm_nhwc_bwd_one_pass_kernelI11Bf16IOBf16WLi128ELi30ELi480EEv26Group_norm_nhwc_bwd_params --------------------------
	.section	.nv.shared._Z35group_norm_nhwc_bwd_one_pass_kernelI11Bf16IOBf16WLi128ELi30ELi480EEv26Group_norm_nhwc_bwd_params,"aw",@nobits
	.sectionflags	@""
	.align	16
.nv.shared._Z35group_norm_nhwc_bwd_one_pass_kernelI11Bf16IOBf16WLi128ELi30ELi480EEv26Group_norm_nhwc_bwd_params:
	.zero		8864


//--------------------- .nv.shared._Z35group_norm_nhwc_bwd_one_pass_kernelI11Bf16IOBf16WLi256ELi30ELi480EEv26Group_norm_nhwc_bwd_params --------------------------
	.section	.nv.shared._Z35group_norm_nhwc_bwd_one_pass_kernelI11Bf16IOBf16WLi256ELi30ELi480EEv26Group_norm_nhwc_bwd_params,"aw",@nobits
	.sectionflags	@""
	.align	16
.nv.shared._Z35group_norm_nhwc_bwd_one_pass_kernelI11Bf16IOBf16WLi256ELi30ELi480EEv26Group_norm_nhwc_bwd_params:
	.zero		8864


//--------------------- .nv.shared._Z35group_norm_nhwc_bwd_one_pass_kernelI11Bf16IOBf16WLi512ELi30ELi480EEv26Group_norm_nhwc_bwd_params --------------------------
	.section	.nv.shared._Z35group_norm_nhwc_bwd_one_pass_kernelI11Bf16IOBf16WLi512ELi30ELi480EEv26Group_norm_nhwc_bwd_params,"aw",@nobits
	.sectionflags	@""
	.align	16
.nv.shared._Z35group_norm_nhwc_bwd_one_pass_kernelI11Bf16IOBf16WLi512ELi30ELi480EEv26Group_norm_nhwc_bwd_params:
	.zero		8864


//--------------------- .nv.shared._Z35group_norm_nhwc_bwd_one_pass_kernelI11Bf16IOFp16WLi64ELi30ELi480EEv26Group_norm_nhwc_bwd_params --------------------------
	.section	.nv.shared._Z35group_norm_nhwc_bwd_one_pass_kernelI11Bf16IOFp16WLi64ELi30ELi480EEv26Group_norm_nhwc_bwd_params,"aw",@nobits
	.sectionflags	@""
	.align	16
.nv.shared._Z35group_norm_nhwc_bwd_one_pass_kernelI11Bf16IOFp16WLi64ELi30ELi480EEv26Group_norm_nhwc_bwd_params:
	.zero		8864


//--------------------- .nv.shared._Z35group_norm_nhwc_bwd_one_pass_kernelI11Bf16IOFp16WLi128ELi30ELi480EEv26Group_norm_nhwc_bwd_params --------------------------
	.section	.nv.shared._Z35group_norm_nhwc_bwd_one_pass_kernelI11Bf16IOFp16WLi128ELi30ELi480EEv26Group_norm_nhwc_bwd_params,"aw",@nobits
	.sectionflags	@""
	.align	16
.nv.shared._Z35group_norm_nhwc_bwd_one_pass_kernelI11Bf16IOFp16WLi128ELi30ELi480EEv26Group_norm_nhwc_bwd_params:
	.zero		8864


//--------------------- .nv.shared._Z35group_norm_nhwc_bwd_one_pass_kernelI11Bf16IOFp16WLi256ELi30ELi480EEv26Group_norm_nhwc_bwd_params --------------------------
	.section	.nv.shared._Z35group_norm_nhwc_bwd_one_pass_kernelI11Bf16IOFp16WLi256ELi30ELi480EEv26Group_norm_nhwc_bwd_params,"aw",@nobits
	.sectionflags	@""
	.align	16
.nv.shared._Z35group_norm_nhwc_bwd_one_pass_kernelI11Bf16IOFp16WLi256ELi30ELi480EEv26Group_norm_nhwc_bwd_params:
	.zero		8864


//--------------------- .nv.shared._Z35group_norm_nhwc_bwd_one_pass_kernelI11Bf16IOFp16WLi512ELi30ELi480EEv26Group_norm_nhwc_bwd_params --------------------------
	.section	.nv.shared._Z35group_norm_nhwc_bwd_one_pass_kernelI11Bf16IOFp16WLi512ELi30ELi480EEv26Group_norm_nhwc_bwd_params,"aw",@nobits
	.sectionflags	@""
	.align	16
.nv.shared._Z35group_norm_nhwc_bwd_one_pass_kernelI11Bf16IOFp16WLi512ELi30ELi480EEv26Group_norm_nhwc_bwd_params:
	.zero		8864


//--------------------- .nv.shared._Z35group_norm_nhwc_bwd_one_pass_kernelI11Fp16IOFp32WLi64ELi30ELi480EEv26Group_norm_nhwc_bwd_params --------------------------
	.section	.nv.shared._Z35group_norm_nhwc_bwd_one_pass_kernelI11Fp16IOFp32WLi64ELi30ELi480EEv26Group_norm_nhwc_bwd_params,"aw",@nobits
	.sectionflags	@""
	.align	16
.nv.shared._Z35group_norm_nhwc_bwd_one_pass_kernelI11Fp16IOFp32WLi64ELi30ELi480EEv26Group_norm_nhwc_bwd_params:
	.zero		8864


//--------------------- .nv.shared._Z35group_norm_nhwc_bwd_one_pass_kernelI11Fp16IOFp32WLi128ELi30ELi480EEv26Group_norm_nhwc_bwd_params --------------------------
	.section	.nv.shared._Z35group_norm_nhwc_bwd_one_pass_kernelI11Fp16IOFp32WLi128ELi30ELi480EEv26Group_norm_nhwc_bwd_params,"aw",@nobits
	.sectionflags	@""
	.align	16
.nv.shared._Z35group_norm_nhwc_bwd_one_pass_kernelI11Fp16IOFp32WLi128ELi30ELi480EEv26Group_norm_nhwc_bwd_params:
	.zero		8864


//--------------------- .nv.shared._Z35group_norm_nhwc_bwd_one_pass_kernelI11Fp16IOFp32WLi256ELi30ELi480EEv26Group_norm_nhwc_bwd_params --------------------------
	.section	.nv.shared._Z35group_norm_nhwc_bwd_one_pass_kernelI11Fp16IOFp32WLi256ELi30ELi480EEv26Group_norm_nhwc_bwd_params,"aw",@nobits
	.sectionflags	@""
	.align	16
.nv.shared._Z35group_norm_nhwc_bwd_one_pass_kernelI11Fp16IOFp32WLi256ELi30ELi480EEv26Group_norm_nhwc_bwd_params:
	.zero		8864


//--------------------- .nv.shared._Z35group_norm_nhwc_bwd_one_pass_kernelI11Fp16IOFp32WLi512ELi30ELi480EEv26Group_norm_nhwc_bwd_params --------------------------
	.section	.nv.shared._Z35group_norm_nhwc_bwd_one_pass_kernelI11Fp16IOFp32WLi512ELi30ELi480EEv26Group_norm_nhwc_bwd_params,"aw",@nobits
	.sectionflags	@""
	.align	16
.nv.shared._Z35group_norm_nhwc_bwd_one_pass_kernelI11Fp16IOFp32WLi512ELi30ELi480EEv26Group_norm_nhwc_bwd_params:
	.zero		8864


//--------------------- .nv.shared._Z35group_norm_nhwc_bwd_one_pass_kernelI11Fp16IOBf16WLi64ELi30ELi480EEv26Group_norm_nhwc_bwd_params --------------------------
	.section	.nv.shared._Z35group_norm_nhwc_bwd_one_pass_kernelI11Fp16IOBf16WLi64ELi30ELi480EEv26Group_norm_nhwc_bwd_params,"aw",@nobits
	.sectionflags	@""
	.align	16
.nv.shared._Z35group_norm_nhwc_bwd_one_pass_kernelI11Fp16IOBf16WLi64ELi30ELi480EEv26Group_norm_nhwc_bwd_params:
	.zero		8864


//--------------------- .nv.shared._Z35group_norm_nhwc_bwd_one_pass_kernelI11Fp16IOBf16WLi128ELi30ELi480EEv26Group_norm_nhwc_bwd_params --------------------------
	.section	.nv.shared._Z35group_norm_nhwc_bwd_one_pass_kernelI11Fp16IOBf16WLi128ELi30ELi480EEv26Group_norm_nhwc_bwd_params,"aw",@nobits
	.sectionflags	@""
	.align	16
.nv.shared._Z35group_norm_nhwc_bwd_one_pass_kernelI11Fp16IOBf16WLi128ELi30ELi480EEv26Group_norm_nhwc_bwd_params:
	.zero		8864


//--------------------- .nv.shared._Z35group_norm_nhwc_bwd_one_pass_kernelI11Fp16IOBf16WLi256ELi30ELi480EEv26Group_norm_nhwc_bwd_params --------------------------
	.section	.nv.shared._Z35group_norm_nhwc_bwd_one_pass_kernelI11Fp16IOBf16WLi256ELi30ELi480EEv26Group_norm_nhwc_bwd_params,"aw",@nobits
	.sectionflags	@""
	.align	16
.nv.shared._Z35group_norm_nhwc_bwd_one_pass_kernelI11Fp16IOBf16WLi256ELi30ELi480EEv26Group_norm_nhwc_bwd_params:
	.zero		8864


//--------------------- .nv.shared._Z35group_norm_nhwc_bwd_one_pass_kernelI11Fp16IOBf16WLi512ELi30ELi480EEv26Group_norm_nhwc_bwd_params --------------------------
	.section	.nv.shared._Z35group_norm_nhwc_bwd_one_pass_kernelI11Fp16IOBf16WLi512ELi30ELi480EEv26Group_norm_nhwc_bwd_params,"aw",@nobits
	.sectionflags	@""
	.align	16
.nv.shared._Z35group_norm_nhwc_bwd_one_pass_kernelI11Fp16IOBf16WLi512ELi30ELi480EEv26Group_norm_nhwc_bwd_params:
	.zero		8864


//--------------------- .nv.shared._Z35group_norm_nhwc_bwd_one_pass_kernelI11Fp16IOFp16WLi64ELi30ELi480EEv26Group_norm_nhwc_bwd_params --------------------------
	.section	.nv.shared._Z35group_norm_nhwc_bwd_one_pass_kernelI11Fp16IOFp16WLi64ELi30ELi480EEv26Group_norm_nhwc_bwd_params,"aw",@nobits
	.sectionflags	@""
	.align	16
.nv.shared._Z35group_norm_nhwc_bwd_one_pass_kernelI11Fp16IOFp16WLi64ELi30ELi480EEv26Group_norm_nhwc_bwd_params:
	.zero		8864


//--------------------- .nv.shared._Z35group_norm_nhwc_bwd_one_pass_kernelI11Fp16IOFp16WLi128ELi30ELi480EEv26Group_norm_nhwc_bwd_params --------------------------
	.section	.nv.shared._Z35group_norm_nhwc_bwd_one_pass_kernelI11Fp16IOFp16WLi128ELi30ELi480EEv26Group_norm_nhwc_bwd_params,"aw",@nobits
	.sectionflags	@""
	.align	16
.nv.shared._Z35group_norm_nhwc_bwd_one_pass_kernelI11Fp16IOFp16WLi128ELi30ELi480EEv26Group_norm_nhwc_bwd_params:
	.zero		8864


//--------------------- .nv.shared._Z35group_norm_nhwc_bwd_one_pass_kernelI11Fp16IOFp16WLi256ELi30ELi480EEv26Group_norm_nhwc_bwd_params --------------------------
	.section	.nv.shared._Z35group_norm_nhwc_bwd_one_pass_kernelI11Fp16IOFp16WLi256ELi30ELi480EEv26Group_norm_nhwc_bwd_params,"aw",@nobits
	.sectionflags	@""
	.align	16
.nv.shared._Z35group_norm_nhwc_bwd_one_pass_kernelI11Fp16IOFp16WLi256ELi30ELi480EEv26Group_norm_nhwc_bwd_params:
	.zero		8864


//--------------------- .nv.shared._Z35group_norm_nhwc_bwd_one_pass_kernelI11Fp16IOFp16WLi512ELi30ELi480EEv26Group_norm_nhwc_bwd_params --------------------------
	.section	.nv.shared._Z35group_norm_nhwc_bwd_one_pass_kernelI11Fp16IOFp16WLi512ELi30ELi480EEv26Group_norm_nhwc_bwd_params,"aw",@nobits
	.sectionflags	@""
	.align	16
.nv.shared._Z35group_norm_nhwc_bwd_one_pass_kernelI11Fp16IOFp16WLi512ELi30ELi480EEv26Group_norm_nhwc_bwd_params:
	.zero		8864


//--------------------- .nv.shared._Z35group_norm_nhwc_bwd_one_pass_kernelI11Fp32IOFp32WLi64ELi30ELi480EEv26Group_norm_nhwc_bwd_params --------------------------
	.section	.nv.shared._Z35group_norm_nhwc_bwd_one_pass_kernelI11Fp32IOFp32WLi64ELi30ELi480EEv26Group_norm_nhwc_bwd_params,"aw",@nobits
	.sectionflags	@""
	.align	16
.nv.shared._Z35group_norm_nhwc_bwd_one_pass_kernelI11Fp32IOFp32WLi64ELi30ELi480EEv26Group_norm_nhwc_bwd_params:
	.zero		8864


//--------------------- .nv.shared._Z35group_norm_nhwc_bwd_one_pass_kernelI11Fp32IOFp32WLi128ELi30ELi480EEv26Group_norm_nhwc_bwd_params --------------------------
	.section	.nv.shared._Z35group_norm_nhwc_bwd_one_pass_kernelI11Fp32IOFp32WLi128ELi30ELi480EEv26Group_norm_nhwc_bwd_params,"aw",@nobits
	.sectionflags	@""
	.align	16
.nv.shared._Z35group_norm_nhwc_bwd_one_pass_kernelI11Fp32IOFp32WLi128ELi30ELi480EEv26Group_norm_nhwc_bwd_params:
	.zero		8864


//--------------------- .nv.shared._Z35group_norm_nhwc_bwd_one_pass_kernelI11Fp32IOFp32WLi256ELi30ELi480EEv26Group_norm_nhwc_bwd_params --------------------------
	.section	.nv.shared._Z35group_norm_nhwc_bwd_one_pass_kernelI11Fp32IOFp32WLi256ELi30ELi480EEv26Group_norm_nhwc_bwd_params,"aw",@nobits
	.sectionflags	@""
	.align	16
.nv.shared._Z35group_norm_nhwc_bwd_one_pass_kernelI11Fp32IOFp32WLi256ELi30ELi480EEv26Group_norm_nhwc_bwd_params:
	.zero		8864


//--------------------- .nv.shared._Z35group_norm_nhwc_bwd_one_pass_kernelI11Fp32IOFp32WLi512ELi30ELi480EEv26Group_norm_nhwc_bwd_params --------------------------
	.section	.nv.shared._Z35group_norm_nhwc_bwd_one_pass_kernelI11Fp32IOFp32WLi512ELi30ELi480EEv26Group_norm_nhwc_bwd_params,"aw",@nobits
	.sectionflags	@""
	.align	16
.nv.shared._Z35group_norm_nhwc_bwd_one_pass_kernelI11Fp32IOFp32WLi512ELi30ELi480EEv26Group_norm_nhwc_bwd_params:
	.zero		8864


//--------------------- .nv.shared._Z35group_norm_nhwc_bwd_one_pass_kernelI11Fp32IOBf16WLi64ELi30ELi480EEv26Group_norm_nhwc_bwd_params --------------------------
	.section	.nv.shared._Z35group_norm_nhwc_bwd_one_pass_kernelI11Fp32IOBf16WLi64ELi30ELi480EEv26Group_norm_nhwc_bwd_params,"aw",@nobits
	.sectionflags	@""
	.align	16
.nv.shared._Z35group_norm_nhwc_bwd_one_pass_kernelI11Fp32IOBf16WLi64ELi30ELi480EEv26Group_norm_nhwc_bwd_params:
	.zero		8864


//--------------------- .nv.shared._Z35group_norm_nhwc_bwd_one_pass_kernelI11Fp32IOBf16WLi128ELi30ELi480EEv26Group_norm_nhwc_bwd_params --------------------------
	.section	.nv.shared._Z35group_norm_nhwc_bwd_one_pass_kernelI11Fp32IOBf16WLi128ELi30ELi480EEv26Group_norm_nhwc_bwd_params,"aw",@nobits
	.sectionflags	@""
	.align	16
.nv.shared._Z35group_norm_nhwc_bwd_one_pass_kernelI11Fp32IOBf16WLi128ELi30ELi480EEv26Group_norm_nhwc_bwd_params:
	.zero		8864


//--------------------- .nv.shared._Z35group_norm_nhwc_bwd_one_pass_kernelI11Fp32IOBf16WLi256ELi30ELi480EEv26Group_norm_nhwc_bwd_params --------------------------
	.section	.nv.shared._Z35group_norm_nhwc_bwd_one_pass_kernelI11Fp32IOBf16WLi256ELi30ELi480EEv26Group_norm_nhwc_bwd_params,"aw",@nobits
	.sectionflags	@""
	.align	16
.nv.shared._Z35group_norm_nhwc_bwd_one_pass_kernelI11Fp32IOBf16WLi256ELi30ELi480EEv26Group_norm_nhwc_bwd_params:
	.zero		8864


//--------------------- .nv.shared._Z35group_norm_nhwc_bwd_one_pass_kernelI11Fp32IOBf16WLi512ELi30ELi480EEv26Group_norm_nhwc_bwd_params --------------------------
	.section	.nv.shared._Z35group_norm_nhwc_bwd_one_pass_kernelI11Fp32IOBf16WLi512ELi30ELi480EEv26Group_norm_nhwc_bwd_params,"aw",@nobits
	.sectionflags	@""
	.align	16
.nv.shared._Z35group_norm_nhwc_bwd_one_pass_kernelI11Fp32IOBf16WLi512ELi30ELi480EEv26Group_norm_nhwc_bwd_params:
	.zero		8864


//--------------------- .nv.shared._Z35group_norm_nhwc_bwd_one_pass_kernelI11Fp32IOFp16WLi64ELi30ELi480EEv26Group_norm_nhwc_bwd_params --------------------------
	.section	.nv.shared._Z35group_norm_nhwc_bwd_one_pass_kernelI11Fp32IOFp16WLi64ELi30ELi480EEv26Group_norm_nhwc_bwd_params,"aw",@nobits
	.sectionflags	@""
	.align	16
.nv.shared._Z35group_norm_nhwc_bwd_one_pass_kernelI11Fp32IOFp16WLi64ELi30ELi480EEv26Group_norm_nhwc_bwd_params:
	.zero		8864


//--------------------- .nv.shared._Z35group_norm_nhwc_bwd_one_pass_kernelI11Fp32IOFp16WLi128ELi30ELi480EEv26Group_norm_nhwc_bwd_params --------------------------
	.section	.nv.shared._Z35group_norm_nhwc_bwd_one_pass_kernelI11Fp32IOFp16WLi128ELi30ELi480EEv26Group_norm_nhwc_bwd_params,"aw",@nobits
	.sectionflags	@""
	.align	16
.nv.shared._Z35group_norm_nhwc_bwd_one_pass_kernelI11Fp32IOFp16WLi128ELi30ELi480EEv26Group_norm_nhwc_bwd_params:
	.zero		8864


//--------------------- .nv.shared._Z35group_norm_nhwc_bwd_one_pass_kernelI11Fp32IOFp16WLi256ELi30ELi480EEv26Group_norm_nhwc_bwd_params --------------------------
	.section	.nv.shared._Z35group_norm_nhwc_bwd_one_pass_kernelI11Fp32IOFp16WLi256ELi30ELi480EEv26Group_norm_nhwc_bwd_params,"aw",@nobits
	.sectionflags	@""
	.align	16
.nv.shared._Z35group_norm_nhwc_bwd_one_pass_kernelI11Fp32IOFp16WLi256ELi30ELi480EEv26Group_norm_nhwc_bwd_params:
	.zero		8864


//--------------------- .nv.shared._Z35group_norm_nhwc_bwd_one_pass_kernelI11Fp32IOFp16WLi512ELi30ELi480EEv26Group_norm_nhwc_bwd_params --------------------------
	.section	.nv.shared._Z35group_norm_nhwc_bwd_one_pass_kernelI11Fp32IOFp16WLi512ELi30ELi480EEv26Group_norm_nhwc_bwd_params,"aw",@nobits
	.sectionflags	@""
	.align	16
.nv.shared._Z35group_norm_nhwc_bwd_one_pass_kernelI11Fp32IOFp16WLi512ELi30ELi480EEv26Group_norm_nhwc_bwd_params:
	.zero		8864


//--------------------- .nv.shared._Z35group_norm_nhwc_fwd_one_pass_kernelI11Bf16IOFp32WLi64ELi30ELi480EEv26Group_norm_nhwc_fwd_params --------------------------
	.section	.nv.shared._Z35group_norm_nhwc_fwd_one_pass_kernelI11Bf16IOFp32WLi64ELi30ELi480EEv26Group_norm_nhwc_fwd_params,"aw",@nobits
	.sectionflags	@""
	.align	8
.nv.shared._Z35group_norm_nhwc_fwd_one_pass_kernelI11Bf16IOFp32WLi64ELi30ELi480EEv26Group_norm_nhwc_fwd_params:
	.zero		1176


//--------------------- .nv.shared._Z35group_norm_nhwc_fwd_one_pass_kernelI11Bf16IOFp32WLi128ELi30ELi480EEv26Group_norm_nhwc_fwd_params --------------------------
	.section	.nv.shared._Z35group_norm_nhwc_fwd_one_pass_kernelI11Bf16IOFp32WLi128ELi30ELi480EEv26Group_norm_nhwc_fwd_params,"aw",@nobits
	.sectionflags	@""
	.align	8
.nv.shared._Z35group_norm_nhwc_fwd_one_pass_kernelI11Bf16IOFp32WLi128ELi30ELi480EEv26Group_norm_nhwc_fwd_params:
	.zero		1176


//--------------------- .nv.shared._Z35group_norm_nhwc_fwd_one_pass_kernelI11Bf16IOFp32WLi256ELi30ELi480EEv26Group_norm_nhwc_fwd_params --------------------------
	.section	.nv.shared._Z35group_norm_nhwc_fwd_one_pass_kernelI11Bf16IOFp32WLi256ELi30ELi480EEv26Group_norm_nhwc_fwd_params,"aw",@nobits
	.sectionflags	@""
	.align	8
.nv.shared._Z35group_norm_nhwc_fwd_one_pass_kernelI11Bf16IOFp32WLi256ELi30ELi480EEv26Group_norm_nhwc_fwd_params:
	.zero		1176


//--------------------- .nv.shared._Z35group_norm_nhwc_fwd_one_pass_kernelI11Bf16IOFp32WLi512ELi30ELi480EEv26Group_norm_nhwc_fwd_params --------------------------
	.section	.nv.shared._Z35group_norm_nhwc_fwd_one_pass_kernelI11Bf16IOFp32WLi512ELi30ELi480EEv26Group_norm_nhwc_fwd_params,"aw",@nobits
	.sectionflags	@""
	.align	8
.nv.shared._Z35group_norm_nhwc_fwd_one_pass_kernelI11Bf16IOFp32WLi512ELi30ELi480EEv26Group_norm_nhwc_fwd_params:
	.zero		1176


//--------------------- .nv.shared._Z35group_norm_nhwc_fwd_one_pass_kernelI11Bf16IOBf16WLi64ELi30ELi480EEv26Group_norm_nhwc_fwd_params --------------------------
	.section	.nv.shared._Z35group_norm_nhwc_fwd_one_pass_kernelI11Bf16IOBf16WLi64ELi30ELi480EEv26Group_norm_nhwc_fwd_params,"aw",@nobits
	.sectionflags	@""
	.align	8
.nv.shared._Z35group_norm_nhwc_fwd_one_pass_kernelI11Bf16IOBf16WLi64ELi30ELi480EEv26Group_norm_nhwc_fwd_params:
	.zero		1176


//--------------------- .nv.shared._Z35group_norm_nhwc_fwd_one_pass_kernelI11Bf16IOBf16WLi128ELi30ELi480EEv26Group_norm_nhwc_fwd_params --------------------------
	.section	.nv.shared._Z35group_norm_nhwc_fwd_one_pass_kernelI11Bf16IOBf16WLi128ELi30ELi480EEv26Group_norm_nhwc_fwd_params,"aw",@nobits
	.sectionflags	@""
	.align	8
.nv.shared._Z35group_norm_nhwc_fwd_one_pass_kernelI11Bf16IOBf16WLi128ELi30ELi480EEv26Group_norm_nhwc_fwd_params:
	.zero		1176


//--------------------- .nv.shared._Z35group_norm_nhwc_fwd_one_pass_kernelI11Bf16IOBf16WLi256ELi30ELi480EEv26Group_norm_nhwc_fwd_params --------------------------
	.section	.nv.shared._Z35group_norm_nhwc_fwd_one_pass_kernelI11Bf16IOBf16WLi256ELi30ELi480EEv26Group_norm_nhwc_fwd_params,"aw",@nobits
	.sectionflags	@""
	.align	8
.nv.shared._Z35group_norm_nhwc_fwd_one_pass_kernelI11Bf16IOBf16WLi256ELi30ELi480EEv26Group_norm_nhwc_fwd_params:
	.zero		1176


//--------------------- .nv.shared._Z35group_norm_nhwc_fwd_one_pass_kernelI11Bf16IOBf16WLi512ELi30ELi480EEv26Group_norm_nhwc_fwd_params --------------------------
	.section	.nv.shared._Z35group_norm_nhwc_fwd_one_pass_kernelI11Bf16IOBf16WLi512ELi30ELi480EEv26Group_norm_nhwc_fwd_params,"aw",@nobits
	.sectionflags	@""
	.align	8
.nv.shared._Z35group_norm_nhwc_fwd_one_pass_kernelI11Bf16IOBf16WLi512ELi30ELi480EEv26Group_norm_nhwc_fwd_params:
	.zero		1176


//--------------------- .nv.shared._Z35group_norm_nhwc_fwd_one_pass_kernelI11Bf16IOFp16WLi64ELi30ELi480EEv26Group_norm_nhwc_fwd_params --------------------------
	.section	.nv.shared._Z35group_norm_nhwc_fwd_one_pass_kernelI11Bf16IOFp16WLi64ELi30ELi480EEv26Group_norm_nhwc_fwd_params,"aw",@nobits
	.sectionflags	@""
	.align	8
.nv.shared._Z35group_norm_nhwc_fwd_one_pass_kernelI11Bf16IOFp16WLi64ELi30ELi480EEv26Group_norm_nhwc_fwd_params:
	.zero		1176


//--------------------- .nv.shared._Z35group_norm_nhwc_fwd_one_pass_kernelI11Bf16IOFp16WLi128ELi30ELi480EEv26Group_norm_nhwc_fwd_params --------------------------
	.section	.nv.shared._Z35group_norm_nhwc_fwd_one_pass_kernelI11Bf16IOFp16WLi128ELi30ELi480EEv26Group_norm_nhwc_fwd_params,"aw",@nobits
	.sectionflags	@""
	.align	8
.nv.shared._Z35group_norm_nhwc_fwd_one_pass_kernelI11Bf16IOFp16WLi128ELi30ELi480EEv26Group_norm_nhwc_fwd_params:
	.zero		1176


//--------------------- .nv.shared._Z35group_norm_nhwc_fwd_one_pass_kernelI11Bf16IOFp16WLi256ELi30ELi480EEv26Group_norm_nhwc_fwd_params --------------------------
	.section	.nv.shared._Z35group_norm_nhwc_fwd_one_pass_kernelI11Bf16IOFp16WLi256ELi30ELi480EEv26Group_norm_nhwc_fwd_params,"aw",@nobits
	.sectionflags	@""
	.align	8
.nv.shared._Z35group_norm_nhwc_fwd_one_pass_kernelI11Bf16IOFp16WLi256ELi30ELi480EEv26Group_norm_nhwc_fwd_params:
	.zero		1176


//--------------------- .nv.shared._Z35group_norm_nhwc_fwd_one_pass_kernelI11Bf16IOFp16WLi512ELi30ELi480EEv26Group_norm_nhwc_fwd_params --------------------------
	.section	.nv.shared._Z35group_norm_nhwc_fwd_one_pass_kernelI11Bf16IOFp16WLi512ELi30ELi480EEv26Group_norm_nhwc_fwd_params,"aw",@nobits
	.sectionflags	@""
	.align	8
.nv.shared._Z35group_norm_nhwc_fwd_one_pass_kernelI11Bf16IOFp16WLi512ELi30ELi480EEv26Group_norm_nhwc_fwd_params:
	.zero		1176


//--------------------- .nv.shared._Z35group_norm_nhwc_fwd_one_pass_kernelI11Fp16IOFp32WLi64ELi30ELi480EEv26Group_norm_nhwc_fwd_params --------------------------
	.section	.nv.shared._Z35group_norm_nhwc_fwd_one_pass_kernelI11Fp16IOFp32WLi64ELi30ELi480EEv26Group_norm_nhwc_fwd_params,"aw",@nobits
	.sectionflags	@""
	.align	8
.nv.shared._Z35group_norm_nhwc_fwd_one_pass_kernelI11Fp16IOFp32WLi64ELi30ELi480EEv26Group_norm_nhwc_fwd_params:
	.zero		1176


//--------------------- .nv.shared._Z35group_norm_nhwc_fwd_one_pass_kernelI11Fp16IOFp32WLi128ELi30ELi480EEv26Group_norm_nhwc_fwd_params --------------------------
	.section	.nv.shared._Z35group_norm_nhwc_fwd_one_pass_kernelI11Fp16IOFp32WLi128ELi30ELi480EEv26Group_norm_nhwc_fwd_params,"aw",@nobits
	.sectionflags	@""
	.align	8
.nv.shared._Z35group_norm_nhwc_fwd_one_pass_kernelI11Fp16IOFp32WLi128ELi30ELi480EEv26Group_norm_nhwc_fwd_params:
	.zero		1176


//--------------------- .nv.shared._Z35group_norm_nhwc_fwd_one_pass_kernelI11Fp16IOFp32WLi256ELi30ELi480EEv26Group_norm_nhwc_fwd_params --------------------------
	.section	.nv.shared._Z35group_norm_nhwc_fwd_one_pass_kernelI11Fp16IOFp32WLi256ELi30ELi480EEv26Group_norm_nhwc_fwd_params,"aw",@nobits
	.sectionflags	@""
	.align	8
.nv.shared._Z35group_norm_nhwc_fwd_one_pass_kernelI11Fp16IOFp32WLi256ELi30ELi480EEv26Group_norm_nhwc_fwd_params:
	.zero		1176


//--------------------- .nv.shared._Z35group_norm_nhwc_fwd_one_pass_kernelI11Fp16IOFp32WLi512ELi30ELi480EEv26Group_norm_nhwc_fwd_params --------------------------
	.section	.nv.shared._Z35group_norm_nhwc_fwd_one_pass_kernelI11Fp16IOFp32WLi512ELi30ELi480EEv26Group_norm_nhwc_fwd_params,"aw",@nobits
	.sectionflags	@""
	.align	8
.nv.shared._Z35group_norm_nhwc_fwd_one_pass_kernelI11Fp16IOFp32WLi512ELi30ELi480EEv26Group_norm_nhwc_fwd_params:
	.zero		1176


//--------------------- .nv.shared._Z35group_norm_nhwc_fwd_one_pass_kernelI11Fp16IOBf16WLi64ELi30ELi480EEv26Group_norm_nhwc_fwd_params --------------------------
	.section	.nv.shared._Z35group_norm_nhwc_fwd_one_pass_kernelI11Fp16IOBf16WLi64ELi30ELi480EEv26Group_norm_nhwc_fwd_params,"aw",@nobits
	.sectionflags	@""
	.align	8
.nv.shared._Z35group_norm_nhwc_fwd_one_pass_kernelI11Fp16IOBf16WLi64ELi30ELi480EEv26Group_norm_nhwc_fwd_params:
	.zero		1176


//--------------------- .nv.shared._Z35group_norm_nhwc_fwd_one_pass_kernelI11Fp16IOBf16WLi128ELi30ELi480EEv26Group_norm_nhwc_fwd_params --------------------------
	.section	.nv.shared._Z35group_norm_nhwc_fwd_one_pass_kernelI11Fp16IOBf16WLi128ELi30ELi480EEv26Group_norm_nhwc_fwd_params,"aw",@nobits
	.sectionflags	@""
	.align	8
.nv.shared._Z35group_norm_nhwc_fwd_one_pass_kernelI11Fp16IOBf16WLi128ELi30ELi480EEv26Group_norm_nhwc_fwd_params:
	.zero		1176


//--------------------- .nv.shared._Z35group_norm_nhwc_fwd_one_pass_kernelI11Fp16IOBf16WLi256ELi30ELi480EEv26Group_norm_nhwc_fwd_params --------------------------
	.section	.nv.shared._Z35group_norm_nhwc_fwd_one_pass_kernelI11Fp16IOBf16WLi256ELi30ELi480EEv26Group_norm_nhwc_fwd_params,"aw",@nobits
	.sectionflags	@""
	.align	8
.nv.shared._Z35group_norm_nhwc_fwd_one_pass_kernelI11Fp16IOBf16WLi256ELi30ELi480EEv26Group_norm_nhwc_fwd_params:
	.zero		1176


//--------------------- .nv.shared._Z35group_norm_nhwc_fwd_one_pass_kernelI11Fp16IOBf16WLi512ELi30ELi480EEv26Group_norm_nhwc_fwd_params --------------------------
	.section	.nv.shared._Z35group_norm_nhwc_fwd_one_pass_kernelI11Fp16IOBf16WLi512ELi30ELi480EEv26Group_norm_nhwc_fwd_params,"aw",@nobits
	.sectionflags	@""
	.align	8
.nv.shared._Z35group_norm_nhwc_fwd_one_pass_kernelI11Fp16IOBf16WLi512ELi30ELi480EEv26Group_norm_nhwc_fwd_params:
	.zero		1176


//--------------------- .nv.shared._Z35group_norm_nhwc_fwd_one_pass_kernelI11Fp16IOFp16WLi64ELi30ELi480EEv26Group_norm_nhwc_fwd_params --------------------------
	.section	.nv.shared._Z35group_norm_nhwc_fwd_one_pass_kernelI11Fp16IOFp16WLi64ELi30ELi480EEv26Group_norm_nhwc_fwd_params,"aw",@nobits
	.sectionflags	@""
	.align	8
.nv.shared._Z35group_norm_nhwc_fwd_one_pass_kernelI11Fp16IOFp16WLi64ELi30ELi480EEv26Group_norm_nhwc_fwd_params:
	.zero		1176


//--------------------- .nv.shared._Z35group_norm_nhwc_fwd_one_pass_kernelI11Fp16IOFp16WLi128ELi30ELi480EEv26Group_norm_nhwc_fwd_params --------------------------
	.section	.nv.shared._Z35group_norm_nhwc_fwd_one_pass_kernelI11Fp16IOFp16WLi128ELi30ELi480EEv26Group_norm_nhwc_fwd_params,"aw",@nobits
	.sectionflags	@""
	.align	8
.nv.shared._Z35group_norm_nhwc_fwd_one_pass_kernelI11Fp16IOFp16WLi128ELi30ELi480EEv26Group_norm_nhwc_fwd_params:
	.zero		1176


//--------------------- .nv.shared._Z35group_norm_nhwc_fwd_one_pass_kernelI11Fp16IOFp16WLi256ELi30ELi480EEv26Group_norm_nhwc_fwd_params --------------------------
	.section	.nv.shared._Z35group_norm_nhwc_fwd_one_pass_kernelI11Fp16IOFp16WLi256ELi30ELi480EEv26Group_norm_nhwc_fwd_params,"aw",@nobits
	.sectionflags	@""
	.align	8
.nv.shared._Z35group_norm_nhwc_fwd_one_pass_kernelI11Fp16IOFp16WLi256ELi30ELi480EEv26Group_norm_nhwc_fwd_params:
	.zero		1176


//--------------------- .nv.shared._Z35group_norm_nhwc_fwd_one_pass_kernelI11Fp16IOFp16WLi512ELi30ELi480EEv26Group_norm_nhwc_fwd_params --------------------------
	.section	.nv.shared._Z35group_norm_nhwc_fwd_one_pass_kernelI11Fp16IOFp16WLi512ELi30ELi480EEv26Group_norm_nhwc_fwd_params,"aw",@nobits
	.sectionflags	@""
	.align	8
.nv.shared._Z35group_norm_nhwc_fwd_one_pass_kernelI11Fp16IOFp16WLi512ELi30ELi480EEv26Group_norm_nhwc_fwd_params:
	.zero		1176


//--------------------- .nv.shared._Z35group_norm_nhwc_fwd_one_pass_kernelI11Fp32IOFp32WLi64ELi30ELi480EEv26Group_norm_nhwc_fwd_params --------------------------
	.section	.nv.shared._Z35group_norm_nhwc_fwd_one_pass_kernelI11Fp32IOFp32WLi64ELi30ELi480EEv26Group_norm_nhwc_fwd_params,"aw",@nobits
	.sectionflags	@""
	.align	8
.nv.shared._Z35group_norm_nhwc_fwd_one_pass_kernelI11Fp32IOFp32WLi64ELi30ELi480EEv26Group_norm_nhwc_fwd_params:
	.zero		1176


//--------------------- .nv.shared._Z35group_norm_nhwc_fwd_one_pass_kernelI11Fp32IOFp32WLi128ELi30ELi480EEv26Group_norm_nhwc_fwd_params --------------------------
	.section	.nv.shared._Z35group_norm_nhwc_fwd_one_pass_kernelI11Fp32IOFp32WLi128ELi30ELi480EEv26Group_norm_nhwc_fwd_params,"aw",@nobits
	.sectionflags	@""
	.align	8
.nv.shared._Z35group_norm_nhwc_fwd_one_pass_kernelI11Fp32IOFp32WLi128ELi30ELi480EEv26Group_norm_nhwc_fwd_params:
	.zero		1176


//--------------------- .nv.shared._Z35group_norm_nhwc_fwd_one_pass_kernelI11Fp32IOFp32WLi256ELi30ELi480EEv26Group_norm_nhwc_fwd_params --------------------------
	.section	.nv.shared._Z35group_norm_nhwc_fwd_one_pass_kernelI11Fp32IOFp32WLi256ELi30ELi480EEv26Group_norm_nhwc_fwd_params,"aw",@nobits
	.sectionflags	@""
	.align	8
.nv.shared._Z35group_norm_nhwc_fwd_one_pass_kernelI11Fp32IOFp32WLi256ELi30ELi480EEv26Group_norm_nhwc_fwd_params:
	.zero		1176


//--------------------- .nv.shared._Z35group_norm_nhwc_fwd_one_pass_kernelI11Fp32IOFp32WLi512ELi30ELi480EEv26Group_norm_nhwc_fwd_params --------------------------
	.section	.nv.shared._Z35group_norm_nhwc_fwd_one_pass_kernelI11Fp32IOFp32WLi512ELi30ELi480EEv26Group_norm_nhwc_fwd_params,"aw",@nobits
	.sectionflags	@""
	.align	8
.nv.shared._Z35group_norm_nhwc_fwd_one_pass_kernelI11Fp32IOFp32WLi512ELi30ELi480EEv26Group_norm_nhwc_fwd_params:
	.zero		1176


//--------------------- .nv.shared._Z35group_norm_nhwc_fwd_one_pass_kernelI11Fp32IOBf16WLi64ELi30ELi480EEv26Group_norm_nhwc_fwd_params --------------------------
	.section	.nv.shared._Z35group_norm_nhwc_fwd_one_pass_kernelI11Fp32IOBf16WLi64ELi30ELi480EEv26Group_norm_nhwc_fwd_params,"aw",@nobits
	.sectionflags	@""
	.align	8
.nv.shared._Z35group_norm_nhwc_fwd_one_pass_kernelI11Fp32IOBf16WLi64ELi30ELi480EEv26Group_norm_nhwc_fwd_params:
	.zero		1176


//--------------------- .nv.shared._Z35group_norm_nhwc_fwd_one_pass_kernelI11Fp32IOBf16WLi128ELi30ELi480EEv26Group_norm_nhwc_fwd_params --------------------------
	.section	.nv.shared._Z35group_norm_nhwc_fwd_one_pass_kernelI11Fp32IOBf16WLi128ELi30ELi480EEv26Group_norm_nhwc_fwd_params,"aw",@nobits
	.sectionflags	@""
	.align	8
.nv.shared._Z35group_norm_nhwc_fwd_one_pass_kernelI11Fp32IOBf16WLi128ELi30ELi480EEv26Group_norm_nhwc_fwd_params:
	.zero		1176


//--------------------- .nv.shared._Z35group_norm_nhwc_fwd_one_pass_kernelI11Fp32IOBf16WLi256ELi30ELi480EEv26Group_norm_nhwc_fwd_params --------------------------
	.section	.nv.shared._Z35group_norm_nhwc_fwd_one_pass_kernelI11Fp32IOBf16WLi256ELi30ELi480EEv26Group_norm_nhwc_fwd_params,"aw",@nobits
	.sectionflags	@""
	.align	8
.nv.shared._Z35group_norm_nhwc_fwd_one_pass_kernelI11Fp32IOBf16WLi256ELi30ELi480EEv26Group_norm_nhwc_fwd_params:
	.zero		1176


//--------------------- .nv.shared._Z35group_norm_nhwc_fwd_one_pass_kernelI11Fp32IOBf16WLi512ELi30ELi480EEv26Group_norm_nhwc_fwd_params --------------------------
	.section	.nv.shared._Z35group_norm_nhwc_fwd_one_pass_kernelI11Fp32IOBf16WLi512ELi30ELi480EEv26Group_norm_nhwc_fwd_params,"aw",@nobits
	.sectionflags	@""
	.align	8
.nv.shared._Z35group_norm_nhwc_fwd_one_pass_kernelI11Fp32IOBf16WLi512ELi30ELi480EEv26Group_norm_nhwc_fwd_params:
	.zero		1176


//--------------------- .nv.shared._Z35group_norm_nhwc_fwd_one_pass_kernelI11Fp32IOFp16WLi64ELi30ELi480EEv26Group_norm_nhwc_fwd_params --------------------------
	.section	.nv.shared._Z35group_norm_nhwc_fwd_one_pass_kernelI11Fp32IOFp16WLi64ELi30ELi480EEv26Group_norm_nhwc_fwd_params,"aw",@nobits
	.sectionflags	@""
	.align	8
.nv.shared._Z35group_norm_nhwc_fwd_one_pass_kernelI11Fp32IOFp16WLi64ELi30ELi480EEv26Group_norm_nhwc_fwd_params:
	.zero		1176


//--------------------- .nv.shared._Z35group_norm_nhwc_fwd_one_pass_kernelI11Fp32IOFp16WLi128ELi30ELi480EEv26Group_norm_nhwc_fwd_params --------------------------
	.section	.nv.shared._Z35group_norm_nhwc_fwd_one_pass_kernelI11Fp32IOFp16WLi128ELi30ELi480EEv26Group_norm_nhwc_fwd_params,"aw",@nobits
	.sectionflags	@""
	.align	8
.nv.shared._Z35group_norm_nhwc_fwd_one_pass_kernelI11Fp32IOFp16WLi128ELi30ELi480EEv26Group_norm_nhwc_fwd_params:
	.zero		1176


//--------------------- .nv.shared._Z35group_norm_nhwc_fwd_one_pass_kernelI11Fp32IOFp16WLi256ELi30ELi480EEv26Group_norm_nhwc_fwd_params --------------------------
	.section	.nv.shared._Z35group_norm_nhwc_fwd_one_pass_kernelI11Fp32IOFp16WLi256ELi30ELi480EEv26Group_norm_nhwc_fwd_params,"aw",@nobits
	.sectionflags	@""
	.align	8
.nv.shared._Z35group_norm_nhwc_fwd_one_pass_kernelI11Fp32IOFp16WLi256ELi30ELi480EEv26Group_norm_nhwc_fwd_params:
	.zero		1176


//--------------------- .nv.shared._Z35group_norm_nhwc_fwd_one_pass_kernelI11Fp32IOFp16WLi512ELi30ELi480EEv26Group_norm_nhwc_fwd_params --------------------------
	.section	.nv.shared._Z35group_norm_nhwc_fwd_one_pass_kernelI11Fp32IOFp16WLi512ELi30ELi480EEv26Group_norm_nhwc_fwd_params,"aw",@nobits
	.sectionflags	@""
	.align	8
.nv.shared._Z35group_norm_nhwc_fwd_one_pass_kernelI11Fp32IOFp16WLi512ELi30ELi480EEv26Group_norm_nhwc_fwd_params:
	.zero		1176


//--------------------- .nv.constant0._ZN3cub18CUB_300001_SM_10306detail11EmptyKernelIvEEvv --------------------------
	.section	.nv.constant0._ZN3cub18CUB_300001_SM_10306detail11EmptyKernelIvEEvv,"a",@progbits
	.sectionflags	@""
	.align	4
.nv.constant0._ZN3cub18CUB_300001_SM_10306detail11EmptyKernelIvEEvv:
	.zero		896


//--------------------- .nv.constant0._Z35group_norm_nhwc_bwd_one_pass_kernelI11Bf16IOFp32WLi64ELi30ELi480EEv26Group_norm_nhwc_bwd_params --------------------------
	.section	.nv.constant0._Z35group_norm_nhwc_bwd_one_pass_kernelI11Bf16IOFp32WLi64ELi30ELi480EEv26Group_norm_nhwc_bwd_params,"a",@progbits
	.sectionflags	@""
	.align	4
.nv.constant0._Z35group_norm_nhwc_bwd_one_pass_kernelI11Bf16IOFp32WLi64ELi30ELi480EEv26Group_norm_nhwc_bwd_params:
	.zero		1080


//--------------------- .nv.constant0._Z35group_norm_nhwc_bwd_one_pass_kernelI11Bf16IOFp32WLi128ELi30ELi480EEv26Group_norm_nhwc_bwd_params --------------------------
	.section	.nv.constant0._Z35group_norm_nhwc_bwd_one_pass_kernelI11Bf16IOFp32WLi128ELi30ELi480EEv26Group_norm_nhwc_bwd_params,"a",@progbits
	.sectionflags	@""
	.align	4
.nv.constant0._Z35group_norm_nhwc_bwd_one_pass_kernelI11Bf16IOFp32WLi128ELi30ELi480EEv26Group_norm_nhwc_bwd_params:
	.zero		1080


//--------------------- .nv.constant0._Z35group_norm_nhwc_bwd_one_pass_kernelI11Bf16IOFp32WLi256ELi30ELi480EEv26Group_norm_nhwc_bwd_params --------------------------
	.section	.nv.constant0._Z35group_norm_nhwc_bwd_one_pass_kernelI11Bf16IOFp32WLi256ELi30ELi480EEv26Group_norm_nhwc_bwd_params,"a",@progbits
	.sectionflags	@""
	.align	4
.nv.constant0._Z35group_norm_nhwc_bwd_one_pass_kernelI11Bf16IOFp32WLi256ELi30ELi480EEv26Group_norm_nhwc_bwd_params:
	.zero		1080


//--------------------- .nv.constant0._Z35group_norm_nhwc_bwd_one_pass_kernelI11Bf16IOFp32WLi512ELi30ELi480EEv26Group_norm_nhwc_bwd_params --------------------------
	.section	.nv.constant0._Z35group_norm_nhwc_bwd_one_pass_kernelI11Bf16IOFp32WLi512ELi30ELi480EEv26Group_norm_nhwc_bwd_params,"a",@progbits
	.sectionflags	@""
	.align	4
.nv.constant0._Z35group_norm_nhwc_bwd_one_pass_kernelI11Bf16IOFp32WLi512ELi30ELi480EEv26Group_norm_nhwc_bwd_params:
	.zero		1080


//--------------------- .nv.constant0._Z35group_norm_nhwc_bwd_one_pass_kernelI11Bf16IOBf16WLi64ELi30ELi480EEv26Group_norm_nhwc_bwd_params --------------------------
	.section	.nv.constant0._Z35group_norm_nhwc_bwd_one_pass_kernelI11Bf16IOBf16WLi64ELi30ELi480EEv26Group_norm_nhwc_bwd_params,"a",@progbits
	.sectionflags	@""
	.align	4
.nv.constant0._Z35group_norm_nhwc_bwd_one_pass_kernelI11Bf16IOBf16WLi64ELi30ELi480EEv26Group_norm_nhwc_bwd_params:
	.zero		1080


//--------------------- .nv.constant0._Z35group_norm_nhwc_bwd_one_pass_kernelI11Bf16IOBf16WLi128ELi30ELi480EEv26Group_norm_nhwc_bwd_params --------------------------
	.section	.nv.constant0._Z35group_norm_nhwc_bwd_one_pass_kernelI11Bf16IOBf16WLi128ELi30ELi480EEv26Group_norm_nhwc_bwd_params,"a",@progbits
	.sectionflags	@""
	.align	4
.nv.constant0._Z35group_norm_nhwc_bwd_one_pass_kernelI11Bf16IOBf16WLi128ELi30ELi480EEv26Group_norm_nhwc_bwd_params:
	.zero		1080


//--------------------- .nv.constant0._Z35group_norm_nhwc_bwd_one_pass_kernelI11Bf16IOBf16WLi256ELi30ELi480EEv26Group_norm_nhwc_bwd_params --------------------------
	.section	.nv.constant0._Z35group_norm_nhwc_bwd_one_pass_kernelI11Bf16IOBf16WLi256ELi30ELi480EEv26Group_norm_nhwc_bwd_params,"a",@progbits
	.sectionflags	@""
	.align	4
.nv.constant0._Z35group_norm_nhwc_bwd_one_pass_kernelI11Bf16IOBf16WLi256ELi30ELi480EEv26Group_norm_nhwc_bwd_params:
	.zero		1080


//--------------------- .nv.constant0._Z35group_norm_nhwc_bwd_one_pass_kernelI11Bf16IOBf16WLi512ELi30ELi480EEv26Group_norm_nhwc_bwd_params --------------------------
	.section	.nv.constant0._Z35group_norm_nhwc_bwd_one_pass_kernelI11Bf16IOBf16WLi512ELi30ELi480EEv26Group_norm_nhwc_bwd_params,"a",@progbits
	.sectionflags	@""
	.align	4
.nv.constant0._Z35group_norm_nhwc_bwd_one_pass_kernelI11Bf16IOBf16WLi512ELi30ELi480EEv26Group_norm_nhwc_bwd_params:
	.zero		1080


//--------------------- .nv.constant0._Z35group_norm_nhwc_bwd_one_pass_kernelI11Bf16IOFp16WLi64ELi30ELi480EEv26Group_norm_nhwc_bwd_params --------------------------
	.section	.nv.constant0._Z35group_norm_nhwc_bwd_one_pass_kernelI11Bf16IOFp16WLi64ELi30ELi480EEv26Group_norm_nhwc_bwd_params,"a",@progbits
	.sectionflags	@""
	.align	4
.nv.constant0._Z35group_norm_nhwc_bwd_one_pass_kernelI11Bf16IOFp16WLi64ELi30ELi480EEv26Group_norm_nhwc_bwd_params:
	.zero		1080


//--------------------- .nv.constant0._Z35group_norm_nhwc_bwd_one_pass_kernelI11Bf16IOFp16WLi128ELi30ELi480EEv26Group_norm_nhwc_bwd_params --------------------------
	.section	.nv.constant0._Z35group_norm_nhwc_bwd_one_pass_kernelI11Bf16IOFp16WLi128ELi30ELi480EEv26Group_norm_nhwc_bwd_params,"a",@progbits
	.sectionflags	@""
	.align	4
.nv.constant0._Z35group_norm_nhwc_bwd_one_pass_kernelI11Bf16IOFp16WLi128ELi30ELi480EEv26Group_norm_nhwc_bwd_params:
	.zero		1080


//--------------------- .nv.constant0._Z35group_norm_nhwc_bwd_one_pass_kernelI11Bf16IOFp16WLi256ELi30ELi480EEv26Group_norm_nhwc_bwd_params --------------------------
	.section	.nv.constant0._Z35group_norm_nhwc_bwd_one_pass_kernelI11Bf16IOFp16WLi256ELi30ELi480EEv26Group_norm_nhwc_bwd_params,"a",@progbits
	.sectionflags	@""
	.align	4
.nv.constant0._Z35group_norm_nhwc_bwd_one_pass_kernelI11Bf16IOFp16WLi256ELi30ELi480EEv26Group_norm_nhwc_bwd_params:
	.zero		1080


//--------------------- .nv.constant0._Z35group_norm_nhwc_bwd_one_pass_kernelI11Bf16IOFp16WLi512ELi30ELi480EEv26Group_norm_nhwc_bwd_params --------------------------
	.section	.nv.constant0._Z35group_norm_nhwc_bwd_one_pass_kernelI11Bf16IOFp16WLi512ELi30ELi480EEv26Group_norm_nhwc_bwd_params,"a",@progbits
	.sectionflags	@""
	.align	4
.nv.constant0._Z35group_norm_nhwc_bwd_one_pass_kernelI11Bf16IOFp16WLi512ELi30ELi480EEv26Group_norm_nhwc_bwd_params:
	.zero		1080


//--------------------- .nv.constant0._Z35group_norm_nhwc_bwd_one_pass_kernelI11Fp16IOFp32WLi64ELi30ELi480EEv26Group_norm_nhwc_bwd_params --------------------------
	.section	.nv.constant0._Z35group_norm_nhwc_bwd_one_pass_kernelI11Fp16IOFp32WLi64ELi30ELi480EEv26Group_norm_nhwc_bwd_params,"a",@progbits
	.sectionflags	@""
	.align	4
.nv.constant0._Z35group_norm_nhwc_bwd_one_pass_kernelI11Fp16IOFp32WLi64ELi30ELi480EEv26Group_norm_nhwc_bwd_params:
	.zero		1080


//--------------------- .nv.constant0._Z35group_norm_nhwc_bwd_one_pass_kernelI11Fp16IOFp32WLi128ELi30ELi480EEv26Group_norm_nhwc_bwd_params --------------------------
	.section	.nv.constant0._Z35group_norm_nhwc_bwd_one_pass_kernelI11Fp16IOFp32WLi128ELi30ELi480EEv26Group_norm_nhwc_bwd_params,"a",@progbits
	.sectionflags	@""
	.align	4
.nv.constant0._Z35group_norm_nhwc_bwd_one_pass_kernelI11Fp16IOFp32WLi128ELi30ELi480EEv26Group_norm_nhwc_bwd_params:
	.zero		1080


//--------------------- .nv.constant0._Z35group_norm_nhwc_bwd_one_pass_kernelI11Fp16IOFp32WLi256ELi30ELi480EEv26Group_norm_nhwc_bwd_params --------------------------
	.section	.nv.constant0._Z35group_norm_nhwc_bwd_one_pass_kernelI11Fp16IOFp32WLi256ELi30ELi480EEv26Group_norm_nhwc_bwd_params,"a",@progbits
	.sectionflags	@""
	.align	4
.nv.constant0._Z35group_norm_nhwc_bwd_one_pass_kernelI11Fp16IOFp32WLi256ELi30ELi480EEv26Group_norm_nhwc_bwd_params:
	.zero		1080


//--------------------- .nv.constant0._Z35group_norm_nhwc_bwd_one_pass_kernelI11Fp16IOFp32WLi512ELi30ELi480EEv26Group_norm_nhwc_bwd_params --------------------------
	.section	.nv.constant0._Z35group_norm_nhwc_bwd_one_pass_kernelI11Fp16IOFp32WLi512ELi30ELi480EEv26Group_norm_nhwc_bwd_params,"a",@progbits
	.sectionflags	@""
	.align	4
.nv.constant0._Z35group_norm_nhwc_bwd_one_pass_kernelI11Fp16IOFp32WLi512ELi30ELi480EEv26Group_norm_nhwc_bwd_params:
	.zero		1080


//--------------------- .nv.constant0._Z35group_norm_nhwc_bwd_one_pass_kernelI11Fp16IOBf16WLi64ELi30ELi480EEv26Group_norm_nhwc_bwd_params --------------------------
	.section	.nv.constant0._Z35group_norm_nhwc_bwd_one_pass_kernelI11Fp16IOBf16WLi64ELi30ELi480EEv26Group_norm_nhwc_bwd_params,"a",@progbits
	.sectionflags	@""
	.align	4
.nv.constant0._Z35group_norm_nhwc_bwd_one_pass_kernelI11Fp16IOBf16WLi64ELi30ELi480EEv26Group_norm_nhwc_bwd_params:
	.zero		1080


//--------------------- .nv.constant0._Z35group_norm_nhwc_bwd_one_pass_kernelI11Fp16IOBf16WLi128ELi30ELi480EEv26Group_norm_nhwc_bwd_params --------------------------
	.section	.nv.constant0._Z35group_norm_nhwc_bwd_one_pass_kernelI11Fp16IOBf16WLi128ELi30ELi480EEv26Group_norm_nhwc_bwd_params,"a",@progbits
	.sectionflags	@""
	.align	4
.nv.constant0._Z35group_norm_nhwc_bwd_one_pass_kernelI11Fp16IOBf16WLi128ELi30ELi480EEv26Group_norm_nhwc_bwd_params:
	.zero		1080


//--------------------- .nv.constant0._Z35group_norm_nhwc_bwd_one_pass_kernelI11Fp16IOBf16WLi256ELi30ELi480EEv26Group_norm_nhwc_bwd_params --------------------------
	.section	.nv.constant0._Z35group_norm_nhwc_bwd_one_pass_kernelI11Fp16IOBf16WLi256ELi30ELi480EEv26Group_norm_nhwc_bwd_params,"a",@progbits
	.sectionflags	@""
	.align	4
.nv.constant0._Z35group_norm_nhwc_bwd_one_pass_kernelI11Fp16IOBf16WLi256ELi30ELi480EEv26Group_norm_nhwc_bwd_params:
	.zero		1080


//--------------------- .nv.constant0._Z35group_norm_nhwc_bwd_one_pass_kernelI11Fp16IOBf16WLi512ELi30ELi480EEv26Group_norm_nhwc_bwd_params --------------------------
	.section	.nv.constant0._Z35group_norm_nhwc_bwd_one_pass_kernelI11Fp16IOBf16WLi512ELi30ELi480EEv26Group_norm_nhwc_bwd_params,"a",@progbits
	.sectionflags	@""
	.align	4
.nv.constant0._Z35group_norm_nhwc_bwd_one_pass_kernelI11Fp16IOBf16WLi512ELi30ELi480EEv26Group_norm_nhwc_bwd_params:
	.zero		1080


//--------------------- .nv.constant0._Z35group_norm_nhwc_bwd_one_pass_kernelI11Fp16IOFp16WLi64ELi30ELi480EEv26Group_norm_nhwc_bwd_params --------------------------
	.section	.nv.constant0._Z35group_norm_nhwc_bwd_one_pass_kernelI11Fp16IOFp16WLi64ELi30ELi480EEv26Group_norm_nhwc_bwd_params,"a",@progbits
	.sectionflags	@""
	.align	4
.nv.constant0._Z35group_norm_nhwc_bwd_one_pass_kernelI11Fp16IOFp16WLi64ELi30ELi480EEv26Group_norm_nhwc_bwd_params:
	.zero		1080


//--------------------- .nv.constant0._Z35group_norm_nhwc_bwd_one_pass_kernelI11Fp16IOFp16WLi128ELi30ELi480EEv26Group_norm_nhwc_bwd_params --------------------------
	.section	.nv.constant0._Z35group_norm_nhwc_bwd_one_pass_kernelI11Fp16IOFp16WLi128ELi30ELi480EEv26Group_norm_nhwc_bwd_params,"a",@progbits
	.sectionflags	@""
	.align	4
.nv.constant0._Z35group_norm_nhwc_bwd_one_pass_kernelI11Fp16IOFp16WLi128ELi30ELi480EEv26Group_norm_nhwc_bwd_params:
	.zero		1080


//--------------------- .nv.constant0._Z35group_norm_nhwc_bwd_one_pass_kernelI11Fp16IOFp16WLi256ELi30ELi480EEv26Group_norm_nhwc_bwd_params --------------------------
	.section	.nv.constant0._Z35group_norm_nhwc_bwd_one_pass_kernelI11Fp16IOFp16WLi256ELi30ELi480EEv26Group_norm_nhwc_bwd_params,"a",@progbits
	.sectionflags	@""
	.align	4
.nv.constant0._Z35group_norm_nhwc_bwd_one_pass_kernelI11Fp16IOFp16WLi256ELi30ELi480EEv26Group_norm_nhwc_bwd_params:
	.zero		1080


//--------------------- .nv.constant0._Z35group_norm_nhwc_bwd_one_pass_kernelI11Fp16IOFp16WLi512ELi30ELi480EEv26Group_norm_nhwc_bwd_params --------------------------
	.section	.nv.constant0._Z35group_norm_nhwc_bwd_one_pass_kernelI11Fp16IOFp16WLi512ELi30ELi480EEv26Group_norm_nhwc_bwd_params,"a",@progbits
	.sectionflags	@""
	.align	4
.nv.constant0._Z35group_norm_nhwc_bwd_one_pass_kernelI11Fp16IOFp16WLi512ELi30ELi480EEv26Group_norm_nhwc_bwd_params:
	.zero		1080


//--------------------- .nv.constant0._Z35group_norm_nhwc_bwd_one_pass_kernelI11Fp32IOFp32WLi64ELi30ELi480EEv26Group_norm_nhwc_bwd_params --------------------------
	.section	.nv.constant0._Z35group_norm_nhwc_bwd_one_pass_kernelI11Fp32IOFp32WLi64ELi30ELi480EEv26Group_norm_nhwc_bwd_params,"a",@progbits
	.sectionflags	@""
	.align	4
.nv.constant0._Z35group_norm_nhwc_bwd_one_pass_kernelI11Fp32IOFp32WLi64ELi30ELi480EEv26Group_norm_nhwc_bwd_params:
	.zero		1080


//--------------------- .nv.constant0._Z35group_norm_nhwc_bwd_one_pass_kernelI11Fp32IOFp32WLi128ELi30ELi480EEv26Group_norm_nhwc_bwd_params --------------------------
	.section	.nv.constant0._Z35group_norm_nhwc_bwd_one_pass_kernelI11Fp32IOFp32WLi128ELi30ELi480EEv26Group_norm_nhwc_bwd_params,"a",@progbits
	.sectionflags	@""
	.align	4
.nv.constant0._Z35group_norm_nhwc_bwd_one_pass_kernelI11Fp32IOFp32WLi128ELi30ELi480EEv26Group_norm_nhwc_bwd_params:
	.zero		1080


//--------------------- .nv.constant0._Z35group_norm_nhwc_bwd_one_pass_kernelI11Fp32IOFp32WLi256ELi30ELi480EEv26Group_norm_nhwc_bwd_params --------------------------
	.section	.nv.constant0._Z35group_norm_nhwc_bwd_one_pass_kernelI11Fp32IOFp32WLi256ELi30ELi480EEv26Group_norm_nhwc_bwd_params,"a",@progbits
	.sectionflags	@""
	.align	4
.nv.constant0._Z35group_norm_nhwc_bwd_one_pass_kernelI11Fp32IOFp32WLi256ELi30ELi480EEv26Group_norm_nhwc_bwd_params:
	.zero		1080


//--------------------- .nv.constant0._Z35group_norm_nhwc_bwd_one_pass_kernelI11Fp32IOFp32WLi512ELi30ELi480EEv26Group_norm_nhwc_bwd_params --------------------------
	.section	.nv.constant0._Z35group_norm_nhwc_bwd_one_pass_kernelI11Fp32IOFp32WLi512ELi30ELi480EEv26Group_norm_nhwc_bwd_params,"a",@progbits
	.sectionflags	@""
	.align	4
.nv.constant0._Z35group_norm_nhwc_bwd_one_pass_kernelI11Fp32IOFp32WLi512ELi30ELi480EEv26Group_norm_nhwc_bwd_params:
	.zero		1080


//--------------------- .nv.constant0._Z35group_norm_nhwc_bwd_one_pass_kernelI11Fp32IOBf16WLi64ELi30ELi480EEv26Group_norm_nhwc_bwd_params --------------------------
	.section	.nv.constant0._Z35group_norm_nhwc_bwd_one_pass_kernelI11Fp32IOBf16WLi64ELi30ELi480EEv26Group_norm_nhwc_bwd_params,"a",@progbits
	.sectionflags	@""
	.align	4
.nv.constant0._Z35group_norm_nhwc_bwd_one_pass_kernelI11Fp32IOBf16WLi64ELi30ELi480EEv26Group_norm_nhwc_bwd_params:
	.zero		1080


//--------------------- .nv.constant0._Z35group_norm_nhwc_bwd_one_pass_kernelI11Fp32IOBf16WLi128ELi30ELi480EEv26Group_norm_nhwc_bwd_params --------------------------
	.section	.nv.constant0._Z35group_norm_nhwc_bwd_one_pass_kernelI11Fp32IOBf16WLi128ELi30ELi480EEv26Group_norm_nhwc_bwd_params,"a",@progbits
	.sectionflags	@""
	.align	4
.nv.constant0._Z35group_norm_nhwc_bwd_one_pass_kernelI11Fp32IOBf16WLi128ELi30ELi480EEv26Group_norm_nhwc_bwd_params:
	.zero		1080


//--------------------- .nv.constant0._Z35group_norm_nhwc_bwd_one_pass_kernelI11Fp32IOBf16WLi256ELi30ELi480EEv26Group_norm_nhwc_bwd_params --------------------------
	.section	.nv.constant0._Z35group_norm_nhwc_bwd_one_pass_kernelI11Fp32IOBf16WLi256ELi30ELi480EEv26Group_norm_nhwc_bwd_params,"a",@progbits
	.sectionflags	@""
	.align	4
.nv.constant0._Z35group_norm_nhwc_bwd_one_pass_kernelI11Fp32IOBf16WLi256ELi30ELi480EEv26Group_norm_nhwc_bwd_params:
	.zero		1080


//--------------------- .nv.constant0._Z35group_norm_nhwc_bwd_one_pass_kernelI11Fp32IOBf16WLi512ELi30ELi480EEv26Group_norm_nhwc_bwd_params --------------------------
	.section	.nv.constant0._Z35group_norm_nhwc_bwd_one_pass_kernelI11Fp32IOBf16WLi512ELi30ELi480EEv26Group_norm_nhwc_bwd_params,"a",@progbits
	.sectionflags	@""
	.align	4
.nv.constant0._Z35group_norm_nhwc_bwd_one_pass_kernelI11Fp32IOBf16WLi512ELi30ELi480EEv26Group_norm_nhwc_bwd_params:
	.zero		1080


//--------------------- .nv.constant0._Z35group_norm_nhwc_bwd_one_pass_kernelI11Fp32IOFp16WLi64ELi30ELi480EEv26Group_norm_nhwc_bwd_params --------------------------
	.section	.nv.constant0._Z35group_norm_nhwc_bwd_one_pass_kernelI11Fp32IOFp16WLi64ELi30ELi480EEv26Group_norm_nhwc_bwd_params,"a",@progbits
	.sectionflags	@""
	.align	4
.nv.constant0._Z35group_norm_nhwc_bwd_one_pass_kernelI11Fp32IOFp16WLi64ELi30ELi480EEv26Group_norm_nhwc_bwd_params:
	.zero		1080


//--------------------- .nv.constant0._Z35group_norm_nhwc_bwd_one_pass_kernelI11Fp32IOFp16WLi128ELi30ELi480EEv26Group_norm_nhwc_bwd_params --------------------------
	.section	.nv.constant0._Z35group_norm_nhwc_bwd_one_pass_kernelI11Fp32IOFp16WLi128ELi30ELi480EEv26Group_norm_nhwc_bwd_params,"a",@progbits
	.sectionflags	@""
	.align	4
.nv.constant0._Z35group_norm_nhwc_bwd_one_pass_kernelI11Fp32IOFp16WLi128ELi30ELi480EEv26Group_norm_nhwc_bwd_params:
	.zero		1080


//--------------------- .nv.constant0._Z35group_norm_nhwc_bwd_one_pass_kernelI11Fp32IOFp16WLi256ELi30ELi480EEv26Group_norm_nhwc_bwd_params --------------------------
	.section	.nv.constant0._Z35group_norm_nhwc_bwd_one_pass_kernelI11Fp32IOFp16WLi256ELi30ELi480EEv26Group_norm_nhwc_bwd_params,"a",@progbits
	.sectionflags	@""
	.align	4
.nv.constant0._Z35group_norm_nhwc_bwd_one_pass_kernelI11Fp32IOFp16WLi256ELi30ELi480EEv26Group_norm_nhwc_bwd_params:
	.zero		1080


//--------------------- .nv.constant0._Z35group_norm_nhwc_bwd_one_pass_kernelI11Fp32IOFp16WLi512ELi30ELi480EEv26Group_norm_nhwc_bwd_params --------------------------
	.section	.nv.constant0._Z35group_norm_nhwc_bwd_one_pass_kernelI11Fp32IOFp16WLi512ELi30ELi480EEv26Group_norm_nhwc_bwd_params,"a",@progbits
	.sectionflags	@""
	.align	4
.nv.constant0._Z35group_norm_nhwc_bwd_one_pass_kernelI11Fp32IOFp16WLi512ELi30ELi480EEv26Group_norm_nhwc_bwd_params:
	.zero		1080


//--------------------- .nv.constant0._Z35group_norm_nhwc_fwd_one_pass_kernelI11Bf16IOFp32WLi64ELi30ELi480EEv26Group_norm_nhwc_fwd_params --------------------------
	.section	.nv.constant0._Z35group_norm_nhwc_fwd_one_pass_kernelI11Bf16IOFp32WLi64ELi30ELi480EEv26Group_norm_nhwc_fwd_params,"a",@progbits
	.sectionflags	@""
	.align	4
.nv.constant0._Z35group_norm_nhwc_fwd_one_pass_kernelI11Bf16IOFp32WLi64ELi30ELi480EEv26Group_norm_nhwc_fwd_params:
	.zero		1056


//--------------------- .nv.constant0._Z35group_norm_nhwc_fwd_one_pass_kernelI11Bf16IOFp32WLi128ELi30ELi480EEv26Group_norm_nhwc_fwd_params --------------------------
	.section	.nv.constant0._Z35group_norm_nhwc_fwd_one_pass_kernelI11Bf16IOFp32WLi128ELi30ELi480EEv26Group_norm_nhwc_fwd_params,"a",@progbits
	.sectionflags	@""
	.align	4
.nv.constant0._Z35group_norm_nhwc_fwd_one_pass_kernelI11Bf16IOFp32WLi128ELi30ELi480EEv26Group_norm_nhwc_fwd_params:
	.zero		1056


//--------------------- .nv.constant0._Z35group_norm_nhwc_fwd_one_pass_kernelI11Bf16IOFp32WLi256ELi30ELi480EEv26Group_norm_nhwc_fwd_params --------------------------
	.section	.nv.constant0._Z35group_norm_nhwc_fwd_one_pass_kernelI11Bf16IOFp32WLi256ELi30ELi480EEv26Group_norm_nhwc_fwd_params,"a",@progbits
	.sectionflags	@""
	.align	4
.nv.constant0._Z35group_norm_nhwc_fwd_one_pass_kernelI11Bf16IOFp32WLi256ELi30ELi480EEv26Group_norm_nhwc_fwd_params:
	.zero		1056


//--------------------- .nv.constant0._Z35group_norm_nhwc_fwd_one_pass_kernelI11Bf16IOFp32WLi512ELi30ELi480EEv26Group_norm_nhwc_fwd_params --------------------------
	.section	.nv.constant0._Z35group_norm_nhwc_fwd_one_pass_kernelI11Bf16IOFp32WLi512ELi30ELi480EEv26Group_norm_nhwc_fwd_params,"a",@progbits
	.sectionflags	@""
	.align	4
.nv.constant0._Z35group_norm_nhwc_fwd_one_pass_kernelI11Bf16IOFp32WLi512ELi30ELi480EEv26Group_norm_nhwc_fwd_params:
	.zero		1056


//--------------------- .nv.constant0._Z35group_norm_nhwc_fwd_one_pass_kernelI11Bf16IOBf16WLi64ELi30ELi480EEv26Group_norm_nhwc_fwd_params --------------------------
	.section	.nv.constant0._Z35group_norm_nhwc_fwd_one_pass_kernelI11Bf16IOBf16WLi64ELi30ELi480EEv26Group_norm_nhwc_fwd_params,"a",@progbits
	.sectionflags	@""
	.align	4
.nv.constant0._Z35group_norm_nhwc_fwd_one_pass_kernelI11Bf16IOBf16WLi64ELi30ELi480EEv26Group_norm_nhwc_fwd_params:
	.zero		1056


//--------------------- .nv.constant0._Z35group_norm_nhwc_fwd_one_pass_kernelI11Bf16IOBf16WLi128ELi30ELi480EEv26Group_norm_nhwc_fwd_params --------------------------
	.section	.nv.constant0._Z35group_norm_nhwc_fwd_one_pass_kernelI11Bf16IOBf16WLi128ELi30ELi480EEv26Group_norm_nhwc_fwd_params,"a",@progbits
	.sectionflags	@""
	.align	4
.nv.constant0._Z35group_norm_nhwc_fwd_one_pass_kernelI11Bf16IOBf16WLi128ELi30ELi480EEv26Group_norm_nhwc_fwd_params:
	.zero		1056


//--------------------- .nv.constant0._Z35group_norm_nhwc_fwd_one_pass_kernelI11Bf16IOBf16WLi256ELi30ELi480EEv26Group_norm_nhwc_fwd_params --------------------------
	.section	.nv.constant0._Z35group_norm_nhwc_fwd_one_pass_kernelI11Bf16IOBf16WLi256ELi30ELi480EEv26Group_norm_nhwc_fwd_params,"a",@progbits
	.sectionflags	@""
	.align	4
.nv.constant0._Z35group_norm_nhwc_fwd_one_pass_kernelI11Bf16IOBf16WLi256ELi30ELi480EEv26Group_norm_nhwc_fwd_params:
	.zero		1056


//--------------------- .nv.constant0._Z35group_norm_nhwc_fwd_one_pass_kernelI11Bf16IOBf16WLi512ELi30ELi480EEv26Group_norm_nhwc_fwd_params --------------------------
	.section	.nv.constant0._Z35group_norm_nhwc_fwd_one_pass_kernelI11Bf16IOBf16WLi512ELi30ELi480EEv26Group_norm_nhwc_fwd_params,"a",@progbits
	.sectionflags	@""
	.align	4
.nv.constant0._Z35group_norm_nhwc_fwd_one_pass_kernelI11Bf16IOBf16WLi512ELi30ELi480EEv26Group_norm_nhwc_fwd_params:
	.zero		1056


//--------------------- .nv.constant0._Z35group_norm_nhwc_fwd_one_pass_kernelI11Bf16IOFp16WLi64ELi30ELi480EEv26Group_norm_nhwc_fwd_params --------------------------
	.section	.nv.constant0._Z35group_norm_nhwc_fwd_one_pass_kernelI11Bf16IOFp16WLi64ELi30ELi480EEv26Group_norm_nhwc_fwd_params,"a",@progbits
	.sectionflags	@""
	.align	4
.nv.constant0._Z35group_norm_nhwc_fwd_one_pass_kernelI11Bf16IOFp16WLi64ELi30ELi480EEv26Group_norm_nhwc_fwd_params:
	.zero		1056


//--------------------- .nv.constant0._Z35group_norm_nhwc_fwd_one_pass_kernelI11Bf16IOFp16WLi128ELi30ELi480EEv26Group_norm_nhwc_fwd_params --------------------------
	.section	.nv.constant0._Z35group_norm_nhwc_fwd_one_pass_kernelI11Bf16IOFp16WLi128ELi30ELi480EEv26Group_norm_nhwc_fwd_params,"a",@progbits
	.sectionflags	@""
	.align	4
.nv.constant0._Z35group_norm_nhwc_fwd_one_pass_kernelI11Bf16IOFp16WLi128ELi30ELi480EEv26Group_norm_nhwc_fwd_params:
	.zero		1056


//--------------------- .nv.constant0._Z35group_norm_nhwc_fwd_one_pass_kernelI11Bf16IOFp16WLi256ELi30ELi480EEv26Group_norm_nhwc_fwd_params --------------------------
	.section	.nv.constant0._Z35group_norm_nhwc_fwd_one_pass_kernelI11Bf16IOFp16WLi256ELi30ELi480EEv26Group_norm_nhwc_fwd_params,"a",@progbits
	.sectionflags	@""
	.align	4
.nv.constant0._Z35group_norm_nhwc_fwd_one_pass_kernelI11Bf16IOFp16WLi256ELi30ELi480EEv26Group_norm_nhwc_fwd_params:
	.zero		1056


//--------------------- .nv.constant0._Z35group_norm_nhwc_fwd_one_pass_kernelI11Bf16IOFp16WLi512ELi30ELi480EEv26Group_norm_nhwc_fwd_params --------------------------
	.section	.nv.constant0._Z35group_norm_nhwc_fwd_one_pass_kernelI11Bf16IOFp16WLi512ELi30ELi480EEv26Group_norm_nhwc_fwd_params,"a",@progbits
	.sectionflags	@""
	.align	4
.nv.constant0._Z35group_norm_nhwc_fwd_one_pass_kernelI11Bf16IOFp16WLi512ELi30ELi480EEv26Group_norm_nhwc_fwd_params:
	.zero		1056


//--------------------- .nv.constant0._Z35group_norm_nhwc_fwd_one_pass_kernelI11Fp16IOFp32WLi64ELi30ELi480EEv26Group_norm_nhwc_fwd_params --------------------------
	.section	.nv.constant0._Z35group_norm_nhwc_fwd_one_pass_kernelI11Fp16IOFp32WLi64ELi30ELi480EEv26Group_norm_nhwc_fwd_params,"a",@progbits
	.sectionflags	@""
	.align	4
.nv.constant0._Z35group_norm_nhwc_fwd_one_pass_kernelI11Fp16IOFp32WLi64ELi30ELi480EEv26Group_norm_nhwc_fwd_params:
	.zero		1056


//--------------------- .nv.constant0._Z35group_norm_nhwc_fwd_one_pass_kernelI11Fp16IOFp32WLi128ELi30ELi480EEv26Group_norm_nhwc_fwd_params --------------------------
	.section	.nv.constant0._Z35group_norm_nhwc_fwd_one_pass_kernelI11Fp16IOFp32WLi128ELi30ELi480EEv26Group_norm_nhwc_fwd_params,"a",@progbits
	.sectionflags	@""
	.align	4
.nv.constant0._Z35group_norm_nhwc_fwd_one_pass_kernelI11Fp16IOFp32WLi128ELi30ELi480EEv26Group_norm_nhwc_fwd_params:
	.zero		1056


//--------------------- .nv.constant0._Z35group_norm_nhwc_fwd_one_pass_kernelI11Fp16IOFp32WLi256ELi30ELi480EEv26Group_norm_nhwc_fwd_params --------------------------
	.section	.nv.constant0._Z35group_norm_nhwc_fwd_one_pass_kernelI11Fp16IOFp32WLi256ELi30ELi480EEv26Group_norm_nhwc_fwd_params,"a",@progbits
	.sectionflags	@""
	.align	4
.nv.constant0._Z35group_norm_nhwc_fwd_one_pass_kernelI11Fp16IOFp32WLi256ELi30ELi480EEv26Group_norm_nhwc_fwd_params:
	.zero		1056


//--------------------- .nv.constant0._Z35group_norm_nhwc_fwd_one_pass_kernelI11Fp16IOFp32WLi512ELi30ELi480EEv26Group_norm_nhwc_fwd_params --------------------------
	.section	.nv.constant0._Z35group_norm_nhwc_fwd_one_pass_kernelI11Fp16IOFp32WLi512ELi30ELi480EEv26Group_norm_nhwc_fwd_params,"a",@progbits
	.sectionflags	@""
	.align	4
.nv.constant0._Z35group_norm_nhwc_fwd_one_pass_kernelI11Fp16IOFp32WLi512ELi30ELi480EEv26Group_norm_nhwc_fwd_params:
	.zero		1056


//--------------------- .nv.constant0._Z35group_norm_nhwc_fwd_one_pass_kernelI11Fp16IOBf16WLi64ELi30ELi480EEv26Group_norm_nhwc_fwd_params --------------------------
	.section	.nv.constant0._Z35group_norm_nhwc_fwd_one_pass_kernelI11Fp16IOBf16WLi64ELi30ELi480EEv26Group_norm_nhwc_fwd_params,"a",@progbits
	.sectionflags	@""
	.align	4
.nv.constant0._Z35group_norm_nhwc_fwd_one_pass_kernelI11Fp16IOBf16WLi64ELi30ELi480EEv26Group_norm_nhwc_fwd_params:
	.zero		1056


//--------------------- .nv.constant0._Z35group_norm_nhwc_fwd_one_pass_kernelI11Fp16IOBf16WLi128ELi30ELi480EEv26Group_norm_nhwc_fwd_params --------------------------
	.section	.nv.constant0._Z35group_norm_nhwc_fwd_one_pass_kernelI11Fp16IOBf16WLi128ELi30ELi480EEv26Group_norm_nhwc_fwd_params,"a",@progbits
	.sectionflags	@""
	.align	4
.nv.constant0._Z35group_norm_nhwc_fwd_one_pass_kernelI11Fp16IOBf16WLi128ELi30ELi480EEv26Group_norm_nhwc_fwd_params:
	.zero		1056


//--------------------- .nv.constant0._Z35group_norm_nhwc_fwd_one_pass_kernelI11Fp16IOBf16WLi256ELi30ELi480EEv26Group_norm_nhwc_fwd_params --------------------------
	.section	.nv.constant0._Z35group_norm_nhwc_fwd_one_pass_kernelI11Fp16IOBf16WLi256ELi30ELi480EEv26Group_norm_nhwc_fwd_params,"a",@progbits
	.sectionflags	@""
	.align	4
.nv.constant0._Z35group_norm_nhwc_fwd_one_pass_kernelI11Fp16IOBf16WLi256ELi30ELi480EEv26Group_norm_nhwc_fwd_params:
	.zero		1056


//--------------------- .nv.constant0._Z35group_norm_nhwc_fwd_one_pass_kernelI11Fp16IOBf16WLi512ELi30ELi480EEv26Group_norm_nhwc_fwd_params --------------------------
	.section	.nv.constant0._Z35group_norm_nhwc_fwd_one_pass_kernelI11Fp16IOBf16WLi512ELi30ELi480EEv26Group_norm_nhwc_fwd_params,"a",@progbits
	.sectionflags	@""
	.align	4
.nv.constant0._Z35group_norm_nhwc_fwd_one_pass_kernelI11Fp16IOBf16WLi512ELi30ELi480EEv26Group_norm_nhwc_fwd_params:
	.zero		1056


//--------------------- .nv.constant0._Z35group_norm_nhwc_fwd_one_pass_kernelI11Fp16IOFp16WLi64ELi30ELi480EEv26Group_norm_nhwc_fwd_params --------------------------
	.section	.nv.constant0._Z35group_norm_nhwc_fwd_one_pass_kernelI11Fp16IOFp16WLi64ELi30ELi480EEv26Group_norm_nhwc_fwd_params,"a",@progbits
	.sectionflags	@""
	.align	4
.nv.constant0._Z35group_norm_nhwc_fwd_one_pass_kernelI11Fp16IOFp16WLi64ELi30ELi480EEv26Group_norm_nhwc_fwd_params:
	.zero		1056


//--------------------- .nv.constant0._Z35group_norm_nhwc_fwd_one_pass_kernelI11Fp16IOFp16WLi128ELi30ELi480EEv26Group_norm_nhwc_fwd_params --------------------------
	.section	.nv.constant0._Z35group_norm_nhwc_fwd_one_pass_kernelI11Fp16IOFp16WLi128ELi30ELi480EEv26Group_norm_nhwc_fwd_params,"a",@progbits
	.sectionflags	@""
	.align	4
.nv.constant0._Z35group_norm_nhwc_fwd_one_pass_kernelI11Fp16IOFp16WLi128ELi30ELi480EEv26Group_norm_nhwc_fwd_params:
	.zero		1056


//--------------------- .nv.constant0._Z35group_norm_nhwc_fwd_one_pass_kernelI11Fp16IOFp16WLi256ELi30ELi480EEv26Group_norm_nhwc_fwd_params --------------------------
	.section	.nv.constant0._Z35group_norm_nhwc_fwd_one_pass_kernelI11Fp16IOFp16WLi256ELi30ELi480EEv26Group_norm_nhwc_fwd_params,"a",@progbits
	.sectionflags	@""
	.align	4
.nv.constant0._Z35group_norm_nhwc_fwd_one_pass_kernelI11Fp16IOFp16WLi256ELi30ELi480EEv26Group_norm_nhwc_fwd_params:
	.zero		1056


//--------------------- .nv.constant0._Z35group_norm_nhwc_fwd_one_pass_kernelI11Fp16IOFp16WLi512ELi30ELi480EEv26Group_norm_nhwc_fwd_params --------------------------
	.section	.nv.constant0._Z35group_norm_nhwc_fwd_one_pass_kernelI11Fp16IOFp16WLi512ELi30ELi480EEv26Group_norm_nhwc_fwd_params,"a",@progbits
	.sectionflags	@""
	.align	4
.nv.constant0._Z35group_norm_nhwc_fwd_one_pass_kernelI11Fp16IOFp16WLi512ELi30ELi480EEv26Group_norm_nhwc_fwd_params:
	.zero		1056


//--------------------- .nv.constant0._Z35group_norm_nhwc_fwd_one_pass_kernelI11Fp32IOFp32WLi64ELi30ELi480EEv26Group_norm_nhwc_fwd_params --------------------------
	.section	.nv.constant0._Z35group_norm_nhwc_fwd_one_pass_kernelI11Fp32IOFp32WLi64ELi30ELi480EEv26Group_norm_nhwc_fwd_params,"a",@progbits
	.sectionflags	@""
	.align	4
.nv.constant0._Z35group_norm_nhwc_fwd_one_pass_kernelI11Fp32IOFp32WLi64ELi30ELi480EEv26Group_norm_nhwc_fwd_params:
	.zero		1056


//--------------------- .nv.constant0._Z35group_norm_nhwc_fwd_one_pass_kernelI11Fp32IOFp32WLi128ELi30ELi480EEv26Group_norm_nhwc_fwd_params --------------------------
	.section	.nv.constant0._Z35group_norm_nhwc_fwd_one_pass_kernelI11Fp32IOFp32WLi128ELi30ELi480EEv26Group_norm_nhwc_fwd_params,"a",@progbits
	.sectionflags	@""
	.align	4
.nv.constant0._Z35group_norm_nhwc_fwd_one_pass_kernelI11Fp32IOFp32WLi128ELi30ELi480EEv26Group_norm_nhwc_fwd_params:
	.zero		1056


//--------------------- .nv.constant0._Z35group_norm_nhwc_fwd_one_pass_kernelI11Fp32IOFp32WLi256ELi30ELi480EEv26Group_norm_nhwc_fwd_params --------------------------
	.section	.nv.constant0._Z35group_norm_nhwc_fwd_one_pass_kernelI11Fp32IOFp32WLi256ELi30ELi480EEv26Group_norm_nhwc_fwd_params,"a",@progbits
	.sectionflags	@""
	.align	4
.nv.constant0._Z35group_norm_nhwc_fwd_one_pass_kernelI11Fp32IOFp32WLi256ELi30ELi480EEv26Group_norm_nhwc_fwd_params:
	.zero		1056


//--------------------- .nv.constant0._Z35group_norm_nhwc_fwd_one_pass_kernelI11Fp32IOFp32WLi512ELi30ELi480EEv26Group_norm_nhwc_fwd_params --------------------------
	.section	.nv.constant0._Z35group_norm_nhwc_fwd_one_pass_kernelI11Fp32IOFp32WLi512ELi30ELi480EEv26Group_norm_nhwc_fwd_params,"a",@progbits
	.sectionflags	@""
	.align	4
.nv.constant0._Z35group_norm_nhwc_fwd_one_pass_kernelI11Fp32IOFp32WLi512ELi30ELi480EEv26Group_norm_nhwc_fwd_params:
	.zero		1056


//--------------------- .nv.constant0._Z35group_norm_nhwc_fwd_one_pass_kernelI11Fp32IOBf16WLi64ELi30ELi480EEv26Group_norm_nhwc_fwd_params --------------------------
	.section	.nv.constant0._Z35group_norm_nhwc_fwd_one_pass_kernelI11Fp32IOBf16WLi64ELi30ELi480EEv26Group_norm_nhwc_fwd_params,"a",@progbits
	.sectionflags	@""
	.align	4
.nv.constant0._Z35group_norm_nhwc_fwd_one_pass_kernelI11Fp32IOBf16WLi64ELi30ELi480EEv26Group_norm_nhwc_fwd_params:
	.zero		1056


//--------------------- .nv.constant0._Z35group_norm_nhwc_fwd_one_pass_kernelI11Fp32IOBf16WLi128ELi30ELi480EEv26Group_norm_nhwc_fwd_params --------------------------
	.section	.nv.constant0._Z35group_norm_nhwc_fwd_one_pass_kernelI11Fp32IOBf16WLi128ELi30ELi480EEv26Group_norm_nhwc_fwd_params,"a",@progbits
	.sectionflags	@""
	.align	4
.nv.constant0._Z35group_norm_nhwc_fwd_one_pass_kernelI11Fp32IOBf16WLi128ELi30ELi480EEv26Group_norm_nhwc_fwd_params:
	.zero		1056


//--------------------- .nv.constant0._Z35group_norm_nhwc_fwd_one_pass_kernelI11Fp32IOBf16WLi256ELi30ELi480EEv26Group_norm_nhwc_fwd_params --------------------------
	.section	.nv.constant0._Z35group_norm_nhwc_fwd_one_pass_kernelI11Fp32IOBf16WLi256ELi30ELi480EEv26Group_norm_nhwc_fwd_params,"a",@progbits
	.sectionflags	@""
	.align	4
.nv.constant0._Z35group_norm_nhwc_fwd_one_pass_kernelI11Fp32IOBf16WLi256ELi30ELi480EEv26Group_norm_nhwc_fwd_params:
	.zero		1056


//--------------------- .nv.constant0._Z35group_norm_nhwc_fwd_one_pass_kernelI11Fp32IOBf16WLi512ELi30ELi480EEv26Group_norm_nhwc_fwd_params --------------------------
	.section	.nv.constant0._Z35group_norm_nhwc_fwd_one_pass_kernelI11Fp32IOBf16WLi512ELi30ELi480EEv26Group_norm_nhwc_fwd_params,"a",@progbits
	.sectionflags	@""
	.align	4
.nv.constant0._Z35group_norm_nhwc_fwd_one_pass_kernelI11Fp32IOBf16WLi512ELi30ELi480EEv26Group_norm_nhwc_fwd_params:
	.zero		1056


//--------------------- .nv.constant0._Z35group_norm_nhwc_fwd_one_pass_kernelI11Fp32IOFp16WLi64ELi30ELi480EEv26Group_norm_nhwc_fwd_params --------------------------
	.section	.nv.constant0._Z35group_norm_nhwc_fwd_one_pass_kernelI11Fp32IOFp16WLi64ELi30ELi480EEv26Group_norm_nhwc_fwd_params,"a",@progbits
	.sectionflags	@""
	.align	4
.nv.constant0._Z35group_norm_nhwc_fwd_one_pass_kernelI11Fp32IOFp16WLi64ELi30ELi480EEv26Group_norm_nhwc_fwd_params:
	.zero		1056


//--------------------- .nv.constant0._Z35group_norm_nhwc_fwd_one_pass_kernelI11Fp32IOFp16WLi128ELi30ELi480EEv26Group_norm_nhwc_fwd_params --------------------------
	.section	.nv.constant0._Z35group_norm_nhwc_fwd_one_pass_kernelI11Fp32IOFp16WLi128ELi30ELi480EEv26Group_norm_nhwc_fwd_params,"a",@progbits
	.sectionflags	@""
	.align	4
.nv.constant0._Z35group_norm_nhwc_fwd_one_pass_kernelI11Fp32IOFp16WLi128ELi30ELi480EEv26Group_norm_nhwc_fwd_params:
	.zero		1056


//--------------------- .nv.constant0._Z35group_norm_nhwc_fwd_one_pass_kernelI11Fp32IOFp16WLi256ELi30ELi480EEv26Group_norm_nhwc_fwd_params --------------------------
	.section	.nv.constant0._Z35group_norm_nhwc_fwd_one_pass_kernelI11Fp32IOFp16WLi256ELi30ELi480EEv26Group_norm_nhwc_fwd_params,"a",@progbits
	.sectionflags	@""
	.align	4
.nv.constant0._Z35group_norm_nhwc_fwd_one_pass_kernelI11Fp32IOFp16WLi256ELi30ELi480EEv26Group_norm_nhwc_fwd_params:
	.zero		1056


//--------------------- .nv.constant0._Z35group_norm_nhwc_fwd_one_pass_kernelI11Fp32IOFp16WLi512ELi30ELi480EEv26Group_norm_nhwc_fwd_params --------------------------
	.section	.nv.constant0._Z35group_norm_nhwc_fwd_one_pass_kernelI11Fp32IOFp16WLi512ELi30ELi480EEv26Group_norm_nhwc_fwd_params,"a",@progbits
	.sectionflags	@""
	.align	4
.nv.constant0._Z35group_norm_nhwc_fwd_one_pass_kernelI11Fp32IOFp16WLi512ELi30ELi480EEv26Group_norm_nhwc_fwd_params:
	.zero		1056


//--------------------- SYMBOLS --------------------------

	.type		.nv.reservedSmem.offset0,@object
	.size		.nv.reservedSmem.offset0,0x4
	.type		.nv.reservedSmem.cap,@object
	.size		.nv.reservedSmem.cap,0x4
